// Copyright (c) 2024, Jay Shah, Ganesh Bikshandi, Ying Zhang, Vijay Thakkar, Pradeep Ramani, Tri Dao.
// Splitting the different template instantiations to different files to speed up compilation.
// This file is auto-generated. See "generate_kernels.py"

#include "flash_fwd_launch_template.h"

#ifndef FLASHATTENTION_DISABLE_HDIM192
template void run_mha_fwd_<90, cutlass::float_e4m3_t, 192, 128, true, false, false, true>(Flash_fwd_params &params, cudaStream_t stream);
#endif


// ===== COMPILED SASS (sm_90a) =====

	.target	sm_90a

	.elftype	@"ET_EXEC"


//--------------------- .note.nv.tkinfo           --------------------------
	.section	.note.nv.tkinfo,"",@"SHT_NOTE"
	.sectionflags	@"SHF_NOTE_NV_TKINFO"
	.tkinfo
        /*0018*/ 	.word	0x00000002
        /*0030*/ 	.string	""
        /*0030*/ 	.string	"ptxas"
        /*0030*/ 	.string	"Cuda compilation tools, release 13.0, V13.0.88"
        /*0030*/ 	.string	"Build cuda_13.0.r13.0/compiler.36424714_0"
        /*0030*/ 	.string	"-arch sm_90a -m 64 "



//--------------------- .note.nv.cuinfo           --------------------------
	.section	.note.nv.cuinfo,"",@"SHT_NOTE"
	.sectionflags	@"SHF_NOTE_NV_CUINFO"
        /*0018*/ 	.short	0x0002
        /*001a*/ 	.short	0x005a
        /*001c*/ 	.short	0x0082
	.zero		2


//--------------------- .nv.info                  --------------------------
	.section	.nv.info,"",@"SHT_CUDA_INFO"
	.align	4


	//----- nvinfo : EIATTR_REGCOUNT
	.align		4
        /*0000*/ 	.byte	0x04, 0x2f
        /*0002*/ 	.short	(.L_22 - .L_21)
	.align		4
.L_21:
        /*0004*/ 	.word	index@(_ZN7cutlass13device_kernelIN5flash11enable_sm90INS1_16FlashAttnFwdSm90INS1_25CollectiveMainloopFwdSm90ILi2EN4cute5tupleIJNS5_1CILi1EEES8_S8_EEENS6_IJNS7_ILi128EEENS7_ILi160EEENS7_ILi192EEEEEELi128ENS_12float_e4m3_tEfNS_4arch4Sm90ELb1ELb0ELb0ELb1ELb0ELb1ELb0ELb1ELb1ELb1ELb1ELb0EEENS1_21CollectiveEpilogueFwdINS6_IJSA_SA_SB_EEES9_NS_10bfloat16_tESG_Li256ELb1ELb1ELb1ELb1EEENS1_36VarlenDynamicPersistentTileSchedulerILi128ELi160ELi256ELi128ELb1ELb1ELb1ELb1ELb1ELb1EEEEEEEEEvNT_6ParamsE)
        /*0008*/ 	.word	0x000000a8


	//----- nvinfo : EIATTR_FRAME_SIZE
	.align		4
.L_22:
        /*000c*/ 	.byte	0x04, 0x11
        /*000e*/ 	.short	(.L_24 - .L_23)
	.align		4
.L_23:
        /*0010*/ 	.word	index@(_ZN7cutlass13device_kernelIN5flash11enable_sm90INS1_16FlashAttnFwdSm90INS1_25CollectiveMainloopFwdSm90ILi2EN4cute5tupleIJNS5_1CILi1EEES8_S8_EEENS6_IJNS7_ILi128EEENS7_ILi160EEENS7_ILi192EEEEEELi128ENS_12float_e4m3_tEfNS_4arch4Sm90ELb1ELb0ELb0ELb1ELb0ELb1ELb0ELb1ELb1ELb1ELb1ELb0EEENS1_21CollectiveEpilogueFwdINS6_IJSA_SA_SB_EEES9_NS_10bfloat16_tESG_Li256ELb1ELb1ELb1ELb1EEENS1_36VarlenDynamicPersistentTileSchedulerILi128ELi160ELi256ELi128ELb1ELb1ELb1ELb1ELb1ELb1EEEEEEEEEvNT_6ParamsE)
        /*0014*/ 	.word	0x00000078


	//----- nvinfo : EIATTR_REGCOUNT
	.align		4
.L_24:
        /*0018*/ 	.byte	0x04, 0x2f
        /*001a*/ 	.short	(.L_26 - .L_25)
	.align		4
.L_25:
        /*001c*/ 	.word	index@(_ZN7cutlass13device_kernelIN5flash11enable_sm90INS1_16FlashAttnFwdSm90INS1_25CollectiveMainloopFwdSm90ILi2EN4cute5tupleIJNS5_1CILi1EEES8_S8_EEENS6_IJNS7_ILi128EEENS7_ILi160EEENS7_ILi192EEEEEELi128ENS_12float_e4m3_tEfNS_4arch4Sm90ELb1ELb0ELb0ELb1ELb0ELb0ELb0ELb1ELb1ELb1ELb1ELb0EEENS1_21CollectiveEpilogueFwdINS6_IJSA_SA_SB_EEES9_NS_10bfloat16_tESG_Li256ELb1ELb1ELb1ELb1EEENS1_36VarlenDynamicPersistentTileSchedulerILi128ELi160ELi256ELi128ELb1ELb1ELb1ELb1ELb1ELb1EEEEEEEEEvNT_6ParamsE)
        /*0020*/ 	.word	0x000000a8


	//----- nvinfo : EIATTR_FRAME_SIZE
	.align		4
.L_26:
        /*0024*/ 	.byte	0x04, 0x11
        /*0026*/ 	.short	(.L_28 - .L_27)
	.align		4
.L_27:
        /*0028*/ 	.word	index@(_ZN7cutlass13device_kernelIN5flash11enable_sm90INS1_16FlashAttnFwdSm90INS1_25CollectiveMainloopFwdSm90ILi2EN4cute5tupleIJNS5_1CILi1EEES8_S8_EEENS6_IJNS7_ILi128EEENS7_ILi160EEENS7_ILi192EEEEEELi128ENS_12float_e4m3_tEfNS_4arch4Sm90ELb1ELb0ELb0ELb1ELb0ELb0ELb0ELb1ELb1ELb1ELb1ELb0EEENS1_21CollectiveEpilogueFwdINS6_IJSA_SA_SB_EEES9_NS_10bfloat16_tESG_Li256ELb1ELb1ELb1ELb1EEENS1_36VarlenDynamicPersistentTileSchedulerILi128ELi160ELi256ELi128ELb1ELb1ELb1ELb1ELb1ELb1EEEEEEEEEvNT_6ParamsE)
        /*002c*/ 	.word	0x00000038


	//----- nvinfo : EIATTR_REGCOUNT
	.align		4
.L_28:
        /*0030*/ 	.byte	0x04, 0x2f
        /*0032*/ 	.short	(.L_30 - .L_29)
	.align		4
.L_29:
        /*0034*/ 	.word	index@(_ZN7cutlass13device_kernelIN5flash11enable_sm90INS1_16FlashAttnFwdSm90INS1_25CollectiveMainloopFwdSm90ILi2EN4cute5tupleIJNS5_1CILi1EEES8_S8_EEENS6_IJNS7_ILi128EEENS7_ILi160EEENS7_ILi192EEEEEELi128ENS_12float_e4m3_tEfNS_4arch4Sm90ELb1ELb0ELb0ELb0ELb0ELb0ELb0ELb1ELb1ELb1ELb1ELb0EEENS1_21CollectiveEpilogueFwdINS6_IJSA_SA_SB_EEES9_NS_10bfloat16_tESG_Li256ELb0ELb1ELb1ELb1EEENS1_19SingleTileSchedulerILb0ELb1ELb1ELi128EEEEEEEEEvNT_6ParamsE)
        /*0038*/ 	.word	0x000000a8


	//----- nvinfo : EIATTR_FRAME_SIZE
	.align		4
.L_30:
        /*003c*/ 	.byte	0x04, 0x11
        /*003e*/ 	.short	(.L_32 - .L_31)
	.align		4
.L_31:
        /*0040*/ 	.word	index@(_ZN7cutlass13device_kernelIN5flash11enable_sm90INS1_16FlashAttnFwdSm90INS1_25CollectiveMainloopFwdSm90ILi2EN4cute5tupleIJNS5_1CILi1EEES8_S8_EEENS6_IJNS7_ILi128EEENS7_ILi160EEENS7_ILi192EEEEEELi128ENS_12float_e4m3_tEfNS_4arch4Sm90ELb1ELb0ELb0ELb0ELb0ELb0ELb0ELb1ELb1ELb1ELb1ELb0EEENS1_21CollectiveEpilogueFwdINS6_IJSA_SA_SB_EEES9_NS_10bfloat16_tESG_Li256ELb0ELb1ELb1ELb1EEENS1_19SingleTileSchedulerILb0ELb1ELb1ELi128EEEEEEEEEvNT_6ParamsE)
        /*0044*/ 	.word	0x00000028


	//----- nvinfo : EIATTR_REGCOUNT
	.align		4
.L_32:
        /*0048*/ 	.byte	0x04, 0x2f
        /*004a*/ 	.short	(.L_34 - .L_33)
	.align		4
.L_33:
        /*004c*/ 	.word	index@(_ZN7cutlass13device_kernelIN5flash11enable_sm90INS1_16FlashAttnFwdSm90INS1_25CollectiveMainloopFwdSm90ILi2EN4cute5tupleIJNS5_1CILi1EEES8_S8_EEENS6_IJNS7_ILi128EEENS7_ILi160EEENS7_ILi192EEEEEELi128ENS_12float_e4m3_tEfNS_4arch4Sm90ELb0ELb1ELb0ELb1ELb0ELb1ELb0ELb1ELb1ELb1ELb1ELb0EEENS1_21CollectiveEpilogueFwdINS6_IJSA_SA_SB_EEES9_NS_10bfloat16_tESG_Li256ELb1ELb1ELb1ELb1EEENS1_36VarlenDynamicPersistentTileSchedulerILi128ELi160ELi256ELi128ELb1ELb1ELb1ELb1ELb0ELb1EEEEEEEEEvNT_6ParamsE)
        /*0050*/ 	.word	0x000000a8


	//----- nvinfo : EIATTR_FRAME_SIZE
	.align		4
.L_34:
        /*0054*/ 	.byte	0x04, 0x11
        /*0056*/ 	.short	(.L_36 - .L_35)
	.align		4
.L_35:
        /*0058*/ 	.word	index@(_ZN7cutlass13device_kernelIN5flash11enable_sm90INS1_16FlashAttnFwdSm90INS1_25CollectiveMainloopFwdSm90ILi2EN4cute5tupleIJNS5_1CILi1EEES8_S8_EEENS6_IJNS7_ILi128EEENS7_ILi160EEENS7_ILi192EEEEEELi128ENS_12float_e4m3_tEfNS_4arch4Sm90ELb0ELb1ELb0ELb1ELb0ELb1ELb0ELb1ELb1ELb1ELb1ELb0EEENS1_21CollectiveEpilogueFwdINS6_IJSA_SA_SB_EEES9_NS_10bfloat16_tESG_Li256ELb1ELb1ELb1ELb1EEENS1_36VarlenDynamicPersistentTileSchedulerILi128ELi160ELi256ELi128ELb1ELb1ELb1ELb1ELb0ELb1EEEEEEEEEvNT_6ParamsE)
        /*005c*/ 	.word	0x00000058


	//----- nvinfo : EIATTR_REGCOUNT
	.align		4
.L_36:
        /*0060*/ 	.byte	0x04, 0x2f
        /*0062*/ 	.short	(.L_38 - .L_37)
	.align		4
.L_37:
        /*0064*/ 	.word	index@(_ZN7cutlass13device_kernelIN5flash11enable_sm90INS1_16FlashAttnFwdSm90INS1_25CollectiveMainloopFwdSm90ILi2EN4cute5tupleIJNS5_1CILi1EEES8_S8_EEENS6_IJNS7_ILi128EEENS7_ILi160EEENS7_ILi192EEEEEELi128ENS_12float_e4m3_tEfNS_4arch4Sm90ELb0ELb1ELb0ELb1ELb0ELb0ELb0ELb1ELb1ELb1ELb1ELb0EEENS1_21CollectiveEpilogueFwdINS6_IJSA_SA_SB_EEES9_NS_10bfloat16_tESG_Li256ELb1ELb1ELb1ELb1EEENS1_36VarlenDynamicPersistentTileSchedulerILi128ELi160ELi256ELi128ELb1ELb1ELb1ELb1ELb0ELb1EEEEEEEEEvNT_6ParamsE)
        /*0068*/ 	.word	0x000000a8


	//----- nvinfo : EIATTR_FRAME_SIZE
	.align		4
.L_38:
        /*006c*/ 	.byte	0x04, 0x11
        /*006e*/ 	.short	(.L_40 - .L_39)
	.align		4
.L_39:
        /*0070*/ 	.word	index@(_ZN7cutlass13device_kernelIN5flash11enable_sm90INS1_16FlashAttnFwdSm90INS1_25CollectiveMainloopFwdSm90ILi2EN4cute5tupleIJNS5_1CILi1EEES8_S8_EEENS6_IJNS7_ILi128EEENS7_ILi160EEENS7_ILi192EEEEEELi128ENS_12float_e4m3_tEfNS_4arch4Sm90ELb0ELb1ELb0ELb1ELb0ELb0ELb0ELb1ELb1ELb1ELb1ELb0EEENS1_21CollectiveEpilogueFwdINS6_IJSA_SA_SB_EEES9_NS_10bfloat16_tESG_Li256ELb1ELb1ELb1ELb1EEENS1_36VarlenDynamicPersistentTileSchedulerILi128ELi160ELi256ELi128ELb1ELb1ELb1ELb1ELb0ELb1EEEEEEEEEvNT_6ParamsE)
        /*0074*/ 	.word	0x00000038


	//----- nvinfo : EIATTR_REGCOUNT
	.align		4
.L_40:
        /*0078*/ 	.byte	0x04, 0x2f
        /*007a*/ 	.short	(.L_42 - .L_41)
	.align		4
.L_41:
        /*007c*/ 	.word	index@(_ZN7cutlass13device_kernelIN5flash11enable_sm90INS1_16FlashAttnFwdSm90INS1_25CollectiveMainloopFwdSm90ILi2EN4cute5tupleIJNS5_1CILi1EEES8_S8_EEENS6_IJNS7_ILi128EEENS7_ILi160EEENS7_ILi192EEEEEELi128ENS_12float_e4m3_tEfNS_4arch4Sm90ELb0ELb1ELb0ELb0ELb0ELb0ELb0ELb1ELb1ELb1ELb1ELb0EEENS1_21CollectiveEpilogueFwdINS6_IJSA_SA_SB_EEES9_NS_10bfloat16_tESG_Li256ELb0ELb1ELb1ELb1EEENS1_19SingleTileSchedulerILb0ELb1ELb1ELi128EEEEEEEEEvNT_6ParamsE)
        /*0080*/ 	.word	0x000000a8


	//----- nvinfo : EIATTR_FRAME_SIZE
	.align		4
.L_42:
        /*0084*/ 	.byte	0x04, 0x11
        /*0086*/ 	.short	(.L_44 - .L_43)
	.align		4
.L_43:
        /*0088*/ 	.word	index@(_ZN7cutlass13device_kernelIN5flash11enable_sm90INS1_16FlashAttnFwdSm90INS1_25CollectiveMainloopFwdSm90ILi2EN4cute5tupleIJNS5_1CILi1EEES8_S8_EEENS6_IJNS7_ILi128EEENS7_ILi160EEENS7_ILi192EEEEEELi128ENS_12float_e4m3_tEfNS_4arch4Sm90ELb0ELb1ELb0ELb0ELb0ELb0ELb0ELb1ELb1ELb1ELb1ELb0EEENS1_21CollectiveEpilogueFwdINS6_IJSA_SA_SB_EEES9_NS_10bfloat16_tESG_Li256ELb0ELb1ELb1ELb1EEENS1_19SingleTileSchedulerILb0ELb1ELb1ELi128EEEEEEEEEvNT_6ParamsE)
        /*008c*/ 	.word	0x00000020


	//----- nvinfo : EIATTR_REGCOUNT
	.align		4
.L_44:
        /*0090*/ 	.byte	0x04, 0x2f
        /*0092*/ 	.short	(.L_46 - .L_45)
	.align		4
.L_45:
        /*0094*/ 	.word	index@(_ZN7cutlass13device_kernelIN5flash11enable_sm90INS1_16FlashAttnFwdSm90INS1_25CollectiveMainloopFwdSm90ILi2EN4cute5tupleIJNS5_1CILi1EEES8_S8_EEENS6_IJNS7_ILi128EEENS7_ILi160EEENS7_ILi192EEEEEELi128ENS_12float_e4m3_tEfNS_4arch4Sm90ELb0ELb0ELb0ELb1ELb0ELb1ELb0ELb1ELb1ELb1ELb1ELb0EEENS1_21CollectiveEpilogueFwdINS6_IJSA_SA_SB_EEES9_NS_10bfloat16_tESG_Li256ELb1ELb1ELb1ELb1EEENS1_36VarlenDynamicPersistentTileSchedulerILi128ELi160ELi256ELi128ELb1ELb1ELb1ELb0ELb1ELb1EEEEEEEEEvNT_6ParamsE)
        /*0098*/ 	.word	0x000000a8


	//----- nvinfo : EIATTR_FRAME_SIZE
	.align		4
.L_46:
        /*009c*/ 	.byte	0x04, 0x11
        /*009e*/ 	.short	(.L_48 - .L_47)
	.align		4
.L_47:
        /*00a0*/ 	.word	index@(_ZN7cutlass13device_kernelIN5flash11enable_sm90INS1_16FlashAttnFwdSm90INS1_25CollectiveMainloopFwdSm90ILi2EN4cute5tupleIJNS5_1CILi1EEES8_S8_EEENS6_IJNS7_ILi128EEENS7_ILi160EEENS7_ILi192EEEEEELi128ENS_12float_e4m3_tEfNS_4arch4Sm90ELb0ELb0ELb0ELb1ELb0ELb1ELb0ELb1ELb1ELb1ELb1ELb0EEENS1_21CollectiveEpilogueFwdINS6_IJSA_SA_SB_EEES9_NS_10bfloat16_tESG_Li256ELb1ELb1ELb1ELb1EEENS1_36VarlenDynamicPersistentTileSchedulerILi128ELi160ELi256ELi128ELb1ELb1ELb1ELb0ELb1ELb1EEEEEEEEEvNT_6ParamsE)
        /*00a4*/ 	.word	0x00000070


	//----- nvinfo : EIATTR_REGCOUNT
	.align		4
.L_48:
        /*00a8*/ 	.byte	0x04, 0x2f
        /*00aa*/ 	.short	(.L_50 - .L_49)
	.align		4
.L_49:
        /*00ac*/ 	.word	index@(_ZN7cutlass13device_kernelIN5flash11enable_sm90INS1_16FlashAttnFwdSm90INS1_25CollectiveMainloopFwdSm90ILi2EN4cute5tupleIJNS5_1CILi1EEES8_S8_EEENS6_IJNS7_ILi128EEENS7_ILi160EEENS7_ILi192EEEEEELi128ENS_12float_e4m3_tEfNS_4arch4Sm90ELb0ELb0ELb0ELb1ELb0ELb0ELb0ELb1ELb1ELb1ELb1ELb0EEENS1_21CollectiveEpilogueFwdINS6_IJSA_SA_SB_EEES9_NS_10bfloat16_tESG_Li256ELb1ELb1ELb1ELb1EEENS1_36VarlenDynamicPersistentTileSchedulerILi128ELi160ELi256ELi128ELb1ELb1ELb1ELb0ELb1ELb1EEEEEEEEEvNT_6ParamsE)
        /*00b0*/ 	.word	0x000000a8


	//----- nvinfo : EIATTR_FRAME_SIZE
	.align		4
.L_50:
        /*00b4*/ 	.byte	0x04, 0x11
        /*00b6*/ 	.short	(.L_52 - .L_51)
	.align		4
.L_51:
        /*00b8*/ 	.word	index@(_ZN7cutlass13device_kernelIN5flash11enable_sm90INS1_16FlashAttnFwdSm90INS1_25CollectiveMainloopFwdSm90ILi2EN4cute5tupleIJNS5_1CILi1EEES8_S8_EEENS6_IJNS7_ILi128EEENS7_ILi160EEENS7_ILi192EEEEEELi128ENS_12float_e4m3_tEfNS_4arch4Sm90ELb0ELb0ELb0ELb1ELb0ELb0ELb0ELb1ELb1ELb1ELb1ELb0EEENS1_21CollectiveEpilogueFwdINS6_IJSA_SA_SB_EEES9_NS_10bfloat16_tESG_Li256ELb1ELb1ELb1ELb1EEENS1_36VarlenDynamicPersistentTileSchedulerILi128ELi160ELi256ELi128ELb1ELb1ELb1ELb0ELb1ELb1EEEEEEEEEvNT_6ParamsE)
        /*00bc*/ 	.word	0x00000038


	//----- nvinfo : EIATTR_REGCOUNT
	.align		4
.L_52:
        /*00c0*/ 	.byte	0x04, 0x2f
        /*00c2*/ 	.short	(.L_54 - .L_53)
	.align		4
.L_53:
        /*00c4*/ 	.word	index@(_ZN7cutlass13device_kernelIN5flash11enable_sm90INS1_16FlashAttnFwdSm90INS1_25CollectiveMainloopFwdSm90ILi2EN4cute5tupleIJNS5_1CILi1EEES8_S8_EEENS6_IJNS7_ILi128EEENS7_ILi160EEENS7_ILi192EEEEEELi128ENS_12float_e4m3_tEfNS_4arch4Sm90ELb0ELb0ELb0ELb0ELb0ELb0ELb0ELb1ELb1ELb1ELb1ELb0EEENS1_21CollectiveEpilogueFwdINS6_IJSA_SA_SB_EEES9_NS_10bfloat16_tESG_Li256ELb0ELb1ELb1ELb1EEENS1_19SingleTileSchedulerILb0ELb1ELb1ELi128EEEEEEEEEvNT_6ParamsE)
        /*00c8*/ 	.word	0x000000a8


	//----- nvinfo : EIATTR_FRAME_SIZE
	.align		4
.L_54:
        /*00cc*/ 	.byte	0x04, 0x11
        /*00ce*/ 	.short	(.L_56 - .L_55)
	.align		4
.L_55:
        /*00d0*/ 	.word	index@(_ZN7cutlass13device_kernelIN5flash11enable_sm90INS1_16FlashAttnFwdSm90INS1_25CollectiveMainloopFwdSm90ILi2EN4cute5tupleIJNS5_1CILi1EEES8_S8_EEENS6_IJNS7_ILi128EEENS7_ILi160EEENS7_ILi192EEEEEELi128ENS_12float_e4m3_tEfNS_4arch4Sm90ELb0ELb0ELb0ELb0ELb0ELb0ELb0ELb1ELb1ELb1ELb1ELb0EEENS1_21CollectiveEpilogueFwdINS6_IJSA_SA_SB_EEES9_NS_10bfloat16_tESG_Li256ELb0ELb1ELb1ELb1EEENS1_19SingleTileSchedulerILb0ELb1ELb1ELi128EEEEEEEEEvNT_6ParamsE)
        /*00d4*/ 	.word	0x00000028


	//----- nvinfo : EIATTR_MIN_STACK_SIZE
	.align		4
.L_56:
        /*00d8*/ 	.byte	0x04, 0x12
        /*00da*/ 	.short	(.L_58 - .L_57)
	.align		4
.L_57:
        /*00dc*/ 	.word	index@(_ZN7cutlass13device_kernelIN5flash11enable_sm90INS1_16FlashAttnFwdSm90INS1_25CollectiveMainloopFwdSm90ILi2EN4cute5tupleIJNS5_1CILi1EEES8_S8_EEENS6_IJNS7_ILi128EEENS7_ILi160EEENS7_ILi192EEEEEELi128ENS_12float_e4m3_tEfNS_4arch4Sm90ELb0ELb0ELb0ELb0ELb0ELb0ELb0ELb1ELb1ELb1ELb1ELb0EEENS1_21CollectiveEpilogueFwdINS6_IJSA_SA_SB_EEES9_NS_10bfloat16_tESG_Li256ELb0ELb1ELb1ELb1EEENS1_19SingleTileSchedulerILb0ELb1ELb1ELi128EEEEEEEEEvNT_6ParamsE)
        /*00e0*/ 	.word	0x00000028


	//----- nvinfo : EIATTR_MIN_STACK_SIZE
	.align		4
.L_58:
        /*00e4*/ 	.byte	0x04, 0x12
        /*00e6*/ 	.short	(.L_60 - .L_59)
	.align		4
.L_59:
        /*00e8*/ 	.word	index@(_ZN7cutlass13device_kernelIN5flash11enable_sm90INS1_16FlashAttnFwdSm90INS1_25CollectiveMainloopFwdSm90ILi2EN4cute5tupleIJNS5_1CILi1EEES8_S8_EEENS6_IJNS7_ILi128EEENS7_ILi160EEENS7_ILi192EEEEEELi128ENS_12float_e4m3_tEfNS_4arch4Sm90ELb0ELb0ELb0ELb1ELb0ELb0ELb0ELb1ELb1ELb1ELb1ELb0EEENS1_21CollectiveEpilogueFwdINS6_IJSA_SA_SB_EEES9_NS_10bfloat16_tESG_Li256ELb1ELb1ELb1ELb1EEENS1_36VarlenDynamicPersistentTileSchedulerILi128ELi160ELi256ELi128ELb1ELb1ELb1ELb0ELb1ELb1EEEEEEEEEvNT_6ParamsE)
        /*00ec*/ 	.word	0x00000038


	//----- nvinfo : EIATTR_MIN_STACK_SIZE
	.align		4
.L_60:
        /*00f0*/ 	.byte	0x04, 0x12
        /*00f2*/ 	.short	(.L_62 - .L_61)
	.align		4
.L_61:
        /*00f4*/ 	.word	index@(_ZN7cutlass13device_kernelIN5flash11enable_sm90INS1_16FlashAttnFwdSm90INS1_25CollectiveMainloopFwdSm90ILi2EN4cute5tupleIJNS5_1CILi1EEES8_S8_EEENS6_IJNS7_ILi128EEENS7_ILi160EEENS7_ILi192EEEEEELi128ENS_12float_e4m3_tEfNS_4arch4Sm90ELb0ELb0ELb0ELb1ELb0ELb1ELb0ELb1ELb1ELb1ELb1ELb0EEENS1_21CollectiveEpilogueFwdINS6_IJSA_SA_SB_EEES9_NS_10bfloat16_tESG_Li256ELb1ELb1ELb1ELb1EEENS1_36VarlenDynamicPersistentTileSchedulerILi128ELi160ELi256ELi128ELb1ELb1ELb1ELb0ELb1ELb1EEEEEEEEEvNT_6ParamsE)
        /*00f8*/ 	.word	0x00000070


	//----- nvinfo : EIATTR_MIN_STACK_SIZE
	.align		4
.L_62:
        /*00fc*/ 	.byte	0x04, 0x12
        /*00fe*/ 	.short	(.L_64 - .L_63)
	.align		4
.L_63:
        /*0100*/ 	.word	index@(_ZN7cutlass13device_kernelIN5flash11enable_sm90INS1_16FlashAttnFwdSm90INS1_25CollectiveMainloopFwdSm90ILi2EN4cute5tupleIJNS5_1CILi1EEES8_S8_EEENS6_IJNS7_ILi128EEENS7_ILi160EEENS7_ILi192EEEEEELi128ENS_12float_e4m3_tEfNS_4arch4Sm90ELb0ELb1ELb0ELb0ELb0ELb0ELb0ELb1ELb1ELb1ELb1ELb0EEENS1_21CollectiveEpilogueFwdINS6_IJSA_SA_SB_EEES9_NS_10bfloat16_tESG_Li256ELb0ELb1ELb1ELb1EEENS1_19SingleTileSchedulerILb0ELb1ELb1ELi128EEEEEEEEEvNT_6ParamsE)
        /*0104*/ 	.word	0x00000020


	//----- nvinfo : EIATTR_MIN_STACK_SIZE
	.align		4
.L_64:
        /*0108*/ 	.byte	0x04, 0x12
        /*010a*/ 	.short	(.L_66 - .L_65)
	.align		4
.L_65:
        /*010c*/ 	.word	index@(_ZN7cutlass13device_kernelIN5flash11enable_sm90INS1_16FlashAttnFwdSm90INS1_25CollectiveMainloopFwdSm90ILi2EN4cute5tupleIJNS5_1CILi1EEES8_S8_EEENS6_IJNS7_ILi128EEENS7_ILi160EEENS7_ILi192EEEEEELi128ENS_12float_e4m3_tEfNS_4arch4Sm90ELb0ELb1ELb0ELb1ELb0ELb0ELb0ELb1ELb1ELb1ELb1ELb0EEENS1_21CollectiveEpilogueFwdINS6_IJSA_SA_SB_EEES9_NS_10bfloat16_tESG_Li256ELb1ELb1ELb1ELb1EEENS1_36VarlenDynamicPersistentTileSchedulerILi128ELi160ELi256ELi128ELb1ELb1ELb1ELb1ELb0ELb1EEEEEEEEEvNT_6ParamsE)
        /*0110*/ 	.word	0x00000038


	//----- nvinfo : EIATTR_MIN_STACK_SIZE
	.align		4
.L_66:
        /*0114*/ 	.byte	0x04, 0x12
        /*0116*/ 	.short	(.L_68 - .L_67)
	.align		4
.L_67:
        /*0118*/ 	.word	index@(_ZN7cutlass13device_kernelIN5flash11enable_sm90INS1_16FlashAttnFwdSm90INS1_25CollectiveMainloopFwdSm90ILi2EN4cute5tupleIJNS5_1CILi1EEES8_S8_EEENS6_IJNS7_ILi128EEENS7_ILi160EEENS7_ILi192EEEEEELi128ENS_12float_e4m3_tEfNS_4arch4Sm90ELb0ELb1ELb0ELb1ELb0ELb1ELb0ELb1ELb1ELb1ELb1ELb0EEENS1_21CollectiveEpilogueFwdINS6_IJSA_SA_SB_EEES9_NS_10bfloat16_tESG_Li256ELb1ELb1ELb1ELb1EEENS1_36VarlenDynamicPersistentTileSchedulerILi128ELi160ELi256ELi128ELb1ELb1ELb1ELb1ELb0ELb1EEEEEEEEEvNT_6ParamsE)
        /*011c*/ 	.word	0x00000058


	//----- nvinfo : EIATTR_MIN_STACK_SIZE
	.align		4
.L_68:
        /*0120*/ 	.byte	0x04, 0x12
        /*0122*/ 	.short	(.L_70 - .L_69)
	.align		4
.L_69:
        /*0124*/ 	.word	index@(_ZN7cutlass13device_kernelIN5flash11enable_sm90INS1_16FlashAttnFwdSm90INS1_25CollectiveMainloopFwdSm90ILi2EN4cute5tupleIJNS5_1CILi1EEES8_S8_EEENS6_IJNS7_ILi128EEENS7_ILi160EEENS7_ILi192EEEEEELi128ENS_12float_e4m3_tEfNS_4arch4Sm90ELb1ELb0ELb0ELb0ELb0ELb0ELb0ELb1ELb1ELb1ELb1ELb0EEENS1_21CollectiveEpilogueFwdINS6_IJSA_SA_SB_EEES9_NS_10bfloat16_tESG_Li256ELb0ELb1ELb1ELb1EEENS1_19SingleTileSchedulerILb0ELb1ELb1ELi128EEEEEEEEEvNT_6ParamsE)
        /*0128*/ 	.word	0x00000028


	//----- nvinfo : EIATTR_MIN_STACK_SIZE
	.align		4
.L_70:
        /*012c*/ 	.byte	0x04, 0x12
        /*012e*/ 	.short	(.L_72 - .L_71)
	.align		4
.L_71:
        /*0130*/ 	.word	index@(_ZN7cutlass13device_kernelIN5flash11enable_sm90INS1_16FlashAttnFwdSm90INS1_25CollectiveMainloopFwdSm90ILi2EN4cute5tupleIJNS5_1CILi1EEES8_S8_EEENS6_IJNS7_ILi128EEENS7_ILi160EEENS7_ILi192EEEEEELi128ENS_12float_e4m3_tEfNS_4arch4Sm90ELb1ELb0ELb0ELb1ELb0ELb0ELb0ELb1ELb1ELb1ELb1ELb0EEENS1_21CollectiveEpilogueFwdINS6_IJSA_SA_SB_EEES9_NS_10bfloat16_tESG_Li256ELb1ELb1ELb1ELb1EEENS1_36VarlenDynamicPersistentTileSchedulerILi128ELi160ELi256ELi128ELb1ELb1ELb1ELb1ELb1ELb1EEEEEEEEEvNT_6ParamsE)
        /*0134*/ 	.word	0x00000038


	//----- nvinfo : EIATTR_MIN_STACK_SIZE
	.align		4
.L_72:
        /*0138*/ 	.byte	0x04, 0x12
        /*013a*/ 	.short	(.L_74 - .L_73)
	.align		4
.L_73:
        /*013c*/ 	.word	index@(_ZN7cutlass13device_kernelIN5flash11enable_sm90INS1_16FlashAttnFwdSm90INS1_25CollectiveMainloopFwdSm90ILi2EN4cute5tupleIJNS5_1CILi1EEES8_S8_EEENS6_IJNS7_ILi128EEENS7_ILi160EEENS7_ILi192EEEEEELi128ENS_12float_e4m3_tEfNS_4arch4Sm90ELb1ELb0ELb0ELb1ELb0ELb1ELb0ELb1ELb1ELb1ELb1ELb0EEENS1_21CollectiveEpilogueFwdINS6_IJSA_SA_SB_EEES9_NS_10bfloat16_tESG_Li256ELb1ELb1ELb1ELb1EEENS1_36VarlenDynamicPersistentTileSchedulerILi128ELi160ELi256ELi128ELb1ELb1ELb1ELb1ELb1ELb1EEEEEEEEEvNT_6ParamsE)
        /*0140*/ 	.word	0x00000078
.L_74:


//--------------------- .nv.compat                --------------------------
	.section	.nv.compat,"",@"SHT_CUDA_COMPAT_INFO"
	.align	4
        /*0000*/ 	.byte	0x02, 0x09, 0x01, 0x00, 0x02, 0x02, 0x04, 0x00, 0x02, 0x05, 0x05, 0x00, 0x03, 0x07, 0x01, 0x01
        /*0010*/ 	.byte	0x02, 0x03, 0x01, 0x00, 0x02, 0x06, 0x01, 0x00, 0x04, 0x0b, 0x08, 0x00, 0x00, 0x00, 0x00, 0x00
        /*0020*/ 	.byte	0x00, 0x00, 0x00, 0x00


//--------------------- .nv.info._ZN7cutlass13device_kernelIN5flash11enable_sm90INS1_16FlashAttnFwdSm90INS1_25CollectiveMainloopFwdSm90ILi2EN4cute5tupleIJNS5_1CILi1EEES8_S8_EEENS6_IJNS7_ILi128EEENS7_ILi160EEENS7_ILi192EEEEEELi128ENS_12float_e4m3_tEfNS_4arch4Sm90ELb0ELb0ELb0ELb0ELb0ELb0ELb0ELb1ELb1ELb1ELb1ELb0EEENS1_21CollectiveEpilogueFwdINS6_IJSA_SA_SB_EEES9_NS_10bfloat16_tESG_Li256ELb0ELb1ELb1ELb1EEENS1_19SingleTileSchedulerILb0ELb1ELb1ELi128EEEEEEEEEvNT_6ParamsE --------------------------
	.section	.nv.info._ZN7cutlass13device_kernelIN5flash11enable_sm90INS1_16FlashAttnFwdSm90INS1_25CollectiveMainloopFwdSm90ILi2EN4cute5tupleIJNS5_1CILi1EEES8_S8_EEENS6_IJNS7_ILi128EEENS7_ILi160EEENS7_ILi192EEEEEELi128ENS_12float_e4m3_tEfNS_4arch4Sm90ELb0ELb0ELb0ELb0ELb0ELb0ELb0ELb1ELb1ELb1ELb1ELb0EEENS1_21CollectiveEpilogueFwdINS6_IJSA_SA_SB_EEES9_NS_10bfloat16_tESG_Li256ELb0ELb1ELb1ELb1EEENS1_19SingleTileSchedulerILb0ELb1ELb1ELi128EEEEEEEEEvNT_6ParamsE,"",@"SHT_CUDA_INFO"
	.sectionflags	@""
	.align	4


	//----- nvinfo : EIATTR_CUDA_API_VERSION
	.align		4
        /*0000*/ 	.byte	0x04, 0x37
        /*0002*/ 	.short	(.L_76 - .L_75)
.L_75:
        /*0004*/ 	.word	0x00000082


	//----- nvinfo : EIATTR_KPARAM_INFO
	.align		4
.L_76:
        /*0008*/ 	.byte	0x04, 0x17
        /*000a*/ 	.short	(.L_78 - .L_77)
.L_77:
        /*000c*/ 	.word	0x00000000
        /*0010*/ 	.short	0x0000
        /*0012*/ 	.short	0x0070
        /*0014*/ 	.byte	0x00, 0xf0, 0x01, 0x28


	//----- nvinfo : EIATTR_SPARSE_MMA_MASK
	.align		4
.L_78:
        /*0018*/ 	.byte	0x03, 0x50
        /*001a*/ 	.short	0x0000


	//----- nvinfo : EIATTR_MAXREG_COUNT
	.align		4
        /*001c*/ 	.byte	0x03, 0x1b
        /*001e*/ 	.short	0x00a8


	//----- nvinfo : EIATTR_NUM_BARRIERS
	.align		4
        /*0020*/ 	.byte	0x02, 0x4c
        /*0022*/ 	.byte	0x10
	.zero		1


	//----- nvinfo : EIATTR_EXTERNS
	.align		4
        /*0024*/ 	.byte	0x04, 0x0f
        /*0026*/ 	.short	(.L_80 - .L_79)


	//   ....[0]....
	.align		4
.L_79:
        /*0028*/ 	.word	index@(__assertfail)


	//----- nvinfo : EIATTR_ANNOTATIONS
	.align		4
.L_80:
        /*002c*/ 	.byte	0x04, 0x55
        /*002e*/ 	.short	(.L_82 - .L_81)


	//   ....[0]....
.L_81:
        /*0030*/ 	.word	0x00000001
        /*0034*/ 	.byte	0x40, 0x09, 0x00, 0x00, 0x01, 0x00, 0x00, 0x00, 0x10, 0x15, 0x00, 0x00, 0x01, 0x00, 0x00, 0x00
        /* <DEDUP_REMOVED lines=13> */
        /*0114*/ 	.byte	0x00, 0xd9, 0x00, 0x00


	//----- nvinfo : EIATTR_MERCURY_ISA_VERSION
	.align		4
.L_82:
        /*0118*/ 	.byte	0x03, 0x5f
        /*011a*/ 	.short	0x0101


	//----- nvinfo : EIATTR_INT_WARP_WIDE_INSTR_OFFSETS
	.align		4
        /*011c*/ 	.byte	0x04, 0x31
        /*011e*/ 	.short	(.L_84 - .L_83)


	//   ....[0]....
.L_83:
        /*0120*/ 	.word	0x00000120


	//   ....[1]....
        /*0124*/ 	.word	0x000001c0


	//   ....[2]....
        /*0128*/ 	.word	0x00000230


	//----- nvinfo : EIATTR_COOP_GROUP_MASK_REGIDS
	.align		4
.L_84:
        /*012c*/ 	.byte	0x04, 0x29
        /*012e*/ 	.short	(.L_86 - .L_85)


	//   ....[0]....
.L_85:
        /*0130*/ 	.word	0xffffffff


	//   ....[1]....
        /*0134*/ 	.word	0xffffffff


	//   ....[2]....
        /*0138*/ 	.word	0xffffffff


	//   ....[3]....
        /*013c*/ 	.word	0xffffffff


	//   ....[4]....
        /*0140*/ 	.word	0xffffffff


	//   ....[5]....
        /*0144*/ 	.word	0xffffffff


	//   ....[6]....
        /*0148*/ 	.word	0xffffffff


	//   ....[7]....
        /*014c*/ 	.word	0xffffffff


	//   ....[8]....
        /*0150*/ 	.word	0xffffffff


	//   ....[9]....
        /*0154*/ 	.word	0xffffffff


	//   ....[10]....
        /*0158*/ 	.word	0xffffffff


	//   ....[11]....
        /*015c*/ 	.word	0xffffffff


	//   ....[12]....
        /*0160*/ 	.word	0xffffffff


	//   ....[13]....
        /*0164*/ 	.word	0xffffffff


	//   ....[14]....
        /*0168*/ 	.word	0xffffffff


	//   ....[15]....
        /*016c*/ 	.word	0xffffffff


	//   ....[16]....
        /*0170*/ 	.word	0xffffffff


	//   ....[17]....
        /*0174*/ 	.word	0xffffffff


	//   ....[18]....
        /*0178*/ 	.word	0xffffffff


	//   ....[19]....
        /*017c*/ 	.word	0xffffffff


	//   ....[20]....
        /*0180*/ 	.word	0xffffffff


	//   ....[21]....
        /*0184*/ 	.word	0xffffffff


	//   ....[22]....
        /*0188*/ 	.word	0xffffffff


	//   ....[23]....
        /*018c*/ 	.word	0xffffffff


	//   ....[24]....
        /*0190*/ 	.word	0xffffffff


	//   ....[25]....
        /*0194*/ 	.word	0xffffffff


	//   ....[26]....
        /*0198*/ 	.word	0xffffffff


	//   ....[27]....
        /*019c*/ 	.word	0xffffffff


	//   ....[28]....
        /*01a0*/ 	.word	0xffffffff


	//   ....[29]....
        /*01a4*/ 	.word	0xffffffff


	//   ....[30]....
        /*01a8*/ 	.word	0xffffffff


	//   ....[31]....
        /*01ac*/ 	.word	0xffffffff


	//   ....[32]....
        /*01b0*/ 	.word	0xffffffff


	//   ....[33]....
        /*01b4*/ 	.word	0xffffffff


	//   ....[34]....
        /*01b8*/ 	.word	0xffffffff


	//   ....[35]....
        /*01bc*/ 	.word	0xffffffff


	//   ....[36]....
        /*01c0*/ 	.word	0xffffffff


	//   ....[37]....
        /*01c4*/ 	.word	0xffffffff


	//   ....[38]....
        /*01c8*/ 	.word	0xffffffff


	//   ....[39]....
        /*01cc*/ 	.word	0xffffffff


	//   ....[40]....
        /*01d0*/ 	.word	0xffffffff


	//   ....[41]....
        /*01d4*/ 	.word	0xffffffff


	//   ....[42]....
        /*01d8*/ 	.word	0xffffffff


	//   ....[43]....
        /*01dc*/ 	.word	0xffffffff


	//   ....[44]....
        /*01e0*/ 	.word	0xffffffff


	//   ....[45]....
        /*01e4*/ 	.word	0xffffffff


	//   ....[46]....
        /*01e8*/ 	.word	0xffffffff


	//   ....[47]....
        /*01ec*/ 	.word	0xffffffff


	//   ....[48]....
        /*01f0*/ 	.word	0xffffffff


	//   ....[49]....
        /*01f4*/ 	.word	0xffffffff


	//   ....[50]....
        /*01f8*/ 	.word	0xffffffff


	//   ....[51]....
        /*01fc*/ 	.word	0xffffffff


	//   ....[52]....
        /*0200*/ 	.word	0xffffffff


	//   ....[53]....
        /*0204*/ 	.word	0xffffffff


	//   ....[54]....
        /*0208*/ 	.word	0xffffffff


	//   ....[55]....
        /*020c*/ 	.word	0xffffffff


	//   ....[56]....
        /*0210*/ 	.word	0xffffffff


	//   ....[57]....
        /*0214*/ 	.word	0xffffffff


	//   ....[58]....
        /*0218*/ 	.word	0xffffffff


	//   ....[59]....
        /*021c*/ 	.word	0xffffffff


	//   ....[60]....
        /*0220*/ 	.word	0xffffffff


	//   ....[61]....
        /*0224*/ 	.word	0xffffffff


	//   ....[62]....
        /*0228*/ 	.word	0xffffffff


	//   ....[63]....
        /*022c*/ 	.word	0xffffffff


	//   ....[64]....
        /*0230*/ 	.word	0xffffffff


	//   ....[65]....
        /*0234*/ 	.word	0xffffffff


	//   ....[66]....
        /*0238*/ 	.word	0xffffffff


	//   ....[67]....
        /*023c*/ 	.word	0xffffffff


	//   ....[68]....
        /*0240*/ 	.word	0xffffffff


	//   ....[69]....
        /*0244*/ 	.word	0xffffffff


	//   ....[70]....
        /*0248*/ 	.word	0xffffffff


	//   ....[71]....
        /*024c*/ 	.word	0xffffffff


	//   ....[72]....
        /*0250*/ 	.word	0xffffffff


	//   ....[73]....
        /*0254*/ 	.word	0xffffffff


	//   ....[74]....
        /*0258*/ 	.word	0xffffffff


	//   ....[75]....
        /*025c*/ 	.word	0xffffffff


	//   ....[76]....
        /*0260*/ 	.word	0xffffffff


	//   ....[77]....
        /*0264*/ 	.word	0xffffffff


	//   ....[78]....
        /*0268*/ 	.word	0xffffffff


	//   ....[79]....
        /*026c*/ 	.word	0xffffffff


	//   ....[80]....
        /*0270*/ 	.word	0xffffffff


	//   ....[81]....
        /*0274*/ 	.word	0xffffffff


	//   ....[82]....
        /*0278*/ 	.word	0xffffffff


	//   ....[83]....
        /*027c*/ 	.word	0xffffffff


	//   ....[84]....
        /*0280*/ 	.word	0xffffffff


	//   ....[85]....
        /*0284*/ 	.word	0xffffffff


	//   ....[86]....
        /*0288*/ 	.word	0xffffffff


	//   ....[87]....
        /*028c*/ 	.word	0xffffffff


	//   ....[88]....
        /*0290*/ 	.word	0xffffffff


	//   ....[89]....
        /*0294*/ 	.word	0xffffffff


	//   ....[90]....
        /*0298*/ 	.word	0xffffffff


	//   ....[91]....
        /*029c*/ 	.word	0xffffffff


	//   ....[92]....
        /*02a0*/ 	.word	0xffffffff


	//   ....[93]....
        /*02a4*/ 	.word	0xffffffff


	//   ....[94]....
        /*02a8*/ 	.word	0xffffffff


	//   ....[95]....
        /*02ac*/ 	.word	0xffffffff


	//   ....[96]....
        /*02b0*/ 	.word	0xffffffff


	//   ....[97]....
        /*02b4*/ 	.word	0xffffffff


	//   ....[98]....
        /*02b8*/ 	.word	0xffffffff


	//   ....[99]....
        /*02bc*/ 	.word	0xffffffff


	//   ....[100]....
        /*02c0*/ 	.word	0xffffffff


	//   ....[101]....
        /*02c4*/ 	.word	0xffffffff


	//   ....[102]....
        /*02c8*/ 	.word	0xffffffff


	//   ....[103]....
        /*02cc*/ 	.word	0x0500000f


	//   ....[104]....
        /*02d0*/ 	.word	0x0500000f


	//   ....[105]....
        /*02d4*/ 	.word	0x0500000f


	//   ....[106]....
        /*02d8*/ 	.word	0x0500000f


	//   ....[107]....
        /*02dc*/ 	.word	0x0500000f


	//   ....[108]....
        /*02e0*/ 	.word	0x0500000f


	//   ....[109]....
        /*02e4*/ 	.word	0x0500000f


	//   ....[110]....
        /*02e8*/ 	.word	0x0500000f


	//   ....[111]....
        /*02ec*/ 	.word	0x0500000f


	//----- nvinfo : EIATTR_COOP_GROUP_INSTR_OFFSETS
	.align		4
.L_86:
        /*02f0*/ 	.byte	0x04, 0x28
        /*02f2*/ 	.short	(.L_88 - .L_87)


	//   ....[0]....
.L_87:
        /*02f4*/ 	.word	0x00000060


	//   ....[1]....
        /*02f8*/ 	.word	0x00000130


	//   ....[2]....
        /*02fc*/ 	.word	0x000001e0


	//   ....[3]....
        /*0300*/ 	.word	0x000003a0


	//   ....[4]....
        /*0304*/ 	.word	0x00000500


	//   ....[5]....
        /*0308*/ 	.word	0x00000620


	//   ....[6]....
        /*030c*/ 	.word	0x00000780


	//   ....[7]....
        /*0310*/ 	.word	0x00001340


	//   ....[8]....
        /*0314*/ 	.word	0x00002cf0


	//   ....[9]....
        /*0318*/ 	.word	0x00002da0


	//   ....[10]....
        /*031c*/ 	.word	0x00003440


	//   ....[11]....
        /*0320*/ 	.word	0x000034b0


	//   ....[12]....
        /*0324*/ 	.word	0x00005ce0


	//   ....[13]....
        /*0328*/ 	.word	0x00005d40


	//   ....[14]....
        /*032c*/ 	.word	0x00005d70


	//   ....[15]....
        /*0330*/ 	.word	0x00005d90


	//   ....[16]....
        /*0334*/ 	.word	0x00007950


	//   ....[17]....
        /*0338*/ 	.word	0x00007960


	//   ....[18]....
        /*033c*/ 	.word	0x000079e0


	//   ....[19]....
        /*0340*/ 	.word	0x000079f0


	//   ....[20]....
        /*0344*/ 	.word	0x00008820


	//   ....[21]....
        /*0348*/ 	.word	0x00008830


	//   ....[22]....
        /*034c*/ 	.word	0x00008840


	//   ....[23]....
        /*0350*/ 	.word	0x00008860


	//   ....[24]....
        /*0354*/ 	.word	0x00008870


	//   ....[25]....
        /*0358*/ 	.word	0x00008880


	//   ....[26]....
        /*035c*/ 	.word	0x00008890


	//   ....[27]....
        /*0360*/ 	.word	0x000088a0


	//   ....[28]....
        /*0364*/ 	.word	0x000088b0


	//   ....[29]....
        /*0368*/ 	.word	0x000088c0


	//   ....[30]....
        /*036c*/ 	.word	0x000088d0


	//   ....[31]....
        /*0370*/ 	.word	0x000088e0


	//   ....[32]....
        /*0374*/ 	.word	0x00008900


	//   ....[33]....
        /*0378*/ 	.word	0x00008920


	//   ....[34]....
        /*037c*/ 	.word	0x00008930


	//   ....[35]....
        /*0380*/ 	.word	0x00008940


	//   ....[36]....
        /*0384*/ 	.word	0x00008950


	//   ....[37]....
        /*0388*/ 	.word	0x00008960


	//   ....[38]....
        /*038c*/ 	.word	0x00008970


	//   ....[39]....
        /*0390*/ 	.word	0x00008980


	//   ....[40]....
        /*0394*/ 	.word	0x00008990


	//   ....[41]....
        /*0398*/ 	.word	0x000089a0


	//   ....[42]....
        /*039c*/ 	.word	0x000089b0


	//   ....[43]....
        /*03a0*/ 	.word	0x000089c0


	//   ....[44]....
        /*03a4*/ 	.word	0x000089d0


	//   ....[45]....
        /*03a8*/ 	.word	0x000089e0


	//   ....[46]....
        /*03ac*/ 	.word	0x000089f0


	//   ....[47]....
        /*03b0*/ 	.word	0x00008a00


	//   ....[48]....
        /*03b4*/ 	.word	0x00008a10


	//   ....[49]....
        /*03b8*/ 	.word	0x00008a20


	//   ....[50]....
        /*03bc*/ 	.word	0x00008a30


	//   ....[51]....
        /*03c0*/ 	.word	0x00008a50


	//   ....[52]....
        /*03c4*/ 	.word	0x00008a60


	//   ....[53]....
        /*03c8*/ 	.word	0x00008a70


	//   ....[54]....
        /*03cc*/ 	.word	0x00008a80


	//   ....[55]....
        /*03d0*/ 	.word	0x00008a90


	//   ....[56]....
        /*03d4*/ 	.word	0x00008ab0


	//   ....[57]....
        /*03d8*/ 	.word	0x00008ad0


	//   ....[58]....
        /*03dc*/ 	.word	0x00008ae0


	//   ....[59]....
        /*03e0*/ 	.word	0x00008b00


	//   ....[60]....
        /*03e4*/ 	.word	0x00008b30


	//   ....[61]....
        /*03e8*/ 	.word	0x00008b40


	//   ....[62]....
        /*03ec*/ 	.word	0x00008b50


	//   ....[63]....
        /*03f0*/ 	.word	0x00008b60


	//   ....[64]....
        /*03f4*/ 	.word	0x00008b70


	//   ....[65]....
        /*03f8*/ 	.word	0x00008b80


	//   ....[66]....
        /*03fc*/ 	.word	0x00008b90


	//   ....[67]....
        /*0400*/ 	.word	0x00008ba0


	//   ....[68]....
        /*0404*/ 	.word	0x00008bb0


	//   ....[69]....
        /*0408*/ 	.word	0x00008bc0


	//   ....[70]....
        /*040c*/ 	.word	0x00008bf0


	//   ....[71]....
        /*0410*/ 	.word	0x00008c20


	//   ....[72]....
        /*0414*/ 	.word	0x00008c60


	//   ....[73]....
        /*0418*/ 	.word	0x00008ca0


	//   ....[74]....
        /*041c*/ 	.word	0x00008cd0


	//   ....[75]....
        /*0420*/ 	.word	0x00008d10


	//   ....[76]....
        /*0424*/ 	.word	0x00008d40


	//   ....[77]....
        /*0428*/ 	.word	0x00008d60


	//   ....[78]....
        /*042c*/ 	.word	0x00008d70


	//   ....[79]....
        /*0430*/ 	.word	0x00008d80


	//   ....[80]....
        /*0434*/ 	.word	0x00008d90


	//   ....[81]....
        /*0438*/ 	.word	0x00008da0


	//   ....[82]....
        /*043c*/ 	.word	0x00008db0


	//   ....[83]....
        /*0440*/ 	.word	0x00008dc0


	//   ....[84]....
        /*0444*/ 	.word	0x000091e0


	//   ....[85]....
        /*0448*/ 	.word	0x00009230


	//   ....[86]....
        /*044c*/ 	.word	0x00009270


	//   ....[87]....
        /*0450*/ 	.word	0x000092b0


	//   ....[88]....
        /*0454*/ 	.word	0x000092e0


	//   ....[89]....
        /*0458*/ 	.word	0x00009320


	//   ....[90]....
        /*045c*/ 	.word	0x000099f0


	//   ....[91]....
        /*0460*/ 	.word	0x00009a20


	//   ....[92]....
        /*0464*/ 	.word	0x0000a540


	//   ....[93]....
        /*0468*/ 	.word	0x0000b240


	//   ....[94]....
        /*046c*/ 	.word	0x0000bd60


	//   ....[95]....
        /*0470*/ 	.word	0x0000bd90


	//   ....[96]....
        /*0474*/ 	.word	0x0000bdc0


	//   ....[97]....
        /*0478*/ 	.word	0x0000be90


	//   ....[98]....
        /*047c*/ 	.word	0x0000bec0


	//   ....[99]....
        /*0480*/ 	.word	0x0000bf50


	//   ....[100]....
        /*0484*/ 	.word	0x0000bf80


	//   ....[101]....
        /*0488*/ 	.word	0x0000bf90


	//   ....[102]....
        /*048c*/ 	.word	0x0000d8b0


	//   ....[103]....
        /*0490*/ 	.word	0x0000dda0


	//   ....[104]....
        /*0494*/ 	.word	0x0000df70


	//   ....[105]....
        /*0498*/ 	.word	0x0000dfd0


	//   ....[106]....
        /*049c*/ 	.word	0x0000e0d0


	//   ....[107]....
        /*04a0*/ 	.word	0x0000e1a0


	//   ....[108]....
        /*04a4*/ 	.word	0x0000e210


	//   ....[109]....
        /*04a8*/ 	.word	0x0000e310


	//   ....[110]....
        /*04ac*/ 	.word	0x0000e380


	//   ....[111]....
        /*04b0*/ 	.word	0x0000e470


	//----- nvinfo : EIATTR_REG_RECONFIG
	.align		4
.L_88:
        /*04b4*/ 	.byte	0x01, 0x54
	.zero		2


	//----- nvinfo : EIATTR_SYSCALL_OFFSETS
	.align		4
        /*04b8*/ 	.byte	0x04, 0x46
        /*04ba*/ 	.short	(.L_90 - .L_89)


	//   ....[0]....
.L_89:
        /*04bc*/ 	.word	0x00001500


	//   ....[1]....
        /*04c0*/ 	.word	0x0000abb0


	//   ....[2]....
        /*04c4*/ 	.word	0x0000acf0


	//   ....[3]....
        /*04c8*/ 	.word	0x0000ae30


	//   ....[4]....
        /*04cc*/ 	.word	0x0000af50


	//   ....[5]....
        /*04d0*/ 	.word	0x0000b980


	//----- nvinfo : EIATTR_MBARRIER_INSTR_OFFSETS
	.align		4
.L_90:
        /*04d4*/ 	.byte	0x04, 0x39
        /*04d6*/ 	.short	(.L_92 - .L_91)


	//   ....[0]....
.L_91:
        /*04d8*/ 	.word	0x00000250
        /*04dc*/ 	.word	0x000000ff
        /*04e0*/ 	.word	0x00029800
        /*04e4*/ 	.short	0x0100
        /*04e6*/ 	.byte	0x08
	.zero		1


	//   ....[1]....
        /*04e8*/ 	.word	0x00000260
        /*04ec*/ 	.word	0x000000ff
        /*04f0*/ 	.word	0x00029820
        /*04f4*/ 	.short	0x0100
        /*04f6*/ 	.byte	0x08
	.zero		1


	//   ....[2]....
        /*04f8*/ 	.word	0x00000350
        /*04fc*/ 	.word	0x000000ff
        /*0500*/ 	.word	0x00029830
        /*0504*/ 	.short	0x0100
        /*0506*/ 	.byte	0x08
	.zero		1


	//   ....[3]....
        /*0508*/ 	.word	0x00000360
        /*050c*/ 	.word	0x000000ff
        /*0510*/ 	.word	0x00029840
        /*0514*/ 	.short	0x0100
        /*0516*/ 	.byte	0x08
	.zero		1


	//   ....[4]....
        /*0518*/ 	.word	0x00000370
        /*051c*/ 	.word	0x000000ff
        /*0520*/ 	.word	0x00029838
        /*0524*/ 	.short	0x0100
        /*0526*/ 	.byte	0x08
	.zero		1


	//   ....[5]....
        /*0528*/ 	.word	0x00000380
        /*052c*/ 	.word	0x000000ff
        /*0530*/ 	.word	0x00029848
        /*0534*/ 	.short	0x0100
        /*0536*/ 	.byte	0x08
	.zero		1


	//   ....[6]....
        /*0538*/ 	.word	0x000004b0
        /*053c*/ 	.word	0x000000ff
        /*0540*/ 	.word	0x00029850
        /*0544*/ 	.short	0x0100
        /*0546*/ 	.byte	0x08
	.zero		1


	//   ....[7]....
        /*0548*/ 	.word	0x000004c0
        /*054c*/ 	.word	0x000000ff
        /*0550*/ 	.word	0x00029860
        /*0554*/ 	.short	0x0100
        /*0556*/ 	.byte	0x08
	.zero		1


	//   ....[8]....
        /*0558*/ 	.word	0x000004d0
        /*055c*/ 	.word	0x000000ff
        /*0560*/ 	.word	0x00029858
        /*0564*/ 	.short	0x0100
        /*0566*/ 	.byte	0x08
	.zero		1


	//   ....[9]....
        /*0568*/ 	.word	0x000004e0
        /*056c*/ 	.word	0x000000ff
        /*0570*/ 	.word	0x00029868
        /*0574*/ 	.short	0x0100
        /*0576*/ 	.byte	0x08
	.zero		1


	//   ....[10]....
        /*0578*/ 	.word	0x000005d0
        /*057c*/ 	.word	0x000000ff
        /*0580*/ 	.word	0x00029870
        /*0584*/ 	.short	0x0100
        /*0586*/ 	.byte	0x06
	.zero		1


	//   ....[11]....
        /*0588*/ 	.word	0x000005e0
        /*058c*/ 	.word	0x000000ff
        /*0590*/ 	.word	0x00029880
        /*0594*/ 	.short	0x0100
        /*0596*/ 	.byte	0x06
	.zero		1


	//   ....[12]....
        /*0598*/ 	.word	0x000005f0
        /*059c*/ 	.word	0x000000ff
        /*05a0*/ 	.word	0x00029878
        /*05a4*/ 	.short	0x0100
        /*05a6*/ 	.byte	0x06
	.zero		1


	//   ....[13]....
        /*05a8*/ 	.word	0x00000600
        /*05ac*/ 	.word	0x000000ff
        /*05b0*/ 	.word	0x00029888
        /*05b4*/ 	.short	0x0100
        /*05b6*/ 	.byte	0x06
	.zero		1


	//   ....[14]....
        /*05b8*/ 	.word	0x00000730
        /*05bc*/ 	.word	0x000000ff
        /*05c0*/ 	.word	0x00029890
        /*05c4*/ 	.short	0x0100
        /*05c6*/ 	.byte	0x08
	.zero		1


	//   ....[15]....
        /*05c8*/ 	.word	0x00000740
        /*05cc*/ 	.word	0x000000ff
        /*05d0*/ 	.word	0x000298a0
        /*05d4*/ 	.short	0x0100
        /*05d6*/ 	.byte	0x08
	.zero		1


	//   ....[16]....
        /*05d8*/ 	.word	0x00000750
        /*05dc*/ 	.word	0x000000ff
        /*05e0*/ 	.word	0x00029898
        /*05e4*/ 	.short	0x0100
        /*05e6*/ 	.byte	0x08
	.zero		1


	//   ....[17]....
        /*05e8*/ 	.word	0x00000760
        /*05ec*/ 	.word	0x000000ff
        /*05f0*/ 	.word	0x000298a8
        /*05f4*/ 	.short	0x0100
        /*05f6*/ 	.byte	0x08
	.zero		1


	//   ....[18]....
        /*05f8*/ 	.word	0x00000890
        /*05fc*/ 	.word	0x000000ff
        /*0600*/ 	.word	0x000298b0
        /*0604*/ 	.short	0x0100
        /*0606*/ 	.byte	0x08
	.zero		1


	//   ....[19]....
        /*0608*/ 	.word	0x000008a0
        /*060c*/ 	.word	0x000000ff
        /*0610*/ 	.word	0x000298c0
        /*0614*/ 	.short	0x0100
        /*0616*/ 	.byte	0x08
	.zero		1


	//   ....[20]....
        /*0618*/ 	.word	0x000008b0
        /*061c*/ 	.word	0x000000ff
        /*0620*/ 	.word	0x000298b8
        /*0624*/ 	.short	0x0100
        /*0626*/ 	.byte	0x08
	.zero		1


	//   ....[21]....
        /*0628*/ 	.word	0x000008c0
        /*062c*/ 	.word	0x000000ff
        /*0630*/ 	.word	0x000298c8
        /*0634*/ 	.short	0x0100
        /*0636*/ 	.byte	0x08
	.zero		1


	//   ....[22]....
        /*0638*/ 	.word	0x00001530
        /*063c*/ 	.word	0x000000ff
        /*0640*/ 	.word	0x00029800
        /*0644*/ 	.short	0x010a
        /*0646*/ 	.byte	0x28
	.zero		1


	//   ....[23]....
        /*0648*/ 	.word	0x00001590
        /*064c*/ 	.word	0x000000ff
        /*0650*/ 	.word	0x00029830
        /*0654*/ 	.short	0x010a
        /*0656*/ 	.byte	0x28
	.zero		1


	//   ....[24]....
        /*0658*/ 	.word	0x00001610
        /*065c*/ 	.word	0x000000ff
        /*0660*/ 	.word	0x00029830
        /*0664*/ 	.short	0x010a
        /*0666*/ 	.byte	0x28
	.zero		1


	//   ....[25]....
        /*0668*/ 	.word	0x00003a80
        /*066c*/ 	.word	0x00000015
        /*0670*/ 	.word	0x00000000
        /*0674*/ 	.short	0x0101
        /*0676*/ 	.byte	0x3f
	.zero		1


	//   ....[26]....
        /*0678*/ 	.word	0x000049f0
        /*067c*/ 	.word	0x000000ff
        /*0680*/ 	.word	0x00029830
        /*0684*/ 	.short	0x010a
        /*0686*/ 	.byte	0x04
	.zero		1


	//   ....[27]....
        /*0688*/ 	.word	0x00004a30
        /*068c*/ 	.word	0x000000ff
        /*0690*/ 	.word	0x00029830
        /*0694*/ 	.short	0x010a
        /*0696*/ 	.byte	0x04
	.zero		1


	//   ....[28]....
        /*0698*/ 	.word	0x000056e0
        /*069c*/ 	.word	0x000000ff
        /*06a0*/ 	.word	0x00029850
        /*06a4*/ 	.short	0x010a
        /*06a6*/ 	.byte	0x04
	.zero		1


	//   ....[29]....
        /*06a8*/ 	.word	0x00005720
        /*06ac*/ 	.word	0x000000ff
        /*06b0*/ 	.word	0x00029850
        /*06b4*/ 	.short	0x010a
        /*06b6*/ 	.byte	0x04
	.zero		1


	//   ....[30]....
        /*06b8*/ 	.word	0x00006dd0
        /*06bc*/ 	.word	0x00000000
        /*06c0*/ 	.word	0x00000000
        /*06c4*/ 	.short	0x0101
        /*06c6*/ 	.byte	0x3f
	.zero		1


	//   ....[31]....
        /*06c8*/ 	.word	0x00006fe0
        /*06cc*/ 	.word	0x000000ff
        /*06d0*/ 	.word	0x00000000
        /*06d4*/ 	.short	0x0101
        /*06d6*/ 	.byte	0x04
	.zero		1


	//   ....[32]....
        /*06d8*/ 	.word	0x00007660
        /*06dc*/ 	.word	0x000000ff
        /*06e0*/ 	.word	0x00029850
        /*06e4*/ 	.short	0x010a
        /*06e6*/ 	.byte	0x05
	.zero		1


	//   ....[33]....
        /*06e8*/ 	.word	0x000076a0
        /*06ec*/ 	.word	0x000000ff
        /*06f0*/ 	.word	0x00029850
        /*06f4*/ 	.short	0x010a
        /*06f6*/ 	.byte	0x05
	.zero		1


	//   ....[34]....
        /*06f8*/ 	.word	0x00007cb0
        /*06fc*/ 	.word	0x000000ff
        /*0700*/ 	.word	0x00000000
        /*0704*/ 	.short	0x0101
        /*0706*/ 	.byte	0x04
	.zero		1


	//   ....[35]....
        /*0708*/ 	.word	0x00009310
        /*070c*/ 	.word	0x000000ff
        /*0710*/ 	.word	0x00000000
        /*0714*/ 	.short	0x0101
        /*0716*/ 	.byte	0x04
	.zero		1


	//   ....[36]....
        /*0718*/ 	.word	0x0000b470
        /*071c*/ 	.word	0x000000ff
        /*0720*/ 	.word	0x00029880
        /*0724*/ 	.short	0x010a
        /*0726*/ 	.byte	0x28
	.zero		1


	//   ....[37]....
        /*0728*/ 	.word	0x0000b5c0
        /*072c*/ 	.word	0x000000ff
        /*0730*/ 	.word	0x00029840
        /*0734*/ 	.short	0x010a
        /*0736*/ 	.byte	0x28
	.zero		1


	//   ....[38]....
        /*0738*/ 	.word	0x0000c0f0
        /*073c*/ 	.word	0x000000ff
        /*0740*/ 	.word	0x00029800
        /*0744*/ 	.short	0x0107
        /*0746*/ 	.byte	0x28
	.zero		1


	//   ....[39]....
        /*0748*/ 	.word	0x0000c160
        /*074c*/ 	.word	0x000000ff
        /*0750*/ 	.word	0x00029800
        /*0754*/ 	.short	0x0101
        /*0756*/ 	.byte	0x28
	.zero		1


	//   ....[40]....
        /*0758*/ 	.word	0x0000c180
        /*075c*/ 	.word	0x000000ff
        /*0760*/ 	.word	0x00029820
        /*0764*/ 	.short	0x010a
        /*0766*/ 	.byte	0x28
	.zero		1


	//   ....[41]....
        /*0768*/ 	.word	0x0000c460
        /*076c*/ 	.word	0x00000006
        /*0770*/ 	.word	0x00029880
        /*0774*/ 	.short	0x010a
        /*0776*/ 	.byte	0x3f
	.zero		1


	//   ....[42]....
        /*0778*/ 	.word	0x0000c690
        /*077c*/ 	.word	0x00000006
        /*0780*/ 	.word	0x00029840
        /*0784*/ 	.short	0x010a
        /*0786*/ 	.byte	0x3f
	.zero		1


	//   ....[43]....
        /*0788*/ 	.word	0x0000cae0
        /*078c*/ 	.word	0x00000012
        /*0790*/ 	.word	0x00029870
        /*0794*/ 	.short	0x010a
        /*0796*/ 	.byte	0x3f
	.zero		1


	//   ....[44]....
        /*0798*/ 	.word	0x0000cb40
        /*079c*/ 	.word	0x00000012
        /*07a0*/ 	.word	0x00029860
        /*07a4*/ 	.short	0x010a
        /*07a6*/ 	.byte	0x3f
	.zero		1


	//   ....[45]....
        /*07a8*/ 	.word	0x0000d040
        /*07ac*/ 	.word	0x00000012
        /*07b0*/ 	.word	0x00029850
        /*07b4*/ 	.short	0x0101
        /*07b6*/ 	.byte	0x3f
	.zero		1


	//   ....[46]....
        /*07b8*/ 	.word	0x0000d0b0
        /*07bc*/ 	.word	0x00000000
        /*07c0*/ 	.word	0x00000000
        /*07c4*/ 	.short	0x0101
        /*07c6*/ 	.byte	0x3f
	.zero		1


	//   ....[47]....
        /*07c8*/ 	.word	0x0000d1d0
        /*07cc*/ 	.word	0x00000003
        /*07d0*/ 	.word	0x00029870
        /*07d4*/ 	.short	0x010a
        /*07d6*/ 	.byte	0x3f
	.zero		1


	//   ....[48]....
        /*07d8*/ 	.word	0x0000d260
        /*07dc*/ 	.word	0x00000003
        /*07e0*/ 	.word	0x00029860
        /*07e4*/ 	.short	0x010a
        /*07e6*/ 	.byte	0x3f
	.zero		1


	//   ....[49]....
        /*07e8*/ 	.word	0x0000d750
        /*07ec*/ 	.word	0x00000003
        /*07f0*/ 	.word	0x00029850
        /*07f4*/ 	.short	0x0101
        /*07f6*/ 	.byte	0x3f
	.zero		1


	//   ....[50]....
        /*07f8*/ 	.word	0x0000d7c0
        /*07fc*/ 	.word	0x00000000
        /*0800*/ 	.word	0x00000000
        /*0804*/ 	.short	0x0101
        /*0806*/ 	.byte	0x3f
	.zero		1


	//   ....[51]....
        /*0808*/ 	.word	0x0000d860
        /*080c*/ 	.word	0x00000009
        /*0810*/ 	.word	0x00029820
        /*0814*/ 	.short	0x010a
        /*0816*/ 	.byte	0x3f
	.zero		1


	//   ....[52]....
        /*0818*/ 	.word	0x0000d9a0
        /*081c*/ 	.word	0x00000005
        /*0820*/ 	.word	0x00000000
        /*0824*/ 	.short	0x010a
        /*0826*/ 	.byte	0x3f
	.zero		1


	//   ....[53]....
        /*0828*/ 	.word	0x0000da10
        /*082c*/ 	.word	0x00000007
        /*0830*/ 	.word	0x00000000
        /*0834*/ 	.short	0x010a
        /*0836*/ 	.byte	0x3f
	.zero		1


	//   ....[54]....
        /*0838*/ 	.word	0x0000da60
        /*083c*/ 	.word	0x00000005
        /*0840*/ 	.word	0x00029860
        /*0844*/ 	.short	0x010a
        /*0846*/ 	.byte	0x3f
	.zero		1


	//   ....[55]....
        /*0848*/ 	.word	0x0000dab0
        /*084c*/ 	.word	0x00000003
        /*0850*/ 	.word	0x00029860
        /*0854*/ 	.short	0x010a
        /*0856*/ 	.byte	0x3f
	.zero		1


	//   ....[56]....
        /*0858*/ 	.word	0x0000daf0
        /*085c*/ 	.word	0x00000005
        /*0860*/ 	.word	0x00029880
        /*0864*/ 	.short	0x010a
        /*0866*/ 	.byte	0x3f
	.zero		1


	//   ....[57]....
        /*0868*/ 	.word	0x0000db10
        /*086c*/ 	.word	0x00000003
        /*0870*/ 	.word	0x00029880
        /*0874*/ 	.short	0x010a
        /*0876*/ 	.byte	0x3f
	.zero		1


	//   ....[58]....
        /*0878*/ 	.word	0x0000db80
        /*087c*/ 	.word	0x00000000
        /*0880*/ 	.word	0x00029800
        /*0884*/ 	.short	0x010a
        /*0886*/ 	.byte	0x3f
	.zero		1


	//   ....[59]....
        /*0888*/ 	.word	0x0000dbe0
        /*088c*/ 	.word	0x00000000
        /*0890*/ 	.word	0x00029830
        /*0894*/ 	.short	0x010a
        /*0896*/ 	.byte	0x3f
	.zero		1


	//   ....[60]....
        /*0898*/ 	.word	0x0000dc40
        /*089c*/ 	.word	0x0000000e
        /*08a0*/ 	.word	0x00029830
        /*08a4*/ 	.short	0x010a
        /*08a6*/ 	.byte	0x3f
	.zero		1


	//   ....[61]....
        /*08a8*/ 	.word	0x0000dca0
        /*08ac*/ 	.word	0x0000000c
        /*08b0*/ 	.word	0x00029850
        /*08b4*/ 	.short	0x010a
        /*08b6*/ 	.byte	0x3f
	.zero		1


	//   ....[62]....
        /*08b8*/ 	.word	0x0000dd00
        /*08bc*/ 	.word	0x00000005
        /*08c0*/ 	.word	0x00029850
        /*08c4*/ 	.short	0x010a
        /*08c6*/ 	.byte	0x3f
	.zero		1


	//   ....[63]....
        /*08c8*/ 	.word	0x0000de60
        /*08cc*/ 	.word	0x00000003
        /*08d0*/ 	.word	0x00029880
        /*08d4*/ 	.short	0x010a
        /*08d6*/ 	.byte	0x3f
	.zero		1


	//   ....[64]....
        /*08d8*/ 	.word	0x0000dec0
        /*08dc*/ 	.word	0x00000003
        /*08e0*/ 	.word	0x00029840
        /*08e4*/ 	.short	0x010a
        /*08e6*/ 	.byte	0x3f
	.zero		1


	//   ....[65]....
        /*08e8*/ 	.word	0x0000e4b0
        /*08ec*/ 	.word	0x00000003
        /*08f0*/ 	.word	0x00029820
        /*08f4*/ 	.short	0x010a
        /*08f6*/ 	.byte	0x3f
	.zero		1


	//   ....[66]....
        /*08f8*/ 	.word	0x0000e500
        /*08fc*/ 	.word	0x00000006
        /*0900*/ 	.word	0x00029880
        /*0904*/ 	.short	0x010a
        /*0906*/ 	.byte	0x3f
	.zero		1


	//   ....[67]....
        /*0908*/ 	.word	0x0000e550
        /*090c*/ 	.word	0x00000006
        /*0910*/ 	.word	0x00029840
        /*0914*/ 	.short	0x010a
        /*0916*/ 	.byte	0x3f
	.zero		1


	//   ....[68]....
        /*0918*/ 	.word	0x0000e5a0
        /*091c*/ 	.word	0x00000012
        /*0920*/ 	.word	0x00029870
        /*0924*/ 	.short	0x010a
        /*0926*/ 	.byte	0x3f
	.zero		1


	//   ....[69]....
        /*0928*/ 	.word	0x0000e5f0
        /*092c*/ 	.word	0x00000012
        /*0930*/ 	.word	0x00029860
        /*0934*/ 	.short	0x010a
        /*0936*/ 	.byte	0x3f
	.zero		1


	//   ....[70]....
        /*0938*/ 	.word	0x0000e640
        /*093c*/ 	.word	0x00000003
        /*0940*/ 	.word	0x00029870
        /*0944*/ 	.short	0x010a
        /*0946*/ 	.byte	0x3f
	.zero		1


	//   ....[71]....
        /*0948*/ 	.word	0x0000e690
        /*094c*/ 	.word	0x00000003
        /*0950*/ 	.word	0x00029860
        /*0954*/ 	.short	0x010a
        /*0956*/ 	.byte	0x3f
	.zero		1


	//   ....[72]....
        /*0958*/ 	.word	0x0000e6e0
        /*095c*/ 	.word	0x00000009
        /*0960*/ 	.word	0x00029820
        /*0964*/ 	.short	0x010a
        /*0966*/ 	.byte	0x3f
	.zero		1


	//   ....[73]....
        /*0968*/ 	.word	0x0000e730
        /*096c*/ 	.word	0x00000005
        /*0970*/ 	.word	0x00000000
        /*0974*/ 	.short	0x010a
        /*0976*/ 	.byte	0x3f
	.zero		1


	//   ....[74]....
        /*0978*/ 	.word	0x0000e780
        /*097c*/ 	.word	0x00000007
        /*0980*/ 	.word	0x00000000
        /*0984*/ 	.short	0x010a
        /*0986*/ 	.byte	0x3f
	.zero		1


	//   ....[75]....
        /*0988*/ 	.word	0x0000e7d0
        /*098c*/ 	.word	0x00000005
        /*0990*/ 	.word	0x00029860
        /*0994*/ 	.short	0x010a
        /*0996*/ 	.byte	0x3f
	.zero		1


	//   ....[76]....
        /*0998*/ 	.word	0x0000e820
        /*099c*/ 	.word	0x00000003
        /*09a0*/ 	.word	0x00029860
        /*09a4*/ 	.short	0x010a
        /*09a6*/ 	.byte	0x3f
	.zero		1


	//   ....[77]....
        /*09a8*/ 	.word	0x0000e870
        /*09ac*/ 	.word	0x00000005
        /*09b0*/ 	.word	0x00029880
        /*09b4*/ 	.short	0x010a
        /*09b6*/ 	.byte	0x3f
	.zero		1


	//----- nvinfo : EIATTR_NUM_MBARRIERS
	.align		4
.L_92:
        /*09b8*/ 	.byte	0x03, 0x38
        /*09ba*/ 	.short	0x0016


	//----- nvinfo : EIATTR_EXIT_INSTR_OFFSETS
	.align		4
        /*09bc*/ 	.byte	0x04, 0x1c
        /*09be*/ 	.short	(.L_94 - .L_93)


	//   ....[0]....
.L_93:
        /*09c0*/ 	.word	0x0000db60


	//----- nvinfo : EIATTR_MAX_THREADS
	.align		4
.L_94:
        /*09c4*/ 	.byte	0x04, 0x05
        /*09c6*/ 	.short	(.L_96 - .L_95)
.L_95:
        /*09c8*/ 	.word	0x00000180
        /*09cc*/ 	.word	0x00000001
        /*09d0*/ 	.word	0x00000001


	//----- nvinfo : EIATTR_CRS_STACK_SIZE
	.align		4
.L_96:
        /*09d4*/ 	.byte	0x04, 0x1e
        /*09d6*/ 	.short	(.L_98 - .L_97)
.L_97:
        /*09d8*/ 	.word	0x00000000


	//----- nvinfo : EIATTR_CBANK_PARAM_SIZE
	.align		4
.L_98:
        /*09dc*/ 	.byte	0x03, 0x19
        /*09de*/ 	.short	0x0a70


	//----- nvinfo : EIATTR_PARAM_CBANK
	.align		4
        /*09e0*/ 	.byte	0x04, 0x0a
        /*09e2*/ 	.short	(.L_100 - .L_99)
	.align		4
.L_99:
        /*09e4*/ 	.word	index@(.nv.constant0._ZN7cutlass13device_kernelIN5flash11enable_sm90INS1_16FlashAttnFwdSm90INS1_25CollectiveMainloopFwdSm90ILi2EN4cute5tupleIJNS5_1CILi1EEES8_S8_EEENS6_IJNS7_ILi128EEENS7_ILi160EEENS7_ILi192EEEEEELi128ENS_12float_e4m3_tEfNS_4arch4Sm90ELb0ELb0ELb0ELb0ELb0ELb0ELb0ELb1ELb1ELb1ELb1ELb0EEENS1_21CollectiveEpilogueFwdINS6_IJSA_SA_SB_EEES9_NS_10bfloat16_tESG_Li256ELb0ELb1ELb1ELb1EEENS1_19SingleTileSchedulerILb0ELb1ELb1ELi128EEEEEEEEEvNT_6ParamsE)
        /*09e8*/ 	.short	0x0210
        /*09ea*/ 	.short	0x0a70


	//----- nvinfo : EIATTR_SW_WAR
	.align		4
.L_100:
        /*09ec*/ 	.byte	0x04, 0x36
        /*09ee*/ 	.short	(.L_102 - .L_101)
.L_101:
        /*09f0*/ 	.word	0x00000008
.L_102:


//--------------------- .nv.info._ZN7cutlass13device_kernelIN5flash11enable_sm90INS1_16FlashAttnFwdSm90INS1_25CollectiveMainloopFwdSm90ILi2EN4cute5tupleIJNS5_1CILi1EEES8_S8_EEENS6_IJNS7_ILi128EEENS7_ILi160EEENS7_ILi192EEEEEELi128ENS_12float_e4m3_tEfNS_4arch4Sm90ELb0ELb0ELb0ELb1ELb0ELb0ELb0ELb1ELb1ELb1ELb1ELb0EEENS1_21CollectiveEpilogueFwdINS6_IJSA_SA_SB_EEES9_NS_10bfloat16_tESG_Li256ELb1ELb1ELb1ELb1EEENS1_36VarlenDynamicPersistentTileSchedulerILi128ELi160ELi256ELi128ELb1ELb1ELb1ELb0ELb1ELb1EEEEEEEEEvNT_6ParamsE --------------------------
	.section	.nv.info._ZN7cutlass13device_kernelIN5flash11enable_sm90INS1_16FlashAttnFwdSm90INS1_25CollectiveMainloopFwdSm90ILi2EN4cute5tupleIJNS5_1CILi1EEES8_S8_EEENS6_IJNS7_ILi128EEENS7_ILi160EEENS7_ILi192EEEEEELi128ENS_12float_e4m3_tEfNS_4arch4Sm90ELb0ELb0ELb0ELb1ELb0ELb0ELb0ELb1ELb1ELb1ELb1ELb0EEENS1_21CollectiveEpilogueFwdINS6_IJSA_SA_SB_EEES9_NS_10bfloat16_tESG_Li256ELb1ELb1ELb1ELb1EEENS1_36VarlenDynamicPersistentTileSchedulerILi128ELi160ELi256ELi128ELb1ELb1ELb1ELb0ELb1ELb1EEEEEEEEEvNT_6ParamsE,"",@"SHT_CUDA_INFO"
	.sectionflags	@""
	.align	4


	//----- nvinfo : EIATTR_CUDA_API_VERSION
	.align		4
        /*0000*/ 	.byte	0x04, 0x37
        /*0002*/ 	.short	(.L_104 - .L_103)
.L_103:
        /*0004*/ 	.word	0x00000082


	//----- nvinfo : EIATTR_KPARAM_INFO
	.align		4
.L_104:
        /*0008*/ 	.byte	0x04, 0x17
        /*000a*/ 	.short	(.L_106 - .L_105)
.L_105:
        /*000c*/ 	.word	0x00000000
        /*0010*/ 	.short	0x0000
        /*0012*/ 	.short	0x0070
        /*0014*/ 	.byte	0x00, 0xf0, 0x01, 0x2a


	//----- nvinfo : EIATTR_SPARSE_MMA_MASK
	.align		4
.L_106:
        /*0018*/ 	.byte	0x03, 0x50
        /*001a*/ 	.short	0x0000


	//----- nvinfo : EIATTR_MAXREG_COUNT
	.align		4
        /*001c*/ 	.byte	0x03, 0x1b
        /*001e*/ 	.short	0x00a8


	//----- nvinfo : EIATTR_NUM_BARRIERS
	.align		4
        /*0020*/ 	.byte	0x02, 0x4c
        /*0022*/ 	.byte	0x10
	.zero		1


	//----- nvinfo : EIATTR_EXTERNS
	.align		4
        /*0024*/ 	.byte	0x04, 0x0f
        /*0026*/ 	.short	(.L_108 - .L_107)


	//   ....[0]....
	.align		4
.L_107:
        /*0028*/ 	.word	index@(__assertfail)


	//----- nvinfo : EIATTR_ANNOTATIONS
	.align		4
.L_108:
        /*002c*/ 	.byte	0x04, 0x55
        /*002e*/ 	.short	(.L_110 - .L_109)


	//   ....[0]....
.L_109:
        /* <DEDUP_REMOVED lines=40> */


	//----- nvinfo : EIATTR_MERCURY_ISA_VERSION
	.align		4
.L_110:
        /*0298*/ 	.byte	0x03, 0x5f
        /*029a*/ 	.short	0x0101


	//----- nvinfo : EIATTR_UNUSED_LOAD_BYTE_OFFSET
	.align		4
        /*029c*/ 	.byte	0x04, 0x44
        /*029e*/ 	.short	(.L_112 - .L_111)


	//   ....[0]....
.L_111:
        /*02a0*/ 	.word	0x00000a40
        /*02a4*/ 	.word	0x0000fff0


	//   ....[1]....
        /*02a8*/ 	.word	0x00008a60
        /*02ac*/ 	.word	0x0000fff0


	//----- nvinfo : EIATTR_INT_WARP_WIDE_INSTR_OFFSETS
	.align		4
.L_112:
        /*02b0*/ 	.byte	0x04, 0x31
        /*02b2*/ 	.short	(.L_114 - .L_113)


	//   ....[0]....
.L_113:
        /*02b4*/ 	.word	0x00000130


	//   ....[1]....
        /*02b8*/ 	.word	0x00000170


	//   ....[2]....
        /*02bc*/ 	.word	0x000001e0


	//   ....[3]....
        /*02c0*/ 	.word	0x0000ddd0


	//   ....[4]....
        /*02c4*/ 	.word	0x0000de60


	//   ....[5]....
        /*02c8*/ 	.word	0x00010710


	//   ....[6]....
        /*02cc*/ 	.word	0x000107a0


	//----- nvinfo : EIATTR_COOP_GROUP_MASK_REGIDS
	.align		4
.L_114:
        /*02d0*/ 	.byte	0x04, 0x29
        /*02d2*/ 	.short	(.L_116 - .L_115)


	//   ....[0]....
.L_115:
        /*02d4*/ 	.word	0xffffffff


	//   ....[1]....
        /*02d8*/ 	.word	0xffffffff


	//   ....[2]....
        /*02dc*/ 	.word	0xffffffff


	//   ....[3]....
        /*02e0*/ 	.word	0xffffffff


	//   ....[4]....
        /*02e4*/ 	.word	0xffffffff


	//   ....[5]....
        /*02e8*/ 	.word	0xffffffff


	//   ....[6]....
        /*02ec*/ 	.word	0xffffffff


	//   ....[7]....
        /*02f0*/ 	.word	0xffffffff


	//   ....[8]....
        /*02f4*/ 	.word	0xffffffff


	//   ....[9]....
        /*02f8*/ 	.word	0xffffffff


	//   ....[10]....
        /*02fc*/ 	.word	0xffffffff


	//   ....[11]....
        /*0300*/ 	.word	0xffffffff


	//   ....[12]....
        /*0304*/ 	.word	0xffffffff


	//   ....[13]....
        /*0308*/ 	.word	0xffffffff


	//   ....[14]....
        /*030c*/ 	.word	0xffffffff


	//   ....[15]....
        /*0310*/ 	.word	0xffffffff


	//   ....[16]....
        /*0314*/ 	.word	0xffffffff


	//   ....[17]....
        /*0318*/ 	.word	0xffffffff


	//   ....[18]....
        /*031c*/ 	.word	0xffffffff


	//   ....[19]....
        /*0320*/ 	.word	0xffffffff


	//   ....[20]....
        /*0324*/ 	.word	0xffffffff


	//   ....[21]....
        /*0328*/ 	.word	0xffffffff


	//   ....[22]....
        /*032c*/ 	.word	0xffffffff


	//   ....[23]....
        /*0330*/ 	.word	0xffffffff


	//   ....[24]....
        /*0334*/ 	.word	0xffffffff


	//   ....[25]....
        /*0338*/ 	.word	0xffffffff


	//   ....[26]....
        /*033c*/ 	.word	0xffffffff


	//   ....[27]....
        /*0340*/ 	.word	0xffffffff


	//   ....[28]....
        /*0344*/ 	.word	0xffffffff


	//   ....[29]....
        /*0348*/ 	.word	0xffffffff


	//   ....[30]....
        /*034c*/ 	.word	0xffffffff


	//   ....[31]....
        /*0350*/ 	.word	0xffffffff


	//   ....[32]....
        /*0354*/ 	.word	0xffffffff


	//   ....[33]....
        /*0358*/ 	.word	0xffffffff


	//   ....[34]....
        /*035c*/ 	.word	0xffffffff


	//   ....[35]....
        /*0360*/ 	.word	0xffffffff


	//   ....[36]....
        /*0364*/ 	.word	0xffffffff


	//   ....[37]....
        /*0368*/ 	.word	0xffffffff


	//   ....[38]....
        /*036c*/ 	.word	0xffffffff


	//   ....[39]....
        /*0370*/ 	.word	0xffffffff


	//   ....[40]....
        /*0374*/ 	.word	0xffffffff


	//   ....[41]....
        /*0378*/ 	.word	0xffffffff


	//   ....[42]....
        /*037c*/ 	.word	0xffffffff


	//   ....[43]....
        /*0380*/ 	.word	0xffffffff


	//   ....[44]....
        /*0384*/ 	.word	0xffffffff


	//   ....[45]....
        /*0388*/ 	.word	0xffffffff


	//   ....[46]....
        /*038c*/ 	.word	0xffffffff


	//   ....[47]....
        /*0390*/ 	.word	0xffffffff


	//   ....[48]....
        /*0394*/ 	.word	0xffffffff


	//   ....[49]....
        /*0398*/ 	.word	0xffffffff


	//   ....[50]....
        /*039c*/ 	.word	0xffffffff


	//   ....[51]....
        /*03a0*/ 	.word	0xffffffff


	//   ....[52]....
        /*03a4*/ 	.word	0xffffffff


	//   ....[53]....
        /*03a8*/ 	.word	0xffffffff


	//   ....[54]....
        /*03ac*/ 	.word	0xffffffff


	//   ....[55]....
        /*03b0*/ 	.word	0xffffffff


	//   ....[56]....
        /*03b4*/ 	.word	0xffffffff


	//   ....[57]....
        /*03b8*/ 	.word	0xffffffff


	//   ....[58]....
        /*03bc*/ 	.word	0xffffffff


	//   ....[59]....
        /*03c0*/ 	.word	0xffffffff


	//   ....[60]....
        /*03c4*/ 	.word	0xffffffff


	//   ....[61]....
        /*03c8*/ 	.word	0xffffffff


	//   ....[62]....
        /*03cc*/ 	.word	0xffffffff


	//   ....[63]....
        /*03d0*/ 	.word	0xffffffff


	//   ....[64]....
        /*03d4*/ 	.word	0xffffffff


	//   ....[65]....
        /*03d8*/ 	.word	0xffffffff


	//   ....[66]....
        /*03dc*/ 	.word	0xffffffff


	//   ....[67]....
        /*03e0*/ 	.word	0xffffffff


	//   ....[68]....
        /*03e4*/ 	.word	0xffffffff


	//   ....[69]....
        /*03e8*/ 	.word	0xffffffff


	//   ....[70]....
        /*03ec*/ 	.word	0xffffffff


	//   ....[71]....
        /*03f0*/ 	.word	0xffffffff


	//   ....[72]....
        /*03f4*/ 	.word	0xffffffff


	//   ....[73]....
        /*03f8*/ 	.word	0xffffffff


	//   ....[74]....
        /*03fc*/ 	.word	0xffffffff


	//   ....[75]....
        /*0400*/ 	.word	0xffffffff


	//   ....[76]....
        /*0404*/ 	.word	0xffffffff


	//   ....[77]....
        /*0408*/ 	.word	0xffffffff


	//   ....[78]....
        /*040c*/ 	.word	0xffffffff


	//   ....[79]....
        /*0410*/ 	.word	0xffffffff


	//   ....[80]....
        /*0414*/ 	.word	0xffffffff


	//   ....[81]....
        /*0418*/ 	.word	0xffffffff


	//   ....[82]....
        /*041c*/ 	.word	0xffffffff


	//   ....[83]....
        /*0420*/ 	.word	0xffffffff


	//   ....[84]....
        /*0424*/ 	.word	0xffffffff


	//   ....[85]....
        /*0428*/ 	.word	0xffffffff


	//   ....[86]....
        /*042c*/ 	.word	0xffffffff


	//   ....[87]....
        /*0430*/ 	.word	0xffffffff


	//   ....[88]....
        /*0434*/ 	.word	0xffffffff


	//   ....[89]....
        /*0438*/ 	.word	0xffffffff


	//   ....[90]....
        /*043c*/ 	.word	0xffffffff


	//   ....[91]....
        /*0440*/ 	.word	0xffffffff


	//   ....[92]....
        /*0444*/ 	.word	0xffffffff


	//   ....[93]....
        /*0448*/ 	.word	0xffffffff


	//   ....[94]....
        /*044c*/ 	.word	0xffffffff


	//   ....[95]....
        /*0450*/ 	.word	0xffffffff


	//   ....[96]....
        /*0454*/ 	.word	0xffffffff


	//   ....[97]....
        /*0458*/ 	.word	0xffffffff


	//   ....[98]....
        /*045c*/ 	.word	0xffffffff


	//   ....[99]....
        /*0460*/ 	.word	0xffffffff


	//   ....[100]....
        /*0464*/ 	.word	0xffffffff


	//   ....[101]....
        /*0468*/ 	.word	0xffffffff


	//   ....[102]....
        /*046c*/ 	.word	0xffffffff


	//   ....[103]....
        /*0470*/ 	.word	0xffffffff


	//   ....[104]....
        /*0474*/ 	.word	0xffffffff


	//   ....[105]....
        /*0478*/ 	.word	0xffffffff


	//   ....[106]....
        /*047c*/ 	.word	0xffffffff


	//   ....[107]....
        /*0480*/ 	.word	0xffffffff


	//   ....[108]....
        /*0484*/ 	.word	0xffffffff


	//   ....[109]....
        /*0488*/ 	.word	0xffffffff


	//   ....[110]....
        /*048c*/ 	.word	0xffffffff


	//   ....[111]....
        /*0490*/ 	.word	0xffffffff


	//   ....[112]....
        /*0494*/ 	.word	0xffffffff


	//   ....[113]....
        /*0498*/ 	.word	0xffffffff


	//   ....[114]....
        /*049c*/ 	.word	0xffffffff


	//   ....[115]....
        /*04a0*/ 	.word	0xffffffff


	//   ....[116]....
        /*04a4*/ 	.word	0xffffffff


	//   ....[117]....
        /*04a8*/ 	.word	0xffffffff


	//   ....[118]....
        /*04ac*/ 	.word	0xffffffff


	//   ....[119]....
        /*04b0*/ 	.word	0xffffffff


	//   ....[120]....
        /*04b4*/ 	.word	0xffffffff


	//   ....[121]....
        /*04b8*/ 	.word	0xffffffff


	//   ....[122]....
        /*04bc*/ 	.word	0xffffffff


	//   ....[123]....
        /*04c0*/ 	.word	0xffffffff


	//   ....[124]....
        /*04c4*/ 	.word	0xffffffff


	//   ....[125]....
        /*04c8*/ 	.word	0xffffffff


	//   ....[126]....
        /*04cc*/ 	.word	0xffffffff


	//   ....[127]....
        /*04d0*/ 	.word	0xffffffff


	//   ....[128]....
        /*04d4*/ 	.word	0xffffffff


	//   ....[129]....
        /*04d8*/ 	.word	0xffffffff


	//   ....[130]....
        /*04dc*/ 	.word	0xffffffff


	//   ....[131]....
        /*04e0*/ 	.word	0xffffffff


	//   ....[132]....
        /*04e4*/ 	.word	0xffffffff


	//   ....[133]....
        /*04e8*/ 	.word	0xffffffff


	//   ....[134]....
        /*04ec*/ 	.word	0xffffffff


	//   ....[135]....
        /*04f0*/ 	.word	0xffffffff


	//   ....[136]....
        /*04f4*/ 	.word	0xffffffff


	//   ....[137]....
        /*04f8*/ 	.word	0xffffffff


	//   ....[138]....
        /*04fc*/ 	.word	0xffffffff


	//   ....[139]....
        /*0500*/ 	.word	0xffffffff


	//   ....[140]....
        /*0504*/ 	.word	0xffffffff


	//   ....[141]....
        /*0508*/ 	.word	0xffffffff


	//   ....[142]....
        /*050c*/ 	.word	0xffffffff


	//   ....[143]....
        /*0510*/ 	.word	0xffffffff


	//   ....[144]....
        /*0514*/ 	.word	0xffffffff


	//   ....[145]....
        /*0518*/ 	.word	0xffffffff


	//   ....[146]....
        /*051c*/ 	.word	0xffffffff


	//   ....[147]....
        /*0520*/ 	.word	0xffffffff


	//   ....[148]....
        /*0524*/ 	.word	0xffffffff


	//   ....[149]....
        /*0528*/ 	.word	0xffffffff


	//   ....[150]....
        /*052c*/ 	.word	0xffffffff


	//   ....[151]....
        /*0530*/ 	.word	0xffffffff


	//   ....[152]....
        /*0534*/ 	.word	0xffffffff


	//   ....[153]....
        /*0538*/ 	.word	0x0500000f


	//   ....[154]....
        /*053c*/ 	.word	0x0500000f


	//   ....[155]....
        /*0540*/ 	.word	0x0500000f


	//   ....[156]....
        /*0544*/ 	.word	0x0500000f


	//   ....[157]....
        /*0548*/ 	.word	0x0500000f


	//   ....[158]....
        /*054c*/ 	.word	0x0500000f


	//   ....[159]....
        /*0550*/ 	.word	0x0500000f


	//   ....[160]....
        /*0554*/ 	.word	0x0500000f


	//   ....[161]....
        /*0558*/ 	.word	0x0500000f


	//   ....[162]....
        /*055c*/ 	.word	0x0500000f


	//----- nvinfo : EIATTR_COOP_GROUP_INSTR_OFFSETS
	.align		4
.L_116:
        /*0560*/ 	.byte	0x04, 0x28
        /*0562*/ 	.short	(.L_118 - .L_117)


	//   ....[0]....
.L_117:
        /*0564*/ 	.word	0x00000070


	//   ....[1]....
        /*0568*/ 	.word	0x00000140


	//   ....[2]....
        /*056c*/ 	.word	0x00000190


	//   ....[3]....
        /*0570*/ 	.word	0x000003c0


	//   ....[4]....
        /*0574*/ 	.word	0x00000520


	//   ....[5]....
        /*0578*/ 	.word	0x00000640


	//   ....[6]....
        /*057c*/ 	.word	0x000007a0


	//   ....[7]....
        /*0580*/ 	.word	0x00001b30


	//   ....[8]....
        /*0584*/ 	.word	0x00003550


	//   ....[9]....
        /*0588*/ 	.word	0x00003660


	//   ....[10]....
        /*058c*/ 	.word	0x00003c70


	//   ....[11]....
        /*0590*/ 	.word	0x00003cd0


	//   ....[12]....
        /*0594*/ 	.word	0x000064c0


	//   ....[13]....
        /*0598*/ 	.word	0x00006500


	//   ....[14]....
        /*059c*/ 	.word	0x00006530


	//   ....[15]....
        /*05a0*/ 	.word	0x00006570


	//   ....[16]....
        /*05a4*/ 	.word	0x000082a0


	//   ....[17]....
        /*05a8*/ 	.word	0x00008300


	//   ....[18]....
        /*05ac*/ 	.word	0x00008320


	//   ....[19]....
        /*05b0*/ 	.word	0x00008340


	//   ....[20]....
        /*05b4*/ 	.word	0x000092d0


	//   ....[21]....
        /*05b8*/ 	.word	0x000092e0


	//   ....[22]....
        /*05bc*/ 	.word	0x000092f0


	//   ....[23]....
        /*05c0*/ 	.word	0x00009300


	//   ....[24]....
        /*05c4*/ 	.word	0x00009310


	//   ....[25]....
        /*05c8*/ 	.word	0x00009320


	//   ....[26]....
        /*05cc*/ 	.word	0x00009330


	//   ....[27]....
        /*05d0*/ 	.word	0x00009340


	//   ....[28]....
        /*05d4*/ 	.word	0x00009350


	//   ....[29]....
        /*05d8*/ 	.word	0x00009360


	//   ....[30]....
        /*05dc*/ 	.word	0x00009370


	//   ....[31]....
        /*05e0*/ 	.word	0x000093a0


	//   ....[32]....
        /*05e4*/ 	.word	0x000093d0


	//   ....[33]....
        /*05e8*/ 	.word	0x000093e0


	//   ....[34]....
        /*05ec*/ 	.word	0x000093f0


	//   ....[35]....
        /*05f0*/ 	.word	0x00009400


	//   ....[36]....
        /*05f4*/ 	.word	0x00009410


	//   ....[37]....
        /*05f8*/ 	.word	0x00009420


	//   ....[38]....
        /*05fc*/ 	.word	0x00009430


	//   ....[39]....
        /*0600*/ 	.word	0x00009450


	//   ....[40]....
        /*0604*/ 	.word	0x00009480


	//   ....[41]....
        /*0608*/ 	.word	0x00009490


	//   ....[42]....
        /*060c*/ 	.word	0x000094b0


	//   ....[43]....
        /*0610*/ 	.word	0x000094d0


	//   ....[44]....
        /*0614*/ 	.word	0x000094e0


	//   ....[45]....
        /*0618*/ 	.word	0x000094f0


	//   ....[46]....
        /*061c*/ 	.word	0x00009500


	//   ....[47]....
        /*0620*/ 	.word	0x00009520


	//   ....[48]....
        /*0624*/ 	.word	0x00009530


	//   ....[49]....
        /*0628*/ 	.word	0x00009550


	//   ....[50]....
        /*062c*/ 	.word	0x00009580


	//   ....[51]....
        /*0630*/ 	.word	0x00009590


	//   ....[52]....
        /*0634*/ 	.word	0x000095a0


	//   ....[53]....
        /*0638*/ 	.word	0x000095b0


	//   ....[54]....
        /*063c*/ 	.word	0x000095c0


	//   ....[55]....
        /*0640*/ 	.word	0x000095d0


	//   ....[56]....
        /*0644*/ 	.word	0x000095e0


	//   ....[57]....
        /*0648*/ 	.word	0x000095f0


	//   ....[58]....
        /*064c*/ 	.word	0x00009600


	//   ....[59]....
        /*0650*/ 	.word	0x00009620


	//   ....[60]....
        /*0654*/ 	.word	0x00009640


	//   ....[61]....
        /*0658*/ 	.word	0x00009670


	//   ....[62]....
        /*065c*/ 	.word	0x00009680


	//   ....[63]....
        /*0660*/ 	.word	0x000096a0


	//   ....[64]....
        /*0664*/ 	.word	0x000096b0


	//   ....[65]....
        /*0668*/ 	.word	0x000096d0


	//   ....[66]....
        /*066c*/ 	.word	0x000096f0


	//   ....[67]....
        /*0670*/ 	.word	0x00009710


	//   ....[68]....
        /*0674*/ 	.word	0x00009720


	//   ....[69]....
        /*0678*/ 	.word	0x00009750


	//   ....[70]....
        /*067c*/ 	.word	0x00009780


	//   ....[71]....
        /*0680*/ 	.word	0x000097a0


	//   ....[72]....
        /*0684*/ 	.word	0x000097b0


	//   ....[73]....
        /*0688*/ 	.word	0x000097c0


	//   ....[74]....
        /*068c*/ 	.word	0x000097d0


	//   ....[75]....
        /*0690*/ 	.word	0x000097e0


	//   ....[76]....
        /*0694*/ 	.word	0x000097f0


	//   ....[77]....
        /*0698*/ 	.word	0x00009810


	//   ....[78]....
        /*069c*/ 	.word	0x00009840


	//   ....[79]....
        /*06a0*/ 	.word	0x00009870


	//   ....[80]....
        /*06a4*/ 	.word	0x000098a0


	//   ....[81]....
        /*06a8*/ 	.word	0x000098d0


	//   ....[82]....
        /*06ac*/ 	.word	0x00009900


	//   ....[83]....
        /*06b0*/ 	.word	0x00009930


	//   ....[84]....
        /*06b4*/ 	.word	0x0000a220


	//   ....[85]....
        /*06b8*/ 	.word	0x0000a260


	//   ....[86]....
        /*06bc*/ 	.word	0x0000a280


	//   ....[87]....
        /*06c0*/ 	.word	0x0000a2a0


	//   ....[88]....
        /*06c4*/ 	.word	0x0000a990


	//   ....[89]....
        /*06c8*/ 	.word	0x0000a9b0


	//   ....[90]....
        /*06cc*/ 	.word	0x0000aa80


	//   ....[91]....
        /*06d0*/ 	.word	0x0000aaa0


	//   ....[92]....
        /*06d4*/ 	.word	0x0000ab60


	//   ....[93]....
        /*06d8*/ 	.word	0x0000ab80


	//   ....[94]....
        /*06dc*/ 	.word	0x0000ac50


	//   ....[95]....
        /*06e0*/ 	.word	0x0000ac70


	//   ....[96]....
        /*06e4*/ 	.word	0x0000b040


	//   ....[97]....
        /*06e8*/ 	.word	0x0000b050


	//   ....[98]....
        /*06ec*/ 	.word	0x0000b490


	//   ....[99]....
        /*06f0*/ 	.word	0x0000b4a0


	//   ....[100]....
        /*06f4*/ 	.word	0x0000c1a0


	//   ....[101]....
        /*06f8*/ 	.word	0x0000c1d0


	//   ....[102]....
        /*06fc*/ 	.word	0x0000c2a0


	//   ....[103]....
        /*0700*/ 	.word	0x0000c2c0


	//   ....[104]....
        /*0704*/ 	.word	0x0000c380


	//   ....[105]....
        /*0708*/ 	.word	0x0000c3a0


	//   ....[106]....
        /*070c*/ 	.word	0x0000c470


	//   ....[107]....
        /*0710*/ 	.word	0x0000c490


	//   ....[108]....
        /*0714*/ 	.word	0x0000c5e0


	//   ....[109]....
        /*0718*/ 	.word	0x0000c820


	//   ....[110]....
        /*071c*/ 	.word	0x0000c850


	//   ....[111]....
        /*0720*/ 	.word	0x0000c890


	//   ....[112]....
        /*0724*/ 	.word	0x0000c8c0


	//   ....[113]....
        /*0728*/ 	.word	0x0000c8f0


	//   ....[114]....
        /*072c*/ 	.word	0x0000c930


	//   ....[115]....
        /*0730*/ 	.word	0x0000cac0


	//   ....[116]....
        /*0734*/ 	.word	0x0000caf0


	//   ....[117]....
        /*0738*/ 	.word	0x0000cb20


	//   ....[118]....
        /*073c*/ 	.word	0x0000cb50


	//   ....[119]....
        /*0740*/ 	.word	0x0000cb80


	//   ....[120]....
        /*0744*/ 	.word	0x0000cbc0


	//   ....[121]....
        /*0748*/ 	.word	0x0000cc50


	//   ....[122]....
        /*074c*/ 	.word	0x0000cca0


	//   ....[123]....
        /*0750*/ 	.word	0x0000ccb0


	//   ....[124]....
        /*0754*/ 	.word	0x0000cd40


	//   ....[125]....
        /*0758*/ 	.word	0x0000e580


	//   ....[126]....
        /*075c*/ 	.word	0x0000f270


	//   ....[127]....
        /*0760*/ 	.word	0x0000f290


	//   ....[128]....
        /*0764*/ 	.word	0x0000f2d0


	//   ....[129]....
        /*0768*/ 	.word	0x0000f340


	//   ....[130]....
        /*076c*/ 	.word	0x0000f3d0


	//   ....[131]....
        /*0770*/ 	.word	0x0000f3e0


	//   ....[132]....
        /*0774*/ 	.word	0x0000f3f0


	//   ....[133]....
        /*0778*/ 	.word	0x0000f400


	//   ....[134]....
        /*077c*/ 	.word	0x000110f0


	//   ....[135]....
        /*0780*/ 	.word	0x00011120


	//   ....[136]....
        /*0784*/ 	.word	0x00011150


	//   ....[137]....
        /*0788*/ 	.word	0x00011180


	//   ....[138]....
        /*078c*/ 	.word	0x000111b0


	//   ....[139]....
        /*0790*/ 	.word	0x000111e0


	//   ....[140]....
        /*0794*/ 	.word	0x00011210


	//   ....[141]....
        /*0798*/ 	.word	0x00011250


	//   ....[142]....
        /*079c*/ 	.word	0x000113b0


	//   ....[143]....
        /*07a0*/ 	.word	0x000113e0


	//   ....[144]....
        /*07a4*/ 	.word	0x00011410


	//   ....[145]....
        /*07a8*/ 	.word	0x00011440


	//   ....[146]....
        /*07ac*/ 	.word	0x00011470


	//   ....[147]....
        /*07b0*/ 	.word	0x000114b0


	//   ....[148]....
        /*07b4*/ 	.word	0x00011530


	//   ....[149]....
        /*07b8*/ 	.word	0x00011570


	//   ....[150]....
        /*07bc*/ 	.word	0x00011580


	//   ....[151]....
        /*07c0*/ 	.word	0x000115c0


	//   ....[152]....
        /*07c4*/ 	.word	0x00011c40


	//   ....[153]....
        /*07c8*/ 	.word	0x00012140


	//   ....[154]....
        /*07cc*/ 	.word	0x00012320


	//   ....[155]....
        /*07d0*/ 	.word	0x00012380


	//   ....[156]....
        /*07d4*/ 	.word	0x00012400


	//   ....[157]....
        /*07d8*/ 	.word	0x000124b0


	//   ....[158]....
        /*07dc*/ 	.word	0x00012570


	//   ....[159]....
        /*07e0*/ 	.word	0x00012670


	//   ....[160]....
        /*07e4*/ 	.word	0x000126d0


	//   ....[161]....
        /*07e8*/ 	.word	0x000127b0


	//   ....[162]....
        /*07ec*/ 	.word	0x00012b00


	//----- nvinfo : EIATTR_REG_RECONFIG
	.align		4
.L_118:
        /*07f0*/ 	.byte	0x01, 0x54
	.zero		2


	//----- nvinfo : EIATTR_SYSCALL_OFFSETS
	.align		4
        /*07f4*/ 	.byte	0x04, 0x46
        /*07f6*/ 	.short	(.L_120 - .L_119)


	//   ....[0]....
.L_119:
        /*07f8*/ 	.word	0x00001d10


	//   ....[1]....
        /*07fc*/ 	.word	0x0000dfd0


	//   ....[2]....
        /*0800*/ 	.word	0x0000e160


	//   ....[3]....
        /*0804*/ 	.word	0x0000e2b0


	//   ....[4]....
        /*0808*/ 	.word	0x0000e3f0


	//   ....[5]....
        /*080c*/ 	.word	0x0000ee40


	//----- nvinfo : EIATTR_MBARRIER_INSTR_OFFSETS
	.align		4
.L_120:
        /*0810*/ 	.byte	0x04, 0x39
        /*0812*/ 	.short	(.L_122 - .L_121)


	//   ....[0]....
.L_121:
        /*0814*/ 	.word	0x00000270
        /*0818*/ 	.word	0x000000ff
        /*081c*/ 	.word	0x00029800
        /*0820*/ 	.short	0x0100
        /*0822*/ 	.byte	0x08
	.zero		1


	//   ....[1]....
        /*0824*/ 	.word	0x00000280
        /*0828*/ 	.word	0x000000ff
        /*082c*/ 	.word	0x00029820
        /*0830*/ 	.short	0x0100
        /*0832*/ 	.byte	0x08
	.zero		1


	//   ....[2]....
        /*0834*/ 	.word	0x00000370
        /*0838*/ 	.word	0x000000ff
        /*083c*/ 	.word	0x00029830
        /*0840*/ 	.short	0x0100
        /*0842*/ 	.byte	0x08
	.zero		1


	//   ....[3]....
        /*0844*/ 	.word	0x00000380
        /*0848*/ 	.word	0x000000ff
        /*084c*/ 	.word	0x00029840
        /*0850*/ 	.short	0x0100
        /*0852*/ 	.byte	0x08
	.zero		1


	//   ....[4]....
        /*0854*/ 	.word	0x00000390
        /*0858*/ 	.word	0x000000ff
        /*085c*/ 	.word	0x00029838
        /*0860*/ 	.short	0x0100
        /*0862*/ 	.byte	0x08
	.zero		1


	//   ....[5]....
        /*0864*/ 	.word	0x000003a0
        /*0868*/ 	.word	0x000000ff
        /*086c*/ 	.word	0x00029848
        /*0870*/ 	.short	0x0100
        /*0872*/ 	.byte	0x08
	.zero		1


	//   ....[6]....
        /*0874*/ 	.word	0x000004d0
        /*0878*/ 	.word	0x000000ff
        /*087c*/ 	.word	0x00029850
        /*0880*/ 	.short	0x0100
        /*0882*/ 	.byte	0x08
	.zero		1


	//   ....[7]....
        /*0884*/ 	.word	0x000004e0
        /*0888*/ 	.word	0x000000ff
        /*088c*/ 	.word	0x00029860
        /*0890*/ 	.short	0x0100
        /*0892*/ 	.byte	0x08
	.zero		1


	//   ....[8]....
        /*0894*/ 	.word	0x000004f0
        /*0898*/ 	.word	0x000000ff
        /*089c*/ 	.word	0x00029858
        /*08a0*/ 	.short	0x0100
        /*08a2*/ 	.byte	0x08
	.zero		1


	//   ....[9]....
        /*08a4*/ 	.word	0x00000500
        /*08a8*/ 	.word	0x000000ff
        /*08ac*/ 	.word	0x00029868
        /*08b0*/ 	.short	0x0100
        /*08b2*/ 	.byte	0x08
	.zero		1


	//   ....[10]....
        /*08b4*/ 	.word	0x000005f0
        /*08b8*/ 	.word	0x000000ff
        /*08bc*/ 	.word	0x00029870
        /*08c0*/ 	.short	0x0100
        /*08c2*/ 	.byte	0x06
	.zero		1


	//   ....[11]....
        /*08c4*/ 	.word	0x00000600
        /*08c8*/ 	.word	0x000000ff
        /*08cc*/ 	.word	0x00029880
        /*08d0*/ 	.short	0x0100
        /*08d2*/ 	.byte	0x06
	.zero		1


	//   ....[12]....
        /*08d4*/ 	.word	0x00000610
        /*08d8*/ 	.word	0x000000ff
        /*08dc*/ 	.word	0x00029878
        /*08e0*/ 	.short	0x0100
        /*08e2*/ 	.byte	0x06
	.zero		1


	//   ....[13]....
        /*08e4*/ 	.word	0x00000620
        /*08e8*/ 	.word	0x000000ff
        /*08ec*/ 	.word	0x00029888
        /*08f0*/ 	.short	0x0100
        /*08f2*/ 	.byte	0x06
	.zero		1


	//   ....[14]....
        /*08f4*/ 	.word	0x00000750
        /*08f8*/ 	.word	0x000000ff
        /*08fc*/ 	.word	0x00029890
        /*0900*/ 	.short	0x0100
        /*0902*/ 	.byte	0x08
	.zero		1


	//   ....[15]....
        /*0904*/ 	.word	0x00000760
        /*0908*/ 	.word	0x000000ff
        /*090c*/ 	.word	0x000298a0
        /*0910*/ 	.short	0x0100
        /*0912*/ 	.byte	0x08
	.zero		1


	//   ....[16]....
        /*0914*/ 	.word	0x00000770
        /*0918*/ 	.word	0x000000ff
        /*091c*/ 	.word	0x00029898
        /*0920*/ 	.short	0x0100
        /*0922*/ 	.byte	0x08
	.zero		1


	//   ....[17]....
        /*0924*/ 	.word	0x00000780
        /*0928*/ 	.word	0x000000ff
        /*092c*/ 	.word	0x000298a8
        /*0930*/ 	.short	0x0100
        /*0932*/ 	.byte	0x08
	.zero		1


	//   ....[18]....
        /*0934*/ 	.word	0x000008b0
        /*0938*/ 	.word	0x000000ff
        /*093c*/ 	.word	0x000298b0
        /*0940*/ 	.short	0x0100
        /*0942*/ 	.byte	0x08
	.zero		1


	//   ....[19]....
        /*0944*/ 	.word	0x000008c0
        /*0948*/ 	.word	0x000000ff
        /*094c*/ 	.word	0x000298c0
        /*0950*/ 	.short	0x0100
        /*0952*/ 	.byte	0x08
	.zero		1


	//   ....[20]....
        /*0954*/ 	.word	0x000008d0
        /*0958*/ 	.word	0x000000ff
        /*095c*/ 	.word	0x000298b8
        /*0960*/ 	.short	0x0100
        /*0962*/ 	.byte	0x08
	.zero		1


	//   ....[21]....
        /*0964*/ 	.word	0x000008e0
        /*0968*/ 	.word	0x000000ff
        /*096c*/ 	.word	0x000298c8
        /*0970*/ 	.short	0x0100
        /*0972*/ 	.byte	0x08
	.zero		1


	//   ....[22]....
        /*0974*/ 	.word	0x00001dd0
        /*0978*/ 	.word	0x00000003
        /*097c*/ 	.word	0x00029800
        /*0980*/ 	.short	0x010a
        /*0982*/ 	.byte	0x3f
	.zero		1


	//   ....[23]....
        /*0984*/ 	.word	0x00001e50
        /*0988*/ 	.word	0x00000006
        /*098c*/ 	.word	0x00029830
        /*0990*/ 	.short	0x010a
        /*0992*/ 	.byte	0x3f
	.zero		1


	//   ....[24]....
        /*0994*/ 	.word	0x00001ec0
        /*0998*/ 	.word	0x00000006
        /*099c*/ 	.word	0x00029830
        /*09a0*/ 	.short	0x010a
        /*09a2*/ 	.byte	0x3f
	.zero		1


	//   ....[25]....
        /*09a4*/ 	.word	0x00003f50
        /*09a8*/ 	.word	0x0000002e
        /*09ac*/ 	.word	0x00000000
        /*09b0*/ 	.short	0x0101
        /*09b2*/ 	.byte	0x3f
	.zero		1


	//   ....[26]....
        /*09b4*/ 	.word	0x00005270
        /*09b8*/ 	.word	0x000000ff
        /*09bc*/ 	.word	0x00029830
        /*09c0*/ 	.short	0x010a
        /*09c2*/ 	.byte	0x06
	.zero		1


	//   ....[27]....
        /*09c4*/ 	.word	0x000052b0
        /*09c8*/ 	.word	0x000000ff
        /*09cc*/ 	.word	0x00029830
        /*09d0*/ 	.short	0x010a
        /*09d2*/ 	.byte	0x06
	.zero		1


	//   ....[28]....
        /*09d4*/ 	.word	0x00005f20
        /*09d8*/ 	.word	0x000000ff
        /*09dc*/ 	.word	0x00029850
        /*09e0*/ 	.short	0x010a
        /*09e2*/ 	.byte	0x06
	.zero		1


	//   ....[29]....
        /*09e4*/ 	.word	0x00005f60
        /*09e8*/ 	.word	0x000000ff
        /*09ec*/ 	.word	0x00029850
        /*09f0*/ 	.short	0x010a
        /*09f2*/ 	.byte	0x06
	.zero		1


	//   ....[30]....
        /*09f4*/ 	.word	0x000076e0
        /*09f8*/ 	.word	0x00000008
        /*09fc*/ 	.word	0x00000000
        /*0a00*/ 	.short	0x0101
        /*0a02*/ 	.byte	0x3f
	.zero		1


	//   ....[31]....
        /*0a04*/ 	.word	0x00007900
        /*0a08*/ 	.word	0x0000000b
        /*0a0c*/ 	.word	0x00000000
        /*0a10*/ 	.short	0x0101
        /*0a12*/ 	.byte	0x3f
	.zero		1


	//   ....[32]....
        /*0a14*/ 	.word	0x00007f50
        /*0a18*/ 	.word	0x00000015
        /*0a1c*/ 	.word	0x00029850
        /*0a20*/ 	.short	0x010a
        /*0a22*/ 	.byte	0x3f
	.zero		1


	//   ....[33]....
        /*0a24*/ 	.word	0x00007fe0
        /*0a28*/ 	.word	0x00000015
        /*0a2c*/ 	.word	0x00029850
        /*0a30*/ 	.short	0x010a
        /*0a32*/ 	.byte	0x3f
	.zero		1


	//   ....[34]....
        /*0a34*/ 	.word	0x000085e0
        /*0a38*/ 	.word	0x00000005
        /*0a3c*/ 	.word	0x00000000
        /*0a40*/ 	.short	0x0101
        /*0a42*/ 	.byte	0x3f
	.zero		1


	//   ....[35]....
        /*0a44*/ 	.word	0x0000a980
        /*0a48*/ 	.word	0x00000020
        /*0a4c*/ 	.word	0x00000000
        /*0a50*/ 	.short	0x0101
        /*0a52*/ 	.byte	0x3f
	.zero		1


	//   ....[36]....
        /*0a54*/ 	.word	0x0000ae30
        /*0a58*/ 	.word	0x00000020
        /*0a5c*/ 	.word	0x00000000
        /*0a60*/ 	.short	0x0101
        /*0a62*/ 	.byte	0x3f
	.zero		1


	//   ....[37]....
        /*0a64*/ 	.word	0x0000e7f0
        /*0a68*/ 	.word	0x00000002
        /*0a6c*/ 	.word	0x00029880
        /*0a70*/ 	.short	0x010a
        /*0a72*/ 	.byte	0x3f
	.zero		1


	//   ....[38]....
        /*0a74*/ 	.word	0x0000e980
        /*0a78*/ 	.word	0x00000002
        /*0a7c*/ 	.word	0x00029840
        /*0a80*/ 	.short	0x010a
        /*0a82*/ 	.byte	0x3f
	.zero		1


	//   ....[39]....
        /*0a84*/ 	.word	0x0000f540
        /*0a88*/ 	.word	0x00000011
        /*0a8c*/ 	.word	0x00029800
        /*0a90*/ 	.short	0x0107
        /*0a92*/ 	.byte	0x3f
	.zero		1


	//   ....[40]....
        /*0a94*/ 	.word	0x0000f640
        /*0a98*/ 	.word	0x00000011
        /*0a9c*/ 	.word	0x00029800
        /*0aa0*/ 	.short	0x0101
        /*0aa2*/ 	.byte	0x3f
	.zero		1


	//   ....[41]....
        /*0aa4*/ 	.word	0x0000f660
        /*0aa8*/ 	.word	0x00000011
        /*0aac*/ 	.word	0x00029820
        /*0ab0*/ 	.short	0x010a
        /*0ab2*/ 	.byte	0x3f
	.zero		1


	//   ....[42]....
        /*0ab4*/ 	.word	0x0000f980
        /*0ab8*/ 	.word	0x00000005
        /*0abc*/ 	.word	0x00029880
        /*0ac0*/ 	.short	0x010a
        /*0ac2*/ 	.byte	0x3f
	.zero		1


	//   ....[43]....
        /*0ac4*/ 	.word	0x0000fbb0
        /*0ac8*/ 	.word	0x00000005
        /*0acc*/ 	.word	0x00029840
        /*0ad0*/ 	.short	0x010a
        /*0ad2*/ 	.byte	0x3f
	.zero		1


	//   ....[44]....
        /*0ad4*/ 	.word	0x00010070
        /*0ad8*/ 	.word	0x00000013
        /*0adc*/ 	.word	0x00029870
        /*0ae0*/ 	.short	0x010a
        /*0ae2*/ 	.byte	0x3f
	.zero		1


	//   ....[45]....
        /*0ae4*/ 	.word	0x000100e0
        /*0ae8*/ 	.word	0x00000013
        /*0aec*/ 	.word	0x00029860
        /*0af0*/ 	.short	0x010a
        /*0af2*/ 	.byte	0x3f
	.zero		1


	//   ....[46]....
        /*0af4*/ 	.word	0x000105e0
        /*0af8*/ 	.word	0x00000013
        /*0afc*/ 	.word	0x00029850
        /*0b00*/ 	.short	0x0101
        /*0b02*/ 	.byte	0x3f
	.zero		1


	//   ....[47]....
        /*0b04*/ 	.word	0x00010650
        /*0b08*/ 	.word	0x00000013
        /*0b0c*/ 	.word	0x00000000
        /*0b10*/ 	.short	0x0101
        /*0b12*/ 	.byte	0x3f
	.zero		1


	//   ....[48]....
        /*0b14*/ 	.word	0x00010890
        /*0b18*/ 	.word	0x00000010
        /*0b1c*/ 	.word	0x00029870
        /*0b20*/ 	.short	0x010a
        /*0b22*/ 	.byte	0x3f
	.zero		1


	//   ....[49]....
        /*0b24*/ 	.word	0x00010900
        /*0b28*/ 	.word	0x00000010
        /*0b2c*/ 	.word	0x00029860
        /*0b30*/ 	.short	0x010a
        /*0b32*/ 	.byte	0x3f
	.zero		1


	//   ....[50]....
        /*0b34*/ 	.word	0x00010e10
        /*0b38*/ 	.word	0x00000010
        /*0b3c*/ 	.word	0x00029850
        /*0b40*/ 	.short	0x0101
        /*0b42*/ 	.byte	0x3f
	.zero		1


	//   ....[51]....
        /*0b44*/ 	.word	0x00010e60
        /*0b48*/ 	.word	0x00000010
        /*0b4c*/ 	.word	0x00000000
        /*0b50*/ 	.short	0x0101
        /*0b52*/ 	.byte	0x3f
	.zero		1


	//   ....[52]....
        /*0b54*/ 	.word	0x00011bc0
        /*0b58*/ 	.word	0x00000003
        /*0b5c*/ 	.word	0x00029820
        /*0b60*/ 	.short	0x010a
        /*0b62*/ 	.byte	0x3f
	.zero		1


	//   ....[53]....
        /*0b64*/ 	.word	0x00011d90
        /*0b68*/ 	.word	0x00000007
        /*0b6c*/ 	.word	0x00000000
        /*0b70*/ 	.short	0x010a
        /*0b72*/ 	.byte	0x3f
	.zero		1


	//   ....[54]....
        /*0b74*/ 	.word	0x00011de0
        /*0b78*/ 	.word	0x00000005
        /*0b7c*/ 	.word	0x00000000
        /*0b80*/ 	.short	0x010a
        /*0b82*/ 	.byte	0x3f
	.zero		1


	//   ....[55]....
        /*0b84*/ 	.word	0x00011e30
        /*0b88*/ 	.word	0x00000005
        /*0b8c*/ 	.word	0x00029860
        /*0b90*/ 	.short	0x010a
        /*0b92*/ 	.byte	0x3f
	.zero		1


	//   ....[56]....
        /*0b94*/ 	.word	0x00011e80
        /*0b98*/ 	.word	0x00000003
        /*0b9c*/ 	.word	0x00029860
        /*0ba0*/ 	.short	0x010a
        /*0ba2*/ 	.byte	0x3f
	.zero		1


	//   ....[57]....
        /*0ba4*/ 	.word	0x00011ec0
        /*0ba8*/ 	.word	0x00000005
        /*0bac*/ 	.word	0x00029880
        /*0bb0*/ 	.short	0x010a
        /*0bb2*/ 	.byte	0x3f
	.zero		1


	//   ....[58]....
        /*0bb4*/ 	.word	0x00011ee0
        /*0bb8*/ 	.word	0x00000003
        /*0bbc*/ 	.word	0x00029880
        /*0bc0*/ 	.short	0x010a
        /*0bc2*/ 	.byte	0x3f
	.zero		1


	//   ....[59]....
        /*0bc4*/ 	.word	0x00011f40
        /*0bc8*/ 	.word	0x00000003
        /*0bcc*/ 	.word	0x00029800
        /*0bd0*/ 	.short	0x010a
        /*0bd2*/ 	.byte	0x3f
	.zero		1


	//   ....[60]....
        /*0bd4*/ 	.word	0x00011f90
        /*0bd8*/ 	.word	0x00000006
        /*0bdc*/ 	.word	0x00029830
        /*0be0*/ 	.short	0x010a
        /*0be2*/ 	.byte	0x3f
	.zero		1


	//   ....[61]....
        /*0be4*/ 	.word	0x00011ff0
        /*0be8*/ 	.word	0x00000004
        /*0bec*/ 	.word	0x00029830
        /*0bf0*/ 	.short	0x010a
        /*0bf2*/ 	.byte	0x3f
	.zero		1


	//   ....[62]....
        /*0bf4*/ 	.word	0x00012050
        /*0bf8*/ 	.word	0x00000004
        /*0bfc*/ 	.word	0x00029850
        /*0c00*/ 	.short	0x010a
        /*0c02*/ 	.byte	0x3f
	.zero		1


	//   ....[63]....
        /*0c04*/ 	.word	0x000120a0
        /*0c08*/ 	.word	0x00000015
        /*0c0c*/ 	.word	0x00029850
        /*0c10*/ 	.short	0x010a
        /*0c12*/ 	.byte	0x3f
	.zero		1


	//   ....[64]....
        /*0c14*/ 	.word	0x000121f0
        /*0c18*/ 	.word	0x00000002
        /*0c1c*/ 	.word	0x00029880
        /*0c20*/ 	.short	0x010a
        /*0c22*/ 	.byte	0x3f
	.zero		1


	//   ....[65]....
        /*0c24*/ 	.word	0x00012240
        /*0c28*/ 	.word	0x00000002
        /*0c2c*/ 	.word	0x00029840
        /*0c30*/ 	.short	0x010a
        /*0c32*/ 	.byte	0x3f
	.zero		1


	//   ....[66]....
        /*0c34*/ 	.word	0x000127f0
        /*0c38*/ 	.word	0x00000011
        /*0c3c*/ 	.word	0x00029820
        /*0c40*/ 	.short	0x010a
        /*0c42*/ 	.byte	0x3f
	.zero		1


	//   ....[67]....
        /*0c44*/ 	.word	0x00012840
        /*0c48*/ 	.word	0x00000005
        /*0c4c*/ 	.word	0x00029880
        /*0c50*/ 	.short	0x010a
        /*0c52*/ 	.byte	0x3f
	.zero		1


	//   ....[68]....
        /*0c54*/ 	.word	0x00012890
        /*0c58*/ 	.word	0x00000005
        /*0c5c*/ 	.word	0x00029840
        /*0c60*/ 	.short	0x010a
        /*0c62*/ 	.byte	0x3f
	.zero		1


	//   ....[69]....
        /*0c64*/ 	.word	0x000128e0
        /*0c68*/ 	.word	0x00000013
        /*0c6c*/ 	.word	0x00029870
        /*0c70*/ 	.short	0x010a
        /*0c72*/ 	.byte	0x3f
	.zero		1


	//   ....[70]....
        /*0c74*/ 	.word	0x00012930
        /*0c78*/ 	.word	0x00000013
        /*0c7c*/ 	.word	0x00029860
        /*0c80*/ 	.short	0x010a
        /*0c82*/ 	.byte	0x3f
	.zero		1


	//   ....[71]....
        /*0c84*/ 	.word	0x00012980
        /*0c88*/ 	.word	0x00000010
        /*0c8c*/ 	.word	0x00029870
        /*0c90*/ 	.short	0x010a
        /*0c92*/ 	.byte	0x3f
	.zero		1


	//   ....[72]....
        /*0c94*/ 	.word	0x000129d0
        /*0c98*/ 	.word	0x00000010
        /*0c9c*/ 	.word	0x00029860
        /*0ca0*/ 	.short	0x010a
        /*0ca2*/ 	.byte	0x3f
	.zero		1


	//   ....[73]....
        /*0ca4*/ 	.word	0x00012a20
        /*0ca8*/ 	.word	0x00000003
        /*0cac*/ 	.word	0x00029820
        /*0cb0*/ 	.short	0x010a
        /*0cb2*/ 	.byte	0x3f
	.zero		1


	//   ....[74]....
        /*0cb4*/ 	.word	0x00012bc0
        /*0cb8*/ 	.word	0x00000007
        /*0cbc*/ 	.word	0x00000000
        /*0cc0*/ 	.short	0x010a
        /*0cc2*/ 	.byte	0x3f
	.zero		1


	//   ....[75]....
        /*0cc4*/ 	.word	0x00012c10
        /*0cc8*/ 	.word	0x00000005
        /*0ccc*/ 	.word	0x00000000
        /*0cd0*/ 	.short	0x010a
        /*0cd2*/ 	.byte	0x3f
	.zero		1


	//   ....[76]....
        /*0cd4*/ 	.word	0x00012c60
        /*0cd8*/ 	.word	0x00000005
        /*0cdc*/ 	.word	0x00029860
        /*0ce0*/ 	.short	0x010a
        /*0ce2*/ 	.byte	0x3f
	.zero		1


	//   ....[77]....
        /*0ce4*/ 	.word	0x00012cb0
        /*0ce8*/ 	.word	0x00000003
        /*0cec*/ 	.word	0x00029860
        /*0cf0*/ 	.short	0x010a
        /*0cf2*/ 	.byte	0x3f
	.zero		1


	//   ....[78]....
        /*0cf4*/ 	.word	0x00012d00
        /*0cf8*/ 	.word	0x00000005
        /*0cfc*/ 	.word	0x00029880
        /*0d00*/ 	.short	0x010a
        /*0d02*/ 	.byte	0x3f
	.zero		1


	//----- nvinfo : EIATTR_NUM_MBARRIERS
	.align		4
.L_122:
        /*0d04*/ 	.byte	0x03, 0x38
        /*0d06*/ 	.short	0x0016


	//----- nvinfo : EIATTR_EXIT_INSTR_OFFSETS
	.align		4
        /*0d08*/ 	.byte	0x04, 0x1c
        /*0d0a*/ 	.short	(.L_124 - .L_123)


	//   ....[0]....
.L_123:
        /*0d0c*/ 	.word	0x00000a80


	//   ....[1]....
        /*0d10*/ 	.word	0x0000c580


	//   ....[2]....
        /*0d14*/ 	.word	0x00011f30


	//----- nvinfo : EIATTR_MAX_THREADS
	.align		4
.L_124:
        /*0d18*/ 	.byte	0x04, 0x05
        /*0d1a*/ 	.short	(.L_126 - .L_125)
.L_125:
        /*0d1c*/ 	.word	0x00000180
        /*0d20*/ 	.word	0x00000001
        /*0d24*/ 	.word	0x00000001


	//----- nvinfo : EIATTR_CRS_STACK_SIZE
	.align		4
.L_126:
        /*0d28*/ 	.byte	0x04, 0x1e
        /*0d2a*/ 	.short	(.L_128 - .L_127)
.L_127:
        /*0d2c*/ 	.word	0x00000000


	//----- nvinfo : EIATTR_CBANK_PARAM_SIZE
	.align		4
.L_128:
        /*0d30*/ 	.byte	0x03, 0x19
        /*0d32*/ 	.short	0x0af0


	//----- nvinfo : EIATTR_PARAM_CBANK
	.align		4
        /*0d34*/ 	.byte	0x04, 0x0a
        /*0d36*/ 	.short	(.L_130 - .L_129)
	.align		4
.L_129:
        /*0d38*/ 	.word	index@(.nv.constant0._ZN7cutlass13device_kernelIN5flash11enable_sm90INS1_16FlashAttnFwdSm90INS1_25CollectiveMainloopFwdSm90ILi2EN4cute5tupleIJNS5_1CILi1EEES8_S8_EEENS6_IJNS7_ILi128EEENS7_ILi160EEENS7_ILi192EEEEEELi128ENS_12float_e4m3_tEfNS_4arch4Sm90ELb0ELb0ELb0ELb1ELb0ELb0ELb0ELb1ELb1ELb1ELb1ELb0EEENS1_21CollectiveEpilogueFwdINS6_IJSA_SA_SB_EEES9_NS_10bfloat16_tESG_Li256ELb1ELb1ELb1ELb1EEENS1_36VarlenDynamicPersistentTileSchedulerILi128ELi160ELi256ELi128ELb1ELb1ELb1ELb0ELb1ELb1EEEEEEEEEvNT_6ParamsE)
        /*0d3c*/ 	.short	0x0210
        /*0d3e*/ 	.short	0x0af0


	//----- nvinfo : EIATTR_SW_WAR
	.align		4
.L_130:
        /*0d40*/ 	.byte	0x04, 0x36
        /*0d42*/ 	.short	(.L_132 - .L_131)
.L_131:
        /*0d44*/ 	.word	0x00000008
.L_132:


//--------------------- .nv.info._ZN7cutlass13device_kernelIN5flash11enable_sm90INS1_16FlashAttnFwdSm90INS1_25CollectiveMainloopFwdSm90ILi2EN4cute5tupleIJNS5_1CILi1EEES8_S8_EEENS6_IJNS7_ILi128EEENS7_ILi160EEENS7_ILi192EEEEEELi128ENS_12float_e4m3_tEfNS_4arch4Sm90ELb0ELb0ELb0ELb1ELb0ELb1ELb0ELb1ELb1ELb1ELb1ELb0EEENS1_21CollectiveEpilogueFwdINS6_IJSA_SA_SB_EEES9_NS_10bfloat16_tESG_Li256ELb1ELb1ELb1ELb1EEENS1_36VarlenDynamicPersistentTileSchedulerILi128ELi160ELi256ELi128ELb1ELb1ELb1ELb0ELb1ELb1EEEEEEEEEvNT_6ParamsE --------------------------
	.section	.nv.info._ZN7cutlass13device_kernelIN5flash11enable_sm90INS1_16FlashAttnFwdSm90INS1_25CollectiveMainloopFwdSm90ILi2EN4cute5tupleIJNS5_1CILi1EEES8_S8_EEENS6_IJNS7_ILi128EEENS7_ILi160EEENS7_ILi192EEEEEELi128ENS_12float_e4m3_tEfNS_4arch4Sm90ELb0ELb0ELb0ELb1ELb0ELb1ELb0ELb1ELb1ELb1ELb1ELb0EEENS1_21CollectiveEpilogueFwdINS6_IJSA_SA_SB_EEES9_NS_10bfloat16_tESG_Li256ELb1ELb1ELb1ELb1EEENS1_36VarlenDynamicPersistentTileSchedulerILi128ELi160ELi256ELi128ELb1ELb1ELb1ELb0ELb1ELb1EEEEEEEEEvNT_6ParamsE,"",@"SHT_CUDA_INFO"
	.sectionflags	@""
	.align	4


	//----- nvinfo : EIATTR_CUDA_API_VERSION
	.align		4
        /*0000*/ 	.byte	0x04, 0x37
        /*0002*/ 	.short	(.L_134 - .L_133)
.L_133:
        /*0004*/ 	.word	0x00000082


	//----- nvinfo : EIATTR_KPARAM_INFO
	.align		4
.L_134:
        /*0008*/ 	.byte	0x04, 0x17
        /*000a*/ 	.short	(.L_136 - .L_135)
.L_135:
        /*000c*/ 	.word	0x00000000
        /*0010*/ 	.short	0x0000
        /*0012*/ 	.short	0x0070
        /*0014*/ 	.byte	0x00, 0xf0, 0x01, 0x2a


	//----- nvinfo : EIATTR_SPARSE_MMA_MASK
	.align		4
.L_136:
        /*0018*/ 	.byte	0x03, 0x50
        /*001a*/ 	.short	0x0000


	//----- nvinfo : EIATTR_MAXREG_COUNT
	.align		4
        /*001c*/ 	.byte	0x03, 0x1b
        /*001e*/ 	.short	0x00a8


	//----- nvinfo : EIATTR_NUM_BARRIERS
	.align		4
        /*0020*/ 	.byte	0x02, 0x4c
        /*0022*/ 	.byte	0x10
	.zero		1


	//----- nvinfo : EIATTR_EXTERNS
	.align		4
        /*0024*/ 	.byte	0x04, 0x0f
        /*0026*/ 	.short	(.L_138 - .L_137)


	//   ....[0]....
	.align		4
.L_137:
        /*0028*/ 	.word	index@(__assertfail)


	//----- nvinfo : EIATTR_ANNOTATIONS
	.align		4
.L_138:
        /*002c*/ 	.byte	0x04, 0x55
        /*002e*/ 	.short	(.L_140 - .L_139)


	//   ....[0]....
.L_139:
        /* <DEDUP_REMOVED lines=83> */
        /*0554*/ 	.byte	0xa0, 0xd9, 0x02, 0x00, 0x01, 0x00, 0x00, 0x00, 0x40, 0xda, 0x02, 0x00


	//----- nvinfo : EIATTR_MERCURY_ISA_VERSION
	.align		4
.L_140:
        /*0560*/ 	.byte	0x03, 0x5f
        /*0562*/ 	.short	0x0101


	//----- nvinfo : EIATTR_UNUSED_LOAD_BYTE_OFFSET
	.align		4
        /*0564*/ 	.byte	0x04, 0x44
        /*0566*/ 	.short	(.L_142 - .L_141)


	//   ....[0]....
.L_141:
        /*0568*/ 	.word	0x00000ae0
        /*056c*/ 	.word	0x0000fff0


	//   ....[1]....
        /*0570*/ 	.word	0x0001ebf0
        /*0574*/ 	.word	0x0000fff0


	//----- nvinfo : EIATTR_INT_WARP_WIDE_INSTR_OFFSETS
	.align		4
.L_142:
        /*0578*/ 	.byte	0x04, 0x31
        /*057a*/ 	.short	(.L_144 - .L_143)


	//   ....[0]....
.L_143:
        /*057c*/ 	.word	0x00000190


	//   ....[1]....
        /*0580*/ 	.word	0x000001d0


	//   ....[2]....
        /*0584*/ 	.word	0x00000240


	//   ....[3]....
        /*0588*/ 	.word	0x000259f0


	//   ....[4]....
        /*058c*/ 	.word	0x00025a50


	//   ....[5]....
        /*0590*/ 	.word	0x000283c0


	//   ....[6]....
        /*0594*/ 	.word	0x00028420


	//----- nvinfo : EIATTR_COOP_GROUP_MASK_REGIDS
	.align		4
.L_144:
        /*0598*/ 	.byte	0x04, 0x29
        /*059a*/ 	.short	(.L_146 - .L_145)


	//   ....[0]....
.L_145:
        /*059c*/ 	.word	0xffffffff


	//   ....[1]....
        /*05a0*/ 	.word	0xffffffff


	//   ....[2]....
        /*05a4*/ 	.word	0xffffffff


	//   ....[3]....
        /*05a8*/ 	.word	0xffffffff


	//   ....[4]....
        /*05ac*/ 	.word	0xffffffff


	//   ....[5]....
        /*05b0*/ 	.word	0xffffffff


	//   ....[6]....
        /*05b4*/ 	.word	0xffffffff


	//   ....[7]....
        /*05b8*/ 	.word	0xffffffff


	//   ....[8]....
        /*05bc*/ 	.word	0xffffffff


	//   ....[9]....
        /*05c0*/ 	.word	0xffffffff


	//   ....[10]....
        /*05c4*/ 	.word	0xffffffff


	//   ....[11]....
        /*05c8*/ 	.word	0xffffffff


	//   ....[12]....
        /*05cc*/ 	.word	0xffffffff


	//   ....[13]....
        /*05d0*/ 	.word	0xffffffff


	//   ....[14]....
        /*05d4*/ 	.word	0xffffffff


	//   ....[15]....
        /*05d8*/ 	.word	0xffffffff


	//   ....[16]....
        /*05dc*/ 	.word	0xffffffff


	//   ....[17]....
        /*05e0*/ 	.word	0xffffffff


	//   ....[18]....
        /*05e4*/ 	.word	0xffffffff


	//   ....[19]....
        /*05e8*/ 	.word	0xffffffff


	//   ....[20]....
        /*05ec*/ 	.word	0xffffffff


	//   ....[21]....
        /*05f0*/ 	.word	0xffffffff


	//   ....[22]....
        /*05f4*/ 	.word	0xffffffff


	//   ....[23]....
        /*05f8*/ 	.word	0xffffffff


	//   ....[24]....
        /*05fc*/ 	.word	0xffffffff


	//   ....[25]....
        /*0600*/ 	.word	0xffffffff


	//   ....[26]....
        /*0604*/ 	.word	0xffffffff


	//   ....[27]....
        /*0608*/ 	.word	0xffffffff


	//   ....[28]....
        /*060c*/ 	.word	0xffffffff


	//   ....[29]....
        /*0610*/ 	.word	0xffffffff


	//   ....[30]....
        /*0614*/ 	.word	0xffffffff


	//   ....[31]....
        /*0618*/ 	.word	0xffffffff


	//   ....[32]....
        /*061c*/ 	.word	0xffffffff


	//   ....[33]....
        /*0620*/ 	.word	0xffffffff


	//   ....[34]....
        /*0624*/ 	.word	0xffffffff


	//   ....[35]....
        /*0628*/ 	.word	0xffffffff


	//   ....[36]....
        /*062c*/ 	.word	0xffffffff


	//   ....[37]....
        /*0630*/ 	.word	0xffffffff


	//   ....[38]....
        /*0634*/ 	.word	0xffffffff


	//   ....[39]....
        /*0638*/ 	.word	0xffffffff


	//   ....[40]....
        /*063c*/ 	.word	0xffffffff


	//   ....[41]....
        /*0640*/ 	.word	0xffffffff


	//   ....[42]....
        /*0644*/ 	.word	0xffffffff


	//   ....[43]....
        /*0648*/ 	.word	0xffffffff


	//   ....[44]....
        /*064c*/ 	.word	0xffffffff


	//   ....[45]....
        /*0650*/ 	.word	0xffffffff


	//   ....[46]....
        /*0654*/ 	.word	0xffffffff


	//   ....[47]....
        /*0658*/ 	.word	0xffffffff


	//   ....[48]....
        /*065c*/ 	.word	0xffffffff


	//   ....[49]....
        /*0660*/ 	.word	0xffffffff


	//   ....[50]....
        /*0664*/ 	.word	0xffffffff


	//   ....[51]....
        /*0668*/ 	.word	0xffffffff


	//   ....[52]....
        /*066c*/ 	.word	0xffffffff


	//   ....[53]....
        /*0670*/ 	.word	0xffffffff


	//   ....[54]....
        /*0674*/ 	.word	0xffffffff


	//   ....[55]....
        /*0678*/ 	.word	0xffffffff


	//   ....[56]....
        /*067c*/ 	.word	0xffffffff


	//   ....[57]....
        /*0680*/ 	.word	0xffffffff


	//   ....[58]....
        /*0684*/ 	.word	0xffffffff


	//   ....[59]....
        /*0688*/ 	.word	0xffffffff


	//   ....[60]....
        /*068c*/ 	.word	0xffffffff


	//   ....[61]....
        /*0690*/ 	.word	0xffffffff


	//   ....[62]....
        /*0694*/ 	.word	0xffffffff


	//   ....[63]....
        /*0698*/ 	.word	0xffffffff


	//   ....[64]....
        /*069c*/ 	.word	0xffffffff


	//   ....[65]....
        /*06a0*/ 	.word	0xffffffff


	//   ....[66]....
        /*06a4*/ 	.word	0xffffffff


	//   ....[67]....
        /*06a8*/ 	.word	0xffffffff


	//   ....[68]....
        /*06ac*/ 	.word	0xffffffff


	//   ....[69]....
        /*06b0*/ 	.word	0xffffffff


	//   ....[70]....
        /*06b4*/ 	.word	0xffffffff


	//   ....[71]....
        /*06b8*/ 	.word	0xffffffff


	//   ....[72]....
        /*06bc*/ 	.word	0xffffffff


	//   ....[73]....
        /*06c0*/ 	.word	0xffffffff


	//   ....[74]....
        /*06c4*/ 	.word	0xffffffff


	//   ....[75]....
        /*06c8*/ 	.word	0xffffffff


	//   ....[76]....
        /*06cc*/ 	.word	0xffffffff


	//   ....[77]....
        /*06d0*/ 	.word	0xffffffff


	//   ....[78]....
        /*06d4*/ 	.word	0xffffffff


	//   ....[79]....
        /*06d8*/ 	.word	0xffffffff


	//   ....[80]....
        /*06dc*/ 	.word	0xffffffff


	//   ....[81]....
        /*06e0*/ 	.word	0xffffffff


	//   ....[82]....
        /*06e4*/ 	.word	0xffffffff


	//   ....[83]....
        /*06e8*/ 	.word	0xffffffff


	//   ....[84]....
        /*06ec*/ 	.word	0xffffffff


	//   ....[85]....
        /*06f0*/ 	.word	0xffffffff


	//   ....[86]....
        /*06f4*/ 	.word	0xffffffff


	//   ....[87]....
        /*06f8*/ 	.word	0xffffffff


	//   ....[88]....
        /*06fc*/ 	.word	0xffffffff


	//   ....[89]....
        /*0700*/ 	.word	0xffffffff


	//   ....[90]....
        /*0704*/ 	.word	0xffffffff


	//   ....[91]....
        /*0708*/ 	.word	0xffffffff


	//   ....[92]....
        /*070c*/ 	.word	0xffffffff


	//   ....[93]....
        /*0710*/ 	.word	0xffffffff


	//   ....[94]....
        /*0714*/ 	.word	0xffffffff


	//   ....[95]....
        /*0718*/ 	.word	0xffffffff


	//   ....[96]....
        /*071c*/ 	.word	0xffffffff


	//   ....[97]....
        /*0720*/ 	.word	0xffffffff


	//   ....[98]....
        /*0724*/ 	.word	0xffffffff


	//   ....[99]....
        /*0728*/ 	.word	0xffffffff


	//   ....[100]....
        /*072c*/ 	.word	0xffffffff


	//   ....[101]....
        /*0730*/ 	.word	0xffffffff


	//   ....[102]....
        /*0734*/ 	.word	0xffffffff


	//   ....[103]....
        /*0738*/ 	.word	0xffffffff


	//   ....[104]....
        /*073c*/ 	.word	0xffffffff


	//   ....[105]....
        /*0740*/ 	.word	0xffffffff


	//   ....[106]....
        /*0744*/ 	.word	0xffffffff


	//   ....[107]....
        /*0748*/ 	.word	0xffffffff


	//   ....[108]....
        /*074c*/ 	.word	0xffffffff


	//   ....[109]....
        /*0750*/ 	.word	0xffffffff


	//   ....[110]....
        /*0754*/ 	.word	0xffffffff


	//   ....[111]....
        /*0758*/ 	.word	0xffffffff


	//   ....[112]....
        /*075c*/ 	.word	0xffffffff


	//   ....[113]....
        /*0760*/ 	.word	0xffffffff


	//   ....[114]....
        /*0764*/ 	.word	0xffffffff


	//   ....[115]....
        /*0768*/ 	.word	0xffffffff


	//   ....[116]....
        /*076c*/ 	.word	0xffffffff


	//   ....[117]....
        /*0770*/ 	.word	0xffffffff


	//   ....[118]....
        /*0774*/ 	.word	0xffffffff


	//   ....[119]....
        /*0778*/ 	.word	0xffffffff


	//   ....[120]....
        /*077c*/ 	.word	0xffffffff


	//   ....[121]....
        /*0780*/ 	.word	0xffffffff


	//   ....[122]....
        /*0784*/ 	.word	0xffffffff


	//   ....[123]....
        /*0788*/ 	.word	0xffffffff


	//   ....[124]....
        /*078c*/ 	.word	0xffffffff


	//   ....[125]....
        /*0790*/ 	.word	0xffffffff


	//   ....[126]....
        /*0794*/ 	.word	0xffffffff


	//   ....[127]....
        /*0798*/ 	.word	0xffffffff


	//   ....[128]....
        /*079c*/ 	.word	0xffffffff


	//   ....[129]....
        /*07a0*/ 	.word	0xffffffff


	//   ....[130]....
        /*07a4*/ 	.word	0xffffffff


	//   ....[131]....
        /*07a8*/ 	.word	0xffffffff


	//   ....[132]....
        /*07ac*/ 	.word	0xffffffff


	//   ....[133]....
        /*07b0*/ 	.word	0xffffffff


	//   ....[134]....
        /*07b4*/ 	.word	0xffffffff


	//   ....[135]....
        /*07b8*/ 	.word	0xffffffff


	//   ....[136]....
        /*07bc*/ 	.word	0xffffffff


	//   ....[137]....
        /*07c0*/ 	.word	0xffffffff


	//   ....[138]....
        /*07c4*/ 	.word	0xffffffff


	//   ....[139]....
        /*07c8*/ 	.word	0xffffffff


	//   ....[140]....
        /*07cc*/ 	.word	0xffffffff


	//   ....[141]....
        /*07d0*/ 	.word	0xffffffff


	//   ....[142]....
        /*07d4*/ 	.word	0xffffffff


	//   ....[143]....
        /*07d8*/ 	.word	0xffffffff


	//   ....[144]....
        /*07dc*/ 	.word	0xffffffff


	//   ....[145]....
        /*07e0*/ 	.word	0xffffffff


	//   ....[146]....
        /*07e4*/ 	.word	0xffffffff


	//   ....[147]....
        /*07e8*/ 	.word	0xffffffff


	//   ....[148]....
        /*07ec*/ 	.word	0xffffffff


	//   ....[149]....
        /*07f0*/ 	.word	0xffffffff


	//   ....[150]....
        /*07f4*/ 	.word	0xffffffff


	//   ....[151]....
        /*07f8*/ 	.word	0xffffffff


	//   ....[152]....
        /*07fc*/ 	.word	0xffffffff


	//   ....[153]....
        /*0800*/ 	.word	0xffffffff


	//   ....[154]....
        /*0804*/ 	.word	0xffffffff


	//   ....[155]....
        /*0808*/ 	.word	0xffffffff


	//   ....[156]....
        /*080c*/ 	.word	0xffffffff


	//   ....[157]....
        /*0810*/ 	.word	0xffffffff


	//   ....[158]....
        /*0814*/ 	.word	0xffffffff


	//   ....[159]....
        /*0818*/ 	.word	0xffffffff


	//   ....[160]....
        /*081c*/ 	.word	0xffffffff


	//   ....[161]....
        /*0820*/ 	.word	0xffffffff


	//   ....[162]....
        /*0824*/ 	.word	0x0500000f


	//   ....[163]....
        /*0828*/ 	.word	0x0500000f


	//   ....[164]....
        /*082c*/ 	.word	0x0500000f


	//   ....[165]....
        /*0830*/ 	.word	0x0500000f


	//   ....[166]....
        /*0834*/ 	.word	0x0500000f


	//   ....[167]....
        /*0838*/ 	.word	0x0500000f


	//   ....[168]....
        /*083c*/ 	.word	0x0500000f


	//   ....[169]....
        /*0840*/ 	.word	0x0500000f


	//   ....[170]....
        /*0844*/ 	.word	0x0500000f


	//   ....[171]....
        /*0848*/ 	.word	0x0500000f


	//   ....[172]....
        /*084c*/ 	.word	0x0500000f


	//   ....[173]....
        /*0850*/ 	.word	0x0500000f


	//   ....[174]....
        /*0854*/ 	.word	0x0500000f


	//   ....[175]....
        /*0858*/ 	.word	0x0500000f


	//   ....[176]....
        /*085c*/ 	.word	0x0500000f


	//   ....[177]....
        /*0860*/ 	.word	0x0500000f


	//   ....[178]....
        /*0864*/ 	.word	0x0500000f


	//   ....[179]....
        /*0868*/ 	.word	0x0500000f


	//   ....[180]....
        /*086c*/ 	.word	0x0500000f


	//   ....[181]....
        /*0870*/ 	.word	0x0500000f


	//   ....[182]....
        /*0874*/ 	.word	0x0500000f


	//   ....[183]....
        /*0878*/ 	.word	0x0500000f


	//   ....[184]....
        /*087c*/ 	.word	0x0500000f


	//   ....[185]....
        /*0880*/ 	.word	0x0500000f


	//   ....[186]....
        /*0884*/ 	.word	0x0500000f


	//   ....[187]....
        /*0888*/ 	.word	0x0500000f


	//   ....[188]....
        /*088c*/ 	.word	0x0500000f


	//   ....[189]....
        /*0890*/ 	.word	0x0500000f


	//   ....[190]....
        /*0894*/ 	.word	0x0500000f


	//   ....[191]....
        /*0898*/ 	.word	0x0500000f


	//   ....[192]....
        /*089c*/ 	.word	0x0500000f


	//   ....[193]....
        /*08a0*/ 	.word	0x0500000f


	//   ....[194]....
        /*08a4*/ 	.word	0x0500000f


	//   ....[195]....
        /*08a8*/ 	.word	0x0500000f


	//   ....[196]....
        /*08ac*/ 	.word	0x0500000f


	//   ....[197]....
        /*08b0*/ 	.word	0x0500000f


	//   ....[198]....
        /*08b4*/ 	.word	0x0500000f


	//   ....[199]....
        /*08b8*/ 	.word	0x0500000f


	//   ....[200]....
        /*08bc*/ 	.word	0x0500000f


	//   ....[201]....
        /*08c0*/ 	.word	0x0500000f


	//   ....[202]....
        /*08c4*/ 	.word	0x0500000f


	//   ....[203]....
        /*08c8*/ 	.word	0x0500000f


	//   ....[204]....
        /*08cc*/ 	.word	0x0500000f


	//   ....[205]....
        /*08d0*/ 	.word	0x0500000f


	//   ....[206]....
        /*08d4*/ 	.word	0x0500000f


	//   ....[207]....
        /*08d8*/ 	.word	0x0500000f


	//   ....[208]....
        /*08dc*/ 	.word	0x0500000f


	//   ....[209]....
        /*08e0*/ 	.word	0x0500000f


	//   ....[210]....
        /*08e4*/ 	.word	0x0500000f


	//   ....[211]....
        /*08e8*/ 	.word	0x0500000f


	//   ....[212]....
        /*08ec*/ 	.word	0x0500000f


	//   ....[213]....
        /*08f0*/ 	.word	0x0500000f


	//   ....[214]....
        /*08f4*/ 	.word	0x0500000f


	//   ....[215]....
        /*08f8*/ 	.word	0x0500000f


	//   ....[216]....
        /*08fc*/ 	.word	0x0500000f


	//   ....[217]....
        /*0900*/ 	.word	0x0500000f


	//   ....[218]....
        /*0904*/ 	.word	0x0500000f


	//   ....[219]....
        /*0908*/ 	.word	0x0500000f


	//   ....[220]....
        /*090c*/ 	.word	0x0500000f


	//   ....[221]....
        /*0910*/ 	.word	0x0500000f


	//   ....[222]....
        /*0914*/ 	.word	0x0500000f


	//   ....[223]....
        /*0918*/ 	.word	0x0500000f


	//   ....[224]....
        /*091c*/ 	.word	0x0500000f


	//   ....[225]....
        /*0920*/ 	.word	0x0500000f


	//   ....[226]....
        /*0924*/ 	.word	0x0500000f


	//   ....[227]....
        /*0928*/ 	.word	0x0500000f


	//   ....[228]....
        /*092c*/ 	.word	0x0500000f


	//   ....[229]....
        /*0930*/ 	.word	0x0500000f


	//   ....[230]....
        /*0934*/ 	.word	0x0500000f


	//   ....[231]....
        /*0938*/ 	.word	0x0500000f


	//   ....[232]....
        /*093c*/ 	.word	0x0500000f


	//   ....[233]....
        /*0940*/ 	.word	0x0500000f


	//   ....[234]....
        /*0944*/ 	.word	0x0500000f


	//   ....[235]....
        /*0948*/ 	.word	0x0500000f


	//   ....[236]....
        /*094c*/ 	.word	0x0500000f


	//   ....[237]....
        /*0950*/ 	.word	0x0500000f


	//   ....[238]....
        /*0954*/ 	.word	0x0500000f


	//   ....[239]....
        /*0958*/ 	.word	0x0500000f


	//   ....[240]....
        /*095c*/ 	.word	0x0500000f


	//   ....[241]....
        /*0960*/ 	.word	0x0500000f


	//   ....[242]....
        /*0964*/ 	.word	0x0500000f


	//   ....[243]....
        /*0968*/ 	.word	0x0500000f


	//   ....[244]....
        /*096c*/ 	.word	0x0500000f


	//   ....[245]....
        /*0970*/ 	.word	0x0500000f


	//   ....[246]....
        /*0974*/ 	.word	0x0500000f


	//   ....[247]....
        /*0978*/ 	.word	0x0500000f


	//   ....[248]....
        /*097c*/ 	.word	0x0500000f


	//   ....[249]....
        /*0980*/ 	.word	0x0500000f


	//   ....[250]....
        /*0984*/ 	.word	0x0500000f


	//   ....[251]....
        /*0988*/ 	.word	0x0500000f


	//   ....[252]....
        /*098c*/ 	.word	0x0500000f


	//   ....[253]....
        /*0990*/ 	.word	0x0500000f


	//   ....[254]....
        /*0994*/ 	.word	0x0500000f


	//   ....[255]....
        /*0998*/ 	.word	0x0500000f


	//   ....[0]....
        /*099c*/ 	.word	0x0500000f


	//   ....[1]....
        /*09a0*/ 	.word	0x0500000f


	//   ....[2]....
        /*09a4*/ 	.word	0x0500000f


	//   ....[3]....
        /*09a8*/ 	.word	0x0500000f


	//   ....[4]....
        /*09ac*/ 	.word	0x0500000f


	//   ....[5]....
        /*09b0*/ 	.word	0x0500000f


	//   ....[6]....
        /*09b4*/ 	.word	0x0500000f


	//   ....[7]....
        /*09b8*/ 	.word	0x0500000f


	//   ....[8]....
        /*09bc*/ 	.word	0x0500000f


	//   ....[9]....
        /*09c0*/ 	.word	0x0500000f


	//   ....[10]....
        /*09c4*/ 	.word	0x0500000f


	//   ....[11]....
        /*09c8*/ 	.word	0x0500000f


	//   ....[12]....
        /*09cc*/ 	.word	0x0500000f


	//   ....[13]....
        /*09d0*/ 	.word	0x0500000f


	//   ....[14]....
        /*09d4*/ 	.word	0x0500000f


	//   ....[15]....
        /*09d8*/ 	.word	0x0500000f


	//   ....[16]....
        /*09dc*/ 	.word	0x0500000f


	//   ....[17]....
        /*09e0*/ 	.word	0x0500000f


	//   ....[18]....
        /*09e4*/ 	.word	0x0500000f


	//   ....[19]....
        /*09e8*/ 	.word	0x0500000f


	//   ....[20]....
        /*09ec*/ 	.word	0x0500000f


	//   ....[21]....
        /*09f0*/ 	.word	0x0500000f


	//   ....[22]....
        /*09f4*/ 	.word	0x0500000f


	//   ....[23]....
        /*09f8*/ 	.word	0x0500000f


	//   ....[24]....
        /*09fc*/ 	.word	0x0500000f


	//   ....[25]....
        /*0a00*/ 	.word	0x0500000f


	//   ....[26]....
        /*0a04*/ 	.word	0x0500000f


	//   ....[27]....
        /*0a08*/ 	.word	0x0500000f


	//----- nvinfo : EIATTR_COOP_GROUP_INSTR_OFFSETS
	.align		4
.L_146:
        /*0a0c*/ 	.byte	0x04, 0x28
        /*0a0e*/ 	.short	(.L_148 - .L_147)


	//   ....[0]....
.L_147:
        /*0a10*/ 	.word	0x00000070


	//   ....[1]....
        /*0a14*/ 	.word	0x000001a0


	//   ....[2]....
        /*0a18*/ 	.word	0x000001f0


	//   ....[3]....
        /*0a1c*/ 	.word	0x00000420


	//   ....[4]....
        /*0a20*/ 	.word	0x00000580


	//   ....[5]....
        /*0a24*/ 	.word	0x000006a0


	//   ....[6]....
        /*0a28*/ 	.word	0x00000800


	//   ....[7]....
        /*0a2c*/ 	.word	0x000107b0


	//   ....[8]....
        /*0a30*/ 	.word	0x00010cf0


	//   ....[9]....
        /*0a34*/ 	.word	0x00010d00


	//   ....[10]....
        /*0a38*/ 	.word	0x00010d10


	//   ....[11]....
        /*0a3c*/ 	.word	0x00010d20


	//   ....[12]....
        /*0a40*/ 	.word	0x000141a0


	//   ....[13]....
        /*0a44*/ 	.word	0x000141b0


	//   ....[14]....
        /*0a48*/ 	.word	0x000141c0


	//   ....[15]....
        /*0a4c*/ 	.word	0x000141d0


	//   ....[16]....
        /*0a50*/ 	.word	0x000193a0


	//   ....[17]....
        /*0a54*/ 	.word	0x00019440


	//   ....[18]....
        /*0a58*/ 	.word	0x00019740


	//   ....[19]....
        /*0a5c*/ 	.word	0x000198f0


	//   ....[20]....
        /*0a60*/ 	.word	0x0001c760


	//   ....[21]....
        /*0a64*/ 	.word	0x0001c830


	//   ....[22]....
        /*0a68*/ 	.word	0x0001c860


	//   ....[23]....
        /*0a6c*/ 	.word	0x0001c8f0


	//   ....[24]....
        /*0a70*/ 	.word	0x0001e420


	//   ....[25]....
        /*0a74*/ 	.word	0x0001e480


	//   ....[26]....
        /*0a78*/ 	.word	0x0001e4a0


	//   ....[27]....
        /*0a7c*/ 	.word	0x0001e4c0


	//   ....[28]....
        /*0a80*/ 	.word	0x0001f070


	//   ....[29]....
        /*0a84*/ 	.word	0x0001f0c0


	//   ....[30]....
        /*0a88*/ 	.word	0x0001f0f0


	//   ....[31]....
        /*0a8c*/ 	.word	0x0001f120


	//   ....[32]....
        /*0a90*/ 	.word	0x0001f150


	//   ....[33]....
        /*0a94*/ 	.word	0x0001f180


	//   ....[34]....
        /*0a98*/ 	.word	0x0001f1b0


	//   ....[35]....
        /*0a9c*/ 	.word	0x0001f1e0


	//   ....[36]....
        /*0aa0*/ 	.word	0x0001f210


	//   ....[37]....
        /*0aa4*/ 	.word	0x0001f240


	//   ....[38]....
        /*0aa8*/ 	.word	0x0001f270


	//   ....[39]....
        /*0aac*/ 	.word	0x0001f2a0


	//   ....[40]....
        /*0ab0*/ 	.word	0x0001f2d0


	//   ....[41]....
        /*0ab4*/ 	.word	0x0001f300


	//   ....[42]....
        /*0ab8*/ 	.word	0x0001f330


	//   ....[43]....
        /*0abc*/ 	.word	0x0001f360


	//   ....[44]....
        /*0ac0*/ 	.word	0x0001f390


	//   ....[45]....
        /*0ac4*/ 	.word	0x0001f3c0


	//   ....[46]....
        /*0ac8*/ 	.word	0x0001f3f0


	//   ....[47]....
        /*0acc*/ 	.word	0x0001f420


	//   ....[48]....
        /*0ad0*/ 	.word	0x0001f450


	//   ....[49]....
        /*0ad4*/ 	.word	0x0001f480


	//   ....[50]....
        /*0ad8*/ 	.word	0x0001f4b0


	//   ....[51]....
        /*0adc*/ 	.word	0x0001f4e0


	//   ....[52]....
        /*0ae0*/ 	.word	0x0001f510


	//   ....[53]....
        /*0ae4*/ 	.word	0x0001f540


	//   ....[54]....
        /*0ae8*/ 	.word	0x0001f570


	//   ....[55]....
        /*0aec*/ 	.word	0x0001f5a0


	//   ....[56]....
        /*0af0*/ 	.word	0x0001f5d0


	//   ....[57]....
        /*0af4*/ 	.word	0x0001f600


	//   ....[58]....
        /*0af8*/ 	.word	0x0001f630


	//   ....[59]....
        /*0afc*/ 	.word	0x0001f660


	//   ....[60]....
        /*0b00*/ 	.word	0x0001f690


	//   ....[61]....
        /*0b04*/ 	.word	0x0001f6c0


	//   ....[62]....
        /*0b08*/ 	.word	0x0001f6f0


	//   ....[63]....
        /*0b0c*/ 	.word	0x0001f720


	//   ....[64]....
        /*0b10*/ 	.word	0x0001f750


	//   ....[65]....
        /*0b14*/ 	.word	0x0001f780


	//   ....[66]....
        /*0b18*/ 	.word	0x0001f790


	//   ....[67]....
        /*0b1c*/ 	.word	0x0001f7a0


	//   ....[68]....
        /*0b20*/ 	.word	0x0001f7b0


	//   ....[69]....
        /*0b24*/ 	.word	0x0001f7c0


	//   ....[70]....
        /*0b28*/ 	.word	0x0001f7d0


	//   ....[71]....
        /*0b2c*/ 	.word	0x0001f7e0


	//   ....[72]....
        /*0b30*/ 	.word	0x0001f7f0


	//   ....[73]....
        /*0b34*/ 	.word	0x0001f810


	//   ....[74]....
        /*0b38*/ 	.word	0x0001f830


	//   ....[75]....
        /*0b3c*/ 	.word	0x0001f840


	//   ....[76]....
        /*0b40*/ 	.word	0x0001f850


	//   ....[77]....
        /*0b44*/ 	.word	0x0001f880


	//   ....[78]....
        /*0b48*/ 	.word	0x0001f8b0


	//   ....[79]....
        /*0b4c*/ 	.word	0x0001f8e0


	//   ....[80]....
        /*0b50*/ 	.word	0x0001f900


	//   ....[81]....
        /*0b54*/ 	.word	0x0001f930


	//   ....[82]....
        /*0b58*/ 	.word	0x0001f960


	//   ....[83]....
        /*0b5c*/ 	.word	0x0001f990


	//   ....[84]....
        /*0b60*/ 	.word	0x0001f9c0


	//   ....[85]....
        /*0b64*/ 	.word	0x0001f9f0


	//   ....[86]....
        /*0b68*/ 	.word	0x0001fa20


	//   ....[87]....
        /*0b6c*/ 	.word	0x0001fa50


	//   ....[88]....
        /*0b70*/ 	.word	0x0001fa80


	//   ....[89]....
        /*0b74*/ 	.word	0x0001fab0


	//   ....[90]....
        /*0b78*/ 	.word	0x0001fae0


	//   ....[91]....
        /*0b7c*/ 	.word	0x0001fb10


	//   ....[92]....
        /*0b80*/ 	.word	0x00020360


	//   ....[93]....
        /*0b84*/ 	.word	0x00020380


	//   ....[94]....
        /*0b88*/ 	.word	0x000203a0


	//   ....[95]....
        /*0b8c*/ 	.word	0x000203c0


	//   ....[96]....
        /*0b90*/ 	.word	0x00020a60


	//   ....[97]....
        /*0b94*/ 	.word	0x00020a70


	//   ....[98]....
        /*0b98*/ 	.word	0x00020ba0


	//   ....[99]....
        /*0b9c*/ 	.word	0x00020bb0


	//   ....[100]....
        /*0ba0*/ 	.word	0x00020ce0


	//   ....[101]....
        /*0ba4*/ 	.word	0x00020cf0


	//   ....[102]....
        /*0ba8*/ 	.word	0x00020e20


	//   ....[103]....
        /*0bac*/ 	.word	0x00020e30


	//   ....[104]....
        /*0bb0*/ 	.word	0x00021210


	//   ....[105]....
        /*0bb4*/ 	.word	0x00021220


	//   ....[106]....
        /*0bb8*/ 	.word	0x00021990


	//   ....[107]....
        /*0bbc*/ 	.word	0x000219a0


	//   ....[108]....
        /*0bc0*/ 	.word	0x000227c0


	//   ....[109]....
        /*0bc4*/ 	.word	0x000227d0


	//   ....[110]....
        /*0bc8*/ 	.word	0x00022910


	//   ....[111]....
        /*0bcc*/ 	.word	0x00022920


	//   ....[112]....
        /*0bd0*/ 	.word	0x00022a50


	//   ....[113]....
        /*0bd4*/ 	.word	0x00022a60


	//   ....[114]....
        /*0bd8*/ 	.word	0x00022b90


	//   ....[115]....
        /*0bdc*/ 	.word	0x00022ba0


	//   ....[116]....
        /*0be0*/ 	.word	0x00022d30


	//   ....[117]....
        /*0be4*/ 	.word	0x00022f70


	//   ....[118]....
        /*0be8*/ 	.word	0x00022fa0


	//   ....[119]....
        /*0bec*/ 	.word	0x00022fd0


	//   ....[120]....
        /*0bf0*/ 	.word	0x00023000


	//   ....[121]....
        /*0bf4*/ 	.word	0x00023030


	//   ....[122]....
        /*0bf8*/ 	.word	0x00023060


	//   ....[123]....
        /*0bfc*/ 	.word	0x00023200


	//   ....[124]....
        /*0c00*/ 	.word	0x00023230


	//   ....[125]....
        /*0c04*/ 	.word	0x00023260


	//   ....[126]....
        /*0c08*/ 	.word	0x00023290


	//   ....[127]....
        /*0c0c*/ 	.word	0x000232c0


	//   ....[128]....
        /*0c10*/ 	.word	0x000232f0


	//   ....[129]....
        /*0c14*/ 	.word	0x00023370


	//   ....[130]....
        /*0c18*/ 	.word	0x000233b0


	//   ....[131]....
        /*0c1c*/ 	.word	0x000233c0


	//   ....[132]....
        /*0c20*/ 	.word	0x00023470


	//   ....[133]....
        /*0c24*/ 	.word	0x00024650


	//   ....[134]....
        /*0c28*/ 	.word	0x00026190


	//   ....[135]....
        /*0c2c*/ 	.word	0x00026ec0


	//   ....[136]....
        /*0c30*/ 	.word	0x00026f00


	//   ....[137]....
        /*0c34*/ 	.word	0x00026f50


	//   ....[138]....
        /*0c38*/ 	.word	0x00026fd0


	//   ....[139]....
        /*0c3c*/ 	.word	0x00027060


	//   ....[140]....
        /*0c40*/ 	.word	0x00027070


	//   ....[141]....
        /*0c44*/ 	.word	0x000270c0


	//   ....[142]....
        /*0c48*/ 	.word	0x00027100


	//   ....[143]....
        /*0c4c*/ 	.word	0x00028d90


	//   ....[144]....
        /*0c50*/ 	.word	0x00028dc0


	//   ....[145]....
        /*0c54*/ 	.word	0x00028e30


	//   ....[146]....
        /*0c58*/ 	.word	0x00028e60


	//   ....[147]....
        /*0c5c*/ 	.word	0x00028e90


	//   ....[148]....
        /*0c60*/ 	.word	0x00028ec0


	//   ....[149]....
        /*0c64*/ 	.word	0x00028ef0


	//   ....[150]....
        /*0c68*/ 	.word	0x00028f20


	//   ....[151]....
        /*0c6c*/ 	.word	0x000290f0


	//   ....[152]....
        /*0c70*/ 	.word	0x00029120


	//   ....[153]....
        /*0c74*/ 	.word	0x00029150


	//   ....[154]....
        /*0c78*/ 	.word	0x00029180


	//   ....[155]....
        /*0c7c*/ 	.word	0x000291b0


	//   ....[156]....
        /*0c80*/ 	.word	0x000291e0


	//   ....[157]....
        /*0c84*/ 	.word	0x000292a0


	//   ....[158]....
        /*0c88*/ 	.word	0x000292c0


	//   ....[159]....
        /*0c8c*/ 	.word	0x000292d0


	//   ....[160]....
        /*0c90*/ 	.word	0x00029330


	//   ....[161]....
        /*0c94*/ 	.word	0x00029a50


	//   ....[162]....
        /*0c98*/ 	.word	0x00029f30


	//   ....[163]....
        /*0c9c*/ 	.word	0x00029fe0


	//   ....[164]....
        /*0ca0*/ 	.word	0x0002a070


	//   ....[165]....
        /*0ca4*/ 	.word	0x0002a0c0


	//   ....[166]....
        /*0ca8*/ 	.word	0x0002a110


	//   ....[167]....
        /*0cac*/ 	.word	0x0002a1f0


	//   ....[168]....
        /*0cb0*/ 	.word	0x0002a280


	//   ....[169]....
        /*0cb4*/ 	.word	0x0002a2d0


	//   ....[170]....
        /*0cb8*/ 	.word	0x0002a320


	//   ....[171]....
        /*0cbc*/ 	.word	0x0002a570


	//   ....[172]....
        /*0cc0*/ 	.word	0x0002a690


	//   ....[173]....
        /*0cc4*/ 	.word	0x0002a7b0


	//   ....[174]....
        /*0cc8*/ 	.word	0x0002a8d0


	//   ....[175]....
        /*0ccc*/ 	.word	0x0002a9f0


	//   ....[176]....
        /*0cd0*/ 	.word	0x0002aaf0


	//   ....[177]....
        /*0cd4*/ 	.word	0x0002ab50


	//   ....[178]....
        /*0cd8*/ 	.word	0x0002aba0


	//   ....[179]....
        /*0cdc*/ 	.word	0x0002ac20


	//   ....[180]....
        /*0ce0*/ 	.word	0x0002ac70


	//   ....[181]....
        /*0ce4*/ 	.word	0x0002acf0


	//   ....[182]....
        /*0ce8*/ 	.word	0x0002ad40


	//   ....[183]....
        /*0cec*/ 	.word	0x0002adc0


	//   ....[184]....
        /*0cf0*/ 	.word	0x0002ae30


	//   ....[185]....
        /*0cf4*/ 	.word	0x0002ae90


	//   ....[186]....
        /*0cf8*/ 	.word	0x0002aee0


	//   ....[187]....
        /*0cfc*/ 	.word	0x0002af60


	//   ....[188]....
        /*0d00*/ 	.word	0x0002afd0


	//   ....[189]....
        /*0d04*/ 	.word	0x0002b030


	//   ....[190]....
        /*0d08*/ 	.word	0x0002b080


	//   ....[191]....
        /*0d0c*/ 	.word	0x0002b100


	//   ....[192]....
        /*0d10*/ 	.word	0x0002b150


	//   ....[193]....
        /*0d14*/ 	.word	0x0002b1b0


	//   ....[194]....
        /*0d18*/ 	.word	0x0002b200


	//   ....[195]....
        /*0d1c*/ 	.word	0x0002b260


	//   ....[196]....
        /*0d20*/ 	.word	0x0002b2d0


	//   ....[197]....
        /*0d24*/ 	.word	0x0002b330


	//   ....[198]....
        /*0d28*/ 	.word	0x0002b380


	//   ....[199]....
        /*0d2c*/ 	.word	0x0002b3e0


	//   ....[200]....
        /*0d30*/ 	.word	0x0002b430


	//   ....[201]....
        /*0d34*/ 	.word	0x0002b490


	//   ....[202]....
        /*0d38*/ 	.word	0x0002b500


	//   ....[203]....
        /*0d3c*/ 	.word	0x0002b580


	//   ....[204]....
        /*0d40*/ 	.word	0x0002b5f0


	//   ....[205]....
        /*0d44*/ 	.word	0x0002b670


	//   ....[206]....
        /*0d48*/ 	.word	0x0002b6e0


	//   ....[207]....
        /*0d4c*/ 	.word	0x0002b760


	//   ....[208]....
        /*0d50*/ 	.word	0x0002b7c0


	//   ....[209]....
        /*0d54*/ 	.word	0x0002b840


	//   ....[210]....
        /*0d58*/ 	.word	0x0002b890


	//   ....[211]....
        /*0d5c*/ 	.word	0x0002b910


	//   ....[212]....
        /*0d60*/ 	.word	0x0002b970


	//   ....[213]....
        /*0d64*/ 	.word	0x0002b9d0


	//   ....[214]....
        /*0d68*/ 	.word	0x0002ba30


	//   ....[215]....
        /*0d6c*/ 	.word	0x0002baa0


	//   ....[216]....
        /*0d70*/ 	.word	0x0002bb30


	//   ....[217]....
        /*0d74*/ 	.word	0x0002bb90


	//   ....[218]....
        /*0d78*/ 	.word	0x0002bbe0


	//   ....[219]....
        /*0d7c*/ 	.word	0x0002bc60


	//   ....[220]....
        /*0d80*/ 	.word	0x0002bcd0


	//   ....[221]....
        /*0d84*/ 	.word	0x0002bd30


	//   ....[222]....
        /*0d88*/ 	.word	0x0002bd80


	//   ....[223]....
        /*0d8c*/ 	.word	0x0002be00


	//   ....[224]....
        /*0d90*/ 	.word	0x0002be70


	//   ....[225]....
        /*0d94*/ 	.word	0x0002bed0


	//   ....[226]....
        /*0d98*/ 	.word	0x0002bf20


	//   ....[227]....
        /*0d9c*/ 	.word	0x0002bfa0


	//   ....[228]....
        /*0da0*/ 	.word	0x0002c010


	//   ....[229]....
        /*0da4*/ 	.word	0x0002c080


	//   ....[230]....
        /*0da8*/ 	.word	0x0002c0d0


	//   ....[231]....
        /*0dac*/ 	.word	0x0002c150


	//   ....[232]....
        /*0db0*/ 	.word	0x0002c1c0


	//   ....[233]....
        /*0db4*/ 	.word	0x0002c220


	//   ....[234]....
        /*0db8*/ 	.word	0x0002c270


	//   ....[235]....
        /*0dbc*/ 	.word	0x0002c2f0


	//   ....[236]....
        /*0dc0*/ 	.word	0x0002c340


	//   ....[237]....
        /*0dc4*/ 	.word	0x0002c3d0


	//   ....[238]....
        /*0dc8*/ 	.word	0x0002c460


	//   ....[239]....
        /*0dcc*/ 	.word	0x0002c4f0


	//   ....[240]....
        /*0dd0*/ 	.word	0x0002c580


	//   ....[241]....
        /*0dd4*/ 	.word	0x0002c610


	//   ....[242]....
        /*0dd8*/ 	.word	0x0002c6a0


	//   ....[243]....
        /*0ddc*/ 	.word	0x0002c720


	//   ....[244]....
        /*0de0*/ 	.word	0x0002c770


	//   ....[245]....
        /*0de4*/ 	.word	0x0002c800


	//   ....[246]....
        /*0de8*/ 	.word	0x0002c890


	//   ....[247]....
        /*0dec*/ 	.word	0x0002c910


	//   ....[248]....
        /*0df0*/ 	.word	0x0002c960


	//   ....[249]....
        /*0df4*/ 	.word	0x0002c9f0


	//   ....[250]....
        /*0df8*/ 	.word	0x0002ca80


	//   ....[251]....
        /*0dfc*/ 	.word	0x0002cb10


	//   ....[252]....
        /*0e00*/ 	.word	0x0002cba0


	//   ....[253]....
        /*0e04*/ 	.word	0x0002cc30


	//   ....[254]....
        /*0e08*/ 	.word	0x0002ccc0


	//   ....[255]....
        /*0e0c*/ 	.word	0x0002cd80


	//   ....[0]....
        /*0e10*/ 	.word	0x0002d060


	//   ....[1]....
        /*0e14*/ 	.word	0x0002d280


	//   ....[2]....
        /*0e18*/ 	.word	0x0002d2d0


	//   ....[3]....
        /*0e1c*/ 	.word	0x0002d330


	//   ....[4]....
        /*0e20*/ 	.word	0x0002d440


	//   ....[5]....
        /*0e24*/ 	.word	0x0002d4a0


	//   ....[6]....
        /*0e28*/ 	.word	0x0002d5b0


	//   ....[7]....
        /*0e2c*/ 	.word	0x0002d610


	//   ....[8]....
        /*0e30*/ 	.word	0x0002d6f0


	//   ....[9]....
        /*0e34*/ 	.word	0x0002da10


	//   ....[10]....
        /*0e38*/ 	.word	0x0002dab0


	//   ....[11]....
        /*0e3c*/ 	.word	0x0002dc50


	//   ....[12]....
        /*0e40*/ 	.word	0x0002dcd0


	//   ....[13]....
        /*0e44*/ 	.word	0x0002dd50


	//   ....[14]....
        /*0e48*/ 	.word	0x0002ddd0


	//   ....[15]....
        /*0e4c*/ 	.word	0x0002de50


	//   ....[16]....
        /*0e50*/ 	.word	0x0002dee0


	//   ....[17]....
        /*0e54*/ 	.word	0x0002df80


	//   ....[18]....
        /*0e58*/ 	.word	0x0002e030


	//   ....[19]....
        /*0e5c*/ 	.word	0x0002e0b0


	//   ....[20]....
        /*0e60*/ 	.word	0x0002e130


	//   ....[21]....
        /*0e64*/ 	.word	0x0002e1b0


	//   ....[22]....
        /*0e68*/ 	.word	0x0002e240


	//   ....[23]....
        /*0e6c*/ 	.word	0x0002e2c0


	//   ....[24]....
        /*0e70*/ 	.word	0x0002e360


	//   ....[25]....
        /*0e74*/ 	.word	0x0002e3b0


	//   ....[26]....
        /*0e78*/ 	.word	0x0002e440


	//   ....[27]....
        /*0e7c*/ 	.word	0x0002e570


	//----- nvinfo : EIATTR_REG_RECONFIG
	.align		4
.L_148:
        /*0e80*/ 	.byte	0x01, 0x54
	.zero		2


	//----- nvinfo : EIATTR_SYSCALL_OFFSETS
	.align		4
        /*0e84*/ 	.byte	0x04, 0x46
        /*0e86*/ 	.short	(.L_150 - .L_149)


	//   ....[0]....
.L_149:
        /*0e88*/ 	.word	0x000020a0


	//   ....[1]....
        /*0e8c*/ 	.word	0x000021f0


	//   ....[2]....
        /*0e90*/ 	.word	0x00010940


	//   ....[3]....
        /*0e94*/ 	.word	0x00010c70


	//   ....[4]....
        /*0e98*/ 	.word	0x00025bf0


	//   ....[5]....
        /*0e9c*/ 	.word	0x00025d80


	//   ....[6]....
        /*0ea0*/ 	.word	0x00025ed0


	//   ....[7]....
        /*0ea4*/ 	.word	0x00026010


	//   ....[8]....
        /*0ea8*/ 	.word	0x00026ab0


	//----- nvinfo : EIATTR_MBARRIER_INSTR_OFFSETS
	.align		4
.L_150:
        /*0eac*/ 	.byte	0x04, 0x39
        /*0eae*/ 	.short	(.L_152 - .L_151)


	//   ....[0]....
.L_151:
        /*0eb0*/ 	.word	0x000002d0
        /*0eb4*/ 	.word	0x000000ff
        /*0eb8*/ 	.word	0x00029800
        /*0ebc*/ 	.short	0x0100
        /*0ebe*/ 	.byte	0x08
	.zero		1


	//   ....[1]....
        /*0ec0*/ 	.word	0x000002e0
        /*0ec4*/ 	.word	0x000000ff
        /*0ec8*/ 	.word	0x00029820
        /*0ecc*/ 	.short	0x0100
        /*0ece*/ 	.byte	0x08
	.zero		1


	//   ....[2]....
        /*0ed0*/ 	.word	0x000003d0
        /*0ed4*/ 	.word	0x000000ff
        /*0ed8*/ 	.word	0x00029830
        /*0edc*/ 	.short	0x0100
        /*0ede*/ 	.byte	0x08
	.zero		1


	//   ....[3]....
        /*0ee0*/ 	.word	0x000003e0
        /*0ee4*/ 	.word	0x000000ff
        /*0ee8*/ 	.word	0x00029840
        /*0eec*/ 	.short	0x0100
        /*0eee*/ 	.byte	0x08
	.zero		1


	//   ....[4]....
        /*0ef0*/ 	.word	0x000003f0
        /*0ef4*/ 	.word	0x000000ff
        /*0ef8*/ 	.word	0x00029838
        /*0efc*/ 	.short	0x0100
        /*0efe*/ 	.byte	0x08
	.zero		1


	//   ....[5]....
        /*0f00*/ 	.word	0x00000400
        /*0f04*/ 	.word	0x000000ff
        /*0f08*/ 	.word	0x00029848
        /*0f0c*/ 	.short	0x0100
        /*0f0e*/ 	.byte	0x08
	.zero		1


	//   ....[6]....
        /*0f10*/ 	.word	0x00000530
        /*0f14*/ 	.word	0x000000ff
        /*0f18*/ 	.word	0x00029850
        /*0f1c*/ 	.short	0x0100
        /*0f1e*/ 	.byte	0x08
	.zero		1


	//   ....[7]....
        /*0f20*/ 	.word	0x00000540
        /*0f24*/ 	.word	0x000000ff
        /*0f28*/ 	.word	0x00029860
        /*0f2c*/ 	.short	0x0100
        /*0f2e*/ 	.byte	0x08
	.zero		1


	//   ....[8]....
        /*0f30*/ 	.word	0x00000550
        /*0f34*/ 	.word	0x000000ff
        /*0f38*/ 	.word	0x00029858
        /*0f3c*/ 	.short	0x0100
        /*0f3e*/ 	.byte	0x08
	.zero		1


	//   ....[9]....
        /*0f40*/ 	.word	0x00000560
        /*0f44*/ 	.word	0x000000ff
        /*0f48*/ 	.word	0x00029868
        /*0f4c*/ 	.short	0x0100
        /*0f4e*/ 	.byte	0x08
	.zero		1


	//   ....[10]....
        /*0f50*/ 	.word	0x00000650
        /*0f54*/ 	.word	0x000000ff
        /*0f58*/ 	.word	0x00029870
        /*0f5c*/ 	.short	0x0100
        /*0f5e*/ 	.byte	0x06
	.zero		1


	//   ....[11]....
        /*0f60*/ 	.word	0x00000660
        /*0f64*/ 	.word	0x000000ff
        /*0f68*/ 	.word	0x00029880
        /*0f6c*/ 	.short	0x0100
        /*0f6e*/ 	.byte	0x06
	.zero		1


	//   ....[12]....
        /*0f70*/ 	.word	0x00000670
        /*0f74*/ 	.word	0x000000ff
        /*0f78*/ 	.word	0x00029878
        /*0f7c*/ 	.short	0x0100
        /*0f7e*/ 	.byte	0x06
	.zero		1


	//   ....[13]....
        /*0f80*/ 	.word	0x00000680
        /*0f84*/ 	.word	0x000000ff
        /*0f88*/ 	.word	0x00029888
        /*0f8c*/ 	.short	0x0100
        /*0f8e*/ 	.byte	0x06
	.zero		1


	//   ....[14]....
        /*0f90*/ 	.word	0x000007b0
        /*0f94*/ 	.word	0x000000ff
        /*0f98*/ 	.word	0x00029890
        /*0f9c*/ 	.short	0x0100
        /*0f9e*/ 	.byte	0x08
	.zero		1


	//   ....[15]....
        /*0fa0*/ 	.word	0x000007c0
        /*0fa4*/ 	.word	0x000000ff
        /*0fa8*/ 	.word	0x000298a0
        /*0fac*/ 	.short	0x0100
        /*0fae*/ 	.byte	0x08
	.zero		1


	//   ....[16]....
        /*0fb0*/ 	.word	0x000007d0
        /*0fb4*/ 	.word	0x000000ff
        /*0fb8*/ 	.word	0x00029898
        /*0fbc*/ 	.short	0x0100
        /*0fbe*/ 	.byte	0x08
	.zero		1


	//   ....[17]....
        /*0fc0*/ 	.word	0x000007e0
        /*0fc4*/ 	.word	0x000000ff
        /*0fc8*/ 	.word	0x000298a8
        /*0fcc*/ 	.short	0x0100
        /*0fce*/ 	.byte	0x08
	.zero		1


	//   ....[18]....
        /*0fd0*/ 	.word	0x00000910
        /*0fd4*/ 	.word	0x000000ff
        /*0fd8*/ 	.word	0x000298b0
        /*0fdc*/ 	.short	0x0100
        /*0fde*/ 	.byte	0x08
	.zero		1


	//   ....[19]....
        /*0fe0*/ 	.word	0x00000920
        /*0fe4*/ 	.word	0x000000ff
        /*0fe8*/ 	.word	0x000298c0
        /*0fec*/ 	.short	0x0100
        /*0fee*/ 	.byte	0x08
	.zero		1


	//   ....[20]....
        /*0ff0*/ 	.word	0x00000930
        /*0ff4*/ 	.word	0x000000ff
        /*0ff8*/ 	.word	0x000298b8
        /*0ffc*/ 	.short	0x0100
        /*0ffe*/ 	.byte	0x08
	.zero		1


	//   ....[21]....
        /*1000*/ 	.word	0x00000940
        /*1004*/ 	.word	0x000000ff
        /*1008*/ 	.word	0x000298c8
        /*100c*/ 	.short	0x0100
        /*100e*/ 	.byte	0x08
	.zero		1


	//   ....[22]....
        /*1010*/ 	.word	0x00003940
        /*1014*/ 	.word	0x00000061
        /*1018*/ 	.word	0x00029890
        /*101c*/ 	.short	0x010a
        /*101e*/ 	.byte	0x3f
	.zero		1


	//   ....[23]....
        /*1020*/ 	.word	0x000096f0
        /*1024*/ 	.word	0x00000061
        /*1028*/ 	.word	0x00029890
        /*102c*/ 	.short	0x010a
        /*102e*/ 	.byte	0x3f
	.zero		1


	//   ....[24]....
        /*1030*/ 	.word	0x0000f630
        /*1034*/ 	.word	0x00000061
        /*1038*/ 	.word	0x00029890
        /*103c*/ 	.short	0x010a
        /*103e*/ 	.byte	0x3f
	.zero		1


	//   ....[25]....
        /*1040*/ 	.word	0x0000fa00
        /*1044*/ 	.word	0x00000028
        /*1048*/ 	.word	0x00000000
        /*104c*/ 	.short	0x0101
        /*104e*/ 	.byte	0x3f
	.zero		1


	//   ....[26]....
        /*1050*/ 	.word	0x0000fa40
        /*1054*/ 	.word	0x00000061
        /*1058*/ 	.word	0x000298b0
        /*105c*/ 	.short	0x010a
        /*105e*/ 	.byte	0x3f
	.zero		1


	//   ....[27]....
        /*1060*/ 	.word	0x0000fee0
        /*1064*/ 	.word	0x00000061
        /*1068*/ 	.word	0x00000000
        /*106c*/ 	.short	0x0101
        /*106e*/ 	.byte	0x3f
	.zero		1


	//   ....[28]....
        /*1070*/ 	.word	0x000109d0
        /*1074*/ 	.word	0x00000010
        /*1078*/ 	.word	0x00029800
        /*107c*/ 	.short	0x010a
        /*107e*/ 	.byte	0x3f
	.zero		1


	//   ....[29]....
        /*1080*/ 	.word	0x00010a20
        /*1084*/ 	.word	0x00000010
        /*1088*/ 	.word	0x00029800
        /*108c*/ 	.short	0x010a
        /*108e*/ 	.byte	0x3f
	.zero		1


	//   ....[30]....
        /*1090*/ 	.word	0x000112b0
        /*1094*/ 	.word	0x00000010
        /*1098*/ 	.word	0x00029800
        /*109c*/ 	.short	0x010a
        /*109e*/ 	.byte	0x3f
	.zero		1


	//   ....[31]....
        /*10a0*/ 	.word	0x00014640
        /*10a4*/ 	.word	0x00000010
        /*10a8*/ 	.word	0x00029800
        /*10ac*/ 	.short	0x010a
        /*10ae*/ 	.byte	0x3f
	.zero		1


	//   ....[32]....
        /*10b0*/ 	.word	0x00017780
        /*10b4*/ 	.word	0x00000003
        /*10b8*/ 	.word	0x00029830
        /*10bc*/ 	.short	0x010a
        /*10be*/ 	.byte	0x3f
	.zero		1


	//   ....[33]....
        /*10c0*/ 	.word	0x00017800
        /*10c4*/ 	.word	0x00000003
        /*10c8*/ 	.word	0x00029830
        /*10cc*/ 	.short	0x010a
        /*10ce*/ 	.byte	0x3f
	.zero		1


	//   ....[34]....
        /*10d0*/ 	.word	0x00019ba0
        /*10d4*/ 	.word	0x0000002d
        /*10d8*/ 	.word	0x00000000
        /*10dc*/ 	.short	0x0101
        /*10de*/ 	.byte	0x3f
	.zero		1


	//   ....[35]....
        /*10e0*/ 	.word	0x0001af30
        /*10e4*/ 	.word	0x0000000b
        /*10e8*/ 	.word	0x00029830
        /*10ec*/ 	.short	0x010a
        /*10ee*/ 	.byte	0x3f
	.zero		1


	//   ....[36]....
        /*10f0*/ 	.word	0x0001af80
        /*10f4*/ 	.word	0x0000000b
        /*10f8*/ 	.word	0x00029830
        /*10fc*/ 	.short	0x010a
        /*10fe*/ 	.byte	0x3f
	.zero		1


	//   ....[37]....
        /*1100*/ 	.word	0x0001c080
        /*1104*/ 	.word	0x0000000b
        /*1108*/ 	.word	0x00029850
        /*110c*/ 	.short	0x010a
        /*110e*/ 	.byte	0x3f
	.zero		1


	//   ....[38]....
        /*1110*/ 	.word	0x0001c0c0
        /*1114*/ 	.word	0x0000000b
        /*1118*/ 	.word	0x00029850
        /*111c*/ 	.short	0x010a
        /*111e*/ 	.byte	0x3f
	.zero		1


	//   ....[39]....
        /*1120*/ 	.word	0x0001d720
        /*1124*/ 	.word	0x00000004
        /*1128*/ 	.word	0x00000000
        /*112c*/ 	.short	0x0101
        /*112e*/ 	.byte	0x3f
	.zero		1


	//   ....[40]....
        /*1130*/ 	.word	0x0001da10
        /*1134*/ 	.word	0x00000009
        /*1138*/ 	.word	0x00000000
        /*113c*/ 	.short	0x0101
        /*113e*/ 	.byte	0x3f
	.zero		1


	//   ....[41]....
        /*1140*/ 	.word	0x0001e0e0
        /*1144*/ 	.word	0x0000000d
        /*1148*/ 	.word	0x00029850
        /*114c*/ 	.short	0x010a
        /*114e*/ 	.byte	0x3f
	.zero		1


	//   ....[42]....
        /*1150*/ 	.word	0x0001e160
        /*1154*/ 	.word	0x0000000d
        /*1158*/ 	.word	0x00029850
        /*115c*/ 	.short	0x010a
        /*115e*/ 	.byte	0x3f
	.zero		1


	//   ....[43]....
        /*1160*/ 	.word	0x0001e740
        /*1164*/ 	.word	0x00000002
        /*1168*/ 	.word	0x00000000
        /*116c*/ 	.short	0x0101
        /*116e*/ 	.byte	0x3f
	.zero		1


	//   ....[44]....
        /*1170*/ 	.word	0x00020980
        /*1174*/ 	.word	0x00000000
        /*1178*/ 	.word	0x00000000
        /*117c*/ 	.short	0x0101
        /*117e*/ 	.byte	0x3f
	.zero		1


	//   ....[45]....
        /*1180*/ 	.word	0x00021110
        /*1184*/ 	.word	0x00000008
        /*1188*/ 	.word	0x00000000
        /*118c*/ 	.short	0x0101
        /*118e*/ 	.byte	0x3f
	.zero		1


	//   ....[46]....
        /*1190*/ 	.word	0x00024730
        /*1194*/ 	.word	0x00000012
        /*1198*/ 	.word	0x00029820
        /*119c*/ 	.short	0x010a
        /*119e*/ 	.byte	0x3f
	.zero		1


	//   ....[47]....
        /*11a0*/ 	.word	0x00024800
        /*11a4*/ 	.word	0x00000007
        /*11a8*/ 	.word	0x000298a0
        /*11ac*/ 	.short	0x010a
        /*11ae*/ 	.byte	0x3f
	.zero		1


	//   ....[48]....
        /*11b0*/ 	.word	0x00024c20
        /*11b4*/ 	.word	0x00000007
        /*11b8*/ 	.word	0x000298c0
        /*11bc*/ 	.short	0x010a
        /*11be*/ 	.byte	0x3f
	.zero		1


	//   ....[49]....
        /*11c0*/ 	.word	0x00024ff0
        /*11c4*/ 	.word	0x00000008
        /*11c8*/ 	.word	0x000298a0
        /*11cc*/ 	.short	0x010a
        /*11ce*/ 	.byte	0x3f
	.zero		1


	//   ....[50]....
        /*11d0*/ 	.word	0x00025400
        /*11d4*/ 	.word	0x00000008
        /*11d8*/ 	.word	0x000298c0
        /*11dc*/ 	.short	0x010a
        /*11de*/ 	.byte	0x3f
	.zero		1


	//   ....[51]....
        /*11e0*/ 	.word	0x00026410
        /*11e4*/ 	.word	0x00000002
        /*11e8*/ 	.word	0x00029880
        /*11ec*/ 	.short	0x010a
        /*11ee*/ 	.byte	0x3f
	.zero		1


	//   ....[52]....
        /*11f0*/ 	.word	0x000265b0
        /*11f4*/ 	.word	0x00000002
        /*11f8*/ 	.word	0x00029840
        /*11fc*/ 	.short	0x010a
        /*11fe*/ 	.byte	0x3f
	.zero		1


	//   ....[53]....
        /*1200*/ 	.word	0x000271e0
        /*1204*/ 	.word	0x00000012
        /*1208*/ 	.word	0x00029800
        /*120c*/ 	.short	0x0107
        /*120e*/ 	.byte	0x3f
	.zero		1


	//   ....[54]....
        /*1210*/ 	.word	0x000272e0
        /*1214*/ 	.word	0x00000012
        /*1218*/ 	.word	0x00029800
        /*121c*/ 	.short	0x0101
        /*121e*/ 	.byte	0x3f
	.zero		1


	//   ....[55]....
        /*1220*/ 	.word	0x00027300
        /*1224*/ 	.word	0x00000012
        /*1228*/ 	.word	0x00029820
        /*122c*/ 	.short	0x010a
        /*122e*/ 	.byte	0x3f
	.zero		1


	//   ....[56]....
        /*1230*/ 	.word	0x00027630
        /*1234*/ 	.word	0x00000005
        /*1238*/ 	.word	0x00029880
        /*123c*/ 	.short	0x010a
        /*123e*/ 	.byte	0x3f
	.zero		1


	//   ....[57]....
        /*1240*/ 	.word	0x00027860
        /*1244*/ 	.word	0x00000005
        /*1248*/ 	.word	0x00029840
        /*124c*/ 	.short	0x010a
        /*124e*/ 	.byte	0x3f
	.zero		1


	//   ....[58]....
        /*1250*/ 	.word	0x00027d20
        /*1254*/ 	.word	0x00000014
        /*1258*/ 	.word	0x00029870
        /*125c*/ 	.short	0x010a
        /*125e*/ 	.byte	0x3f
	.zero		1


	//   ....[59]....
        /*1260*/ 	.word	0x00027d90
        /*1264*/ 	.word	0x00000014
        /*1268*/ 	.word	0x00029860
        /*126c*/ 	.short	0x010a
        /*126e*/ 	.byte	0x3f
	.zero		1


	//   ....[60]....
        /*1270*/ 	.word	0x00028290
        /*1274*/ 	.word	0x00000014
        /*1278*/ 	.word	0x00029850
        /*127c*/ 	.short	0x0101
        /*127e*/ 	.byte	0x3f
	.zero		1


	//   ....[61]....
        /*1280*/ 	.word	0x00028310
        /*1284*/ 	.word	0x00000014
        /*1288*/ 	.word	0x00000000
        /*128c*/ 	.short	0x0101
        /*128e*/ 	.byte	0x3f
	.zero		1


	//   ....[62]....
        /*1290*/ 	.word	0x00028540
        /*1294*/ 	.word	0x00000010
        /*1298*/ 	.word	0x00029870
        /*129c*/ 	.short	0x010a
        /*129e*/ 	.byte	0x3f
	.zero		1


	//   ....[63]....
        /*12a0*/ 	.word	0x000285b0
        /*12a4*/ 	.word	0x00000010
        /*12a8*/ 	.word	0x00029860
        /*12ac*/ 	.short	0x010a
        /*12ae*/ 	.byte	0x3f
	.zero		1


	//   ....[64]....
        /*12b0*/ 	.word	0x00028ac0
        /*12b4*/ 	.word	0x00000010
        /*12b8*/ 	.word	0x00029850
        /*12bc*/ 	.short	0x0101
        /*12be*/ 	.byte	0x3f
	.zero		1


	//   ....[65]....
        /*12c0*/ 	.word	0x00028b10
        /*12c4*/ 	.word	0x00000010
        /*12c8*/ 	.word	0x00000000
        /*12cc*/ 	.short	0x0101
        /*12ce*/ 	.byte	0x3f
	.zero		1


	//   ....[66]....
        /*12d0*/ 	.word	0x000299d0
        /*12d4*/ 	.word	0x00000000
        /*12d8*/ 	.word	0x00029820
        /*12dc*/ 	.short	0x010a
        /*12de*/ 	.byte	0x3f
	.zero		1


	//   ....[67]....
        /*12e0*/ 	.word	0x00029bb0
        /*12e4*/ 	.word	0x00000006
        /*12e8*/ 	.word	0x00000000
        /*12ec*/ 	.short	0x010a
        /*12ee*/ 	.byte	0x3f
	.zero		1


	//   ....[68]....
        /*12f0*/ 	.word	0x00029be0
        /*12f4*/ 	.word	0x00000007
        /*12f8*/ 	.word	0x00000000
        /*12fc*/ 	.short	0x010a
        /*12fe*/ 	.byte	0x3f
	.zero		1


	//   ....[69]....
        /*1300*/ 	.word	0x00029c30
        /*1304*/ 	.word	0x00000004
        /*1308*/ 	.word	0x00029860
        /*130c*/ 	.short	0x010a
        /*130e*/ 	.byte	0x3f
	.zero		1


	//   ....[70]....
        /*1310*/ 	.word	0x00029c80
        /*1314*/ 	.word	0x00000003
        /*1318*/ 	.word	0x00029860
        /*131c*/ 	.short	0x010a
        /*131e*/ 	.byte	0x3f
	.zero		1


	//   ....[71]....
        /*1320*/ 	.word	0x00029cc0
        /*1324*/ 	.word	0x00000004
        /*1328*/ 	.word	0x00029880
        /*132c*/ 	.short	0x010a
        /*132e*/ 	.byte	0x3f
	.zero		1


	//   ....[72]....
        /*1330*/ 	.word	0x00029ce0
        /*1334*/ 	.word	0x00000003
        /*1338*/ 	.word	0x00029880
        /*133c*/ 	.short	0x010a
        /*133e*/ 	.byte	0x3f
	.zero		1


	//   ....[73]....
        /*1340*/ 	.word	0x00029d40
        /*1344*/ 	.word	0x00000061
        /*1348*/ 	.word	0x00029890
        /*134c*/ 	.short	0x010a
        /*134e*/ 	.byte	0x3f
	.zero		1


	//   ....[74]....
        /*1350*/ 	.word	0x00029d90
        /*1354*/ 	.word	0x00000061
        /*1358*/ 	.word	0x00029890
        /*135c*/ 	.short	0x010a
        /*135e*/ 	.byte	0x3f
	.zero		1


	//   ....[75]....
        /*1360*/ 	.word	0x00029de0
        /*1364*/ 	.word	0x00000061
        /*1368*/ 	.word	0x00029890
        /*136c*/ 	.short	0x010a
        /*136e*/ 	.byte	0x3f
	.zero		1


	//   ....[76]....
        /*1370*/ 	.word	0x00029e30
        /*1374*/ 	.word	0x00000061
        /*1378*/ 	.word	0x000298b0
        /*137c*/ 	.short	0x010a
        /*137e*/ 	.byte	0x3f
	.zero		1


	//   ....[77]....
        /*1380*/ 	.word	0x0002a140
        /*1384*/ 	.word	0x00000010
        /*1388*/ 	.word	0x00029800
        /*138c*/ 	.short	0x010a
        /*138e*/ 	.byte	0x3f
	.zero		1


	//   ....[78]....
        /*1390*/ 	.word	0x0002a360
        /*1394*/ 	.word	0x00000010
        /*1398*/ 	.word	0x00029800
        /*139c*/ 	.short	0x010a
        /*139e*/ 	.byte	0x3f
	.zero		1


	//   ....[79]....
        /*13a0*/ 	.word	0x0002a3b0
        /*13a4*/ 	.word	0x00000003
        /*13a8*/ 	.word	0x00029830
        /*13ac*/ 	.short	0x010a
        /*13ae*/ 	.byte	0x3f
	.zero		1


	//   ....[80]....
        /*13b0*/ 	.word	0x0002a400
        /*13b4*/ 	.word	0x0000000b
        /*13b8*/ 	.word	0x00029830
        /*13bc*/ 	.short	0x010a
        /*13be*/ 	.byte	0x3f
	.zero		1


	//   ....[81]....
        /*13c0*/ 	.word	0x0002a450
        /*13c4*/ 	.word	0x0000000b
        /*13c8*/ 	.word	0x00029850
        /*13cc*/ 	.short	0x010a
        /*13ce*/ 	.byte	0x3f
	.zero		1


	//   ....[82]....
        /*13d0*/ 	.word	0x0002a4a0
        /*13d4*/ 	.word	0x0000000d
        /*13d8*/ 	.word	0x00029850
        /*13dc*/ 	.short	0x010a
        /*13de*/ 	.byte	0x3f
	.zero		1


	//   ....[83]....
        /*13e0*/ 	.word	0x0002ce40
        /*13e4*/ 	.word	0x00000012
        /*13e8*/ 	.word	0x00029820
        /*13ec*/ 	.short	0x010a
        /*13ee*/ 	.byte	0x3f
	.zero		1


	//   ....[84]....
        /*13f0*/ 	.word	0x0002ce90
        /*13f4*/ 	.word	0x00000007
        /*13f8*/ 	.word	0x000298a0
        /*13fc*/ 	.short	0x010a
        /*13fe*/ 	.byte	0x3f
	.zero		1


	//   ....[85]....
        /*1400*/ 	.word	0x0002cee0
        /*1404*/ 	.word	0x00000007
        /*1408*/ 	.word	0x000298c0
        /*140c*/ 	.short	0x010a
        /*140e*/ 	.byte	0x3f
	.zero		1


	//   ....[86]....
        /*1410*/ 	.word	0x0002cf30
        /*1414*/ 	.word	0x00000008
        /*1418*/ 	.word	0x000298a0
        /*141c*/ 	.short	0x010a
        /*141e*/ 	.byte	0x3f
	.zero		1


	//   ....[87]....
        /*1420*/ 	.word	0x0002cf80
        /*1424*/ 	.word	0x00000008
        /*1428*/ 	.word	0x000298c0
        /*142c*/ 	.short	0x010a
        /*142e*/ 	.byte	0x3f
	.zero		1


	//   ....[88]....
        /*1430*/ 	.word	0x0002d120
        /*1434*/ 	.word	0x00000002
        /*1438*/ 	.word	0x00029880
        /*143c*/ 	.short	0x010a
        /*143e*/ 	.byte	0x3f
	.zero		1


	//   ....[89]....
        /*1440*/ 	.word	0x0002d170
        /*1444*/ 	.word	0x00000002
        /*1448*/ 	.word	0x00029840
        /*144c*/ 	.short	0x010a
        /*144e*/ 	.byte	0x3f
	.zero		1


	//   ....[90]....
        /*1450*/ 	.word	0x0002d770
        /*1454*/ 	.word	0x00000012
        /*1458*/ 	.word	0x00029820
        /*145c*/ 	.short	0x010a
        /*145e*/ 	.byte	0x3f
	.zero		1


	//   ....[91]....
        /*1460*/ 	.word	0x0002d7c0
        /*1464*/ 	.word	0x00000005
        /*1468*/ 	.word	0x00029880
        /*146c*/ 	.short	0x010a
        /*146e*/ 	.byte	0x3f
	.zero		1


	//   ....[92]....
        /*1470*/ 	.word	0x0002d810
        /*1474*/ 	.word	0x00000005
        /*1478*/ 	.word	0x00029840
        /*147c*/ 	.short	0x010a
        /*147e*/ 	.byte	0x3f
	.zero		1


	//   ....[93]....
        /*1480*/ 	.word	0x0002d860
        /*1484*/ 	.word	0x00000014
        /*1488*/ 	.word	0x00029870
        /*148c*/ 	.short	0x010a
        /*148e*/ 	.byte	0x3f
	.zero		1


	//   ....[94]....
        /*1490*/ 	.word	0x0002d8b0
        /*1494*/ 	.word	0x00000014
        /*1498*/ 	.word	0x00029860
        /*149c*/ 	.short	0x010a
        /*149e*/ 	.byte	0x3f
	.zero		1


	//   ....[95]....
        /*14a0*/ 	.word	0x0002d900
        /*14a4*/ 	.word	0x00000010
        /*14a8*/ 	.word	0x00029870
        /*14ac*/ 	.short	0x010a
        /*14ae*/ 	.byte	0x3f
	.zero		1


	//   ....[96]....
        /*14b0*/ 	.word	0x0002d950
        /*14b4*/ 	.word	0x00000010
        /*14b8*/ 	.word	0x00029860
        /*14bc*/ 	.short	0x010a
        /*14be*/ 	.byte	0x3f
	.zero		1


	//   ....[97]....
        /*14c0*/ 	.word	0x0002e490
        /*14c4*/ 	.word	0x00000000
        /*14c8*/ 	.word	0x00029820
        /*14cc*/ 	.short	0x010a
        /*14ce*/ 	.byte	0x3f
	.zero		1


	//   ....[98]....
        /*14d0*/ 	.word	0x0002e630
        /*14d4*/ 	.word	0x00000006
        /*14d8*/ 	.word	0x00000000
        /*14dc*/ 	.short	0x010a
        /*14de*/ 	.byte	0x3f
	.zero		1


	//   ....[99]....
        /*14e0*/ 	.word	0x0002e680
        /*14e4*/ 	.word	0x00000007
        /*14e8*/ 	.word	0x00000000
        /*14ec*/ 	.short	0x010a
        /*14ee*/ 	.byte	0x3f
	.zero		1


	//   ....[100]....
        /*14f0*/ 	.word	0x0002e6d0
        /*14f4*/ 	.word	0x00000004
        /*14f8*/ 	.word	0x00029860
        /*14fc*/ 	.short	0x010a
        /*14fe*/ 	.byte	0x3f
	.zero		1


	//   ....[101]....
        /*1500*/ 	.word	0x0002e720
        /*1504*/ 	.word	0x00000003
        /*1508*/ 	.word	0x00029860
        /*150c*/ 	.short	0x010a
        /*150e*/ 	.byte	0x3f
	.zero		1


	//   ....[102]....
        /*1510*/ 	.word	0x0002e770
        /*1514*/ 	.word	0x00000004
        /*1518*/ 	.word	0x00029880
        /*151c*/ 	.short	0x010a
        /*151e*/ 	.byte	0x3f
	.zero		1


	//----- nvinfo : EIATTR_NUM_MBARRIERS
	.align		4
.L_152:
        /*1520*/ 	.byte	0x03, 0x38
        /*1522*/ 	.short	0x0016


	//----- nvinfo : EIATTR_EXIT_INSTR_OFFSETS
	.align		4
        /*1524*/ 	.byte	0x04, 0x1c
        /*1526*/ 	.short	(.L_154 - .L_153)


	//   ....[0]....
.L_153:
        /*1528*/ 	.word	0x00029d30


	//----- nvinfo : EIATTR_MAX_THREADS
	.align		4
.L_154:
        /*152c*/ 	.byte	0x04, 0x05
        /*152e*/ 	.short	(.L_156 - .L_155)
.L_155:
        /*1530*/ 	.word	0x00000180
        /*1534*/ 	.word	0x00000001
        /*1538*/ 	.word	0x00000001


	//----- nvinfo : EIATTR_CRS_STACK_SIZE
	.align		4
.L_156:
        /*153c*/ 	.byte	0x04, 0x1e
        /*153e*/ 	.short	(.L_158 - .L_157)
.L_157:
        /*1540*/ 	.word	0x00000000


	//----- nvinfo : EIATTR_CBANK_PARAM_SIZE
	.align		4
.L_158:
        /*1544*/ 	.byte	0x03, 0x19
        /*1546*/ 	.short	0x0af0


	//----- nvinfo : EIATTR_PARAM_CBANK
	.align		4
        /*1548*/ 	.byte	0x04, 0x0a
        /*154a*/ 	.short	(.L_160 - .L_159)
	.align		4
.L_159:
        /*154c*/ 	.word	index@(.nv.constant0._ZN7cutlass13device_kernelIN5flash11enable_sm90INS1_16FlashAttnFwdSm90INS1_25CollectiveMainloopFwdSm90ILi2EN4cute5tupleIJNS5_1CILi1EEES8_S8_EEENS6_IJNS7_ILi128EEENS7_ILi160EEENS7_ILi192EEEEEELi128ENS_12float_e4m3_tEfNS_4arch4Sm90ELb0ELb0ELb0ELb1ELb0ELb1ELb0ELb1ELb1ELb1ELb1ELb0EEENS1_21CollectiveEpilogueFwdINS6_IJSA_SA_SB_EEES9_NS_10bfloat16_tESG_Li256ELb1ELb1ELb1ELb1EEENS1_36VarlenDynamicPersistentTileSchedulerILi128ELi160ELi256ELi128ELb1ELb1ELb1ELb0ELb1ELb1EEEEEEEEEvNT_6ParamsE)
        /*1550*/ 	.short	0x0210
        /*1552*/ 	.short	0x0af0


	//----- nvinfo : EIATTR_SW_WAR
	.align		4
.L_160:
        /*1554*/ 	.byte	0x04, 0x36
        /*1556*/ 	.short	(.L_162 - .L_161)
.L_161:
        /*1558*/ 	.word	0x00000008
.L_162:


//--------------------- .nv.info._ZN7cutlass13device_kernelIN5flash11enable_sm90INS1_16FlashAttnFwdSm90INS1_25CollectiveMainloopFwdSm90ILi2EN4cute5tupleIJNS5_1CILi1EEES8_S8_EEENS6_IJNS7_ILi128EEENS7_ILi160EEENS7_ILi192EEEEEELi128ENS_12float_e4m3_tEfNS_4arch4Sm90ELb0ELb1ELb0ELb0ELb0ELb0ELb0ELb1ELb1ELb1ELb1ELb0EEENS1_21CollectiveEpilogueFwdINS6_IJSA_SA_SB_EEES9_NS_10bfloat16_tESG_Li256ELb0ELb1ELb1ELb1EEENS1_19SingleTileSchedulerILb0ELb1ELb1ELi128EEEEEEEEEvNT_6ParamsE --------------------------
	.section	.nv.info._ZN7cutlass13device_kernelIN5flash11enable_sm90INS1_16FlashAttnFwdSm90INS1_25CollectiveMainloopFwdSm90ILi2EN4cute5tupleIJNS5_1CILi1EEES8_S8_EEENS6_IJNS7_ILi128EEENS7_ILi160EEENS7_ILi192EEEEEELi128ENS_12float_e4m3_tEfNS_4arch4Sm90ELb0ELb1ELb0ELb0ELb0ELb0ELb0ELb1ELb1ELb1ELb1ELb0EEENS1_21CollectiveEpilogueFwdINS6_IJSA_SA_SB_EEES9_NS_10bfloat16_tESG_Li256ELb0ELb1ELb1ELb1EEENS1_19SingleTileSchedulerILb0ELb1ELb1ELi128EEEEEEEEEvNT_6ParamsE,"",@"SHT_CUDA_INFO"
	.sectionflags	@""
	.align	4


	//----- nvinfo : EIATTR_CUDA_API_VERSION
	.align		4
        /*0000*/ 	.byte	0x04, 0x37
        /*0002*/ 	.short	(.L_164 - .L_163)
.L_163:
        /*0004*/ 	.word	0x00000082


	//----- nvinfo : EIATTR_KPARAM_INFO
	.align		4
.L_164:
        /*0008*/ 	.byte	0x04, 0x17
        /*000a*/ 	.short	(.L_166 - .L_165)
.L_165:
        /*000c*/ 	.word	0x00000000
        /*0010*/ 	.short	0x0000
        /*0012*/ 	.short	0x0070
        /*0014*/ 	.byte	0x00, 0xf0, 0x01, 0x28


	//----- nvinfo : EIATTR_SPARSE_MMA_MASK
	.align		4
.L_166:
        /*0018*/ 	.byte	0x03, 0x50
        /*001a*/ 	.short	0x0000


	//----- nvinfo : EIATTR_MAXREG_COUNT
	.align		4
        /*001c*/ 	.byte	0x03, 0x1b
        /*001e*/ 	.short	0x00a8


	//----- nvinfo : EIATTR_NUM_BARRIERS
	.align		4
        /*0020*/ 	.byte	0x02, 0x4c
        /*0022*/ 	.byte	0x10
	.zero		1


	//----- nvinfo : EIATTR_EXTERNS
	.align		4
        /*0024*/ 	.byte	0x04, 0x0f
        /*0026*/ 	.short	(.L_168 - .L_167)


	//   ....[0]....
	.align		4
.L_167:
        /*0028*/ 	.word	index@(__assertfail)


	//----- nvinfo : EIATTR_ANNOTATIONS
	.align		4
.L_168:
        /*002c*/ 	.byte	0x04, 0x55
        /*002e*/ 	.short	(.L_170 - .L_169)


	//   ....[0]....
.L_169:
        /* <DEDUP_REMOVED lines=13> */


	//----- nvinfo : EIATTR_MERCURY_ISA_VERSION
	.align		4
.L_170:
        /*00f0*/ 	.byte	0x03, 0x5f
        /*00f2*/ 	.short	0x0101


	//----- nvinfo : EIATTR_INT_WARP_WIDE_INSTR_OFFSETS
	.align		4
        /*00f4*/ 	.byte	0x04, 0x31
        /*00f6*/ 	.short	(.L_172 - .L_171)


	//   ....[0]....
.L_171:
        /*00f8*/ 	.word	0x00000130


	//   ....[1]....
        /*00fc*/ 	.word	0x00000170


	//   ....[2]....
        /*0100*/ 	.word	0x000001e0


	//----- nvinfo : EIATTR_COOP_GROUP_MASK_REGIDS
	.align		4
.L_172:
        /*0104*/ 	.byte	0x04, 0x29
        /*0106*/ 	.short	(.L_174 - .L_173)


	//   ....[0]....
.L_173:
        /*0108*/ 	.word	0xffffffff


	//   ....[1]....
        /*010c*/ 	.word	0xffffffff


	//   ....[2]....
        /*0110*/ 	.word	0xffffffff


	//   ....[3]....
        /*0114*/ 	.word	0xffffffff


	//   ....[4]....
        /*0118*/ 	.word	0xffffffff


	//   ....[5]....
        /*011c*/ 	.word	0xffffffff


	//   ....[6]....
        /*0120*/ 	.word	0xffffffff


	//   ....[7]....
        /*0124*/ 	.word	0xffffffff


	//   ....[8]....
        /*0128*/ 	.word	0xffffffff


	//   ....[9]....
        /*012c*/ 	.word	0xffffffff


	//   ....[10]....
        /*0130*/ 	.word	0xffffffff


	//   ....[11]....
        /*0134*/ 	.word	0xffffffff


	//   ....[12]....
        /*0138*/ 	.word	0xffffffff


	//   ....[13]....
        /*013c*/ 	.word	0xffffffff


	//   ....[14]....
        /*0140*/ 	.word	0xffffffff


	//   ....[15]....
        /*0144*/ 	.word	0xffffffff


	//   ....[16]....
        /*0148*/ 	.word	0xffffffff


	//   ....[17]....
        /*014c*/ 	.word	0xffffffff


	//   ....[18]....
        /*0150*/ 	.word	0xffffffff


	//   ....[19]....
        /*0154*/ 	.word	0xffffffff


	//   ....[20]....
        /*0158*/ 	.word	0xffffffff


	//   ....[21]....
        /*015c*/ 	.word	0xffffffff


	//   ....[22]....
        /*0160*/ 	.word	0xffffffff


	//   ....[23]....
        /*0164*/ 	.word	0xffffffff


	//   ....[24]....
        /*0168*/ 	.word	0xffffffff


	//   ....[25]....
        /*016c*/ 	.word	0xffffffff


	//   ....[26]....
        /*0170*/ 	.word	0xffffffff


	//   ....[27]....
        /*0174*/ 	.word	0xffffffff


	//   ....[28]....
        /*0178*/ 	.word	0xffffffff


	//   ....[29]....
        /*017c*/ 	.word	0xffffffff


	//   ....[30]....
        /*0180*/ 	.word	0xffffffff


	//   ....[31]....
        /*0184*/ 	.word	0xffffffff


	//   ....[32]....
        /*0188*/ 	.word	0xffffffff


	//   ....[33]....
        /*018c*/ 	.word	0xffffffff


	//   ....[34]....
        /*0190*/ 	.word	0xffffffff


	//   ....[35]....
        /*0194*/ 	.word	0xffffffff


	//   ....[36]....
        /*0198*/ 	.word	0xffffffff


	//   ....[37]....
        /*019c*/ 	.word	0xffffffff


	//   ....[38]....
        /*01a0*/ 	.word	0xffffffff


	//   ....[39]....
        /*01a4*/ 	.word	0xffffffff


	//   ....[40]....
        /*01a8*/ 	.word	0xffffffff


	//   ....[41]....
        /*01ac*/ 	.word	0xffffffff


	//   ....[42]....
        /*01b0*/ 	.word	0xffffffff


	//   ....[43]....
        /*01b4*/ 	.word	0xffffffff


	//   ....[44]....
        /*01b8*/ 	.word	0xffffffff


	//   ....[45]....
        /*01bc*/ 	.word	0xffffffff


	//   ....[46]....
        /*01c0*/ 	.word	0xffffffff


	//   ....[47]....
        /*01c4*/ 	.word	0xffffffff


	//   ....[48]....
        /*01c8*/ 	.word	0xffffffff


	//   ....[49]....
        /*01cc*/ 	.word	0xffffffff


	//   ....[50]....
        /*01d0*/ 	.word	0xffffffff


	//   ....[51]....
        /*01d4*/ 	.word	0xffffffff


	//   ....[52]....
        /*01d8*/ 	.word	0xffffffff


	//   ....[53]....
        /*01dc*/ 	.word	0xffffffff


	//   ....[54]....
        /*01e0*/ 	.word	0xffffffff


	//   ....[55]....
        /*01e4*/ 	.word	0xffffffff


	//   ....[56]....
        /*01e8*/ 	.word	0xffffffff


	//   ....[57]....
        /*01ec*/ 	.word	0xffffffff


	//   ....[58]....
        /*01f0*/ 	.word	0xffffffff


	//   ....[59]....
        /*01f4*/ 	.word	0xffffffff


	//   ....[60]....
        /*01f8*/ 	.word	0xffffffff


	//   ....[61]....
        /*01fc*/ 	.word	0xffffffff


	//   ....[62]....
        /*0200*/ 	.word	0xffffffff


	//   ....[63]....
        /*0204*/ 	.word	0xffffffff


	//   ....[64]....
        /*0208*/ 	.word	0xffffffff


	//   ....[65]....
        /*020c*/ 	.word	0xffffffff


	//   ....[66]....
        /*0210*/ 	.word	0xffffffff


	//   ....[67]....
        /*0214*/ 	.word	0xffffffff


	//   ....[68]....
        /*0218*/ 	.word	0xffffffff


	//   ....[69]....
        /*021c*/ 	.word	0xffffffff


	//   ....[70]....
        /*0220*/ 	.word	0xffffffff


	//   ....[71]....
        /*0224*/ 	.word	0xffffffff


	//   ....[72]....
        /*0228*/ 	.word	0xffffffff


	//   ....[73]....
        /*022c*/ 	.word	0xffffffff


	//   ....[74]....
        /*0230*/ 	.word	0xffffffff


	//   ....[75]....
        /*0234*/ 	.word	0xffffffff


	//   ....[76]....
        /*0238*/ 	.word	0xffffffff


	//   ....[77]....
        /*023c*/ 	.word	0xffffffff


	//   ....[78]....
        /*0240*/ 	.word	0xffffffff


	//   ....[79]....
        /*0244*/ 	.word	0xffffffff


	//   ....[80]....
        /*0248*/ 	.word	0xffffffff


	//   ....[81]....
        /*024c*/ 	.word	0xffffffff


	//   ....[82]....
        /*0250*/ 	.word	0xffffffff


	//   ....[83]....
        /*0254*/ 	.word	0xffffffff


	//   ....[84]....
        /*0258*/ 	.word	0xffffffff


	//   ....[85]....
        /*025c*/ 	.word	0xffffffff


	//   ....[86]....
        /*0260*/ 	.word	0xffffffff


	//   ....[87]....
        /*0264*/ 	.word	0xffffffff


	//   ....[88]....
        /*0268*/ 	.word	0xffffffff


	//   ....[89]....
        /*026c*/ 	.word	0xffffffff


	//   ....[90]....
        /*0270*/ 	.word	0xffffffff


	//   ....[91]....
        /*0274*/ 	.word	0xffffffff


	//   ....[92]....
        /*0278*/ 	.word	0xffffffff


	//   ....[93]....
        /*027c*/ 	.word	0xffffffff


	//   ....[94]....
        /*0280*/ 	.word	0xffffffff


	//   ....[95]....
        /*0284*/ 	.word	0xffffffff


	//   ....[96]....
        /*0288*/ 	.word	0xffffffff


	//   ....[97]....
        /*028c*/ 	.word	0xffffffff


	//   ....[98]....
        /*0290*/ 	.word	0xffffffff


	//   ....[99]....
        /*0294*/ 	.word	0xffffffff


	//   ....[100]....
        /*0298*/ 	.word	0xffffffff


	//   ....[101]....
        /*029c*/ 	.word	0xffffffff


	//   ....[102]....
        /*02a0*/ 	.word	0xffffffff


	//   ....[103]....
        /*02a4*/ 	.word	0xffffffff


	//   ....[104]....
        /*02a8*/ 	.word	0xffffffff


	//   ....[105]....
        /*02ac*/ 	.word	0xffffffff


	//   ....[106]....
        /*02b0*/ 	.word	0xffffffff


	//   ....[107]....
        /*02b4*/ 	.word	0xffffffff


	//   ....[108]....
        /*02b8*/ 	.word	0xffffffff


	//   ....[109]....
        /*02bc*/ 	.word	0xffffffff


	//   ....[110]....
        /*02c0*/ 	.word	0xffffffff


	//   ....[111]....
        /*02c4*/ 	.word	0xffffffff


	//   ....[112]....
        /*02c8*/ 	.word	0xffffffff


	//   ....[113]....
        /*02cc*/ 	.word	0xffffffff


	//   ....[114]....
        /*02d0*/ 	.word	0xffffffff


	//   ....[115]....
        /*02d4*/ 	.word	0xffffffff


	//   ....[116]....
        /*02d8*/ 	.word	0xffffffff


	//   ....[117]....
        /*02dc*/ 	.word	0x0500000f


	//   ....[118]....
        /*02e0*/ 	.word	0x0500000f


	//   ....[119]....
        /*02e4*/ 	.word	0x0500000f


	//   ....[120]....
        /*02e8*/ 	.word	0x0500000f


	//   ....[121]....
        /*02ec*/ 	.word	0x0500000f


	//   ....[122]....
        /*02f0*/ 	.word	0x0500000f


	//   ....[123]....
        /*02f4*/ 	.word	0x0500000f


	//   ....[124]....
        /*02f8*/ 	.word	0x0500000f


	//   ....[125]....
        /*02fc*/ 	.word	0x0500000f


	//----- nvinfo : EIATTR_COOP_GROUP_INSTR_OFFSETS
	.align		4
.L_174:
        /*0300*/ 	.byte	0x04, 0x28
        /*0302*/ 	.short	(.L_176 - .L_175)


	//   ....[0]....
.L_175:
        /*0304*/ 	.word	0x00000070


	//   ....[1]....
        /*0308*/ 	.word	0x00000140


	//   ....[2]....
        /*030c*/ 	.word	0x00000190


	//   ....[3]....
        /*0310*/ 	.word	0x000003c0


	//   ....[4]....
        /*0314*/ 	.word	0x00000520


	//   ....[5]....
        /*0318*/ 	.word	0x00000640


	//   ....[6]....
        /*031c*/ 	.word	0x000007a0


	//   ....[7]....
        /*0320*/ 	.word	0x000018e0


	//   ....[8]....
        /*0324*/ 	.word	0x00002ca0


	//   ....[9]....
        /*0328*/ 	.word	0x00003b90


	//   ....[10]....
        /*032c*/ 	.word	0x000043e0


	//   ....[11]....
        /*0330*/ 	.word	0x000044f0


	//   ....[12]....
        /*0334*/ 	.word	0x00005090


	//   ....[13]....
        /*0338*/ 	.word	0x000050f0


	//   ....[14]....
        /*033c*/ 	.word	0x00007530


	//   ....[15]....
        /*0340*/ 	.word	0x000083d0


	//   ....[16]....
        /*0344*/ 	.word	0x00008c10


	//   ....[17]....
        /*0348*/ 	.word	0x00008d20


	//   ....[18]....
        /*034c*/ 	.word	0x00009850


	//   ....[19]....
        /*0350*/ 	.word	0x000098d0


	//   ....[20]....
        /*0354*/ 	.word	0x0000c320


	//   ....[21]....
        /*0358*/ 	.word	0x0000c380


	//   ....[22]....
        /*035c*/ 	.word	0x0000c3b0


	//   ....[23]....
        /*0360*/ 	.word	0x0000c3d0


	//   ....[24]....
        /*0364*/ 	.word	0x0000ed50


	//   ....[25]....
        /*0368*/ 	.word	0x0000efe0


	//   ....[26]....
        /*036c*/ 	.word	0x00010430


	//   ....[27]....
        /*0370*/ 	.word	0x00010540


	//   ....[28]....
        /*0374*/ 	.word	0x000110a0


	//   ....[29]....
        /*0378*/ 	.word	0x00011110


	//   ....[30]....
        /*037c*/ 	.word	0x00012820


	//   ....[31]....
        /*0380*/ 	.word	0x00012830


	//   ....[32]....
        /*0384*/ 	.word	0x000128b0


	//   ....[33]....
        /*0388*/ 	.word	0x000128c0


	//   ....[34]....
        /*038c*/ 	.word	0x000137a0


	//   ....[35]....
        /*0390*/ 	.word	0x000137b0


	//   ....[36]....
        /*0394*/ 	.word	0x000137c0


	//   ....[37]....
        /*0398*/ 	.word	0x000137e0


	//   ....[38]....
        /*039c*/ 	.word	0x000137f0


	//   ....[39]....
        /*03a0*/ 	.word	0x00013800


	//   ....[40]....
        /*03a4*/ 	.word	0x00013810


	//   ....[41]....
        /*03a8*/ 	.word	0x00013820


	//   ....[42]....
        /*03ac*/ 	.word	0x00013830


	//   ....[43]....
        /*03b0*/ 	.word	0x00013840


	//   ....[44]....
        /*03b4*/ 	.word	0x00013850


	//   ....[45]....
        /*03b8*/ 	.word	0x00013870


	//   ....[46]....
        /*03bc*/ 	.word	0x00013880


	//   ....[47]....
        /*03c0*/ 	.word	0x00013890


	//   ....[48]....
        /*03c4*/ 	.word	0x000138a0


	//   ....[49]....
        /*03c8*/ 	.word	0x000138b0


	//   ....[50]....
        /*03cc*/ 	.word	0x000138c0


	//   ....[51]....
        /*03d0*/ 	.word	0x000138d0


	//   ....[52]....
        /*03d4*/ 	.word	0x000138e0


	//   ....[53]....
        /*03d8*/ 	.word	0x000138f0


	//   ....[54]....
        /*03dc*/ 	.word	0x00013900


	//   ....[55]....
        /*03e0*/ 	.word	0x00013910


	//   ....[56]....
        /*03e4*/ 	.word	0x00013920


	//   ....[57]....
        /*03e8*/ 	.word	0x00013930


	//   ....[58]....
        /*03ec*/ 	.word	0x00013940


	//   ....[59]....
        /*03f0*/ 	.word	0x00013950


	//   ....[60]....
        /*03f4*/ 	.word	0x00013960


	//   ....[61]....
        /*03f8*/ 	.word	0x00013970


	//   ....[62]....
        /*03fc*/ 	.word	0x00013980


	//   ....[63]....
        /*0400*/ 	.word	0x00013990


	//   ....[64]....
        /*0404*/ 	.word	0x000139b0


	//   ....[65]....
        /*0408*/ 	.word	0x000139c0


	//   ....[66]....
        /*040c*/ 	.word	0x000139d0


	//   ....[67]....
        /*0410*/ 	.word	0x000139e0


	//   ....[68]....
        /*0414*/ 	.word	0x000139f0


	//   ....[69]....
        /*0418*/ 	.word	0x00013a00


	//   ....[70]....
        /*041c*/ 	.word	0x00013a10


	//   ....[71]....
        /*0420*/ 	.word	0x00013a30


	//   ....[72]....
        /*0424*/ 	.word	0x00013a40


	//   ....[73]....
        /*0428*/ 	.word	0x00013a50


	//   ....[74]....
        /*042c*/ 	.word	0x00013a60


	//   ....[75]....
        /*0430*/ 	.word	0x00013a80


	//   ....[76]....
        /*0434*/ 	.word	0x00013a90


	//   ....[77]....
        /*0438*/ 	.word	0x00013ac0


	//   ....[78]....
        /*043c*/ 	.word	0x00013ad0


	//   ....[79]....
        /*0440*/ 	.word	0x00013ae0


	//   ....[80]....
        /*0444*/ 	.word	0x00013af0


	//   ....[81]....
        /*0448*/ 	.word	0x00013b10


	//   ....[82]....
        /*044c*/ 	.word	0x00013b20


	//   ....[83]....
        /*0450*/ 	.word	0x00013b30


	//   ....[84]....
        /*0454*/ 	.word	0x00013b40


	//   ....[85]....
        /*0458*/ 	.word	0x00013b50


	//   ....[86]....
        /*045c*/ 	.word	0x00013b80


	//   ....[87]....
        /*0460*/ 	.word	0x00013bc0


	//   ....[88]....
        /*0464*/ 	.word	0x00013bf0


	//   ....[89]....
        /*0468*/ 	.word	0x00013c30


	//   ....[90]....
        /*046c*/ 	.word	0x00013c60


	//   ....[91]....
        /*0470*/ 	.word	0x00013c90


	//   ....[92]....
        /*0474*/ 	.word	0x00013cc0


	//   ....[93]....
        /*0478*/ 	.word	0x00013ce0


	//   ....[94]....
        /*047c*/ 	.word	0x00013cf0


	//   ....[95]....
        /*0480*/ 	.word	0x00013d20


	//   ....[96]....
        /*0484*/ 	.word	0x00013d50


	//   ....[97]....
        /*0488*/ 	.word	0x00013d70


	//   ....[98]....
        /*048c*/ 	.word	0x00014180


	//   ....[99]....
        /*0490*/ 	.word	0x000141c0


	//   ....[100]....
        /*0494*/ 	.word	0x00014200


	//   ....[101]....
        /*0498*/ 	.word	0x00014240


	//   ....[102]....
        /*049c*/ 	.word	0x00014290


	//   ....[103]....
        /*04a0*/ 	.word	0x000142c0


	//   ....[104]....
        /*04a4*/ 	.word	0x00014970


	//   ....[105]....
        /*04a8*/ 	.word	0x000149a0


	//   ....[106]....
        /*04ac*/ 	.word	0x00015520


	//   ....[107]....
        /*04b0*/ 	.word	0x00016700


	//   ....[108]....
        /*04b4*/ 	.word	0x00017230


	//   ....[109]....
        /*04b8*/ 	.word	0x00017270


	//   ....[110]....
        /*04bc*/ 	.word	0x000172b0


	//   ....[111]....
        /*04c0*/ 	.word	0x00017350


	//   ....[112]....
        /*04c4*/ 	.word	0x00017360


	//   ....[113]....
        /*04c8*/ 	.word	0x000173f0


	//   ....[114]....
        /*04cc*/ 	.word	0x00017420


	//   ....[115]....
        /*04d0*/ 	.word	0x00017430


	//   ....[116]....
        /*04d4*/ 	.word	0x00018e00


	//   ....[117]....
        /*04d8*/ 	.word	0x00019490


	//   ....[118]....
        /*04dc*/ 	.word	0x00019660


	//   ....[119]....
        /*04e0*/ 	.word	0x000196b0


	//   ....[120]....
        /*04e4*/ 	.word	0x00019750


	//   ....[121]....
        /*04e8*/ 	.word	0x00019850


	//   ....[122]....
        /*04ec*/ 	.word	0x000198b0


	//   ....[123]....
        /*04f0*/ 	.word	0x000199b0


	//   ....[124]....
        /*04f4*/ 	.word	0x00019a20


	//   ....[125]....
        /*04f8*/ 	.word	0x00019b00


	//----- nvinfo : EIATTR_REG_RECONFIG
	.align		4
.L_176:
        /*04fc*/ 	.byte	0x01, 0x54
	.zero		2


	//----- nvinfo : EIATTR_SYSCALL_OFFSETS
	.align		4
        /*0500*/ 	.byte	0x04, 0x46
        /*0502*/ 	.short	(.L_178 - .L_177)


	//   ....[0]....
.L_177:
        /*0504*/ 	.word	0x00001aa0


	//   ....[1]....
        /*0508*/ 	.word	0x00016070


	//   ....[2]....
        /*050c*/ 	.word	0x000161b0


	//   ....[3]....
        /*0510*/ 	.word	0x000162f0


	//   ....[4]....
        /*0514*/ 	.word	0x00016410


	//   ....[5]....
        /*0518*/ 	.word	0x00016e70


	//----- nvinfo : EIATTR_MBARRIER_INSTR_OFFSETS
	.align		4
.L_178:
        /*051c*/ 	.byte	0x04, 0x39
        /*051e*/ 	.short	(.L_180 - .L_179)


	//   ....[0]....
.L_179:
        /*0520*/ 	.word	0x00000270
        /*0524*/ 	.word	0x000000ff
        /*0528*/ 	.word	0x00029800
        /*052c*/ 	.short	0x0100
        /*052e*/ 	.byte	0x08
	.zero		1


	//   ....[1]....
        /*0530*/ 	.word	0x00000280
        /*0534*/ 	.word	0x000000ff
        /*0538*/ 	.word	0x00029820
        /*053c*/ 	.short	0x0100
        /*053e*/ 	.byte	0x08
	.zero		1


	//   ....[2]....
        /*0540*/ 	.word	0x00000370
        /*0544*/ 	.word	0x000000ff
        /*0548*/ 	.word	0x00029830
        /*054c*/ 	.short	0x0100
        /*054e*/ 	.byte	0x08
	.zero		1


	//   ....[3]....
        /*0550*/ 	.word	0x00000380
        /*0554*/ 	.word	0x000000ff
        /*0558*/ 	.word	0x00029840
        /*055c*/ 	.short	0x0100
        /*055e*/ 	.byte	0x08
	.zero		1


	//   ....[4]....
        /*0560*/ 	.word	0x00000390
        /*0564*/ 	.word	0x000000ff
        /*0568*/ 	.word	0x00029838
        /*056c*/ 	.short	0x0100
        /*056e*/ 	.byte	0x08
	.zero		1


	//   ....[5]....
        /*0570*/ 	.word	0x000003a0
        /*0574*/ 	.word	0x000000ff
        /*0578*/ 	.word	0x00029848
        /*057c*/ 	.short	0x0100
        /*057e*/ 	.byte	0x08
	.zero		1


	//   ....[6]....
        /*0580*/ 	.word	0x000004d0
        /*0584*/ 	.word	0x000000ff
        /*0588*/ 	.word	0x00029850
        /*058c*/ 	.short	0x0100
        /*058e*/ 	.byte	0x08
	.zero		1


	//   ....[7]....
        /*0590*/ 	.word	0x000004e0
        /*0594*/ 	.word	0x000000ff
        /*0598*/ 	.word	0x00029860
        /*059c*/ 	.short	0x0100
        /*059e*/ 	.byte	0x08
	.zero		1


	//   ....[8]....
        /*05a0*/ 	.word	0x000004f0
        /*05a4*/ 	.word	0x000000ff
        /*05a8*/ 	.word	0x00029858
        /*05ac*/ 	.short	0x0100
        /*05ae*/ 	.byte	0x08
	.zero		1


	//   ....[9]....
        /*05b0*/ 	.word	0x00000500
        /*05b4*/ 	.word	0x000000ff
        /*05b8*/ 	.word	0x00029868
        /*05bc*/ 	.short	0x0100
        /*05be*/ 	.byte	0x08
	.zero		1


	//   ....[10]....
        /*05c0*/ 	.word	0x000005f0
        /*05c4*/ 	.word	0x000000ff
        /*05c8*/ 	.word	0x00029870
        /*05cc*/ 	.short	0x0100
        /*05ce*/ 	.byte	0x06
	.zero		1


	//   ....[11]....
        /*05d0*/ 	.word	0x00000600
        /*05d4*/ 	.word	0x000000ff
        /*05d8*/ 	.word	0x00029880
        /*05dc*/ 	.short	0x0100
        /*05de*/ 	.byte	0x06
	.zero		1


	//   ....[12]....
        /*05e0*/ 	.word	0x00000610
        /*05e4*/ 	.word	0x000000ff
        /*05e8*/ 	.word	0x00029878
        /*05ec*/ 	.short	0x0100
        /*05ee*/ 	.byte	0x06
	.zero		1


	//   ....[13]....
        /*05f0*/ 	.word	0x00000620
        /*05f4*/ 	.word	0x000000ff
        /*05f8*/ 	.word	0x00029888
        /*05fc*/ 	.short	0x0100
        /*05fe*/ 	.byte	0x06
	.zero		1


	//   ....[14]....
        /*0600*/ 	.word	0x00000750
        /*0604*/ 	.word	0x000000ff
        /*0608*/ 	.word	0x00029890
        /*060c*/ 	.short	0x0100
        /*060e*/ 	.byte	0x08
	.zero		1


	//   ....[15]....
        /*0610*/ 	.word	0x00000760
        /*0614*/ 	.word	0x000000ff
        /*0618*/ 	.word	0x000298a0
        /*061c*/ 	.short	0x0100
        /*061e*/ 	.byte	0x08
	.zero		1


	//   ....[16]....
        /*0620*/ 	.word	0x00000770
        /*0624*/ 	.word	0x000000ff
        /*0628*/ 	.word	0x00029898
        /*062c*/ 	.short	0x0100
        /*062e*/ 	.byte	0x08
	.zero		1


	//   ....[17]....
        /*0630*/ 	.word	0x00000780
        /*0634*/ 	.word	0x000000ff
        /*0638*/ 	.word	0x000298a8
        /*063c*/ 	.short	0x0100
        /*063e*/ 	.byte	0x08
	.zero		1


	//   ....[18]....
        /*0640*/ 	.word	0x000008b0
        /*0644*/ 	.word	0x000000ff
        /*0648*/ 	.word	0x000298b0
        /*064c*/ 	.short	0x0100
        /*064e*/ 	.byte	0x08
	.zero		1


	//   ....[19]....
        /*0650*/ 	.word	0x000008c0
        /*0654*/ 	.word	0x000000ff
        /*0658*/ 	.word	0x000298c0
        /*065c*/ 	.short	0x0100
        /*065e*/ 	.byte	0x08
	.zero		1


	//   ....[20]....
        /*0660*/ 	.word	0x000008d0
        /*0664*/ 	.word	0x000000ff
        /*0668*/ 	.word	0x000298b8
        /*066c*/ 	.short	0x0100
        /*066e*/ 	.byte	0x08
	.zero		1


	//   ....[21]....
        /*0670*/ 	.word	0x000008e0
        /*0674*/ 	.word	0x000000ff
        /*0678*/ 	.word	0x000298c8
        /*067c*/ 	.short	0x0100
        /*067e*/ 	.byte	0x08
	.zero		1


	//   ....[22]....
        /*0680*/ 	.word	0x00001ac0
        /*0684*/ 	.word	0x000000ff
        /*0688*/ 	.word	0x00029800
        /*068c*/ 	.short	0x010a
        /*068e*/ 	.byte	0x25
	.zero		1


	//   ....[23]....
        /*0690*/ 	.word	0x00001b50
        /*0694*/ 	.word	0x000000ff
        /*0698*/ 	.word	0x00029830
        /*069c*/ 	.short	0x010a
        /*069e*/ 	.byte	0x25
	.zero		1


	//   ....[24]....
        /*06a0*/ 	.word	0x00001be0
        /*06a4*/ 	.word	0x000000ff
        /*06a8*/ 	.word	0x00029830
        /*06ac*/ 	.short	0x010a
        /*06ae*/ 	.byte	0x25
	.zero		1


	//   ....[25]....
        /*06b0*/ 	.word	0x00002dc0
        /*06b4*/ 	.word	0x00000000
        /*06b8*/ 	.word	0x00000000
        /*06bc*/ 	.short	0x0101
        /*06be*/ 	.byte	0x3f
	.zero		1


	//   ....[26]....
        /*06c0*/ 	.word	0x000065d0
        /*06c4*/ 	.word	0x000000ff
        /*06c8*/ 	.word	0x00029830
        /*06cc*/ 	.short	0x010a
        /*06ce*/ 	.byte	0x0a
	.zero		1


	//   ....[27]....
        /*06d0*/ 	.word	0x00006610
        /*06d4*/ 	.word	0x000000ff
        /*06d8*/ 	.word	0x00029830
        /*06dc*/ 	.short	0x010a
        /*06de*/ 	.byte	0x0a
	.zero		1


	//   ....[28]....
        /*06e0*/ 	.word	0x00007250
        /*06e4*/ 	.word	0x000000ff
        /*06e8*/ 	.word	0x00029850
        /*06ec*/ 	.short	0x010a
        /*06ee*/ 	.byte	0x0a
	.zero		1


	//   ....[29]....
        /*06f0*/ 	.word	0x00007290
        /*06f4*/ 	.word	0x000000ff
        /*06f8*/ 	.word	0x00029850
        /*06fc*/ 	.short	0x010a
        /*06fe*/ 	.byte	0x0a
	.zero		1


	//   ....[30]....
        /*0700*/ 	.word	0x000075c0
        /*0704*/ 	.word	0x0000000a
        /*0708*/ 	.word	0x00000000
        /*070c*/ 	.short	0x0101
        /*070e*/ 	.byte	0x3f
	.zero		1


	//   ....[31]....
        /*0710*/ 	.word	0x0000a620
        /*0714*/ 	.word	0x000000ff
        /*0718*/ 	.word	0x00000000
        /*071c*/ 	.short	0x0101
        /*071e*/ 	.byte	0x06
	.zero		1


	//   ....[32]....
        /*0720*/ 	.word	0x0000b010
        /*0724*/ 	.word	0x000000ff
        /*0728*/ 	.word	0x00029830
        /*072c*/ 	.short	0x010a
        /*072e*/ 	.byte	0x07
	.zero		1


	//   ....[33]....
        /*0730*/ 	.word	0x0000b050
        /*0734*/ 	.word	0x000000ff
        /*0738*/ 	.word	0x00029830
        /*073c*/ 	.short	0x010a
        /*073e*/ 	.byte	0x07
	.zero		1


	//   ....[34]....
        /*0740*/ 	.word	0x0000bd20
        /*0744*/ 	.word	0x000000ff
        /*0748*/ 	.word	0x00029850
        /*074c*/ 	.short	0x010a
        /*074e*/ 	.byte	0x0a
	.zero		1


	//   ....[35]....
        /*0750*/ 	.word	0x0000bd60
        /*0754*/ 	.word	0x000000ff
        /*0758*/ 	.word	0x00029850
        /*075c*/ 	.short	0x010a
        /*075e*/ 	.byte	0x0a
	.zero		1


	//   ....[36]....
        /*0760*/ 	.word	0x0000d350
        /*0764*/ 	.word	0x00000006
        /*0768*/ 	.word	0x00000000
        /*076c*/ 	.short	0x0101
        /*076e*/ 	.byte	0x3f
	.zero		1


	//   ....[37]....
        /*0770*/ 	.word	0x0000d630
        /*0774*/ 	.word	0x000000ff
        /*0778*/ 	.word	0x00000000
        /*077c*/ 	.short	0x0101
        /*077e*/ 	.byte	0x05
	.zero		1


	//   ....[38]....
        /*0780*/ 	.word	0x0000ddd0
        /*0784*/ 	.word	0x000000ff
        /*0788*/ 	.word	0x00029830
        /*078c*/ 	.short	0x010a
        /*078e*/ 	.byte	0x0a
	.zero		1


	//   ....[39]....
        /*0790*/ 	.word	0x0000de10
        /*0794*/ 	.word	0x000000ff
        /*0798*/ 	.word	0x00029830
        /*079c*/ 	.short	0x010a
        /*079e*/ 	.byte	0x0a
	.zero		1


	//   ....[40]....
        /*07a0*/ 	.word	0x0000eaa0
        /*07a4*/ 	.word	0x000000ff
        /*07a8*/ 	.word	0x00029850
        /*07ac*/ 	.short	0x010a
        /*07ae*/ 	.byte	0x0a
	.zero		1


	//   ....[41]....
        /*07b0*/ 	.word	0x0000eae0
        /*07b4*/ 	.word	0x000000ff
        /*07b8*/ 	.word	0x00029850
        /*07bc*/ 	.short	0x010a
        /*07be*/ 	.byte	0x0a
	.zero		1


	//   ....[42]....
        /*07c0*/ 	.word	0x0000ee30
        /*07c4*/ 	.word	0x00000004
        /*07c8*/ 	.word	0x00000000
        /*07cc*/ 	.short	0x0101
        /*07ce*/ 	.byte	0x3f
	.zero		1


	//   ....[43]....
        /*07d0*/ 	.word	0x00011e40
        /*07d4*/ 	.word	0x000000ff
        /*07d8*/ 	.word	0x00000000
        /*07dc*/ 	.short	0x0101
        /*07de*/ 	.byte	0x06
	.zero		1


	//   ....[44]....
        /*07e0*/ 	.word	0x000124b0
        /*07e4*/ 	.word	0x000000ff
        /*07e8*/ 	.word	0x00029850
        /*07ec*/ 	.short	0x010a
        /*07ee*/ 	.byte	0x09
	.zero		1


	//   ....[45]....
        /*07f0*/ 	.word	0x000124f0
        /*07f4*/ 	.word	0x000000ff
        /*07f8*/ 	.word	0x00029850
        /*07fc*/ 	.short	0x010a
        /*07fe*/ 	.byte	0x09
	.zero		1


	//   ....[46]....
        /*0800*/ 	.word	0x00012ba0
        /*0804*/ 	.word	0x000000ff
        /*0808*/ 	.word	0x00000000
        /*080c*/ 	.short	0x0101
        /*080e*/ 	.byte	0x04
	.zero		1


	//   ....[47]....
        /*0810*/ 	.word	0x000142b0
        /*0814*/ 	.word	0x000000ff
        /*0818*/ 	.word	0x00000000
        /*081c*/ 	.short	0x0101
        /*081e*/ 	.byte	0x04
	.zero		1


	//   ....[48]....
        /*0820*/ 	.word	0x00016930
        /*0824*/ 	.word	0x000000ff
        /*0828*/ 	.word	0x00029880
        /*082c*/ 	.short	0x010a
        /*082e*/ 	.byte	0x26
	.zero		1


	//   ....[49]....
        /*0830*/ 	.word	0x00016a90
        /*0834*/ 	.word	0x000000ff
        /*0838*/ 	.word	0x00029840
        /*083c*/ 	.short	0x010a
        /*083e*/ 	.byte	0x26
	.zero		1


	//   ....[50]....
        /*0840*/ 	.word	0x00017580
        /*0844*/ 	.word	0x000000ff
        /*0848*/ 	.word	0x00029800
        /*084c*/ 	.short	0x0107
        /*084e*/ 	.byte	0x26
	.zero		1


	//   ....[51]....
        /*0850*/ 	.word	0x000175e0
        /*0854*/ 	.word	0x000000ff
        /*0858*/ 	.word	0x00029800
        /*085c*/ 	.short	0x0101
        /*085e*/ 	.byte	0x26
	.zero		1


	//   ....[52]....
        /*0860*/ 	.word	0x00017610
        /*0864*/ 	.word	0x000000ff
        /*0868*/ 	.word	0x00029820
        /*086c*/ 	.short	0x010a
        /*086e*/ 	.byte	0x26
	.zero		1


	//   ....[53]....
        /*0870*/ 	.word	0x00017930
        /*0874*/ 	.word	0x00000006
        /*0878*/ 	.word	0x00029880
        /*087c*/ 	.short	0x010a
        /*087e*/ 	.byte	0x3f
	.zero		1


	//   ....[54]....
        /*0880*/ 	.word	0x00017b40
        /*0884*/ 	.word	0x00000006
        /*0888*/ 	.word	0x00029840
        /*088c*/ 	.short	0x010a
        /*088e*/ 	.byte	0x3f
	.zero		1


	//   ....[55]....
        /*0890*/ 	.word	0x00017f80
        /*0894*/ 	.word	0x00000012
        /*0898*/ 	.word	0x00029870
        /*089c*/ 	.short	0x010a
        /*089e*/ 	.byte	0x3f
	.zero		1


	//   ....[56]....
        /*08a0*/ 	.word	0x00017ff0
        /*08a4*/ 	.word	0x00000012
        /*08a8*/ 	.word	0x00029860
        /*08ac*/ 	.short	0x010a
        /*08ae*/ 	.byte	0x3f
	.zero		1


	//   ....[57]....
        /*08b0*/ 	.word	0x00018520
        /*08b4*/ 	.word	0x00000012
        /*08b8*/ 	.word	0x00029850
        /*08bc*/ 	.short	0x0101
        /*08be*/ 	.byte	0x3f
	.zero		1


	//   ....[58]....
        /*08c0*/ 	.word	0x00018590
        /*08c4*/ 	.word	0x00000000
        /*08c8*/ 	.word	0x00000000
        /*08cc*/ 	.short	0x0101
        /*08ce*/ 	.byte	0x3f
	.zero		1


	//   ....[59]....
        /*08d0*/ 	.word	0x000186b0
        /*08d4*/ 	.word	0x00000003
        /*08d8*/ 	.word	0x00029870
        /*08dc*/ 	.short	0x010a
        /*08de*/ 	.byte	0x3f
	.zero		1


	//   ....[60]....
        /*08e0*/ 	.word	0x00018780
        /*08e4*/ 	.word	0x00000003
        /*08e8*/ 	.word	0x00029860
        /*08ec*/ 	.short	0x010a
        /*08ee*/ 	.byte	0x3f
	.zero		1


	//   ....[61]....
        /*08f0*/ 	.word	0x00018ca0
        /*08f4*/ 	.word	0x00000003
        /*08f8*/ 	.word	0x00029850
        /*08fc*/ 	.short	0x0101
        /*08fe*/ 	.byte	0x3f
	.zero		1


	//   ....[62]....
        /*0900*/ 	.word	0x00018d10
        /*0904*/ 	.word	0x00000000
        /*0908*/ 	.word	0x00000000
        /*090c*/ 	.short	0x0101
        /*090e*/ 	.byte	0x3f
	.zero		1


	//   ....[63]....
        /*0910*/ 	.word	0x00018db0
        /*0914*/ 	.word	0x00000009
        /*0918*/ 	.word	0x00029820
        /*091c*/ 	.short	0x010a
        /*091e*/ 	.byte	0x3f
	.zero		1


	//   ....[64]....
        /*0920*/ 	.word	0x00018f10
        /*0924*/ 	.word	0x00000005
        /*0928*/ 	.word	0x00000000
        /*092c*/ 	.short	0x010a
        /*092e*/ 	.byte	0x3f
	.zero		1


	//   ....[65]....
        /*0930*/ 	.word	0x00018f80
        /*0934*/ 	.word	0x00000007
        /*0938*/ 	.word	0x00000000
        /*093c*/ 	.short	0x010a
        /*093e*/ 	.byte	0x3f
	.zero		1


	//   ....[66]....
        /*0940*/ 	.word	0x00018fd0
        /*0944*/ 	.word	0x00000005
        /*0948*/ 	.word	0x00029860
        /*094c*/ 	.short	0x010a
        /*094e*/ 	.byte	0x3f
	.zero		1


	//   ....[67]....
        /*0950*/ 	.word	0x00019020
        /*0954*/ 	.word	0x00000003
        /*0958*/ 	.word	0x00029860
        /*095c*/ 	.short	0x010a
        /*095e*/ 	.byte	0x3f
	.zero		1


	//   ....[68]....
        /*0960*/ 	.word	0x00019060
        /*0964*/ 	.word	0x00000005
        /*0968*/ 	.word	0x00029880
        /*096c*/ 	.short	0x010a
        /*096e*/ 	.byte	0x3f
	.zero		1


	//   ....[69]....
        /*0970*/ 	.word	0x00019080
        /*0974*/ 	.word	0x00000003
        /*0978*/ 	.word	0x00029880
        /*097c*/ 	.short	0x010a
        /*097e*/ 	.byte	0x3f
	.zero		1


	//   ....[70]....
        /*0980*/ 	.word	0x000190f0
        /*0984*/ 	.word	0x00000003
        /*0988*/ 	.word	0x00029800
        /*098c*/ 	.short	0x010a
        /*098e*/ 	.byte	0x3f
	.zero		1


	//   ....[71]....
        /*0990*/ 	.word	0x00019150
        /*0994*/ 	.word	0x00000005
        /*0998*/ 	.word	0x00029830
        /*099c*/ 	.short	0x010a
        /*099e*/ 	.byte	0x3f
	.zero		1


	//   ....[72]....
        /*09a0*/ 	.word	0x000191b0
        /*09a4*/ 	.word	0x0000000b
        /*09a8*/ 	.word	0x00029830
        /*09ac*/ 	.short	0x010a
        /*09ae*/ 	.byte	0x3f
	.zero		1


	//   ....[73]....
        /*09b0*/ 	.word	0x00019210
        /*09b4*/ 	.word	0x0000000b
        /*09b8*/ 	.word	0x00029850
        /*09bc*/ 	.short	0x010a
        /*09be*/ 	.byte	0x3f
	.zero		1


	//   ....[74]....
        /*09c0*/ 	.word	0x00019270
        /*09c4*/ 	.word	0x0000000f
        /*09c8*/ 	.word	0x00029830
        /*09cc*/ 	.short	0x010a
        /*09ce*/ 	.byte	0x3f
	.zero		1


	//   ....[75]....
        /*09d0*/ 	.word	0x000192d0
        /*09d4*/ 	.word	0x0000000f
        /*09d8*/ 	.word	0x00029850
        /*09dc*/ 	.short	0x010a
        /*09de*/ 	.byte	0x3f
	.zero		1


	//   ....[76]....
        /*09e0*/ 	.word	0x00019330
        /*09e4*/ 	.word	0x0000000d
        /*09e8*/ 	.word	0x00029830
        /*09ec*/ 	.short	0x010a
        /*09ee*/ 	.byte	0x3f
	.zero		1


	//   ....[77]....
        /*09f0*/ 	.word	0x00019390
        /*09f4*/ 	.word	0x0000000d
        /*09f8*/ 	.word	0x00029850
        /*09fc*/ 	.short	0x010a
        /*09fe*/ 	.byte	0x3f
	.zero		1


	//   ....[78]....
        /*0a00*/ 	.word	0x000193f0
        /*0a04*/ 	.word	0x00000003
        /*0a08*/ 	.word	0x00029850
        /*0a0c*/ 	.short	0x010a
        /*0a0e*/ 	.byte	0x3f
	.zero		1


	//   ....[79]....
        /*0a10*/ 	.word	0x00019550
        /*0a14*/ 	.word	0x00000003
        /*0a18*/ 	.word	0x00029880
        /*0a1c*/ 	.short	0x010a
        /*0a1e*/ 	.byte	0x3f
	.zero		1


	//   ....[80]....
        /*0a20*/ 	.word	0x000195b0
        /*0a24*/ 	.word	0x00000003
        /*0a28*/ 	.word	0x00029840
        /*0a2c*/ 	.short	0x010a
        /*0a2e*/ 	.byte	0x3f
	.zero		1


	//   ....[81]....
        /*0a30*/ 	.word	0x00019b40
        /*0a34*/ 	.word	0x00000003
        /*0a38*/ 	.word	0x00029820
        /*0a3c*/ 	.short	0x010a
        /*0a3e*/ 	.byte	0x3f
	.zero		1


	//   ....[82]....
        /*0a40*/ 	.word	0x00019b90
        /*0a44*/ 	.word	0x00000006
        /*0a48*/ 	.word	0x00029880
        /*0a4c*/ 	.short	0x010a
        /*0a4e*/ 	.byte	0x3f
	.zero		1


	//   ....[83]....
        /*0a50*/ 	.word	0x00019be0
        /*0a54*/ 	.word	0x00000006
        /*0a58*/ 	.word	0x00029840
        /*0a5c*/ 	.short	0x010a
        /*0a5e*/ 	.byte	0x3f
	.zero		1


	//   ....[84]....
        /*0a60*/ 	.word	0x00019c30
        /*0a64*/ 	.word	0x00000012
        /*0a68*/ 	.word	0x00029870
        /*0a6c*/ 	.short	0x010a
        /*0a6e*/ 	.byte	0x3f
	.zero		1


	//   ....[85]....
        /*0a70*/ 	.word	0x00019c80
        /*0a74*/ 	.word	0x00000012
        /*0a78*/ 	.word	0x00029860
        /*0a7c*/ 	.short	0x010a
        /*0a7e*/ 	.byte	0x3f
	.zero		1


	//   ....[86]....
        /*0a80*/ 	.word	0x00019cd0
        /*0a84*/ 	.word	0x00000003
        /*0a88*/ 	.word	0x00029870
        /*0a8c*/ 	.short	0x010a
        /*0a8e*/ 	.byte	0x3f
	.zero		1


	//   ....[87]....
        /*0a90*/ 	.word	0x00019d20
        /*0a94*/ 	.word	0x00000003
        /*0a98*/ 	.word	0x00029860
        /*0a9c*/ 	.short	0x010a
        /*0a9e*/ 	.byte	0x3f
	.zero		1


	//   ....[88]....
        /*0aa0*/ 	.word	0x00019d70
        /*0aa4*/ 	.word	0x00000009
        /*0aa8*/ 	.word	0x00029820
        /*0aac*/ 	.short	0x010a
        /*0aae*/ 	.byte	0x3f
	.zero		1


	//   ....[89]....
        /*0ab0*/ 	.word	0x00019dc0
        /*0ab4*/ 	.word	0x00000005
        /*0ab8*/ 	.word	0x00000000
        /*0abc*/ 	.short	0x010a
        /*0abe*/ 	.byte	0x3f
	.zero		1


	//   ....[90]....
        /*0ac0*/ 	.word	0x00019e10
        /*0ac4*/ 	.word	0x00000007
        /*0ac8*/ 	.word	0x00000000
        /*0acc*/ 	.short	0x010a
        /*0ace*/ 	.byte	0x3f
	.zero		1


	//   ....[91]....
        /*0ad0*/ 	.word	0x00019e60
        /*0ad4*/ 	.word	0x00000005
        /*0ad8*/ 	.word	0x00029860
        /*0adc*/ 	.short	0x010a
        /*0ade*/ 	.byte	0x3f
	.zero		1


	//   ....[92]....
        /*0ae0*/ 	.word	0x00019eb0
        /*0ae4*/ 	.word	0x00000003
        /*0ae8*/ 	.word	0x00029860
        /*0aec*/ 	.short	0x010a
        /*0aee*/ 	.byte	0x3f
	.zero		1


	//   ....[93]....
        /*0af0*/ 	.word	0x00019f00
        /*0af4*/ 	.word	0x00000005
        /*0af8*/ 	.word	0x00029880
        /*0afc*/ 	.short	0x010a
        /*0afe*/ 	.byte	0x3f
	.zero		1


	//----- nvinfo : EIATTR_NUM_MBARRIERS
	.align		4
.L_180:
        /*0b00*/ 	.byte	0x03, 0x38
        /*0b02*/ 	.short	0x0016


	//----- nvinfo : EIATTR_EXIT_INSTR_OFFSETS
	.align		4
        /*0b04*/ 	.byte	0x04, 0x1c
        /*0b06*/ 	.short	(.L_182 - .L_181)


	//   ....[0]....
.L_181:
        /*0b08*/ 	.word	0x000190d0


	//----- nvinfo : EIATTR_MAX_THREADS
	.align		4
.L_182:
        /*0b0c*/ 	.byte	0x04, 0x05
        /*0b0e*/ 	.short	(.L_184 - .L_183)
.L_183:
        /*0b10*/ 	.word	0x00000180
        /*0b14*/ 	.word	0x00000001
        /*0b18*/ 	.word	0x00000001


	//----- nvinfo : EIATTR_CRS_STACK_SIZE
	.align		4
.L_184:
        /*0b1c*/ 	.byte	0x04, 0x1e
        /*0b1e*/ 	.short	(.L_186 - .L_185)
.L_185:
        /*0b20*/ 	.word	0x00000000


	//----- nvinfo : EIATTR_CBANK_PARAM_SIZE
	.align		4
.L_186:
        /*0b24*/ 	.byte	0x03, 0x19
        /*0b26*/ 	.short	0x0a70


	//----- nvinfo : EIATTR_PARAM_CBANK
	.align		4
        /*0b28*/ 	.byte	0x04, 0x0a
        /*0b2a*/ 	.short	(.L_188 - .L_187)
	.align		4
.L_187:
        /*0b2c*/ 	.word	index@(.nv.constant0._ZN7cutlass13device_kernelIN5flash11enable_sm90INS1_16FlashAttnFwdSm90INS1_25CollectiveMainloopFwdSm90ILi2EN4cute5tupleIJNS5_1CILi1EEES8_S8_EEENS6_IJNS7_ILi128EEENS7_ILi160EEENS7_ILi192EEEEEELi128ENS_12float_e4m3_tEfNS_4arch4Sm90ELb0ELb1ELb0ELb0ELb0ELb0ELb0ELb1ELb1ELb1ELb1ELb0EEENS1_21CollectiveEpilogueFwdINS6_IJSA_SA_SB_EEES9_NS_10bfloat16_tESG_Li256ELb0ELb1ELb1ELb1EEENS1_19SingleTileSchedulerILb0ELb1ELb1ELi128EEEEEEEEEvNT_6ParamsE)
        /*0b30*/ 	.short	0x0210
        /*0b32*/ 	.short	0x0a70


	//----- nvinfo : EIATTR_SW_WAR
	.align		4
.L_188:
        /*0b34*/ 	.byte	0x04, 0x36
        /*0b36*/ 	.short	(.L_190 - .L_189)
.L_189:
        /*0b38*/ 	.word	0x00000008
.L_190:


//--------------------- .nv.info._ZN7cutlass13device_kernelIN5flash11enable_sm90INS1_16FlashAttnFwdSm90INS1_25CollectiveMainloopFwdSm90ILi2EN4cute5tupleIJNS5_1CILi1EEES8_S8_EEENS6_IJNS7_ILi128EEENS7_ILi160EEENS7_ILi192EEEEEELi128ENS_12float_e4m3_tEfNS_4arch4Sm90ELb0ELb1ELb0ELb1ELb0ELb0ELb0ELb1ELb1ELb1ELb1ELb0EEENS1_21CollectiveEpilogueFwdINS6_IJSA_SA_SB_EEES9_NS_10bfloat16_tESG_Li256ELb1ELb1ELb1ELb1EEENS1_36VarlenDynamicPersistentTileSchedulerILi128ELi160ELi256ELi128ELb1ELb1ELb1ELb1ELb0ELb1EEEEEEEEEvNT_6ParamsE --------------------------
	.section	.nv.info._ZN7cutlass13device_kernelIN5flash11enable_sm90INS1_16FlashAttnFwdSm90INS1_25CollectiveMainloopFwdSm90ILi2EN4cute5tupleIJNS5_1CILi1EEES8_S8_EEENS6_IJNS7_ILi128EEENS7_ILi160EEENS7_ILi192EEEEEELi128ENS_12float_e4m3_tEfNS_4arch4Sm90ELb0ELb1ELb0ELb1ELb0ELb0ELb0ELb1ELb1ELb1ELb1ELb0EEENS1_21CollectiveEpilogueFwdINS6_IJSA_SA_SB_EEES9_NS_10bfloat16_tESG_Li256ELb1ELb1ELb1ELb1EEENS1_36VarlenDynamicPersistentTileSchedulerILi128ELi160ELi256ELi128ELb1ELb1ELb1ELb1ELb0ELb1EEEEEEEEEvNT_6ParamsE,"",@"SHT_CUDA_INFO"
	.sectionflags	@""
	.align	4


	//----- nvinfo : EIATTR_CUDA_API_VERSION
	.align		4
        /*0000*/ 	.byte	0x04, 0x37
        /*0002*/ 	.short	(.L_192 - .L_191)
.L_191:
        /*0004*/ 	.word	0x00000082


	//----- nvinfo : EIATTR_KPARAM_INFO
	.align		4
.L_192:
        /*0008*/ 	.byte	0x04, 0x17
        /*000a*/ 	.short	(.L_194 - .L_193)
.L_193:
        /*000c*/ 	.word	0x00000000
        /*0010*/ 	.short	0x0000
        /*0012*/ 	.short	0x0070
        /*0014*/ 	.byte	0x00, 0xf0, 0x01, 0x2a


	//----- nvinfo : EIATTR_SPARSE_MMA_MASK
	.align		4
.L_194:
        /*0018*/ 	.byte	0x03, 0x50
        /*001a*/ 	.short	0x0000


	//----- nvinfo : EIATTR_MAXREG_COUNT
	.align		4
        /*001c*/ 	.byte	0x03, 0x1b
        /*001e*/ 	.short	0x00a8


	//----- nvinfo : EIATTR_NUM_BARRIERS
	.align		4
        /*0020*/ 	.byte	0x02, 0x4c
        /*0022*/ 	.byte	0x10
	.zero		1


	//----- nvinfo : EIATTR_EXTERNS
	.align		4
        /*0024*/ 	.byte	0x04, 0x0f
        /*0026*/ 	.short	(.L_196 - .L_195)


	//   ....[0]....
	.align		4
.L_195:
        /*0028*/ 	.word	index@(__assertfail)


	//----- nvinfo : EIATTR_ANNOTATIONS
	.align		4
.L_196:
        /*002c*/ 	.byte	0x04, 0x55
        /*002e*/ 	.short	(.L_198 - .L_197)


	//   ....[0]....
.L_197:
        /* <DEDUP_REMOVED lines=38> */


	//----- nvinfo : EIATTR_MERCURY_ISA_VERSION
	.align		4
.L_198:
        /*0278*/ 	.byte	0x03, 0x5f
        /*027a*/ 	.short	0x0101


	//----- nvinfo : EIATTR_UNUSED_LOAD_BYTE_OFFSET
	.align		4
        /*027c*/ 	.byte	0x04, 0x44
        /*027e*/ 	.short	(.L_200 - .L_199)


	//   ....[0]....
.L_199:
        /*0280*/ 	.word	0x00000a40
        /*0284*/ 	.word	0x0000fff0


	//   ....[1]....
        /*0288*/ 	.word	0x00013640
        /*028c*/ 	.word	0x0000fff0


	//----- nvinfo : EIATTR_INT_WARP_WIDE_INSTR_OFFSETS
	.align		4
.L_200:
        /*0290*/ 	.byte	0x04, 0x31
        /*0292*/ 	.short	(.L_202 - .L_201)


	//   ....[0]....
.L_201:
        /*0294*/ 	.word	0x00000130


	//   ....[1]....
        /*0298*/ 	.word	0x00000170


	//   ....[2]....
        /*029c*/ 	.word	0x000001e0


	//   ....[3]....
        /*02a0*/ 	.word	0x000191d0


	//   ....[4]....
        /*02a4*/ 	.word	0x00019260


	//   ....[5]....
        /*02a8*/ 	.word	0x0001bb30


	//   ....[6]....
        /*02ac*/ 	.word	0x0001bbc0


	//----- nvinfo : EIATTR_COOP_GROUP_MASK_REGIDS
	.align		4
.L_202:
        /*02b0*/ 	.byte	0x04, 0x29
        /*02b2*/ 	.short	(.L_204 - .L_203)


	//   ....[0]....
.L_203:
        /*02b4*/ 	.word	0xffffffff


	//   ....[1]....
        /*02b8*/ 	.word	0xffffffff


	//   ....[2]....
        /*02bc*/ 	.word	0xffffffff


	//   ....[3]....
        /*02c0*/ 	.word	0xffffffff


	//   ....[4]....
        /*02c4*/ 	.word	0xffffffff


	//   ....[5]....
        /*02c8*/ 	.word	0xffffffff


	//   ....[6]....
        /*02cc*/ 	.word	0xffffffff


	//   ....[7]....
        /*02d0*/ 	.word	0xffffffff


	//   ....[8]....
        /*02d4*/ 	.word	0xffffffff


	//   ....[9]....
        /*02d8*/ 	.word	0xffffffff


	//   ....[10]....
        /*02dc*/ 	.word	0xffffffff


	//   ....[11]....
        /*02e0*/ 	.word	0xffffffff


	//   ....[12]....
        /*02e4*/ 	.word	0xffffffff


	//   ....[13]....
        /*02e8*/ 	.word	0xffffffff


	//   ....[14]....
        /*02ec*/ 	.word	0xffffffff


	//   ....[15]....
        /*02f0*/ 	.word	0xffffffff


	//   ....[16]....
        /*02f4*/ 	.word	0xffffffff


	//   ....[17]....
        /*02f8*/ 	.word	0xffffffff


	//   ....[18]....
        /*02fc*/ 	.word	0xffffffff


	//   ....[19]....
        /*0300*/ 	.word	0xffffffff


	//   ....[20]....
        /*0304*/ 	.word	0xffffffff


	//   ....[21]....
        /*0308*/ 	.word	0xffffffff


	//   ....[22]....
        /*030c*/ 	.word	0xffffffff


	//   ....[23]....
        /*0310*/ 	.word	0xffffffff


	//   ....[24]....
        /*0314*/ 	.word	0xffffffff


	//   ....[25]....
        /*0318*/ 	.word	0xffffffff


	//   ....[26]....
        /*031c*/ 	.word	0xffffffff


	//   ....[27]....
        /*0320*/ 	.word	0xffffffff


	//   ....[28]....
        /*0324*/ 	.word	0xffffffff


	//   ....[29]....
        /*0328*/ 	.word	0xffffffff


	//   ....[30]....
        /*032c*/ 	.word	0xffffffff


	//   ....[31]....
        /*0330*/ 	.word	0xffffffff


	//   ....[32]....
        /*0334*/ 	.word	0xffffffff


	//   ....[33]....
        /*0338*/ 	.word	0xffffffff


	//   ....[34]....
        /*033c*/ 	.word	0xffffffff


	//   ....[35]....
        /*0340*/ 	.word	0xffffffff


	//   ....[36]....
        /*0344*/ 	.word	0xffffffff


	//   ....[37]....
        /*0348*/ 	.word	0xffffffff


	//   ....[38]....
        /*034c*/ 	.word	0xffffffff


	//   ....[39]....
        /*0350*/ 	.word	0xffffffff


	//   ....[40]....
        /*0354*/ 	.word	0xffffffff


	//   ....[41]....
        /*0358*/ 	.word	0xffffffff


	//   ....[42]....
        /*035c*/ 	.word	0xffffffff


	//   ....[43]....
        /*0360*/ 	.word	0xffffffff


	//   ....[44]....
        /*0364*/ 	.word	0xffffffff


	//   ....[45]....
        /*0368*/ 	.word	0xffffffff


	//   ....[46]....
        /*036c*/ 	.word	0xffffffff


	//   ....[47]....
        /*0370*/ 	.word	0xffffffff


	//   ....[48]....
        /*0374*/ 	.word	0xffffffff


	//   ....[49]....
        /*0378*/ 	.word	0xffffffff


	//   ....[50]....
        /*037c*/ 	.word	0xffffffff


	//   ....[51]....
        /*0380*/ 	.word	0xffffffff


	//   ....[52]....
        /*0384*/ 	.word	0xffffffff


	//   ....[53]....
        /*0388*/ 	.word	0xffffffff


	//   ....[54]....
        /*038c*/ 	.word	0xffffffff


	//   ....[55]....
        /*0390*/ 	.word	0xffffffff


	//   ....[56]....
        /*0394*/ 	.word	0xffffffff


	//   ....[57]....
        /*0398*/ 	.word	0xffffffff


	//   ....[58]....
        /*039c*/ 	.word	0xffffffff


	//   ....[59]....
        /*03a0*/ 	.word	0xffffffff


	//   ....[60]....
        /*03a4*/ 	.word	0xffffffff


	//   ....[61]....
        /*03a8*/ 	.word	0xffffffff


	//   ....[62]....
        /*03ac*/ 	.word	0xffffffff


	//   ....[63]....
        /*03b0*/ 	.word	0xffffffff


	//   ....[64]....
        /*03b4*/ 	.word	0xffffffff


	//   ....[65]....
        /*03b8*/ 	.word	0xffffffff


	//   ....[66]....
        /*03bc*/ 	.word	0xffffffff


	//   ....[67]....
        /*03c0*/ 	.word	0xffffffff


	//   ....[68]....
        /*03c4*/ 	.word	0xffffffff


	//   ....[69]....
        /*03c8*/ 	.word	0xffffffff


	//   ....[70]....
        /*03cc*/ 	.word	0xffffffff


	//   ....[71]....
        /*03d0*/ 	.word	0xffffffff


	//   ....[72]....
        /*03d4*/ 	.word	0xffffffff


	//   ....[73]....
        /*03d8*/ 	.word	0xffffffff


	//   ....[74]....
        /*03dc*/ 	.word	0xffffffff


	//   ....[75]....
        /*03e0*/ 	.word	0xffffffff


	//   ....[76]....
        /*03e4*/ 	.word	0xffffffff


	//   ....[77]....
        /*03e8*/ 	.word	0xffffffff


	//   ....[78]....
        /*03ec*/ 	.word	0xffffffff


	//   ....[79]....
        /*03f0*/ 	.word	0xffffffff


	//   ....[80]....
        /*03f4*/ 	.word	0xffffffff


	//   ....[81]....
        /*03f8*/ 	.word	0xffffffff


	//   ....[82]....
        /*03fc*/ 	.word	0xffffffff


	//   ....[83]....
        /*0400*/ 	.word	0xffffffff


	//   ....[84]....
        /*0404*/ 	.word	0xffffffff


	//   ....[85]....
        /*0408*/ 	.word	0xffffffff


	//   ....[86]....
        /*040c*/ 	.word	0xffffffff


	//   ....[87]....
        /*0410*/ 	.word	0xffffffff


	//   ....[88]....
        /*0414*/ 	.word	0xffffffff


	//   ....[89]....
        /*0418*/ 	.word	0xffffffff


	//   ....[90]....
        /*041c*/ 	.word	0xffffffff


	//   ....[91]....
        /*0420*/ 	.word	0xffffffff


	//   ....[92]....
        /*0424*/ 	.word	0xffffffff


	//   ....[93]....
        /*0428*/ 	.word	0xffffffff


	//   ....[94]....
        /*042c*/ 	.word	0xffffffff


	//   ....[95]....
        /*0430*/ 	.word	0xffffffff


	//   ....[96]....
        /*0434*/ 	.word	0xffffffff


	//   ....[97]....
        /*0438*/ 	.word	0xffffffff


	//   ....[98]....
        /*043c*/ 	.word	0xffffffff


	//   ....[99]....
        /*0440*/ 	.word	0xffffffff


	//   ....[100]....
        /*0444*/ 	.word	0xffffffff


	//   ....[101]....
        /*0448*/ 	.word	0xffffffff


	//   ....[102]....
        /*044c*/ 	.word	0xffffffff


	//   ....[103]....
        /*0450*/ 	.word	0xffffffff


	//   ....[104]....
        /*0454*/ 	.word	0xffffffff


	//   ....[105]....
        /*0458*/ 	.word	0xffffffff


	//   ....[106]....
        /*045c*/ 	.word	0xffffffff


	//   ....[107]....
        /*0460*/ 	.word	0xffffffff


	//   ....[108]....
        /*0464*/ 	.word	0xffffffff


	//   ....[109]....
        /*0468*/ 	.word	0xffffffff


	//   ....[110]....
        /*046c*/ 	.word	0xffffffff


	//   ....[111]....
        /*0470*/ 	.word	0xffffffff


	//   ....[112]....
        /*0474*/ 	.word	0xffffffff


	//   ....[113]....
        /*0478*/ 	.word	0xffffffff


	//   ....[114]....
        /*047c*/ 	.word	0xffffffff


	//   ....[115]....
        /*0480*/ 	.word	0xffffffff


	//   ....[116]....
        /*0484*/ 	.word	0xffffffff


	//   ....[117]....
        /*0488*/ 	.word	0xffffffff


	//   ....[118]....
        /*048c*/ 	.word	0xffffffff


	//   ....[119]....
        /*0490*/ 	.word	0xffffffff


	//   ....[120]....
        /*0494*/ 	.word	0xffffffff


	//   ....[121]....
        /*0498*/ 	.word	0xffffffff


	//   ....[122]....
        /*049c*/ 	.word	0xffffffff


	//   ....[123]....
        /*04a0*/ 	.word	0xffffffff


	//   ....[124]....
        /*04a4*/ 	.word	0xffffffff


	//   ....[125]....
        /*04a8*/ 	.word	0xffffffff


	//   ....[126]....
        /*04ac*/ 	.word	0xffffffff


	//   ....[127]....
        /*04b0*/ 	.word	0xffffffff


	//   ....[128]....
        /*04b4*/ 	.word	0xffffffff


	//   ....[129]....
        /*04b8*/ 	.word	0xffffffff


	//   ....[130]....
        /*04bc*/ 	.word	0xffffffff


	//   ....[131]....
        /*04c0*/ 	.word	0xffffffff


	//   ....[132]....
        /*04c4*/ 	.word	0xffffffff


	//   ....[133]....
        /*04c8*/ 	.word	0xffffffff


	//   ....[134]....
        /*04cc*/ 	.word	0xffffffff


	//   ....[135]....
        /*04d0*/ 	.word	0xffffffff


	//   ....[136]....
        /*04d4*/ 	.word	0xffffffff


	//   ....[137]....
        /*04d8*/ 	.word	0xffffffff


	//   ....[138]....
        /*04dc*/ 	.word	0xffffffff


	//   ....[139]....
        /*04e0*/ 	.word	0xffffffff


	//   ....[140]....
        /*04e4*/ 	.word	0xffffffff


	//   ....[141]....
        /*04e8*/ 	.word	0xffffffff


	//   ....[142]....
        /*04ec*/ 	.word	0xffffffff


	//   ....[143]....
        /*04f0*/ 	.word	0xffffffff


	//   ....[144]....
        /*04f4*/ 	.word	0xffffffff


	//   ....[145]....
        /*04f8*/ 	.word	0xffffffff


	//   ....[146]....
        /*04fc*/ 	.word	0xffffffff


	//   ....[147]....
        /*0500*/ 	.word	0xffffffff


	//   ....[148]....
        /*0504*/ 	.word	0xffffffff


	//   ....[149]....
        /*0508*/ 	.word	0xffffffff


	//   ....[150]....
        /*050c*/ 	.word	0xffffffff


	//   ....[151]....
        /*0510*/ 	.word	0xffffffff


	//   ....[152]....
        /*0514*/ 	.word	0xffffffff


	//   ....[153]....
        /*0518*/ 	.word	0xffffffff


	//   ....[154]....
        /*051c*/ 	.word	0xffffffff


	//   ....[155]....
        /*0520*/ 	.word	0xffffffff


	//   ....[156]....
        /*0524*/ 	.word	0xffffffff


	//   ....[157]....
        /*0528*/ 	.word	0xffffffff


	//   ....[158]....
        /*052c*/ 	.word	0xffffffff


	//   ....[159]....
        /*0530*/ 	.word	0xffffffff


	//   ....[160]....
        /*0534*/ 	.word	0xffffffff


	//   ....[161]....
        /*0538*/ 	.word	0xffffffff


	//   ....[162]....
        /*053c*/ 	.word	0xffffffff


	//   ....[163]....
        /*0540*/ 	.word	0xffffffff


	//   ....[164]....
        /*0544*/ 	.word	0xffffffff


	//   ....[165]....
        /*0548*/ 	.word	0xffffffff


	//   ....[166]....
        /*054c*/ 	.word	0xffffffff


	//   ....[167]....
        /*0550*/ 	.word	0x0500000f


	//   ....[168]....
        /*0554*/ 	.word	0x0500000f


	//   ....[169]....
        /*0558*/ 	.word	0x0500000f


	//   ....[170]....
        /*055c*/ 	.word	0x0500000f


	//   ....[171]....
        /*0560*/ 	.word	0x0500000f


	//   ....[172]....
        /*0564*/ 	.word	0x0500000f


	//   ....[173]....
        /*0568*/ 	.word	0x0500000f


	//   ....[174]....
        /*056c*/ 	.word	0x0500000f


	//   ....[175]....
        /*0570*/ 	.word	0x0500000f


	//   ....[176]....
        /*0574*/ 	.word	0x0500000f


	//----- nvinfo : EIATTR_COOP_GROUP_INSTR_OFFSETS
	.align		4
.L_204:
        /*0578*/ 	.byte	0x04, 0x28
        /*057a*/ 	.short	(.L_206 - .L_205)


	//   ....[0]....
.L_205:
        /*057c*/ 	.word	0x00000070


	//   ....[1]....
        /*0580*/ 	.word	0x00000140


	//   ....[2]....
        /*0584*/ 	.word	0x00000190


	//   ....[3]....
        /*0588*/ 	.word	0x000003c0


	//   ....[4]....
        /*058c*/ 	.word	0x00000520


	//   ....[5]....
        /*0590*/ 	.word	0x00000640


	//   ....[6]....
        /*0594*/ 	.word	0x000007a0


	//   ....[7]....
        /*0598*/ 	.word	0x00002050


	//   ....[8]....
        /*059c*/ 	.word	0x00003070


	//   ....[9]....
        /*05a0*/ 	.word	0x00003360


	//   ....[10]....
        /*05a4*/ 	.word	0x00004870


	//   ....[11]....
        /*05a8*/ 	.word	0x00004980


	//   ....[12]....
        /*05ac*/ 	.word	0x000054c0


	//   ....[13]....
        /*05b0*/ 	.word	0x00005520


	//   ....[14]....
        /*05b4*/ 	.word	0x000078f0


	//   ....[15]....
        /*05b8*/ 	.word	0x00008940


	//   ....[16]....
        /*05bc*/ 	.word	0x00009150


	//   ....[17]....
        /*05c0*/ 	.word	0x00009260


	//   ....[18]....
        /*05c4*/ 	.word	0x00009da0


	//   ....[19]....
        /*05c8*/ 	.word	0x00009e00


	//   ....[20]....
        /*05cc*/ 	.word	0x0000c810


	//   ....[21]....
        /*05d0*/ 	.word	0x0000c870


	//   ....[22]....
        /*05d4*/ 	.word	0x0000c8a0


	//   ....[23]....
        /*05d8*/ 	.word	0x0000c8d0


	//   ....[24]....
        /*05dc*/ 	.word	0x0000f290


	//   ....[25]....
        /*05e0*/ 	.word	0x000102e0


	//   ....[26]....
        /*05e4*/ 	.word	0x00010af0


	//   ....[27]....
        /*05e8*/ 	.word	0x00010c00


	//   ....[28]....
        /*05ec*/ 	.word	0x00011740


	//   ....[29]....
        /*05f0*/ 	.word	0x000117a0


	//   ....[30]....
        /*05f4*/ 	.word	0x00012e80


	//   ....[31]....
        /*05f8*/ 	.word	0x00012e90


	//   ....[32]....
        /*05fc*/ 	.word	0x00012f10


	//   ....[33]....
        /*0600*/ 	.word	0x00012f20


	//   ....[34]....
        /*0604*/ 	.word	0x00013ea0


	//   ....[35]....
        /*0608*/ 	.word	0x00013eb0


	//   ....[36]....
        /*060c*/ 	.word	0x00013ec0


	//   ....[37]....
        /*0610*/ 	.word	0x00013ed0


	//   ....[38]....
        /*0614*/ 	.word	0x00013ee0


	//   ....[39]....
        /*0618*/ 	.word	0x00013ef0


	//   ....[40]....
        /*061c*/ 	.word	0x00013f00


	//   ....[41]....
        /*0620*/ 	.word	0x00013f10


	//   ....[42]....
        /*0624*/ 	.word	0x00013f40


	//   ....[43]....
        /*0628*/ 	.word	0x00013f50


	//   ....[44]....
        /*062c*/ 	.word	0x00013f60


	//   ....[45]....
        /*0630*/ 	.word	0x00013f70


	//   ....[46]....
        /*0634*/ 	.word	0x00013f80


	//   ....[47]....
        /*0638*/ 	.word	0x00013f90


	//   ....[48]....
        /*063c*/ 	.word	0x00013fa0


	//   ....[49]....
        /*0640*/ 	.word	0x00013fb0


	//   ....[50]....
        /*0644*/ 	.word	0x00013fc0


	//   ....[51]....
        /*0648*/ 	.word	0x00013fd0


	//   ....[52]....
        /*064c*/ 	.word	0x00013fe0


	//   ....[53]....
        /*0650*/ 	.word	0x00013ff0


	//   ....[54]....
        /*0654*/ 	.word	0x00014000


	//   ....[55]....
        /*0658*/ 	.word	0x00014010


	//   ....[56]....
        /*065c*/ 	.word	0x00014020


	//   ....[57]....
        /*0660*/ 	.word	0x00014030


	//   ....[58]....
        /*0664*/ 	.word	0x00014040


	//   ....[59]....
        /*0668*/ 	.word	0x00014050


	//   ....[60]....
        /*066c*/ 	.word	0x00014060


	//   ....[61]....
        /*0670*/ 	.word	0x00014070


	//   ....[62]....
        /*0674*/ 	.word	0x00014080


	//   ....[63]....
        /*0678*/ 	.word	0x00014090


	//   ....[64]....
        /*067c*/ 	.word	0x000140a0


	//   ....[65]....
        /*0680*/ 	.word	0x000140b0


	//   ....[66]....
        /*0684*/ 	.word	0x000140c0


	//   ....[67]....
        /*0688*/ 	.word	0x000140d0


	//   ....[68]....
        /*068c*/ 	.word	0x000140e0


	//   ....[69]....
        /*0690*/ 	.word	0x000140f0


	//   ....[70]....
        /*0694*/ 	.word	0x00014100


	//   ....[71]....
        /*0698*/ 	.word	0x00014110


	//   ....[72]....
        /*069c*/ 	.word	0x00014120


	//   ....[73]....
        /*06a0*/ 	.word	0x00014130


	//   ....[74]....
        /*06a4*/ 	.word	0x00014160


	//   ....[75]....
        /*06a8*/ 	.word	0x00014180


	//   ....[76]....
        /*06ac*/ 	.word	0x000141a0


	//   ....[77]....
        /*06b0*/ 	.word	0x000141d0


	//   ....[78]....
        /*06b4*/ 	.word	0x00014200


	//   ....[79]....
        /*06b8*/ 	.word	0x00014210


	//   ....[80]....
        /*06bc*/ 	.word	0x00014230


	//   ....[81]....
        /*06c0*/ 	.word	0x00014260


	//   ....[82]....
        /*06c4*/ 	.word	0x00014270


	//   ....[83]....
        /*06c8*/ 	.word	0x000142a0


	//   ....[84]....
        /*06cc*/ 	.word	0x000142d0


	//   ....[85]....
        /*06d0*/ 	.word	0x00014300


	//   ....[86]....
        /*06d4*/ 	.word	0x00014320


	//   ....[87]....
        /*06d8*/ 	.word	0x00014350


	//   ....[88]....
        /*06dc*/ 	.word	0x00014370


	//   ....[89]....
        /*06e0*/ 	.word	0x000143a0


	//   ....[90]....
        /*06e4*/ 	.word	0x000143d0


	//   ....[91]....
        /*06e8*/ 	.word	0x00014400


	//   ....[92]....
        /*06ec*/ 	.word	0x00014430


	//   ....[93]....
        /*06f0*/ 	.word	0x00014460


	//   ....[94]....
        /*06f4*/ 	.word	0x00014490


	//   ....[95]....
        /*06f8*/ 	.word	0x000144c0


	//   ....[96]....
        /*06fc*/ 	.word	0x000144f0


	//   ....[97]....
        /*0700*/ 	.word	0x00014520


	//   ....[98]....
        /*0704*/ 	.word	0x00014e00


	//   ....[99]....
        /*0708*/ 	.word	0x00014e40


	//   ....[100]....
        /*070c*/ 	.word	0x00014e60


	//   ....[101]....
        /*0710*/ 	.word	0x00014e90


	//   ....[102]....
        /*0714*/ 	.word	0x00015560


	//   ....[103]....
        /*0718*/ 	.word	0x00015590


	//   ....[104]....
        /*071c*/ 	.word	0x00015650


	//   ....[105]....
        /*0720*/ 	.word	0x00015670


	//   ....[106]....
        /*0724*/ 	.word	0x00015730


	//   ....[107]....
        /*0728*/ 	.word	0x00015750


	//   ....[108]....
        /*072c*/ 	.word	0x00015820


	//   ....[109]....
        /*0730*/ 	.word	0x00015840


	//   ....[110]....
        /*0734*/ 	.word	0x00015c00


	//   ....[111]....
        /*0738*/ 	.word	0x00015c10


	//   ....[112]....
        /*073c*/ 	.word	0x00016050


	//   ....[113]....
        /*0740*/ 	.word	0x00016060


	//   ....[114]....
        /*0744*/ 	.word	0x00016dd0


	//   ....[115]....
        /*0748*/ 	.word	0x00016df0


	//   ....[116]....
        /*074c*/ 	.word	0x00016eb0


	//   ....[117]....
        /*0750*/ 	.word	0x00016ed0


	//   ....[118]....
        /*0754*/ 	.word	0x00016f90


	//   ....[119]....
        /*0758*/ 	.word	0x00016fb0


	//   ....[120]....
        /*075c*/ 	.word	0x00017080


	//   ....[121]....
        /*0760*/ 	.word	0x000170a0


	//   ....[122]....
        /*0764*/ 	.word	0x00017200


	//   ....[123]....
        /*0768*/ 	.word	0x00017420


	//   ....[124]....
        /*076c*/ 	.word	0x00017460


	//   ....[125]....
        /*0770*/ 	.word	0x000174a0


	//   ....[126]....
        /*0774*/ 	.word	0x000174d0


	//   ....[127]....
        /*0778*/ 	.word	0x00017500


	//   ....[128]....
        /*077c*/ 	.word	0x00017530


	//   ....[129]....
        /*0780*/ 	.word	0x000176c0


	//   ....[130]....
        /*0784*/ 	.word	0x000176f0


	//   ....[131]....
        /*0788*/ 	.word	0x00017730


	//   ....[132]....
        /*078c*/ 	.word	0x00017760


	//   ....[133]....
        /*0790*/ 	.word	0x00017790


	//   ....[134]....
        /*0794*/ 	.word	0x000177c0


	//   ....[135]....
        /*0798*/ 	.word	0x00017860


	//   ....[136]....
        /*079c*/ 	.word	0x000178b0


	//   ....[137]....
        /*07a0*/ 	.word	0x000178c0


	//   ....[138]....
        /*07a4*/ 	.word	0x00017900


	//   ....[139]....
        /*07a8*/ 	.word	0x00019960


	//   ....[140]....
        /*07ac*/ 	.word	0x0001a630


	//   ....[141]....
        /*07b0*/ 	.word	0x0001a650


	//   ....[142]....
        /*07b4*/ 	.word	0x0001a720


	//   ....[143]....
        /*07b8*/ 	.word	0x0001a730


	//   ....[144]....
        /*07bc*/ 	.word	0x0001a7c0


	//   ....[145]....
        /*07c0*/ 	.word	0x0001a7d0


	//   ....[146]....
        /*07c4*/ 	.word	0x0001a7e0


	//   ....[147]....
        /*07c8*/ 	.word	0x0001a7f0


	//   ....[148]....
        /*07cc*/ 	.word	0x0001c550


	//   ....[149]....
        /*07d0*/ 	.word	0x0001c580


	//   ....[150]....
        /*07d4*/ 	.word	0x0001c5b0


	//   ....[151]....
        /*07d8*/ 	.word	0x0001c5e0


	//   ....[152]....
        /*07dc*/ 	.word	0x0001c610


	//   ....[153]....
        /*07e0*/ 	.word	0x0001c640


	//   ....[154]....
        /*07e4*/ 	.word	0x0001c670


	//   ....[155]....
        /*07e8*/ 	.word	0x0001c6a0


	//   ....[156]....
        /*07ec*/ 	.word	0x0001c810


	//   ....[157]....
        /*07f0*/ 	.word	0x0001c840


	//   ....[158]....
        /*07f4*/ 	.word	0x0001c870


	//   ....[159]....
        /*07f8*/ 	.word	0x0001c8a0


	//   ....[160]....
        /*07fc*/ 	.word	0x0001c8d0


	//   ....[161]....
        /*0800*/ 	.word	0x0001c900


	//   ....[162]....
        /*0804*/ 	.word	0x0001c980


	//   ....[163]....
        /*0808*/ 	.word	0x0001c9c0


	//   ....[164]....
        /*080c*/ 	.word	0x0001c9d0


	//   ....[165]....
        /*0810*/ 	.word	0x0001ca10


	//   ....[166]....
        /*0814*/ 	.word	0x0001d4f0


	//   ....[167]....
        /*0818*/ 	.word	0x0001db90


	//   ....[168]....
        /*081c*/ 	.word	0x0001dda0


	//   ....[169]....
        /*0820*/ 	.word	0x0001ddf0


	//   ....[170]....
        /*0824*/ 	.word	0x0001de50


	//   ....[171]....
        /*0828*/ 	.word	0x0001df50


	//   ....[172]....
        /*082c*/ 	.word	0x0001dff0


	//   ....[173]....
        /*0830*/ 	.word	0x0001e0f0


	//   ....[174]....
        /*0834*/ 	.word	0x0001e150


	//   ....[175]....
        /*0838*/ 	.word	0x0001e230


	//   ....[176]....
        /*083c*/ 	.word	0x0001e580


	//----- nvinfo : EIATTR_REG_RECONFIG
	.align		4
.L_206:
        /*0840*/ 	.byte	0x01, 0x54
	.zero		2


	//----- nvinfo : EIATTR_SYSCALL_OFFSETS
	.align		4
        /*0844*/ 	.byte	0x04, 0x46
        /*0846*/ 	.short	(.L_208 - .L_207)


	//   ....[0]....
.L_207:
        /*0848*/ 	.word	0x00002230


	//   ....[1]....
        /*084c*/ 	.word	0x000193d0


	//   ....[2]....
        /*0850*/ 	.word	0x00019540


	//   ....[3]....
        /*0854*/ 	.word	0x00019690


	//   ....[4]....
        /*0858*/ 	.word	0x000197d0


	//   ....[5]....
        /*085c*/ 	.word	0x0001a1a0


	//----- nvinfo : EIATTR_MBARRIER_INSTR_OFFSETS
	.align		4
.L_208:
        /*0860*/ 	.byte	0x04, 0x39
        /*0862*/ 	.short	(.L_210 - .L_209)


	//   ....[0]....
.L_209:
        /*0864*/ 	.word	0x00000270
        /*0868*/ 	.word	0x000000ff
        /*086c*/ 	.word	0x00029800
        /*0870*/ 	.short	0x0100
        /*0872*/ 	.byte	0x08
	.zero		1


	//   ....[1]....
        /*0874*/ 	.word	0x00000280
        /*0878*/ 	.word	0x000000ff
        /*087c*/ 	.word	0x00029820
        /*0880*/ 	.short	0x0100
        /*0882*/ 	.byte	0x08
	.zero		1


	//   ....[2]....
        /*0884*/ 	.word	0x00000370
        /*0888*/ 	.word	0x000000ff
        /*088c*/ 	.word	0x00029830
        /*0890*/ 	.short	0x0100
        /*0892*/ 	.byte	0x08
	.zero		1


	//   ....[3]....
        /*0894*/ 	.word	0x00000380
        /*0898*/ 	.word	0x000000ff
        /*089c*/ 	.word	0x00029840
        /*08a0*/ 	.short	0x0100
        /*08a2*/ 	.byte	0x08
	.zero		1


	//   ....[4]....
        /*08a4*/ 	.word	0x00000390
        /*08a8*/ 	.word	0x000000ff
        /*08ac*/ 	.word	0x00029838
        /*08b0*/ 	.short	0x0100
        /*08b2*/ 	.byte	0x08
	.zero		1


	//   ....[5]....
        /*08b4*/ 	.word	0x000003a0
        /*08b8*/ 	.word	0x000000ff
        /*08bc*/ 	.word	0x00029848
        /*08c0*/ 	.short	0x0100
        /*08c2*/ 	.byte	0x08
	.zero		1


	//   ....[6]....
        /*08c4*/ 	.word	0x000004d0
        /*08c8*/ 	.word	0x000000ff
        /*08cc*/ 	.word	0x00029850
        /*08d0*/ 	.short	0x0100
        /*08d2*/ 	.byte	0x08
	.zero		1


	//   ....[7]....
        /*08d4*/ 	.word	0x000004e0
        /*08d8*/ 	.word	0x000000ff
        /*08dc*/ 	.word	0x00029860
        /*08e0*/ 	.short	0x0100
        /*08e2*/ 	.byte	0x08
	.zero		1


	//   ....[8]....
        /*08e4*/ 	.word	0x000004f0
        /*08e8*/ 	.word	0x000000ff
        /*08ec*/ 	.word	0x00029858
        /*08f0*/ 	.short	0x0100
        /*08f2*/ 	.byte	0x08
	.zero		1


	//   ....[9]....
        /*08f4*/ 	.word	0x00000500
        /*08f8*/ 	.word	0x000000ff
        /*08fc*/ 	.word	0x00029868
        /*0900*/ 	.short	0x0100
        /*0902*/ 	.byte	0x08
	.zero		1


	//   ....[10]....
        /*0904*/ 	.word	0x000005f0
        /*0908*/ 	.word	0x000000ff
        /*090c*/ 	.word	0x00029870
        /*0910*/ 	.short	0x0100
        /*0912*/ 	.byte	0x06
	.zero		1


	//   ....[11]....
        /*0914*/ 	.word	0x00000600
        /*0918*/ 	.word	0x000000ff
        /*091c*/ 	.word	0x00029880
        /*0920*/ 	.short	0x0100
        /*0922*/ 	.byte	0x06
	.zero		1


	//   ....[12]....
        /*0924*/ 	.word	0x00000610
        /*0928*/ 	.word	0x000000ff
        /*092c*/ 	.word	0x00029878
        /*0930*/ 	.short	0x0100
        /*0932*/ 	.byte	0x06
	.zero		1


	//   ....[13]....
        /*0934*/ 	.word	0x00000620
        /*0938*/ 	.word	0x000000ff
        /*093c*/ 	.word	0x00029888
        /*0940*/ 	.short	0x0100
        /*0942*/ 	.byte	0x06
	.zero		1


	//   ....[14]....
        /*0944*/ 	.word	0x00000750
        /*0948*/ 	.word	0x000000ff
        /*094c*/ 	.word	0x00029890
        /*0950*/ 	.short	0x0100
        /*0952*/ 	.byte	0x08
	.zero		1


	//   ....[15]....
        /*0954*/ 	.word	0x00000760
        /*0958*/ 	.word	0x000000ff
        /*095c*/ 	.word	0x000298a0
        /*0960*/ 	.short	0x0100
        /*0962*/ 	.byte	0x08
	.zero		1


	//   ....[16]....
        /*0964*/ 	.word	0x00000770
        /*0968*/ 	.word	0x000000ff
        /*096c*/ 	.word	0x00029898
        /*0970*/ 	.short	0x0100
        /*0972*/ 	.byte	0x08
	.zero		1


	//   ....[17]....
        /*0974*/ 	.word	0x00000780
        /*0978*/ 	.word	0x000000ff
        /*097c*/ 	.word	0x000298a8
        /*0980*/ 	.short	0x0100
        /*0982*/ 	.byte	0x08
	.zero		1


	//   ....[18]....
        /*0984*/ 	.word	0x000008b0
        /*0988*/ 	.word	0x000000ff
        /*098c*/ 	.word	0x000298b0
        /*0990*/ 	.short	0x0100
        /*0992*/ 	.byte	0x08
	.zero		1


	//   ....[19]....
        /*0994*/ 	.word	0x000008c0
        /*0998*/ 	.word	0x000000ff
        /*099c*/ 	.word	0x000298c0
        /*09a0*/ 	.short	0x0100
        /*09a2*/ 	.byte	0x08
	.zero		1


	//   ....[20]....
        /*09a4*/ 	.word	0x000008d0
        /*09a8*/ 	.word	0x000000ff
        /*09ac*/ 	.word	0x000298b8
        /*09b0*/ 	.short	0x0100
        /*09b2*/ 	.byte	0x08
	.zero		1


	//   ....[21]....
        /*09b4*/ 	.word	0x000008e0
        /*09b8*/ 	.word	0x000000ff
        /*09bc*/ 	.word	0x000298c8
        /*09c0*/ 	.short	0x0100
        /*09c2*/ 	.byte	0x08
	.zero		1


	//   ....[22]....
        /*09c4*/ 	.word	0x000022b0
        /*09c8*/ 	.word	0x000000ff
        /*09cc*/ 	.word	0x00029800
        /*09d0*/ 	.short	0x010a
        /*09d2*/ 	.byte	0x29
	.zero		1


	//   ....[23]....
        /*09d4*/ 	.word	0x00002330
        /*09d8*/ 	.word	0x00000005
        /*09dc*/ 	.word	0x00029830
        /*09e0*/ 	.short	0x010a
        /*09e2*/ 	.byte	0x3f
	.zero		1


	//   ....[24]....
        /*09e4*/ 	.word	0x000023b0
        /*09e8*/ 	.word	0x00000005
        /*09ec*/ 	.word	0x00029830
        /*09f0*/ 	.short	0x010a
        /*09f2*/ 	.byte	0x3f
	.zero		1


	//   ....[25]....
        /*09f4*/ 	.word	0x000031b0
        /*09f8*/ 	.word	0x00000000
        /*09fc*/ 	.word	0x00000000
        /*0a00*/ 	.short	0x0101
        /*0a02*/ 	.byte	0x3f
	.zero		1


	//   ....[26]....
        /*0a04*/ 	.word	0x00006950
        /*0a08*/ 	.word	0x000000ff
        /*0a0c*/ 	.word	0x00029830
        /*0a10*/ 	.short	0x010a
        /*0a12*/ 	.byte	0x06
	.zero		1


	//   ....[27]....
        /*0a14*/ 	.word	0x00006990
        /*0a18*/ 	.word	0x000000ff
        /*0a1c*/ 	.word	0x00029830
        /*0a20*/ 	.short	0x010a
        /*0a22*/ 	.byte	0x06
	.zero		1


	//   ....[28]....
        /*0a24*/ 	.word	0x000075a0
        /*0a28*/ 	.word	0x000000ff
        /*0a2c*/ 	.word	0x00029850
        /*0a30*/ 	.short	0x010a
        /*0a32*/ 	.byte	0x06
	.zero		1


	//   ....[29]....
        /*0a34*/ 	.word	0x000075e0
        /*0a38*/ 	.word	0x000000ff
        /*0a3c*/ 	.word	0x00029850
        /*0a40*/ 	.short	0x010a
        /*0a42*/ 	.byte	0x06
	.zero		1


	//   ....[30]....
        /*0a44*/ 	.word	0x00007920
        /*0a48*/ 	.word	0x00000007
        /*0a4c*/ 	.word	0x00000000
        /*0a50*/ 	.short	0x0101
        /*0a52*/ 	.byte	0x3f
	.zero		1


	//   ....[31]....
        /*0a54*/ 	.word	0x0000ab70
        /*0a58*/ 	.word	0x000000ff
        /*0a5c*/ 	.word	0x00000000
        /*0a60*/ 	.short	0x0101
        /*0a62*/ 	.byte	0x06
	.zero		1


	//   ....[32]....
        /*0a64*/ 	.word	0x0000b570
        /*0a68*/ 	.word	0x000000ff
        /*0a6c*/ 	.word	0x00029830
        /*0a70*/ 	.short	0x010a
        /*0a72*/ 	.byte	0x06
	.zero		1


	//   ....[33]....
        /*0a74*/ 	.word	0x0000b5b0
        /*0a78*/ 	.word	0x000000ff
        /*0a7c*/ 	.word	0x00029830
        /*0a80*/ 	.short	0x010a
        /*0a82*/ 	.byte	0x06
	.zero		1


	//   ....[34]....
        /*0a84*/ 	.word	0x0000c1f0
        /*0a88*/ 	.word	0x000000ff
        /*0a8c*/ 	.word	0x00029850
        /*0a90*/ 	.short	0x010a
        /*0a92*/ 	.byte	0x06
	.zero		1


	//   ....[35]....
        /*0a94*/ 	.word	0x0000c230
        /*0a98*/ 	.word	0x000000ff
        /*0a9c*/ 	.word	0x00029850
        /*0aa0*/ 	.short	0x010a
        /*0aa2*/ 	.byte	0x06
	.zero		1


	//   ....[36]....
        /*0aa4*/ 	.word	0x0000d870
        /*0aa8*/ 	.word	0x00000005
        /*0aac*/ 	.word	0x00000000
        /*0ab0*/ 	.short	0x0101
        /*0ab2*/ 	.byte	0x3f
	.zero		1


	//   ....[37]....
        /*0ab4*/ 	.word	0x0000db40
        /*0ab8*/ 	.word	0x000000ff
        /*0abc*/ 	.word	0x00000000
        /*0ac0*/ 	.short	0x0101
        /*0ac2*/ 	.byte	0x06
	.zero		1


	//   ....[38]....
        /*0ac4*/ 	.word	0x0000e2c0
        /*0ac8*/ 	.word	0x000000ff
        /*0acc*/ 	.word	0x00029830
        /*0ad0*/ 	.short	0x010a
        /*0ad2*/ 	.byte	0x06
	.zero		1


	//   ....[39]....
        /*0ad4*/ 	.word	0x0000e300
        /*0ad8*/ 	.word	0x000000ff
        /*0adc*/ 	.word	0x00029830
        /*0ae0*/ 	.short	0x010a
        /*0ae2*/ 	.byte	0x06
	.zero		1


	//   ....[40]....
        /*0ae4*/ 	.word	0x0000ef40
        /*0ae8*/ 	.word	0x000000ff
        /*0aec*/ 	.word	0x00029850
        /*0af0*/ 	.short	0x010a
        /*0af2*/ 	.byte	0x06
	.zero		1


	//   ....[41]....
        /*0af4*/ 	.word	0x0000ef80
        /*0af8*/ 	.word	0x000000ff
        /*0afc*/ 	.word	0x00029850
        /*0b00*/ 	.short	0x010a
        /*0b02*/ 	.byte	0x06
	.zero		1


	//   ....[42]....
        /*0b04*/ 	.word	0x0000f2c0
        /*0b08*/ 	.word	0x00000000
        /*0b0c*/ 	.word	0x00000000
        /*0b10*/ 	.short	0x0101
        /*0b12*/ 	.byte	0x3f
	.zero		1


	//   ....[43]....
        /*0b14*/ 	.word	0x00012510
        /*0b18*/ 	.word	0x000000ff
        /*0b1c*/ 	.word	0x00000000
        /*0b20*/ 	.short	0x0101
        /*0b22*/ 	.byte	0x06
	.zero		1


	//   ....[44]....
        /*0b24*/ 	.word	0x00012b90
        /*0b28*/ 	.word	0x000000ff
        /*0b2c*/ 	.word	0x00029850
        /*0b30*/ 	.short	0x010a
        /*0b32*/ 	.byte	0x09
	.zero		1


	//   ....[45]....
        /*0b34*/ 	.word	0x00012bd0
        /*0b38*/ 	.word	0x000000ff
        /*0b3c*/ 	.word	0x00029850
        /*0b40*/ 	.short	0x010a
        /*0b42*/ 	.byte	0x09
	.zero		1


	//   ....[46]....
        /*0b44*/ 	.word	0x00013200
        /*0b48*/ 	.word	0x000000ff
        /*0b4c*/ 	.word	0x00000000
        /*0b50*/ 	.short	0x0101
        /*0b52*/ 	.byte	0x04
	.zero		1


	//   ....[47]....
        /*0b54*/ 	.word	0x00015550
        /*0b58*/ 	.word	0x00000000
        /*0b5c*/ 	.word	0x00000000
        /*0b60*/ 	.short	0x0101
        /*0b62*/ 	.byte	0x3f
	.zero		1


	//   ....[48]....
        /*0b64*/ 	.word	0x00015bf0
        /*0b68*/ 	.word	0x00000006
        /*0b6c*/ 	.word	0x00000000
        /*0b70*/ 	.short	0x0101
        /*0b72*/ 	.byte	0x3f
	.zero		1


	//   ....[49]....
        /*0b74*/ 	.word	0x00019bc0
        /*0b78*/ 	.word	0x00000002
        /*0b7c*/ 	.word	0x00029880
        /*0b80*/ 	.short	0x010a
        /*0b82*/ 	.byte	0x3f
	.zero		1


	//   ....[50]....
        /*0b84*/ 	.word	0x00019d50
        /*0b88*/ 	.word	0x00000002
        /*0b8c*/ 	.word	0x00029840
        /*0b90*/ 	.short	0x010a
        /*0b92*/ 	.byte	0x3f
	.zero		1


	//   ....[51]....
        /*0b94*/ 	.word	0x0001a930
        /*0b98*/ 	.word	0x00000012
        /*0b9c*/ 	.word	0x00029800
        /*0ba0*/ 	.short	0x0107
        /*0ba2*/ 	.byte	0x3f
	.zero		1


	//   ....[52]....
        /*0ba4*/ 	.word	0x0001aa30
        /*0ba8*/ 	.word	0x00000012
        /*0bac*/ 	.word	0x00029800
        /*0bb0*/ 	.short	0x0101
        /*0bb2*/ 	.byte	0x3f
	.zero		1


	//   ....[53]....
        /*0bb4*/ 	.word	0x0001aa50
        /*0bb8*/ 	.word	0x00000012
        /*0bbc*/ 	.word	0x00029820
        /*0bc0*/ 	.short	0x010a
        /*0bc2*/ 	.byte	0x3f
	.zero		1


	//   ....[54]....
        /*0bc4*/ 	.word	0x0001ad70
        /*0bc8*/ 	.word	0x00000005
        /*0bcc*/ 	.word	0x00029880
        /*0bd0*/ 	.short	0x010a
        /*0bd2*/ 	.byte	0x3f
	.zero		1


	//   ....[55]....
        /*0bd4*/ 	.word	0x0001afa0
        /*0bd8*/ 	.word	0x00000005
        /*0bdc*/ 	.word	0x00029840
        /*0be0*/ 	.short	0x010a
        /*0be2*/ 	.byte	0x3f
	.zero		1


	//   ....[56]....
        /*0be4*/ 	.word	0x0001b460
        /*0be8*/ 	.word	0x00000014
        /*0bec*/ 	.word	0x00029870
        /*0bf0*/ 	.short	0x010a
        /*0bf2*/ 	.byte	0x3f
	.zero		1


	//   ....[57]....
        /*0bf4*/ 	.word	0x0001b4d0
        /*0bf8*/ 	.word	0x00000014
        /*0bfc*/ 	.word	0x00029860
        /*0c00*/ 	.short	0x010a
        /*0c02*/ 	.byte	0x3f
	.zero		1


	//   ....[58]....
        /*0c04*/ 	.word	0x0001ba00
        /*0c08*/ 	.word	0x00000014
        /*0c0c*/ 	.word	0x00029850
        /*0c10*/ 	.short	0x0101
        /*0c12*/ 	.byte	0x3f
	.zero		1


	//   ....[59]....
        /*0c14*/ 	.word	0x0001ba80
        /*0c18*/ 	.word	0x00000014
        /*0c1c*/ 	.word	0x00000000
        /*0c20*/ 	.short	0x0101
        /*0c22*/ 	.byte	0x3f
	.zero		1


	//   ....[60]....
        /*0c24*/ 	.word	0x0001bcb0
        /*0c28*/ 	.word	0x00000011
        /*0c2c*/ 	.word	0x00029870
        /*0c30*/ 	.short	0x010a
        /*0c32*/ 	.byte	0x3f
	.zero		1


	//   ....[61]....
        /*0c34*/ 	.word	0x0001bd20
        /*0c38*/ 	.word	0x00000011
        /*0c3c*/ 	.word	0x00029860
        /*0c40*/ 	.short	0x010a
        /*0c42*/ 	.byte	0x3f
	.zero		1


	//   ....[62]....
        /*0c44*/ 	.word	0x0001c260
        /*0c48*/ 	.word	0x00000011
        /*0c4c*/ 	.word	0x00029850
        /*0c50*/ 	.short	0x0101
        /*0c52*/ 	.byte	0x3f
	.zero		1


	//   ....[63]....
        /*0c54*/ 	.word	0x0001c2b0
        /*0c58*/ 	.word	0x00000011
        /*0c5c*/ 	.word	0x00000000
        /*0c60*/ 	.short	0x0101
        /*0c62*/ 	.byte	0x3f
	.zero		1


	//   ....[64]....
        /*0c64*/ 	.word	0x0001d470
        /*0c68*/ 	.word	0x00000000
        /*0c6c*/ 	.word	0x00029820
        /*0c70*/ 	.short	0x010a
        /*0c72*/ 	.byte	0x3f
	.zero		1


	//   ....[65]....
        /*0c74*/ 	.word	0x0001d660
        /*0c78*/ 	.word	0x00000006
        /*0c7c*/ 	.word	0x00000000
        /*0c80*/ 	.short	0x010a
        /*0c82*/ 	.byte	0x3f
	.zero		1


	//   ....[66]....
        /*0c84*/ 	.word	0x0001d690
        /*0c88*/ 	.word	0x00000007
        /*0c8c*/ 	.word	0x00000000
        /*0c90*/ 	.short	0x010a
        /*0c92*/ 	.byte	0x3f
	.zero		1


	//   ....[67]....
        /*0c94*/ 	.word	0x0001d6e0
        /*0c98*/ 	.word	0x00000004
        /*0c9c*/ 	.word	0x00029860
        /*0ca0*/ 	.short	0x010a
        /*0ca2*/ 	.byte	0x3f
	.zero		1


	//   ....[68]....
        /*0ca4*/ 	.word	0x0001d730
        /*0ca8*/ 	.word	0x00000003
        /*0cac*/ 	.word	0x00029860
        /*0cb0*/ 	.short	0x010a
        /*0cb2*/ 	.byte	0x3f
	.zero		1


	//   ....[69]....
        /*0cb4*/ 	.word	0x0001d770
        /*0cb8*/ 	.word	0x00000004
        /*0cbc*/ 	.word	0x00029880
        /*0cc0*/ 	.short	0x010a
        /*0cc2*/ 	.byte	0x3f
	.zero		1


	//   ....[70]....
        /*0cc4*/ 	.word	0x0001d790
        /*0cc8*/ 	.word	0x00000003
        /*0ccc*/ 	.word	0x00029880
        /*0cd0*/ 	.short	0x010a
        /*0cd2*/ 	.byte	0x3f
	.zero		1


	//   ....[71]....
        /*0cd4*/ 	.word	0x0001d800
        /*0cd8*/ 	.word	0x00000003
        /*0cdc*/ 	.word	0x00029800
        /*0ce0*/ 	.short	0x010a
        /*0ce2*/ 	.byte	0x3f
	.zero		1


	//   ....[72]....
        /*0ce4*/ 	.word	0x0001d850
        /*0ce8*/ 	.word	0x00000005
        /*0cec*/ 	.word	0x00029830
        /*0cf0*/ 	.short	0x010a
        /*0cf2*/ 	.byte	0x3f
	.zero		1


	//   ....[73]....
        /*0cf4*/ 	.word	0x0001d8b0
        /*0cf8*/ 	.word	0x00000008
        /*0cfc*/ 	.word	0x00029830
        /*0d00*/ 	.short	0x010a
        /*0d02*/ 	.byte	0x3f
	.zero		1


	//   ....[74]....
        /*0d04*/ 	.word	0x0001d910
        /*0d08*/ 	.word	0x00000008
        /*0d0c*/ 	.word	0x00029850
        /*0d10*/ 	.short	0x010a
        /*0d12*/ 	.byte	0x3f
	.zero		1


	//   ....[75]....
        /*0d14*/ 	.word	0x0001d970
        /*0d18*/ 	.word	0x00000003
        /*0d1c*/ 	.word	0x00029830
        /*0d20*/ 	.short	0x010a
        /*0d22*/ 	.byte	0x3f
	.zero		1


	//   ....[76]....
        /*0d24*/ 	.word	0x0001d9d0
        /*0d28*/ 	.word	0x00000003
        /*0d2c*/ 	.word	0x00029850
        /*0d30*/ 	.short	0x010a
        /*0d32*/ 	.byte	0x3f
	.zero		1


	//   ....[77]....
        /*0d34*/ 	.word	0x0001da30
        /*0d38*/ 	.word	0x00000003
        /*0d3c*/ 	.word	0x00029830
        /*0d40*/ 	.short	0x010a
        /*0d42*/ 	.byte	0x3f
	.zero		1


	//   ....[78]....
        /*0d44*/ 	.word	0x0001da90
        /*0d48*/ 	.word	0x00000003
        /*0d4c*/ 	.word	0x00029850
        /*0d50*/ 	.short	0x010a
        /*0d52*/ 	.byte	0x3f
	.zero		1


	//   ....[79]....
        /*0d54*/ 	.word	0x0001daf0
        /*0d58*/ 	.word	0x00000007
        /*0d5c*/ 	.word	0x00029850
        /*0d60*/ 	.short	0x010a
        /*0d62*/ 	.byte	0x3f
	.zero		1


	//   ....[80]....
        /*0d64*/ 	.word	0x0001dc40
        /*0d68*/ 	.word	0x00000002
        /*0d6c*/ 	.word	0x00029880
        /*0d70*/ 	.short	0x010a
        /*0d72*/ 	.byte	0x3f
	.zero		1


	//   ....[81]....
        /*0d74*/ 	.word	0x0001dc90
        /*0d78*/ 	.word	0x00000002
        /*0d7c*/ 	.word	0x00029840
        /*0d80*/ 	.short	0x010a
        /*0d82*/ 	.byte	0x3f
	.zero		1


	//   ....[82]....
        /*0d84*/ 	.word	0x0001e270
        /*0d88*/ 	.word	0x00000012
        /*0d8c*/ 	.word	0x00029820
        /*0d90*/ 	.short	0x010a
        /*0d92*/ 	.byte	0x3f
	.zero		1


	//   ....[83]....
        /*0d94*/ 	.word	0x0001e2c0
        /*0d98*/ 	.word	0x00000005
        /*0d9c*/ 	.word	0x00029880
        /*0da0*/ 	.short	0x010a
        /*0da2*/ 	.byte	0x3f
	.zero		1


	//   ....[84]....
        /*0da4*/ 	.word	0x0001e310
        /*0da8*/ 	.word	0x00000005
        /*0dac*/ 	.word	0x00029840
        /*0db0*/ 	.short	0x010a
        /*0db2*/ 	.byte	0x3f
	.zero		1


	//   ....[85]....
        /*0db4*/ 	.word	0x0001e360
        /*0db8*/ 	.word	0x00000014
        /*0dbc*/ 	.word	0x00029870
        /*0dc0*/ 	.short	0x010a
        /*0dc2*/ 	.byte	0x3f
	.zero		1


	//   ....[86]....
        /*0dc4*/ 	.word	0x0001e3b0
        /*0dc8*/ 	.word	0x00000014
        /*0dcc*/ 	.word	0x00029860
        /*0dd0*/ 	.short	0x010a
        /*0dd2*/ 	.byte	0x3f
	.zero		1


	//   ....[87]....
        /*0dd4*/ 	.word	0x0001e400
        /*0dd8*/ 	.word	0x00000011
        /*0ddc*/ 	.word	0x00029870
        /*0de0*/ 	.short	0x010a
        /*0de2*/ 	.byte	0x3f
	.zero		1


	//   ....[88]....
        /*0de4*/ 	.word	0x0001e450
        /*0de8*/ 	.word	0x00000011
        /*0dec*/ 	.word	0x00029860
        /*0df0*/ 	.short	0x010a
        /*0df2*/ 	.byte	0x3f
	.zero		1


	//   ....[89]....
        /*0df4*/ 	.word	0x0001e4a0
        /*0df8*/ 	.word	0x00000000
        /*0dfc*/ 	.word	0x00029820
        /*0e00*/ 	.short	0x010a
        /*0e02*/ 	.byte	0x3f
	.zero		1


	//   ....[90]....
        /*0e04*/ 	.word	0x0001e640
        /*0e08*/ 	.word	0x00000006
        /*0e0c*/ 	.word	0x00000000
        /*0e10*/ 	.short	0x010a
        /*0e12*/ 	.byte	0x3f
	.zero		1


	//   ....[91]....
        /*0e14*/ 	.word	0x0001e690
        /*0e18*/ 	.word	0x00000007
        /*0e1c*/ 	.word	0x00000000
        /*0e20*/ 	.short	0x010a
        /*0e22*/ 	.byte	0x3f
	.zero		1


	//   ....[92]....
        /*0e24*/ 	.word	0x0001e6e0
        /*0e28*/ 	.word	0x00000004
        /*0e2c*/ 	.word	0x00029860
        /*0e30*/ 	.short	0x010a
        /*0e32*/ 	.byte	0x3f
	.zero		1


	//   ....[93]....
        /*0e34*/ 	.word	0x0001e730
        /*0e38*/ 	.word	0x00000003
        /*0e3c*/ 	.word	0x00029860
        /*0e40*/ 	.short	0x010a
        /*0e42*/ 	.byte	0x3f
	.zero		1


	//   ....[94]....
        /*0e44*/ 	.word	0x0001e780
        /*0e48*/ 	.word	0x00000004
        /*0e4c*/ 	.word	0x00029880
        /*0e50*/ 	.short	0x010a
        /*0e52*/ 	.byte	0x3f
	.zero		1


	//----- nvinfo : EIATTR_NUM_MBARRIERS
	.align		4
.L_210:
        /*0e54*/ 	.byte	0x03, 0x38
        /*0e56*/ 	.short	0x0016


	//----- nvinfo : EIATTR_EXIT_INSTR_OFFSETS
	.align		4
        /*0e58*/ 	.byte	0x04, 0x1c
        /*0e5a*/ 	.short	(.L_212 - .L_211)


	//   ....[0]....
.L_211:
        /*0e5c*/ 	.word	0x00000a80


	//   ....[1]....
        /*0e60*/ 	.word	0x000171a0


	//   ....[2]....
        /*0e64*/ 	.word	0x0001d7e0


	//----- nvinfo : EIATTR_MAX_THREADS
	.align		4
.L_212:
        /*0e68*/ 	.byte	0x04, 0x05
        /*0e6a*/ 	.short	(.L_214 - .L_213)
.L_213:
        /*0e6c*/ 	.word	0x00000180
        /*0e70*/ 	.word	0x00000001
        /*0e74*/ 	.word	0x00000001


	//----- nvinfo : EIATTR_CRS_STACK_SIZE
	.align		4
.L_214:
        /*0e78*/ 	.byte	0x04, 0x1e
        /*0e7a*/ 	.short	(.L_216 - .L_215)
.L_215:
        /*0e7c*/ 	.word	0x00000000


	//----- nvinfo : EIATTR_CBANK_PARAM_SIZE
	.align		4
.L_216:
        /*0e80*/ 	.byte	0x03, 0x19
        /*0e82*/ 	.short	0x0af0


	//----- nvinfo : EIATTR_PARAM_CBANK
	.align		4
        /*0e84*/ 	.byte	0x04, 0x0a
        /*0e86*/ 	.short	(.L_218 - .L_217)
	.align		4
.L_217:
        /*0e88*/ 	.word	index@(.nv.constant0._ZN7cutlass13device_kernelIN5flash11enable_sm90INS1_16FlashAttnFwdSm90INS1_25CollectiveMainloopFwdSm90ILi2EN4cute5tupleIJNS5_1CILi1EEES8_S8_EEENS6_IJNS7_ILi128EEENS7_ILi160EEENS7_ILi192EEEEEELi128ENS_12float_e4m3_tEfNS_4arch4Sm90ELb0ELb1ELb0ELb1ELb0ELb0ELb0ELb1ELb1ELb1ELb1ELb0EEENS1_21CollectiveEpilogueFwdINS6_IJSA_SA_SB_EEES9_NS_10bfloat16_tESG_Li256ELb1ELb1ELb1ELb1EEENS1_36VarlenDynamicPersistentTileSchedulerILi128ELi160ELi256ELi128ELb1ELb1ELb1ELb1ELb0ELb1EEEEEEEEEvNT_6ParamsE)
        /*0e8c*/ 	.short	0x0210
        /*0e8e*/ 	.short	0x0af0


	//----- nvinfo : EIATTR_SW_WAR
	.align		4
.L_218:
        /*0e90*/ 	.byte	0x04, 0x36
        /*0e92*/ 	.short	(.L_220 - .L_219)
.L_219:
        /*0e94*/ 	.word	0x00000008
.L_220:


//--------------------- .nv.info._ZN7cutlass13device_kernelIN5flash11enable_sm90INS1_16FlashAttnFwdSm90INS1_25CollectiveMainloopFwdSm90ILi2EN4cute5tupleIJNS5_1CILi1EEES8_S8_EEENS6_IJNS7_ILi128EEENS7_ILi160EEENS7_ILi192EEEEEELi128ENS_12float_e4m3_tEfNS_4arch4Sm90ELb0ELb1ELb0ELb1ELb0ELb1ELb0ELb1ELb1ELb1ELb1ELb0EEENS1_21CollectiveEpilogueFwdINS6_IJSA_SA_SB_EEES9_NS_10bfloat16_tESG_Li256ELb1ELb1ELb1ELb1EEENS1_36VarlenDynamicPersistentTileSchedulerILi128ELi160ELi256ELi128ELb1ELb1ELb1ELb1ELb0ELb1EEEEEEEEEvNT_6ParamsE --------------------------
	.section	.nv.info._ZN7cutlass13device_kernelIN5flash11enable_sm90INS1_16FlashAttnFwdSm90INS1_25CollectiveMainloopFwdSm90ILi2EN4cute5tupleIJNS5_1CILi1EEES8_S8_EEENS6_IJNS7_ILi128EEENS7_ILi160EEENS7_ILi192EEEEEELi128ENS_12float_e4m3_tEfNS_4arch4Sm90ELb0ELb1ELb0ELb1ELb0ELb1ELb0ELb1ELb1ELb1ELb1ELb0EEENS1_21CollectiveEpilogueFwdINS6_IJSA_SA_SB_EEES9_NS_10bfloat16_tESG_Li256ELb1ELb1ELb1ELb1EEENS1_36VarlenDynamicPersistentTileSchedulerILi128ELi160ELi256ELi128ELb1ELb1ELb1ELb1ELb0ELb1EEEEEEEEEvNT_6ParamsE,"",@"SHT_CUDA_INFO"
	.sectionflags	@""
	.align	4


	//----- nvinfo : EIATTR_CUDA_API_VERSION
	.align		4
        /*0000*/ 	.byte	0x04, 0x37
        /*0002*/ 	.short	(.L_222 - .L_221)
.L_221:
        /*0004*/ 	.word	0x00000082


	//----- nvinfo : EIATTR_KPARAM_INFO
	.align		4
.L_222:
        /*0008*/ 	.byte	0x04, 0x17
        /*000a*/ 	.short	(.L_224 - .L_223)
.L_223:
        /*000c*/ 	.word	0x00000000
        /*0010*/ 	.short	0x0000
        /*0012*/ 	.short	0x0070
        /*0014*/ 	.byte	0x00, 0xf0, 0x01, 0x2a


	//----- nvinfo : EIATTR_SPARSE_MMA_MASK
	.align		4
.L_224:
        /*0018*/ 	.byte	0x03, 0x50
        /*001a*/ 	.short	0x0000


	//----- nvinfo : EIATTR_MAXREG_COUNT
	.align		4
        /*001c*/ 	.byte	0x03, 0x1b
        /*001e*/ 	.short	0x00a8


	//----- nvinfo : EIATTR_NUM_BARRIERS
	.align		4
        /*0020*/ 	.byte	0x02, 0x4c
        /*0022*/ 	.byte	0x10
	.zero		1


	//----- nvinfo : EIATTR_EXTERNS
	.align		4
        /*0024*/ 	.byte	0x04, 0x0f
        /*0026*/ 	.short	(.L_226 - .L_225)


	//   ....[0]....
	.align		4
.L_225:
        /*0028*/ 	.word	index@(__assertfail)


	//----- nvinfo : EIATTR_ANNOTATIONS
	.align		4
.L_226:
        /*002c*/ 	.byte	0x04, 0x55
        /*002e*/ 	.short	(.L_228 - .L_227)


	//   ....[0]....
.L_227:
        /* <DEDUP_REMOVED lines=74> */


	//----- nvinfo : EIATTR_MERCURY_ISA_VERSION
	.align		4
.L_228:
        /*04c0*/ 	.byte	0x03, 0x5f
        /*04c2*/ 	.short	0x0101


	//----- nvinfo : EIATTR_UNUSED_LOAD_BYTE_OFFSET
	.align		4
        /*04c4*/ 	.byte	0x04, 0x44
        /*04c6*/ 	.short	(.L_230 - .L_229)


	//   ....[0]....
.L_229:
        /*04c8*/ 	.word	0x00000af0
        /*04cc*/ 	.word	0x0000fff0


	//   ....[1]....
        /*04d0*/ 	.word	0x0002a650
        /*04d4*/ 	.word	0x0000fff0


	//----- nvinfo : EIATTR_INT_WARP_WIDE_INSTR_OFFSETS
	.align		4
.L_230:
        /*04d8*/ 	.byte	0x04, 0x31
        /*04da*/ 	.short	(.L_232 - .L_231)


	//   ....[0]....
.L_231:
        /*04dc*/ 	.word	0x00000190


	//   ....[1]....
        /*04e0*/ 	.word	0x000001d0


	//   ....[2]....
        /*04e4*/ 	.word	0x00000240


	//   ....[3]....
        /*04e8*/ 	.word	0x00031d70


	//   ....[4]....
        /*04ec*/ 	.word	0x00031dd0


	//   ....[5]....
        /*04f0*/ 	.word	0x00034710


	//   ....[6]....
        /*04f4*/ 	.word	0x00034770


	//----- nvinfo : EIATTR_COOP_GROUP_MASK_REGIDS
	.align		4
.L_232:
        /*04f8*/ 	.byte	0x04, 0x29
        /*04fa*/ 	.short	(.L_234 - .L_233)


	//   ....[0]....
.L_233:
        /*04fc*/ 	.word	0xffffffff


	//   ....[1]....
        /*0500*/ 	.word	0xffffffff


	//   ....[2]....
        /*0504*/ 	.word	0xffffffff


	//   ....[3]....
        /*0508*/ 	.word	0xffffffff


	//   ....[4]....
        /*050c*/ 	.word	0xffffffff


	//   ....[5]....
        /*0510*/ 	.word	0xffffffff


	//   ....[6]....
        /*0514*/ 	.word	0xffffffff


	//   ....[7]....
        /*0518*/ 	.word	0xffffffff


	//   ....[8]....
        /*051c*/ 	.word	0xffffffff


	//   ....[9]....
        /*0520*/ 	.word	0xffffffff


	//   ....[10]....
        /*0524*/ 	.word	0xffffffff


	//   ....[11]....
        /*0528*/ 	.word	0xffffffff


	//   ....[12]....
        /*052c*/ 	.word	0xffffffff


	//   ....[13]....
        /*0530*/ 	.word	0xffffffff


	//   ....[14]....
        /*0534*/ 	.word	0xffffffff


	//   ....[15]....
        /*0538*/ 	.word	0xffffffff


	//   ....[16]....
        /*053c*/ 	.word	0xffffffff


	//   ....[17]....
        /*0540*/ 	.word	0xffffffff


	//   ....[18]....
        /*0544*/ 	.word	0xffffffff


	//   ....[19]....
        /*0548*/ 	.word	0xffffffff


	//   ....[20]....
        /*054c*/ 	.word	0xffffffff


	//   ....[21]....
        /*0550*/ 	.word	0xffffffff


	//   ....[22]....
        /*0554*/ 	.word	0xffffffff


	//   ....[23]....
        /*0558*/ 	.word	0xffffffff


	//   ....[24]....
        /*055c*/ 	.word	0xffffffff


	//   ....[25]....
        /*0560*/ 	.word	0xffffffff


	//   ....[26]....
        /*0564*/ 	.word	0xffffffff


	//   ....[27]....
        /*0568*/ 	.word	0xffffffff


	//   ....[28]....
        /*056c*/ 	.word	0xffffffff


	//   ....[29]....
        /*0570*/ 	.word	0xffffffff


	//   ....[30]....
        /*0574*/ 	.word	0xffffffff


	//   ....[31]....
        /*0578*/ 	.word	0xffffffff


	//   ....[32]....
        /*057c*/ 	.word	0xffffffff


	//   ....[33]....
        /*0580*/ 	.word	0xffffffff


	//   ....[34]....
        /*0584*/ 	.word	0xffffffff


	//   ....[35]....
        /*0588*/ 	.word	0xffffffff


	//   ....[36]....
        /*058c*/ 	.word	0xffffffff


	//   ....[37]....
        /*0590*/ 	.word	0xffffffff


	//   ....[38]....
        /*0594*/ 	.word	0xffffffff


	//   ....[39]....
        /*0598*/ 	.word	0xffffffff


	//   ....[40]....
        /*059c*/ 	.word	0xffffffff


	//   ....[41]....
        /*05a0*/ 	.word	0xffffffff


	//   ....[42]....
        /*05a4*/ 	.word	0xffffffff


	//   ....[43]....
        /*05a8*/ 	.word	0xffffffff


	//   ....[44]....
        /*05ac*/ 	.word	0xffffffff


	//   ....[45]....
        /*05b0*/ 	.word	0xffffffff


	//   ....[46]....
        /*05b4*/ 	.word	0xffffffff


	//   ....[47]....
        /*05b8*/ 	.word	0xffffffff


	//   ....[48]....
        /*05bc*/ 	.word	0xffffffff


	//   ....[49]....
        /*05c0*/ 	.word	0xffffffff


	//   ....[50]....
        /*05c4*/ 	.word	0xffffffff


	//   ....[51]....
        /*05c8*/ 	.word	0xffffffff


	//   ....[52]....
        /*05cc*/ 	.word	0xffffffff


	//   ....[53]....
        /*05d0*/ 	.word	0xffffffff


	//   ....[54]....
        /*05d4*/ 	.word	0xffffffff


	//   ....[55]....
        /*05d8*/ 	.word	0xffffffff


	//   ....[56]....
        /*05dc*/ 	.word	0xffffffff


	//   ....[57]....
        /*05e0*/ 	.word	0xffffffff


	//   ....[58]....
        /*05e4*/ 	.word	0xffffffff


	//   ....[59]....
        /*05e8*/ 	.word	0xffffffff


	//   ....[60]....
        /*05ec*/ 	.word	0xffffffff


	//   ....[61]....
        /*05f0*/ 	.word	0xffffffff


	//   ....[62]....
        /*05f4*/ 	.word	0xffffffff


	//   ....[63]....
        /*05f8*/ 	.word	0xffffffff


	//   ....[64]....
        /*05fc*/ 	.word	0xffffffff


	//   ....[65]....
        /*0600*/ 	.word	0xffffffff


	//   ....[66]....
        /*0604*/ 	.word	0xffffffff


	//   ....[67]....
        /*0608*/ 	.word	0xffffffff


	//   ....[68]....
        /*060c*/ 	.word	0xffffffff


	//   ....[69]....
        /*0610*/ 	.word	0xffffffff


	//   ....[70]....
        /*0614*/ 	.word	0xffffffff


	//   ....[71]....
        /*0618*/ 	.word	0xffffffff


	//   ....[72]....
        /*061c*/ 	.word	0xffffffff


	//   ....[73]....
        /*0620*/ 	.word	0xffffffff


	//   ....[74]....
        /*0624*/ 	.word	0xffffffff


	//   ....[75]....
        /*0628*/ 	.word	0xffffffff


	//   ....[76]....
        /*062c*/ 	.word	0xffffffff


	//   ....[77]....
        /*0630*/ 	.word	0xffffffff


	//   ....[78]....
        /*0634*/ 	.word	0xffffffff


	//   ....[79]....
        /*0638*/ 	.word	0xffffffff


	//   ....[80]....
        /*063c*/ 	.word	0xffffffff


	//   ....[81]....
        /*0640*/ 	.word	0xffffffff


	//   ....[82]....
        /*0644*/ 	.word	0xffffffff


	//   ....[83]....
        /*0648*/ 	.word	0xffffffff


	//   ....[84]....
        /*064c*/ 	.word	0xffffffff


	//   ....[85]....
        /*0650*/ 	.word	0xffffffff


	//   ....[86]....
        /*0654*/ 	.word	0xffffffff


	//   ....[87]....
        /*0658*/ 	.word	0xffffffff


	//   ....[88]....
        /*065c*/ 	.word	0xffffffff


	//   ....[89]....
        /*0660*/ 	.word	0xffffffff


	//   ....[90]....
        /*0664*/ 	.word	0xffffffff


	//   ....[91]....
        /*0668*/ 	.word	0xffffffff


	//   ....[92]....
        /*066c*/ 	.word	0xffffffff


	//   ....[93]....
        /*0670*/ 	.word	0xffffffff


	//   ....[94]....
        /*0674*/ 	.word	0xffffffff


	//   ....[95]....
        /*0678*/ 	.word	0xffffffff


	//   ....[96]....
        /*067c*/ 	.word	0xffffffff


	//   ....[97]....
        /*0680*/ 	.word	0xffffffff


	//   ....[98]....
        /*0684*/ 	.word	0xffffffff


	//   ....[99]....
        /*0688*/ 	.word	0xffffffff


	//   ....[100]....
        /*068c*/ 	.word	0xffffffff


	//   ....[101]....
        /*0690*/ 	.word	0xffffffff


	//   ....[102]....
        /*0694*/ 	.word	0xffffffff


	//   ....[103]....
        /*0698*/ 	.word	0xffffffff


	//   ....[104]....
        /*069c*/ 	.word	0xffffffff


	//   ....[105]....
        /*06a0*/ 	.word	0xffffffff


	//   ....[106]....
        /*06a4*/ 	.word	0xffffffff


	//   ....[107]....
        /*06a8*/ 	.word	0xffffffff


	//   ....[108]....
        /*06ac*/ 	.word	0xffffffff


	//   ....[109]....
        /*06b0*/ 	.word	0xffffffff


	//   ....[110]....
        /*06b4*/ 	.word	0xffffffff


	//   ....[111]....
        /*06b8*/ 	.word	0xffffffff


	//   ....[112]....
        /*06bc*/ 	.word	0xffffffff


	//   ....[113]....
        /*06c0*/ 	.word	0xffffffff


	//   ....[114]....
        /*06c4*/ 	.word	0xffffffff


	//   ....[115]....
        /*06c8*/ 	.word	0xffffffff


	//   ....[116]....
        /*06cc*/ 	.word	0xffffffff


	//   ....[117]....
        /*06d0*/ 	.word	0xffffffff


	//   ....[118]....
        /*06d4*/ 	.word	0xffffffff


	//   ....[119]....
        /*06d8*/ 	.word	0xffffffff


	//   ....[120]....
        /*06dc*/ 	.word	0xffffffff


	//   ....[121]....
        /*06e0*/ 	.word	0xffffffff


	//   ....[122]....
        /*06e4*/ 	.word	0xffffffff


	//   ....[123]....
        /*06e8*/ 	.word	0xffffffff


	//   ....[124]....
        /*06ec*/ 	.word	0xffffffff


	//   ....[125]....
        /*06f0*/ 	.word	0xffffffff


	//   ....[126]....
        /*06f4*/ 	.word	0xffffffff


	//   ....[127]....
        /*06f8*/ 	.word	0xffffffff


	//   ....[128]....
        /*06fc*/ 	.word	0xffffffff


	//   ....[129]....
        /*0700*/ 	.word	0xffffffff


	//   ....[130]....
        /*0704*/ 	.word	0xffffffff


	//   ....[131]....
        /*0708*/ 	.word	0xffffffff


	//   ....[132]....
        /*070c*/ 	.word	0xffffffff


	//   ....[133]....
        /*0710*/ 	.word	0xffffffff


	//   ....[134]....
        /*0714*/ 	.word	0xffffffff


	//   ....[135]....
        /*0718*/ 	.word	0xffffffff


	//   ....[136]....
        /*071c*/ 	.word	0xffffffff


	//   ....[137]....
        /*0720*/ 	.word	0xffffffff


	//   ....[138]....
        /*0724*/ 	.word	0xffffffff


	//   ....[139]....
        /*0728*/ 	.word	0xffffffff


	//   ....[140]....
        /*072c*/ 	.word	0xffffffff


	//   ....[141]....
        /*0730*/ 	.word	0xffffffff


	//   ....[142]....
        /*0734*/ 	.word	0xffffffff


	//   ....[143]....
        /*0738*/ 	.word	0xffffffff


	//   ....[144]....
        /*073c*/ 	.word	0xffffffff


	//   ....[145]....
        /*0740*/ 	.word	0xffffffff


	//   ....[146]....
        /*0744*/ 	.word	0xffffffff


	//   ....[147]....
        /*0748*/ 	.word	0xffffffff


	//   ....[148]....
        /*074c*/ 	.word	0xffffffff


	//   ....[149]....
        /*0750*/ 	.word	0xffffffff


	//   ....[150]....
        /*0754*/ 	.word	0xffffffff


	//   ....[151]....
        /*0758*/ 	.word	0xffffffff


	//   ....[152]....
        /*075c*/ 	.word	0xffffffff


	//   ....[153]....
        /*0760*/ 	.word	0xffffffff


	//   ....[154]....
        /*0764*/ 	.word	0xffffffff


	//   ....[155]....
        /*0768*/ 	.word	0xffffffff


	//   ....[156]....
        /*076c*/ 	.word	0xffffffff


	//   ....[157]....
        /*0770*/ 	.word	0xffffffff


	//   ....[158]....
        /*0774*/ 	.word	0xffffffff


	//   ....[159]....
        /*0778*/ 	.word	0xffffffff


	//   ....[160]....
        /*077c*/ 	.word	0xffffffff


	//   ....[161]....
        /*0780*/ 	.word	0xffffffff


	//   ....[162]....
        /*0784*/ 	.word	0xffffffff


	//   ....[163]....
        /*0788*/ 	.word	0xffffffff


	//   ....[164]....
        /*078c*/ 	.word	0xffffffff


	//   ....[165]....
        /*0790*/ 	.word	0xffffffff


	//   ....[166]....
        /*0794*/ 	.word	0xffffffff


	//   ....[167]....
        /*0798*/ 	.word	0xffffffff


	//   ....[168]....
        /*079c*/ 	.word	0xffffffff


	//   ....[169]....
        /*07a0*/ 	.word	0xffffffff


	//   ....[170]....
        /*07a4*/ 	.word	0xffffffff


	//   ....[171]....
        /*07a8*/ 	.word	0xffffffff


	//   ....[172]....
        /*07ac*/ 	.word	0xffffffff


	//   ....[173]....
        /*07b0*/ 	.word	0xffffffff


	//   ....[174]....
        /*07b4*/ 	.word	0xffffffff


	//   ....[175]....
        /*07b8*/ 	.word	0xffffffff


	//   ....[176]....
        /*07bc*/ 	.word	0x0500000f


	//   ....[177]....
        /*07c0*/ 	.word	0x0500000f


	//   ....[178]....
        /*07c4*/ 	.word	0x0500000f


	//   ....[179]....
        /*07c8*/ 	.word	0x0500000f


	//   ....[180]....
        /*07cc*/ 	.word	0x0500000f


	//   ....[181]....
        /*07d0*/ 	.word	0x0500000f


	//   ....[182]....
        /*07d4*/ 	.word	0x0500000f


	//   ....[183]....
        /*07d8*/ 	.word	0x0500000f


	//   ....[184]....
        /*07dc*/ 	.word	0x0500000f


	//   ....[185]....
        /*07e0*/ 	.word	0x0500000f


	//   ....[186]....
        /*07e4*/ 	.word	0x0500000f


	//   ....[187]....
        /*07e8*/ 	.word	0x0500000f


	//   ....[188]....
        /*07ec*/ 	.word	0x0500000f


	//   ....[189]....
        /*07f0*/ 	.word	0x0500000f


	//   ....[190]....
        /*07f4*/ 	.word	0x0500000f


	//   ....[191]....
        /*07f8*/ 	.word	0x0500000f


	//   ....[192]....
        /*07fc*/ 	.word	0x0500000f


	//   ....[193]....
        /*0800*/ 	.word	0x0500000f


	//   ....[194]....
        /*0804*/ 	.word	0x0500000f


	//   ....[195]....
        /*0808*/ 	.word	0x0500000f


	//   ....[196]....
        /*080c*/ 	.word	0x0500000f


	//   ....[197]....
        /*0810*/ 	.word	0x0500000f


	//   ....[198]....
        /*0814*/ 	.word	0x0500000f


	//   ....[199]....
        /*0818*/ 	.word	0x0500000f


	//   ....[200]....
        /*081c*/ 	.word	0x0500000f


	//   ....[201]....
        /*0820*/ 	.word	0x0500000f


	//   ....[202]....
        /*0824*/ 	.word	0x0500000f


	//   ....[203]....
        /*0828*/ 	.word	0x0500000f


	//   ....[204]....
        /*082c*/ 	.word	0x0500000f


	//   ....[205]....
        /*0830*/ 	.word	0x0500000f


	//   ....[206]....
        /*0834*/ 	.word	0x0500000f


	//   ....[207]....
        /*0838*/ 	.word	0x0500000f


	//   ....[208]....
        /*083c*/ 	.word	0x0500000f


	//   ....[209]....
        /*0840*/ 	.word	0x0500000f


	//   ....[210]....
        /*0844*/ 	.word	0x0500000f


	//   ....[211]....
        /*0848*/ 	.word	0x0500000f


	//   ....[212]....
        /*084c*/ 	.word	0x0500000f


	//   ....[213]....
        /*0850*/ 	.word	0x0500000f


	//   ....[214]....
        /*0854*/ 	.word	0x0500000f


	//   ....[215]....
        /*0858*/ 	.word	0x0500000f


	//   ....[216]....
        /*085c*/ 	.word	0x0500000f


	//   ....[217]....
        /*0860*/ 	.word	0x0500000f


	//   ....[218]....
        /*0864*/ 	.word	0x0500000f


	//   ....[219]....
        /*0868*/ 	.word	0x0500000f


	//   ....[220]....
        /*086c*/ 	.word	0x0500000f


	//   ....[221]....
        /*0870*/ 	.word	0x0500000f


	//   ....[222]....
        /*0874*/ 	.word	0x0500000f


	//   ....[223]....
        /*0878*/ 	.word	0x0500000f


	//   ....[224]....
        /*087c*/ 	.word	0x0500000f


	//   ....[225]....
        /*0880*/ 	.word	0x0500000f


	//   ....[226]....
        /*0884*/ 	.word	0x0500000f


	//   ....[227]....
        /*0888*/ 	.word	0x0500000f


	//   ....[228]....
        /*088c*/ 	.word	0x0500000f


	//   ....[229]....
        /*0890*/ 	.word	0x0500000f


	//   ....[230]....
        /*0894*/ 	.word	0x0500000f


	//   ....[231]....
        /*0898*/ 	.word	0x0500000f


	//   ....[232]....
        /*089c*/ 	.word	0x0500000f


	//   ....[233]....
        /*08a0*/ 	.word	0x0500000f


	//   ....[234]....
        /*08a4*/ 	.word	0x0500000f


	//   ....[235]....
        /*08a8*/ 	.word	0x0500000f


	//   ....[236]....
        /*08ac*/ 	.word	0x0500000f


	//   ....[237]....
        /*08b0*/ 	.word	0x0500000f


	//   ....[238]....
        /*08b4*/ 	.word	0x0500000f


	//   ....[239]....
        /*08b8*/ 	.word	0x0500000f


	//   ....[240]....
        /*08bc*/ 	.word	0x0500000f


	//   ....[241]....
        /*08c0*/ 	.word	0x0500000f


	//   ....[242]....
        /*08c4*/ 	.word	0x0500000f


	//   ....[243]....
        /*08c8*/ 	.word	0x0500000f


	//   ....[244]....
        /*08cc*/ 	.word	0x0500000f


	//   ....[245]....
        /*08d0*/ 	.word	0x0500000f


	//   ....[246]....
        /*08d4*/ 	.word	0x0500000f


	//   ....[247]....
        /*08d8*/ 	.word	0x0500000f


	//   ....[248]....
        /*08dc*/ 	.word	0x0500000f


	//   ....[249]....
        /*08e0*/ 	.word	0x0500000f


	//   ....[250]....
        /*08e4*/ 	.word	0x0500000f


	//   ....[251]....
        /*08e8*/ 	.word	0x0500000f


	//   ....[252]....
        /*08ec*/ 	.word	0x0500000f


	//   ....[253]....
        /*08f0*/ 	.word	0x0500000f


	//   ....[254]....
        /*08f4*/ 	.word	0x0500000f


	//   ....[255]....
        /*08f8*/ 	.word	0x0500000f


	//   ....[0]....
        /*08fc*/ 	.word	0x0500000f


	//   ....[1]....
        /*0900*/ 	.word	0x0500000f


	//   ....[2]....
        /*0904*/ 	.word	0x0500000f


	//   ....[3]....
        /*0908*/ 	.word	0x0500000f


	//   ....[4]....
        /*090c*/ 	.word	0x0500000f


	//   ....[5]....
        /*0910*/ 	.word	0x0500000f


	//   ....[6]....
        /*0914*/ 	.word	0x0500000f


	//   ....[7]....
        /*0918*/ 	.word	0x0500000f


	//   ....[8]....
        /*091c*/ 	.word	0x0500000f


	//   ....[9]....
        /*0920*/ 	.word	0x0500000f


	//   ....[10]....
        /*0924*/ 	.word	0x0500000f


	//   ....[11]....
        /*0928*/ 	.word	0x0500000f


	//   ....[12]....
        /*092c*/ 	.word	0x0500000f


	//   ....[13]....
        /*0930*/ 	.word	0x0500000f


	//   ....[14]....
        /*0934*/ 	.word	0x0500000f


	//   ....[15]....
        /*0938*/ 	.word	0x0500000f


	//   ....[16]....
        /*093c*/ 	.word	0x0500000f


	//   ....[17]....
        /*0940*/ 	.word	0x0500000f


	//   ....[18]....
        /*0944*/ 	.word	0x0500000f


	//   ....[19]....
        /*0948*/ 	.word	0x0500000f


	//   ....[20]....
        /*094c*/ 	.word	0x0500000f


	//   ....[21]....
        /*0950*/ 	.word	0x0500000f


	//   ....[22]....
        /*0954*/ 	.word	0x0500000f


	//   ....[23]....
        /*0958*/ 	.word	0x0500000f


	//   ....[24]....
        /*095c*/ 	.word	0x0500000f


	//   ....[25]....
        /*0960*/ 	.word	0x0500000f


	//   ....[26]....
        /*0964*/ 	.word	0x0500000f


	//   ....[27]....
        /*0968*/ 	.word	0x0500000f


	//   ....[28]....
        /*096c*/ 	.word	0x0500000f


	//   ....[29]....
        /*0970*/ 	.word	0x0500000f


	//   ....[30]....
        /*0974*/ 	.word	0x0500000f


	//   ....[31]....
        /*0978*/ 	.word	0x0500000f


	//   ....[32]....
        /*097c*/ 	.word	0x0500000f


	//   ....[33]....
        /*0980*/ 	.word	0x0500000f


	//   ....[34]....
        /*0984*/ 	.word	0x0500000f


	//   ....[35]....
        /*0988*/ 	.word	0x0500000f


	//   ....[36]....
        /*098c*/ 	.word	0x0500000f


	//   ....[37]....
        /*0990*/ 	.word	0x0500000f


	//   ....[38]....
        /*0994*/ 	.word	0x0500000f


	//   ....[39]....
        /*0998*/ 	.word	0x0500000f


	//   ....[40]....
        /*099c*/ 	.word	0x0500000f


	//   ....[41]....
        /*09a0*/ 	.word	0x0500000f


	//----- nvinfo : EIATTR_COOP_GROUP_INSTR_OFFSETS
	.align		4
.L_234:
        /*09a4*/ 	.byte	0x04, 0x28
        /*09a6*/ 	.short	(.L_236 - .L_235)


	//   ....[0]....
.L_235:
        /*09a8*/ 	.word	0x00000070


	//   ....[1]....
        /*09ac*/ 	.word	0x000001a0


	//   ....[2]....
        /*09b0*/ 	.word	0x000001f0


	//   ....[3]....
        /*09b4*/ 	.word	0x00000420


	//   ....[4]....
        /*09b8*/ 	.word	0x00000580


	//   ....[5]....
        /*09bc*/ 	.word	0x000006a0


	//   ....[6]....
        /*09c0*/ 	.word	0x00000800


	//   ....[7]....
        /*09c4*/ 	.word	0x00010ca0


	//   ....[8]....
        /*09c8*/ 	.word	0x00011360


	//   ....[9]....
        /*09cc*/ 	.word	0x00011370


	//   ....[10]....
        /*09d0*/ 	.word	0x00011380


	//   ....[11]....
        /*09d4*/ 	.word	0x00011390


	//   ....[12]....
        /*09d8*/ 	.word	0x00014990


	//   ....[13]....
        /*09dc*/ 	.word	0x000149a0


	//   ....[14]....
        /*09e0*/ 	.word	0x000149b0


	//   ....[15]....
        /*09e4*/ 	.word	0x000149c0


	//   ....[16]....
        /*09e8*/ 	.word	0x00019000


	//   ....[17]....
        /*09ec*/ 	.word	0x00019330


	//   ....[18]....
        /*09f0*/ 	.word	0x0001a800


	//   ....[19]....
        /*09f4*/ 	.word	0x0001a910


	//   ....[20]....
        /*09f8*/ 	.word	0x0001b390


	//   ....[21]....
        /*09fc*/ 	.word	0x0001b420


	//   ....[22]....
        /*0a00*/ 	.word	0x0001de00


	//   ....[23]....
        /*0a04*/ 	.word	0x0001ee50


	//   ....[24]....
        /*0a08*/ 	.word	0x0001fc50


	//   ....[25]....
        /*0a0c*/ 	.word	0x0001fc70


	//   ....[26]....
        /*0a10*/ 	.word	0x000202f0


	//   ....[27]....
        /*0a14*/ 	.word	0x00020340


	//   ....[28]....
        /*0a18*/ 	.word	0x00023300


	//   ....[29]....
        /*0a1c*/ 	.word	0x00023330


	//   ....[30]....
        /*0a20*/ 	.word	0x00023390


	//   ....[31]....
        /*0a24*/ 	.word	0x000233a0


	//   ....[32]....
        /*0a28*/ 	.word	0x00026260


	//   ....[33]....
        /*0a2c*/ 	.word	0x00027260


	//   ....[34]....
        /*0a30*/ 	.word	0x00027a60


	//   ....[35]....
        /*0a34*/ 	.word	0x00027b70


	//   ....[36]....
        /*0a38*/ 	.word	0x000286c0


	//   ....[37]....
        /*0a3c*/ 	.word	0x00028720


	//   ....[38]....
        /*0a40*/ 	.word	0x00029e70


	//   ....[39]....
        /*0a44*/ 	.word	0x00029e80


	//   ....[40]....
        /*0a48*/ 	.word	0x00029f00


	//   ....[41]....
        /*0a4c*/ 	.word	0x00029f10


	//   ....[42]....
        /*0a50*/ 	.word	0x0002aab0


	//   ....[43]....
        /*0a54*/ 	.word	0x0002aae0


	//   ....[44]....
        /*0a58*/ 	.word	0x0002ab30


	//   ....[45]....
        /*0a5c*/ 	.word	0x0002ab60


	//   ....[46]....
        /*0a60*/ 	.word	0x0002abe0


	//   ....[47]....
        /*0a64*/ 	.word	0x0002ac10


	//   ....[48]....
        /*0a68*/ 	.word	0x0002ac40


	//   ....[49]....
        /*0a6c*/ 	.word	0x0002ac70


	//   ....[50]....
        /*0a70*/ 	.word	0x0002aca0


	//   ....[51]....
        /*0a74*/ 	.word	0x0002acd0


	//   ....[52]....
        /*0a78*/ 	.word	0x0002ad00


	//   ....[53]....
        /*0a7c*/ 	.word	0x0002ad30


	//   ....[54]....
        /*0a80*/ 	.word	0x0002ad60


	//   ....[55]....
        /*0a84*/ 	.word	0x0002ad90


	//   ....[56]....
        /*0a88*/ 	.word	0x0002adc0


	//   ....[57]....
        /*0a8c*/ 	.word	0x0002adf0


	//   ....[58]....
        /*0a90*/ 	.word	0x0002ae20


	//   ....[59]....
        /*0a94*/ 	.word	0x0002ae50


	//   ....[60]....
        /*0a98*/ 	.word	0x0002ae80


	//   ....[61]....
        /*0a9c*/ 	.word	0x0002aeb0


	//   ....[62]....
        /*0aa0*/ 	.word	0x0002aee0


	//   ....[63]....
        /*0aa4*/ 	.word	0x0002af10


	//   ....[64]....
        /*0aa8*/ 	.word	0x0002af40


	//   ....[65]....
        /*0aac*/ 	.word	0x0002af70


	//   ....[66]....
        /*0ab0*/ 	.word	0x0002afa0


	//   ....[67]....
        /*0ab4*/ 	.word	0x0002afd0


	//   ....[68]....
        /*0ab8*/ 	.word	0x0002b000


	//   ....[69]....
        /*0abc*/ 	.word	0x0002b030


	//   ....[70]....
        /*0ac0*/ 	.word	0x0002b060


	//   ....[71]....
        /*0ac4*/ 	.word	0x0002b090


	//   ....[72]....
        /*0ac8*/ 	.word	0x0002b0c0


	//   ....[73]....
        /*0acc*/ 	.word	0x0002b0f0


	//   ....[74]....
        /*0ad0*/ 	.word	0x0002b110


	//   ....[75]....
        /*0ad4*/ 	.word	0x0002b140


	//   ....[76]....
        /*0ad8*/ 	.word	0x0002b150


	//   ....[77]....
        /*0adc*/ 	.word	0x0002b170


	//   ....[78]....
        /*0ae0*/ 	.word	0x0002b180


	//   ....[79]....
        /*0ae4*/ 	.word	0x0002b190


	//   ....[80]....
        /*0ae8*/ 	.word	0x0002b1b0


	//   ....[81]....
        /*0aec*/ 	.word	0x0002b1c0


	//   ....[82]....
        /*0af0*/ 	.word	0x0002b1d0


	//   ....[83]....
        /*0af4*/ 	.word	0x0002b1e0


	//   ....[84]....
        /*0af8*/ 	.word	0x0002b1f0


	//   ....[85]....
        /*0afc*/ 	.word	0x0002b200


	//   ....[86]....
        /*0b00*/ 	.word	0x0002b230


	//   ....[87]....
        /*0b04*/ 	.word	0x0002b250


	//   ....[88]....
        /*0b08*/ 	.word	0x0002b280


	//   ....[89]....
        /*0b0c*/ 	.word	0x0002b2b0


	//   ....[90]....
        /*0b10*/ 	.word	0x0002b2e0


	//   ....[91]....
        /*0b14*/ 	.word	0x0002b310


	//   ....[92]....
        /*0b18*/ 	.word	0x0002b340


	//   ....[93]....
        /*0b1c*/ 	.word	0x0002b370


	//   ....[94]....
        /*0b20*/ 	.word	0x0002b3a0


	//   ....[95]....
        /*0b24*/ 	.word	0x0002b3d0


	//   ....[96]....
        /*0b28*/ 	.word	0x0002b400


	//   ....[97]....
        /*0b2c*/ 	.word	0x0002b420


	//   ....[98]....
        /*0b30*/ 	.word	0x0002b430


	//   ....[99]....
        /*0b34*/ 	.word	0x0002b440


	//   ....[100]....
        /*0b38*/ 	.word	0x0002b450


	//   ....[101]....
        /*0b3c*/ 	.word	0x0002b480


	//   ....[102]....
        /*0b40*/ 	.word	0x0002b4b0


	//   ....[103]....
        /*0b44*/ 	.word	0x0002b4e0


	//   ....[104]....
        /*0b48*/ 	.word	0x0002b510


	//   ....[105]....
        /*0b4c*/ 	.word	0x0002b550


	//   ....[106]....
        /*0b50*/ 	.word	0x0002bd90


	//   ....[107]....
        /*0b54*/ 	.word	0x0002bdb0


	//   ....[108]....
        /*0b58*/ 	.word	0x0002bdc0


	//   ....[109]....
        /*0b5c*/ 	.word	0x0002bdd0


	//   ....[110]....
        /*0b60*/ 	.word	0x0002c460


	//   ....[111]....
        /*0b64*/ 	.word	0x0002c470


	//   ....[112]....
        /*0b68*/ 	.word	0x0002c5a0


	//   ....[113]....
        /*0b6c*/ 	.word	0x0002c5b0


	//   ....[114]....
        /*0b70*/ 	.word	0x0002c6e0


	//   ....[115]....
        /*0b74*/ 	.word	0x0002c6f0


	//   ....[116]....
        /*0b78*/ 	.word	0x0002c820


	//   ....[117]....
        /*0b7c*/ 	.word	0x0002c830


	//   ....[118]....
        /*0b80*/ 	.word	0x0002cda0


	//   ....[119]....
        /*0b84*/ 	.word	0x0002cdb0


	//   ....[120]....
        /*0b88*/ 	.word	0x0002d2c0


	//   ....[121]....
        /*0b8c*/ 	.word	0x0002d2d0


	//   ....[122]....
        /*0b90*/ 	.word	0x0002df20


	//   ....[123]....
        /*0b94*/ 	.word	0x0002df30


	//   ....[124]....
        /*0b98*/ 	.word	0x0002e070


	//   ....[125]....
        /*0b9c*/ 	.word	0x0002e080


	//   ....[126]....
        /*0ba0*/ 	.word	0x0002e1b0


	//   ....[127]....
        /*0ba4*/ 	.word	0x0002e1c0


	//   ....[128]....
        /*0ba8*/ 	.word	0x0002e2f0


	//   ....[129]....
        /*0bac*/ 	.word	0x0002e300


	//   ....[130]....
        /*0bb0*/ 	.word	0x0002e490


	//   ....[131]....
        /*0bb4*/ 	.word	0x0002e6b0


	//   ....[132]....
        /*0bb8*/ 	.word	0x0002e6e0


	//   ....[133]....
        /*0bbc*/ 	.word	0x0002e710


	//   ....[134]....
        /*0bc0*/ 	.word	0x0002e740


	//   ....[135]....
        /*0bc4*/ 	.word	0x0002e770


	//   ....[136]....
        /*0bc8*/ 	.word	0x0002e7a0


	//   ....[137]....
        /*0bcc*/ 	.word	0x0002e940


	//   ....[138]....
        /*0bd0*/ 	.word	0x0002e970


	//   ....[139]....
        /*0bd4*/ 	.word	0x0002e9a0


	//   ....[140]....
        /*0bd8*/ 	.word	0x0002e9d0


	//   ....[141]....
        /*0bdc*/ 	.word	0x0002ea00


	//   ....[142]....
        /*0be0*/ 	.word	0x0002ea30


	//   ....[143]....
        /*0be4*/ 	.word	0x0002ead0


	//   ....[144]....
        /*0be8*/ 	.word	0x0002eb00


	//   ....[145]....
        /*0bec*/ 	.word	0x0002eb10


	//   ....[146]....
        /*0bf0*/ 	.word	0x0002eb40


	//   ....[147]....
        /*0bf4*/ 	.word	0x00030580


	//   ....[148]....
        /*0bf8*/ 	.word	0x000324e0


	//   ....[149]....
        /*0bfc*/ 	.word	0x000331d0


	//   ....[150]....
        /*0c00*/ 	.word	0x000331f0


	//   ....[151]....
        /*0c04*/ 	.word	0x00033250


	//   ....[152]....
        /*0c08*/ 	.word	0x000332d0


	//   ....[153]....
        /*0c0c*/ 	.word	0x00033360


	//   ....[154]....
        /*0c10*/ 	.word	0x00033370


	//   ....[155]....
        /*0c14*/ 	.word	0x000333c0


	//   ....[156]....
        /*0c18*/ 	.word	0x00033400


	//   ....[157]....
        /*0c1c*/ 	.word	0x00035140


	//   ....[158]....
        /*0c20*/ 	.word	0x00035170


	//   ....[159]....
        /*0c24*/ 	.word	0x000351d0


	//   ....[160]....
        /*0c28*/ 	.word	0x00035200


	//   ....[161]....
        /*0c2c*/ 	.word	0x00035230


	//   ....[162]....
        /*0c30*/ 	.word	0x00035260


	//   ....[163]....
        /*0c34*/ 	.word	0x00035290


	//   ....[164]....
        /*0c38*/ 	.word	0x000352c0


	//   ....[165]....
        /*0c3c*/ 	.word	0x00035490


	//   ....[166]....
        /*0c40*/ 	.word	0x000354c0


	//   ....[167]....
        /*0c44*/ 	.word	0x000354f0


	//   ....[168]....
        /*0c48*/ 	.word	0x00035520


	//   ....[169]....
        /*0c4c*/ 	.word	0x00035550


	//   ....[170]....
        /*0c50*/ 	.word	0x00035580


	//   ....[171]....
        /*0c54*/ 	.word	0x00035650


	//   ....[172]....
        /*0c58*/ 	.word	0x00035670


	//   ....[173]....
        /*0c5c*/ 	.word	0x00035680


	//   ....[174]....
        /*0c60*/ 	.word	0x00035700


	//   ....[175]....
        /*0c64*/ 	.word	0x00036250


	//   ....[176]....
        /*0c68*/ 	.word	0x00036760


	//   ....[177]....
        /*0c6c*/ 	.word	0x00036800


	//   ....[178]....
        /*0c70*/ 	.word	0x00036890


	//   ....[179]....
        /*0c74*/ 	.word	0x000368e0


	//   ....[180]....
        /*0c78*/ 	.word	0x00036930


	//   ....[181]....
        /*0c7c*/ 	.word	0x00036a00


	//   ....[182]....
        /*0c80*/ 	.word	0x00036a90


	//   ....[183]....
        /*0c84*/ 	.word	0x00036ae0


	//   ....[184]....
        /*0c88*/ 	.word	0x00036b30


	//   ....[185]....
        /*0c8c*/ 	.word	0x00036f20


	//   ....[186]....
        /*0c90*/ 	.word	0x00037040


	//   ....[187]....
        /*0c94*/ 	.word	0x00037170


	//   ....[188]....
        /*0c98*/ 	.word	0x00037290


	//   ....[189]....
        /*0c9c*/ 	.word	0x000373c0


	//   ....[190]....
        /*0ca0*/ 	.word	0x00037420


	//   ....[191]....
        /*0ca4*/ 	.word	0x00037480


	//   ....[192]....
        /*0ca8*/ 	.word	0x000374d0


	//   ....[193]....
        /*0cac*/ 	.word	0x00037550


	//   ....[194]....
        /*0cb0*/ 	.word	0x000375c0


	//   ....[195]....
        /*0cb4*/ 	.word	0x00037620


	//   ....[196]....
        /*0cb8*/ 	.word	0x00037670


	//   ....[197]....
        /*0cbc*/ 	.word	0x00037710


	//   ....[198]....
        /*0cc0*/ 	.word	0x00037770


	//   ....[199]....
        /*0cc4*/ 	.word	0x000377d0


	//   ....[200]....
        /*0cc8*/ 	.word	0x00037830


	//   ....[201]....
        /*0ccc*/ 	.word	0x000378b0


	//   ....[202]....
        /*0cd0*/ 	.word	0x00037900


	//   ....[203]....
        /*0cd4*/ 	.word	0x00037960


	//   ....[204]....
        /*0cd8*/ 	.word	0x000379c0


	//   ....[205]....
        /*0cdc*/ 	.word	0x00037a40


	//   ....[206]....
        /*0ce0*/ 	.word	0x00037a90


	//   ....[207]....
        /*0ce4*/ 	.word	0x00037af0


	//   ....[208]....
        /*0ce8*/ 	.word	0x00037b50


	//   ....[209]....
        /*0cec*/ 	.word	0x00037bd0


	//   ....[210]....
        /*0cf0*/ 	.word	0x00037c40


	//   ....[211]....
        /*0cf4*/ 	.word	0x00037ca0


	//   ....[212]....
        /*0cf8*/ 	.word	0x00037d00


	//   ....[213]....
        /*0cfc*/ 	.word	0x00037d80


	//   ....[214]....
        /*0d00*/ 	.word	0x00037dd0


	//   ....[215]....
        /*0d04*/ 	.word	0x00037e30


	//   ....[216]....
        /*0d08*/ 	.word	0x00037ea0


	//   ....[217]....
        /*0d0c*/ 	.word	0x00037f20


	//   ....[218]....
        /*0d10*/ 	.word	0x00037f90


	//   ....[219]....
        /*0d14*/ 	.word	0x00037ff0


	//   ....[220]....
        /*0d18*/ 	.word	0x00038050


	//   ....[221]....
        /*0d1c*/ 	.word	0x000380d0


	//   ....[222]....
        /*0d20*/ 	.word	0x00038120


	//   ....[223]....
        /*0d24*/ 	.word	0x00038180


	//   ....[224]....
        /*0d28*/ 	.word	0x000381d0


	//   ....[225]....
        /*0d2c*/ 	.word	0x00038250


	//   ....[226]....
        /*0d30*/ 	.word	0x000382a0


	//   ....[227]....
        /*0d34*/ 	.word	0x00038310


	//   ....[228]....
        /*0d38*/ 	.word	0x00038370


	//   ....[229]....
        /*0d3c*/ 	.word	0x000383f0


	//   ....[230]....
        /*0d40*/ 	.word	0x00038440


	//   ....[231]....
        /*0d44*/ 	.word	0x000384a0


	//   ....[232]....
        /*0d48*/ 	.word	0x00038500


	//   ....[233]....
        /*0d4c*/ 	.word	0x00038580


	//   ....[234]....
        /*0d50*/ 	.word	0x000385e0


	//   ....[235]....
        /*0d54*/ 	.word	0x00038650


	//   ....[236]....
        /*0d58*/ 	.word	0x000386b0


	//   ....[237]....
        /*0d5c*/ 	.word	0x00038730


	//   ....[238]....
        /*0d60*/ 	.word	0x000387d0


	//   ....[239]....
        /*0d64*/ 	.word	0x00038830


	//   ....[240]....
        /*0d68*/ 	.word	0x00038880


	//   ....[241]....
        /*0d6c*/ 	.word	0x00038900


	//   ....[242]....
        /*0d70*/ 	.word	0x00038970


	//   ....[243]....
        /*0d74*/ 	.word	0x000389d0


	//   ....[244]....
        /*0d78*/ 	.word	0x00038a20


	//   ....[245]....
        /*0d7c*/ 	.word	0x00038aa0


	//   ....[246]....
        /*0d80*/ 	.word	0x00038b10


	//   ....[247]....
        /*0d84*/ 	.word	0x00038b70


	//   ....[248]....
        /*0d88*/ 	.word	0x00038bc0


	//   ....[249]....
        /*0d8c*/ 	.word	0x00038c40


	//   ....[250]....
        /*0d90*/ 	.word	0x00038c90


	//   ....[251]....
        /*0d94*/ 	.word	0x00038d20


	//   ....[252]....
        /*0d98*/ 	.word	0x00038db0


	//   ....[253]....
        /*0d9c*/ 	.word	0x00038e40


	//   ....[254]....
        /*0da0*/ 	.word	0x00038ed0


	//   ....[255]....
        /*0da4*/ 	.word	0x00038f60


	//   ....[0]....
        /*0da8*/ 	.word	0x00038ff0


	//   ....[1]....
        /*0dac*/ 	.word	0x00039070


	//   ....[2]....
        /*0db0*/ 	.word	0x000390c0


	//   ....[3]....
        /*0db4*/ 	.word	0x00039150


	//   ....[4]....
        /*0db8*/ 	.word	0x000391e0


	//   ....[5]....
        /*0dbc*/ 	.word	0x00039260


	//   ....[6]....
        /*0dc0*/ 	.word	0x000392b0


	//   ....[7]....
        /*0dc4*/ 	.word	0x00039340


	//   ....[8]....
        /*0dc8*/ 	.word	0x000393d0


	//   ....[9]....
        /*0dcc*/ 	.word	0x00039460


	//   ....[10]....
        /*0dd0*/ 	.word	0x000394f0


	//   ....[11]....
        /*0dd4*/ 	.word	0x00039580


	//   ....[12]....
        /*0dd8*/ 	.word	0x00039610


	//   ....[13]....
        /*0ddc*/ 	.word	0x000396d0


	//   ....[14]....
        /*0de0*/ 	.word	0x000399b0


	//   ....[15]....
        /*0de4*/ 	.word	0x00039bc0


	//   ....[16]....
        /*0de8*/ 	.word	0x00039c10


	//   ....[17]....
        /*0dec*/ 	.word	0x00039c70


	//   ....[18]....
        /*0df0*/ 	.word	0x00039d80


	//   ....[19]....
        /*0df4*/ 	.word	0x00039de0


	//   ....[20]....
        /*0df8*/ 	.word	0x00039ef0


	//   ....[21]....
        /*0dfc*/ 	.word	0x00039f50


	//   ....[22]....
        /*0e00*/ 	.word	0x0003a030


	//   ....[23]....
        /*0e04*/ 	.word	0x0003a350


	//   ....[24]....
        /*0e08*/ 	.word	0x0003a3f0


	//   ....[25]....
        /*0e0c*/ 	.word	0x0003a590


	//   ....[26]....
        /*0e10*/ 	.word	0x0003a610


	//   ....[27]....
        /*0e14*/ 	.word	0x0003a690


	//   ....[28]....
        /*0e18*/ 	.word	0x0003a710


	//   ....[29]....
        /*0e1c*/ 	.word	0x0003a790


	//   ....[30]....
        /*0e20*/ 	.word	0x0003a820


	//   ....[31]....
        /*0e24*/ 	.word	0x0003a8c0


	//   ....[32]....
        /*0e28*/ 	.word	0x0003a970


	//   ....[33]....
        /*0e2c*/ 	.word	0x0003a9f0


	//   ....[34]....
        /*0e30*/ 	.word	0x0003aa70


	//   ....[35]....
        /*0e34*/ 	.word	0x0003aaf0


	//   ....[36]....
        /*0e38*/ 	.word	0x0003ab80


	//   ....[37]....
        /*0e3c*/ 	.word	0x0003ac00


	//   ....[38]....
        /*0e40*/ 	.word	0x0003acb0


	//   ....[39]....
        /*0e44*/ 	.word	0x0003ad00


	//   ....[40]....
        /*0e48*/ 	.word	0x0003adc0


	//   ....[41]....
        /*0e4c*/ 	.word	0x0003aef0


	//----- nvinfo : EIATTR_REG_RECONFIG
	.align		4
.L_236:
        /*0e50*/ 	.byte	0x01, 0x54
	.zero		2


	//----- nvinfo : EIATTR_SYSCALL_OFFSETS
	.align		4
        /*0e54*/ 	.byte	0x04, 0x46
        /*0e56*/ 	.short	(.L_238 - .L_237)


	//   ....[0]....
.L_237:
        /*0e58*/ 	.word	0x00002260


	//   ....[1]....
        /*0e5c*/ 	.word	0x000023b0


	//   ....[2]....
        /*0e60*/ 	.word	0x00010e30


	//   ....[3]....
        /*0e64*/ 	.word	0x00011140


	//   ....[4]....
        /*0e68*/ 	.word	0x00031f70


	//   ....[5]....
        /*0e6c*/ 	.word	0x000320e0


	//   ....[6]....
        /*0e70*/ 	.word	0x00032230


	//   ....[7]....
        /*0e74*/ 	.word	0x00032370


	//   ....[8]....
        /*0e78*/ 	.word	0x00032d60


	//----- nvinfo : EIATTR_MBARRIER_INSTR_OFFSETS
	.align		4
.L_238:
        /*0e7c*/ 	.byte	0x04, 0x39
        /*0e7e*/ 	.short	(.L_240 - .L_239)


	//   ....[0]....
.L_239:
        /*0e80*/ 	.word	0x000002d0
        /*0e84*/ 	.word	0x000000ff
        /*0e88*/ 	.word	0x00029800
        /*0e8c*/ 	.short	0x0100
        /*0e8e*/ 	.byte	0x08
	.zero		1


	//   ....[1]....
        /*0e90*/ 	.word	0x000002e0
        /*0e94*/ 	.word	0x000000ff
        /*0e98*/ 	.word	0x00029820
        /*0e9c*/ 	.short	0x0100
        /*0e9e*/ 	.byte	0x08
	.zero		1


	//   ....[2]....
        /*0ea0*/ 	.word	0x000003d0
        /*0ea4*/ 	.word	0x000000ff
        /*0ea8*/ 	.word	0x00029830
        /*0eac*/ 	.short	0x0100
        /*0eae*/ 	.byte	0x08
	.zero		1


	//   ....[3]....
        /*0eb0*/ 	.word	0x000003e0
        /*0eb4*/ 	.word	0x000000ff
        /*0eb8*/ 	.word	0x00029840
        /*0ebc*/ 	.short	0x0100
        /*0ebe*/ 	.byte	0x08
	.zero		1


	//   ....[4]....
        /*0ec0*/ 	.word	0x000003f0
        /*0ec4*/ 	.word	0x000000ff
        /*0ec8*/ 	.word	0x00029838
        /*0ecc*/ 	.short	0x0100
        /*0ece*/ 	.byte	0x08
	.zero		1


	//   ....[5]....
        /*0ed0*/ 	.word	0x00000400
        /*0ed4*/ 	.word	0x000000ff
        /*0ed8*/ 	.word	0x00029848
        /*0edc*/ 	.short	0x0100
        /*0ede*/ 	.byte	0x08
	.zero		1


	//   ....[6]....
        /*0ee0*/ 	.word	0x00000530
        /*0ee4*/ 	.word	0x000000ff
        /*0ee8*/ 	.word	0x00029850
        /*0eec*/ 	.short	0x0100
        /*0eee*/ 	.byte	0x08
	.zero		1


	//   ....[7]....
        /*0ef0*/ 	.word	0x00000540
        /*0ef4*/ 	.word	0x000000ff
        /*0ef8*/ 	.word	0x00029860
        /*0efc*/ 	.short	0x0100
        /*0efe*/ 	.byte	0x08
	.zero		1


	//   ....[8]....
        /*0f00*/ 	.word	0x00000550
        /*0f04*/ 	.word	0x000000ff
        /*0f08*/ 	.word	0x00029858
        /*0f0c*/ 	.short	0x0100
        /*0f0e*/ 	.byte	0x08
	.zero		1


	//   ....[9]....
        /*0f10*/ 	.word	0x00000560
        /*0f14*/ 	.word	0x000000ff
        /*0f18*/ 	.word	0x00029868
        /*0f1c*/ 	.short	0x0100
        /*0f1e*/ 	.byte	0x08
	.zero		1


	//   ....[10]....
        /*0f20*/ 	.word	0x00000650
        /*0f24*/ 	.word	0x000000ff
        /*0f28*/ 	.word	0x00029870
        /*0f2c*/ 	.short	0x0100
        /*0f2e*/ 	.byte	0x06
	.zero		1


	//   ....[11]....
        /*0f30*/ 	.word	0x00000660
        /*0f34*/ 	.word	0x000000ff
        /*0f38*/ 	.word	0x00029880
        /*0f3c*/ 	.short	0x0100
        /*0f3e*/ 	.byte	0x06
	.zero		1


	//   ....[12]....
        /*0f40*/ 	.word	0x00000670
        /*0f44*/ 	.word	0x000000ff
        /*0f48*/ 	.word	0x00029878
        /*0f4c*/ 	.short	0x0100
        /*0f4e*/ 	.byte	0x06
	.zero		1


	//   ....[13]....
        /*0f50*/ 	.word	0x00000680
        /*0f54*/ 	.word	0x000000ff
        /*0f58*/ 	.word	0x00029888
        /*0f5c*/ 	.short	0x0100
        /*0f5e*/ 	.byte	0x06
	.zero		1


	//   ....[14]....
        /*0f60*/ 	.word	0x000007b0
        /*0f64*/ 	.word	0x000000ff
        /*0f68*/ 	.word	0x00029890
        /*0f6c*/ 	.short	0x0100
        /*0f6e*/ 	.byte	0x08
	.zero		1


	//   ....[15]....
        /*0f70*/ 	.word	0x000007c0
        /*0f74*/ 	.word	0x000000ff
        /*0f78*/ 	.word	0x000298a0
        /*0f7c*/ 	.short	0x0100
        /*0f7e*/ 	.byte	0x08
	.zero		1


	//   ....[16]....
        /*0f80*/ 	.word	0x000007d0
        /*0f84*/ 	.word	0x000000ff
        /*0f88*/ 	.word	0x00029898
        /*0f8c*/ 	.short	0x0100
        /*0f8e*/ 	.byte	0x08
	.zero		1


	//   ....[17]....
        /*0f90*/ 	.word	0x000007e0
        /*0f94*/ 	.word	0x000000ff
        /*0f98*/ 	.word	0x000298a8
        /*0f9c*/ 	.short	0x0100
        /*0f9e*/ 	.byte	0x08
	.zero		1


	//   ....[18]....
        /*0fa0*/ 	.word	0x00000910
        /*0fa4*/ 	.word	0x000000ff
        /*0fa8*/ 	.word	0x000298b0
        /*0fac*/ 	.short	0x0100
        /*0fae*/ 	.byte	0x08
	.zero		1


	//   ....[19]....
        /*0fb0*/ 	.word	0x00000920
        /*0fb4*/ 	.word	0x000000ff
        /*0fb8*/ 	.word	0x000298c0
        /*0fbc*/ 	.short	0x0100
        /*0fbe*/ 	.byte	0x08
	.zero		1


	//   ....[20]....
        /*0fc0*/ 	.word	0x00000930
        /*0fc4*/ 	.word	0x000000ff
        /*0fc8*/ 	.word	0x000298b8
        /*0fcc*/ 	.short	0x0100
        /*0fce*/ 	.byte	0x08
	.zero		1


	//   ....[21]....
        /*0fd0*/ 	.word	0x00000940
        /*0fd4*/ 	.word	0x000000ff
        /*0fd8*/ 	.word	0x000298c8
        /*0fdc*/ 	.short	0x0100
        /*0fde*/ 	.byte	0x08
	.zero		1


	//   ....[22]....
        /*0fe0*/ 	.word	0x00003ad0
        /*0fe4*/ 	.word	0x00000061
        /*0fe8*/ 	.word	0x00029890
        /*0fec*/ 	.short	0x010a
        /*0fee*/ 	.byte	0x3f
	.zero		1


	//   ....[23]....
        /*0ff0*/ 	.word	0x00009810
        /*0ff4*/ 	.word	0x00000061
        /*0ff8*/ 	.word	0x00029890
        /*0ffc*/ 	.short	0x010a
        /*0ffe*/ 	.byte	0x3f
	.zero		1


	//   ....[24]....
        /*1000*/ 	.word	0x0000f710
        /*1004*/ 	.word	0x00000061
        /*1008*/ 	.word	0x00029890
        /*100c*/ 	.short	0x010a
        /*100e*/ 	.byte	0x3f
	.zero		1


	//   ....[25]....
        /*1010*/ 	.word	0x0000fae0
        /*1014*/ 	.word	0x00000028
        /*1018*/ 	.word	0x00000000
        /*101c*/ 	.short	0x0101
        /*101e*/ 	.byte	0x3f
	.zero		1


	//   ....[26]....
        /*1020*/ 	.word	0x0000fb20
        /*1024*/ 	.word	0x00000061
        /*1028*/ 	.word	0x000298b0
        /*102c*/ 	.short	0x010a
        /*102e*/ 	.byte	0x3f
	.zero		1


	//   ....[27]....
        /*1030*/ 	.word	0x0000ffe0
        /*1034*/ 	.word	0x00000061
        /*1038*/ 	.word	0x00000000
        /*103c*/ 	.short	0x0101
        /*103e*/ 	.byte	0x3f
	.zero		1


	//   ....[28]....
        /*1040*/ 	.word	0x00010ec0
        /*1044*/ 	.word	0x00000010
        /*1048*/ 	.word	0x00029800
        /*104c*/ 	.short	0x010a
        /*104e*/ 	.byte	0x3f
	.zero		1


	//   ....[29]....
        /*1050*/ 	.word	0x00010f10
        /*1054*/ 	.word	0x00000010
        /*1058*/ 	.word	0x00029800
        /*105c*/ 	.short	0x010a
        /*105e*/ 	.byte	0x3f
	.zero		1


	//   ....[30]....
        /*1060*/ 	.word	0x00011900
        /*1064*/ 	.word	0x00000010
        /*1068*/ 	.word	0x00029800
        /*106c*/ 	.short	0x010a
        /*106e*/ 	.byte	0x3f
	.zero		1


	//   ....[31]....
        /*1070*/ 	.word	0x00014df0
        /*1074*/ 	.word	0x00000010
        /*1078*/ 	.word	0x00029800
        /*107c*/ 	.short	0x010a
        /*107e*/ 	.byte	0x3f
	.zero		1


	//   ....[32]....
        /*1080*/ 	.word	0x00017ed0
        /*1084*/ 	.word	0x00000007
        /*1088*/ 	.word	0x00029830
        /*108c*/ 	.short	0x010a
        /*108e*/ 	.byte	0x3f
	.zero		1


	//   ....[33]....
        /*1090*/ 	.word	0x00017f40
        /*1094*/ 	.word	0x00000007
        /*1098*/ 	.word	0x00029830
        /*109c*/ 	.short	0x010a
        /*109e*/ 	.byte	0x3f
	.zero		1


	//   ....[34]....
        /*10a0*/ 	.word	0x000191a0
        /*10a4*/ 	.word	0x00000000
        /*10a8*/ 	.word	0x00000000
        /*10ac*/ 	.short	0x0101
        /*10ae*/ 	.byte	0x3f
	.zero		1


	//   ....[35]....
        /*10b0*/ 	.word	0x0001c900
        /*10b4*/ 	.word	0x0000000c
        /*10b8*/ 	.word	0x00029830
        /*10bc*/ 	.short	0x010a
        /*10be*/ 	.byte	0x3f
	.zero		1


	//   ....[36]....
        /*10c0*/ 	.word	0x0001c950
        /*10c4*/ 	.word	0x0000000c
        /*10c8*/ 	.word	0x00029830
        /*10cc*/ 	.short	0x010a
        /*10ce*/ 	.byte	0x3f
	.zero		1


	//   ....[37]....
        /*10d0*/ 	.word	0x0001da30
        /*10d4*/ 	.word	0x0000000c
        /*10d8*/ 	.word	0x00029850
        /*10dc*/ 	.short	0x010a
        /*10de*/ 	.byte	0x3f
	.zero		1


	//   ....[38]....
        /*10e0*/ 	.word	0x0001da70
        /*10e4*/ 	.word	0x0000000c
        /*10e8*/ 	.word	0x00029850
        /*10ec*/ 	.short	0x010a
        /*10ee*/ 	.byte	0x3f
	.zero		1


	//   ....[39]....
        /*10f0*/ 	.word	0x0001de30
        /*10f4*/ 	.word	0x00000007
        /*10f8*/ 	.word	0x00000000
        /*10fc*/ 	.short	0x0101
        /*10fe*/ 	.byte	0x3f
	.zero		1


	//   ....[40]....
        /*1100*/ 	.word	0x000210a0
        /*1104*/ 	.word	0x00000000
        /*1108*/ 	.word	0x00000000
        /*110c*/ 	.short	0x0101
        /*110e*/ 	.byte	0x3f
	.zero		1


	//   ....[41]....
        /*1110*/ 	.word	0x00021a80
        /*1114*/ 	.word	0x00000003
        /*1118*/ 	.word	0x00029830
        /*111c*/ 	.short	0x010a
        /*111e*/ 	.byte	0x3f
	.zero		1


	//   ....[42]....
        /*1120*/ 	.word	0x00021ad0
        /*1124*/ 	.word	0x00000003
        /*1128*/ 	.word	0x00029830
        /*112c*/ 	.short	0x010a
        /*112e*/ 	.byte	0x3f
	.zero		1


	//   ....[43]....
        /*1130*/ 	.word	0x00022be0
        /*1134*/ 	.word	0x00000003
        /*1138*/ 	.word	0x00029850
        /*113c*/ 	.short	0x010a
        /*113e*/ 	.byte	0x3f
	.zero		1


	//   ....[44]....
        /*1140*/ 	.word	0x00022c20
        /*1144*/ 	.word	0x00000003
        /*1148*/ 	.word	0x00029850
        /*114c*/ 	.short	0x010a
        /*114e*/ 	.byte	0x3f
	.zero		1


	//   ....[45]....
        /*1150*/ 	.word	0x000242c0
        /*1154*/ 	.word	0x00000005
        /*1158*/ 	.word	0x00000000
        /*115c*/ 	.short	0x0101
        /*115e*/ 	.byte	0x3f
	.zero		1


	//   ....[46]....
        /*1160*/ 	.word	0x000245a0
        /*1164*/ 	.word	0x0000000b
        /*1168*/ 	.word	0x00000000
        /*116c*/ 	.short	0x0101
        /*116e*/ 	.byte	0x3f
	.zero		1


	//   ....[47]....
        /*1170*/ 	.word	0x00024cf0
        /*1174*/ 	.word	0x00000003
        /*1178*/ 	.word	0x00029830
        /*117c*/ 	.short	0x010a
        /*117e*/ 	.byte	0x3f
	.zero		1


	//   ....[48]....
        /*1180*/ 	.word	0x00024d40
        /*1184*/ 	.word	0x00000003
        /*1188*/ 	.word	0x00029830
        /*118c*/ 	.short	0x010a
        /*118e*/ 	.byte	0x3f
	.zero		1


	//   ....[49]....
        /*1190*/ 	.word	0x00025e50
        /*1194*/ 	.word	0x00000003
        /*1198*/ 	.word	0x00029850
        /*119c*/ 	.short	0x010a
        /*119e*/ 	.byte	0x3f
	.zero		1


	//   ....[50]....
        /*11a0*/ 	.word	0x00025e90
        /*11a4*/ 	.word	0x00000003
        /*11a8*/ 	.word	0x00029850
        /*11ac*/ 	.short	0x010a
        /*11ae*/ 	.byte	0x3f
	.zero		1


	//   ....[51]....
        /*11b0*/ 	.word	0x00026280
        /*11b4*/ 	.word	0x00000000
        /*11b8*/ 	.word	0x00000000
        /*11bc*/ 	.short	0x0101
        /*11be*/ 	.byte	0x3f
	.zero		1


	//   ....[52]....
        /*11c0*/ 	.word	0x000294b0
        /*11c4*/ 	.word	0x0000000a
        /*11c8*/ 	.word	0x00000000
        /*11cc*/ 	.short	0x0101
        /*11ce*/ 	.byte	0x3f
	.zero		1


	//   ....[53]....
        /*11d0*/ 	.word	0x00029b20
        /*11d4*/ 	.word	0x0000000f
        /*11d8*/ 	.word	0x00029850
        /*11dc*/ 	.short	0x010a
        /*11de*/ 	.byte	0x3f
	.zero		1


	//   ....[54]....
        /*11e0*/ 	.word	0x00029ba0
        /*11e4*/ 	.word	0x0000000f
        /*11e8*/ 	.word	0x00029850
        /*11ec*/ 	.short	0x010a
        /*11ee*/ 	.byte	0x3f
	.zero		1


	//   ....[55]....
        /*11f0*/ 	.word	0x0002a1c0
        /*11f4*/ 	.word	0x00000002
        /*11f8*/ 	.word	0x00000000
        /*11fc*/ 	.short	0x0101
        /*11fe*/ 	.byte	0x3f
	.zero		1


	//   ....[56]....
        /*1200*/ 	.word	0x0002c380
        /*1204*/ 	.word	0x00000000
        /*1208*/ 	.word	0x00000000
        /*120c*/ 	.short	0x0101
        /*120e*/ 	.byte	0x3f
	.zero		1


	//   ....[57]....
        /*1210*/ 	.word	0x0002cc30
        /*1214*/ 	.word	0x00000008
        /*1218*/ 	.word	0x00000000
        /*121c*/ 	.short	0x0101
        /*121e*/ 	.byte	0x3f
	.zero		1


	//   ....[58]....
        /*1220*/ 	.word	0x00030660
        /*1224*/ 	.word	0x00000013
        /*1228*/ 	.word	0x00029820
        /*122c*/ 	.short	0x010a
        /*122e*/ 	.byte	0x3f
	.zero		1


	//   ....[59]....
        /*1230*/ 	.word	0x00030730
        /*1234*/ 	.word	0x00000008
        /*1238*/ 	.word	0x000298a0
        /*123c*/ 	.short	0x010a
        /*123e*/ 	.byte	0x3f
	.zero		1


	//   ....[60]....
        /*1240*/ 	.word	0x00030b50
        /*1244*/ 	.word	0x00000008
        /*1248*/ 	.word	0x000298c0
        /*124c*/ 	.short	0x010a
        /*124e*/ 	.byte	0x3f
	.zero		1


	//   ....[61]....
        /*1250*/ 	.word	0x00030f20
        /*1254*/ 	.word	0x00000009
        /*1258*/ 	.word	0x000298a0
        /*125c*/ 	.short	0x010a
        /*125e*/ 	.byte	0x3f
	.zero		1


	//   ....[62]....
        /*1260*/ 	.word	0x00031330
        /*1264*/ 	.word	0x00000009
        /*1268*/ 	.word	0x000298c0
        /*126c*/ 	.short	0x010a
        /*126e*/ 	.byte	0x3f
	.zero		1


	//   ....[63]....
        /*1270*/ 	.word	0x00032750
        /*1274*/ 	.word	0x00000002
        /*1278*/ 	.word	0x00029880
        /*127c*/ 	.short	0x010a
        /*127e*/ 	.byte	0x3f
	.zero		1


	//   ....[64]....
        /*1280*/ 	.word	0x00032900
        /*1284*/ 	.word	0x00000002
        /*1288*/ 	.word	0x00029840
        /*128c*/ 	.short	0x010a
        /*128e*/ 	.byte	0x3f
	.zero		1


	//   ....[65]....
        /*1290*/ 	.word	0x000334e0
        /*1294*/ 	.word	0x00000013
        /*1298*/ 	.word	0x00029800
        /*129c*/ 	.short	0x0107
        /*129e*/ 	.byte	0x3f
	.zero		1


	//   ....[66]....
        /*12a0*/ 	.word	0x000335e0
        /*12a4*/ 	.word	0x00000013
        /*12a8*/ 	.word	0x00029800
        /*12ac*/ 	.short	0x0101
        /*12ae*/ 	.byte	0x3f
	.zero		1


	//   ....[67]....
        /*12b0*/ 	.word	0x00033600
        /*12b4*/ 	.word	0x00000013
        /*12b8*/ 	.word	0x00029820
        /*12bc*/ 	.short	0x010a
        /*12be*/ 	.byte	0x3f
	.zero		1


	//   ....[68]....
        /*12c0*/ 	.word	0x00033930
        /*12c4*/ 	.word	0x00000005
        /*12c8*/ 	.word	0x00029880
        /*12cc*/ 	.short	0x010a
        /*12ce*/ 	.byte	0x3f
	.zero		1


	//   ....[69]....
        /*12d0*/ 	.word	0x00033b70
        /*12d4*/ 	.word	0x00000005
        /*12d8*/ 	.word	0x00029840
        /*12dc*/ 	.short	0x010a
        /*12de*/ 	.byte	0x3f
	.zero		1


	//   ....[70]....
        /*12e0*/ 	.word	0x00034040
        /*12e4*/ 	.word	0x00000014
        /*12e8*/ 	.word	0x00029870
        /*12ec*/ 	.short	0x010a
        /*12ee*/ 	.byte	0x3f
	.zero		1


	//   ....[71]....
        /*12f0*/ 	.word	0x000340b0
        /*12f4*/ 	.word	0x00000014
        /*12f8*/ 	.word	0x00029860
        /*12fc*/ 	.short	0x010a
        /*12fe*/ 	.byte	0x3f
	.zero		1


	//   ....[72]....
        /*1300*/ 	.word	0x000345e0
        /*1304*/ 	.word	0x00000014
        /*1308*/ 	.word	0x00029850
        /*130c*/ 	.short	0x0101
        /*130e*/ 	.byte	0x3f
	.zero		1


	//   ....[73]....
        /*1310*/ 	.word	0x00034660
        /*1314*/ 	.word	0x00000014
        /*1318*/ 	.word	0x00000000
        /*131c*/ 	.short	0x0101
        /*131e*/ 	.byte	0x3f
	.zero		1


	//   ....[74]....
        /*1320*/ 	.word	0x000348a0
        /*1324*/ 	.word	0x00000010
        /*1328*/ 	.word	0x00029870
        /*132c*/ 	.short	0x010a
        /*132e*/ 	.byte	0x3f
	.zero		1


	//   ....[75]....
        /*1330*/ 	.word	0x00034910
        /*1334*/ 	.word	0x00000010
        /*1338*/ 	.word	0x00029860
        /*133c*/ 	.short	0x010a
        /*133e*/ 	.byte	0x3f
	.zero		1


	//   ....[76]....
        /*1340*/ 	.word	0x00034e60
        /*1344*/ 	.word	0x00000010
        /*1348*/ 	.word	0x00029850
        /*134c*/ 	.short	0x0101
        /*134e*/ 	.byte	0x3f
	.zero		1


	//   ....[77]....
        /*1350*/ 	.word	0x00034eb0
        /*1354*/ 	.word	0x00000010
        /*1358*/ 	.word	0x00000000
        /*135c*/ 	.short	0x0101
        /*135e*/ 	.byte	0x3f
	.zero		1


	//   ....[78]....
        /*1360*/ 	.word	0x000361d0
        /*1364*/ 	.word	0x00000000
        /*1368*/ 	.word	0x00029820
        /*136c*/ 	.short	0x010a
        /*136e*/ 	.byte	0x3f
	.zero		1


	//   ....[79]....
        /*1370*/ 	.word	0x00036380
        /*1374*/ 	.word	0x00000006
        /*1378*/ 	.word	0x00000000
        /*137c*/ 	.short	0x010a
        /*137e*/ 	.byte	0x3f
	.zero		1


	//   ....[80]....
        /*1380*/ 	.word	0x000363f0
        /*1384*/ 	.word	0x00000007
        /*1388*/ 	.word	0x00000000
        /*138c*/ 	.short	0x010a
        /*138e*/ 	.byte	0x3f
	.zero		1


	//   ....[81]....
        /*1390*/ 	.word	0x00036450
        /*1394*/ 	.word	0x00000004
        /*1398*/ 	.word	0x00029860
        /*139c*/ 	.short	0x010a
        /*139e*/ 	.byte	0x3f
	.zero		1


	//   ....[82]....
        /*13a0*/ 	.word	0x000364a0
        /*13a4*/ 	.word	0x00000003
        /*13a8*/ 	.word	0x00029860
        /*13ac*/ 	.short	0x010a
        /*13ae*/ 	.byte	0x3f
	.zero		1


	//   ....[83]....
        /*13b0*/ 	.word	0x000364e0
        /*13b4*/ 	.word	0x00000004
        /*13b8*/ 	.word	0x00029880
        /*13bc*/ 	.short	0x010a
        /*13be*/ 	.byte	0x3f
	.zero		1


	//   ....[84]....
        /*13c0*/ 	.word	0x00036500
        /*13c4*/ 	.word	0x00000003
        /*13c8*/ 	.word	0x00029880
        /*13cc*/ 	.short	0x010a
        /*13ce*/ 	.byte	0x3f
	.zero		1


	//   ....[85]....
        /*13d0*/ 	.word	0x00036560
        /*13d4*/ 	.word	0x00000061
        /*13d8*/ 	.word	0x00029890
        /*13dc*/ 	.short	0x010a
        /*13de*/ 	.byte	0x3f
	.zero		1


	//   ....[86]....
        /*13e0*/ 	.word	0x000365b0
        /*13e4*/ 	.word	0x00000061
        /*13e8*/ 	.word	0x00029890
        /*13ec*/ 	.short	0x010a
        /*13ee*/ 	.byte	0x3f
	.zero		1


	//   ....[87]....
        /*13f0*/ 	.word	0x00036600
        /*13f4*/ 	.word	0x00000061
        /*13f8*/ 	.word	0x00029890
        /*13fc*/ 	.short	0x010a
        /*13fe*/ 	.byte	0x3f
	.zero		1


	//   ....[88]....
        /*1400*/ 	.word	0x00036650
        /*1404*/ 	.word	0x00000061
        /*1408*/ 	.word	0x000298b0
        /*140c*/ 	.short	0x010a
        /*140e*/ 	.byte	0x3f
	.zero		1


	//   ....[89]....
        /*1410*/ 	.word	0x00036960
        /*1414*/ 	.word	0x00000010
        /*1418*/ 	.word	0x00029800
        /*141c*/ 	.short	0x010a
        /*141e*/ 	.byte	0x3f
	.zero		1


	//   ....[90]....
        /*1420*/ 	.word	0x00036b70
        /*1424*/ 	.word	0x00000010
        /*1428*/ 	.word	0x00029800
        /*142c*/ 	.short	0x010a
        /*142e*/ 	.byte	0x3f
	.zero		1


	//   ....[91]....
        /*1430*/ 	.word	0x00036bc0
        /*1434*/ 	.word	0x00000007
        /*1438*/ 	.word	0x00029830
        /*143c*/ 	.short	0x010a
        /*143e*/ 	.byte	0x3f
	.zero		1


	//   ....[92]....
        /*1440*/ 	.word	0x00036c10
        /*1444*/ 	.word	0x0000000c
        /*1448*/ 	.word	0x00029830
        /*144c*/ 	.short	0x010a
        /*144e*/ 	.byte	0x3f
	.zero		1


	//   ....[93]....
        /*1450*/ 	.word	0x00036c60
        /*1454*/ 	.word	0x0000000c
        /*1458*/ 	.word	0x00029850
        /*145c*/ 	.short	0x010a
        /*145e*/ 	.byte	0x3f
	.zero		1


	//   ....[94]....
        /*1460*/ 	.word	0x00036cb0
        /*1464*/ 	.word	0x00000003
        /*1468*/ 	.word	0x00029830
        /*146c*/ 	.short	0x010a
        /*146e*/ 	.byte	0x3f
	.zero		1


	//   ....[95]....
        /*1470*/ 	.word	0x00036d00
        /*1474*/ 	.word	0x00000003
        /*1478*/ 	.word	0x00029850
        /*147c*/ 	.short	0x010a
        /*147e*/ 	.byte	0x3f
	.zero		1


	//   ....[96]....
        /*1480*/ 	.word	0x00036d50
        /*1484*/ 	.word	0x00000003
        /*1488*/ 	.word	0x00029830
        /*148c*/ 	.short	0x010a
        /*148e*/ 	.byte	0x3f
	.zero		1


	//   ....[97]....
        /*1490*/ 	.word	0x00036da0
        /*1494*/ 	.word	0x00000003
        /*1498*/ 	.word	0x00029850
        /*149c*/ 	.short	0x010a
        /*149e*/ 	.byte	0x3f
	.zero		1


	//   ....[98]....
        /*14a0*/ 	.word	0x00036df0
        /*14a4*/ 	.word	0x0000000f
        /*14a8*/ 	.word	0x00029850
        /*14ac*/ 	.short	0x010a
        /*14ae*/ 	.byte	0x3f
	.zero		1


	//   ....[99]....
        /*14b0*/ 	.word	0x00039790
        /*14b4*/ 	.word	0x00000013
        /*14b8*/ 	.word	0x00029820
        /*14bc*/ 	.short	0x010a
        /*14be*/ 	.byte	0x3f
	.zero		1


	//   ....[100]....
        /*14c0*/ 	.word	0x000397e0
        /*14c4*/ 	.word	0x00000008
        /*14c8*/ 	.word	0x000298a0
        /*14cc*/ 	.short	0x010a
        /*14ce*/ 	.byte	0x3f
	.zero		1


	//   ....[101]....
        /*14d0*/ 	.word	0x00039830
        /*14d4*/ 	.word	0x00000008
        /*14d8*/ 	.word	0x000298c0
        /*14dc*/ 	.short	0x010a
        /*14de*/ 	.byte	0x3f
	.zero		1


	//   ....[102]....
        /*14e0*/ 	.word	0x00039880
        /*14e4*/ 	.word	0x00000009
        /*14e8*/ 	.word	0x000298a0
        /*14ec*/ 	.short	0x010a
        /*14ee*/ 	.byte	0x3f
	.zero		1


	//   ....[103]....
        /*14f0*/ 	.word	0x000398d0
        /*14f4*/ 	.word	0x00000009
        /*14f8*/ 	.word	0x000298c0
        /*14fc*/ 	.short	0x010a
        /*14fe*/ 	.byte	0x3f
	.zero		1


	//   ....[104]....
        /*1500*/ 	.word	0x00039a70
        /*1504*/ 	.word	0x00000002
        /*1508*/ 	.word	0x00029880
        /*150c*/ 	.short	0x010a
        /*150e*/ 	.byte	0x3f
	.zero		1


	//   ....[105]....
        /*1510*/ 	.word	0x00039ac0
        /*1514*/ 	.word	0x00000002
        /*1518*/ 	.word	0x00029840
        /*151c*/ 	.short	0x010a
        /*151e*/ 	.byte	0x3f
	.zero		1


	//   ....[106]....
        /*1520*/ 	.word	0x0003a0b0
        /*1524*/ 	.word	0x00000013
        /*1528*/ 	.word	0x00029820
        /*152c*/ 	.short	0x010a
        /*152e*/ 	.byte	0x3f
	.zero		1


	//   ....[107]....
        /*1530*/ 	.word	0x0003a100
        /*1534*/ 	.word	0x00000005
        /*1538*/ 	.word	0x00029880
        /*153c*/ 	.short	0x010a
        /*153e*/ 	.byte	0x3f
	.zero		1


	//   ....[108]....
        /*1540*/ 	.word	0x0003a150
        /*1544*/ 	.word	0x00000005
        /*1548*/ 	.word	0x00029840
        /*154c*/ 	.short	0x010a
        /*154e*/ 	.byte	0x3f
	.zero		1


	//   ....[109]....
        /*1550*/ 	.word	0x0003a1a0
        /*1554*/ 	.word	0x00000014
        /*1558*/ 	.word	0x00029870
        /*155c*/ 	.short	0x010a
        /*155e*/ 	.byte	0x3f
	.zero		1


	//   ....[110]....
        /*1560*/ 	.word	0x0003a1f0
        /*1564*/ 	.word	0x00000014
        /*1568*/ 	.word	0x00029860
        /*156c*/ 	.short	0x010a
        /*156e*/ 	.byte	0x3f
	.zero		1


	//   ....[111]....
        /*1570*/ 	.word	0x0003a240
        /*1574*/ 	.word	0x00000010
        /*1578*/ 	.word	0x00029870
        /*157c*/ 	.short	0x010a
        /*157e*/ 	.byte	0x3f
	.zero		1


	//   ....[112]....
        /*1580*/ 	.word	0x0003a290
        /*1584*/ 	.word	0x00000010
        /*1588*/ 	.word	0x00029860
        /*158c*/ 	.short	0x010a
        /*158e*/ 	.byte	0x3f
	.zero		1


	//   ....[113]....
        /*1590*/ 	.word	0x0003ae10
        /*1594*/ 	.word	0x00000000
        /*1598*/ 	.word	0x00029820
        /*159c*/ 	.short	0x010a
        /*159e*/ 	.byte	0x3f
	.zero		1


	//   ....[114]....
        /*15a0*/ 	.word	0x0003afb0
        /*15a4*/ 	.word	0x00000006
        /*15a8*/ 	.word	0x00000000
        /*15ac*/ 	.short	0x010a
        /*15ae*/ 	.byte	0x3f
	.zero		1


	//   ....[115]....
        /*15b0*/ 	.word	0x0003b000
        /*15b4*/ 	.word	0x00000007
        /*15b8*/ 	.word	0x00000000
        /*15bc*/ 	.short	0x010a
        /*15be*/ 	.byte	0x3f
	.zero		1


	//   ....[116]....
        /*15c0*/ 	.word	0x0003b050
        /*15c4*/ 	.word	0x00000004
        /*15c8*/ 	.word	0x00029860
        /*15cc*/ 	.short	0x010a
        /*15ce*/ 	.byte	0x3f
	.zero		1


	//   ....[117]....
        /*15d0*/ 	.word	0x0003b0a0
        /*15d4*/ 	.word	0x00000003
        /*15d8*/ 	.word	0x00029860
        /*15dc*/ 	.short	0x010a
        /*15de*/ 	.byte	0x3f
	.zero		1


	//   ....[118]....
        /*15e0*/ 	.word	0x0003b0f0
        /*15e4*/ 	.word	0x00000004
        /*15e8*/ 	.word	0x00029880
        /*15ec*/ 	.short	0x010a
        /*15ee*/ 	.byte	0x3f
	.zero		1


	//----- nvinfo : EIATTR_NUM_MBARRIERS
	.align		4
.L_240:
        /*15f0*/ 	.byte	0x03, 0x38
        /*15f2*/ 	.short	0x0016


	//----- nvinfo : EIATTR_EXIT_INSTR_OFFSETS
	.align		4
        /*15f4*/ 	.byte	0x04, 0x1c
        /*15f6*/ 	.short	(.L_242 - .L_241)


	//   ....[0]....
.L_241:
        /*15f8*/ 	.word	0x00036550


	//----- nvinfo : EIATTR_MAX_THREADS
	.align		4
.L_242:
        /*15fc*/ 	.byte	0x04, 0x05
        /*15fe*/ 	.short	(.L_244 - .L_243)
.L_243:
        /*1600*/ 	.word	0x00000180
        /*1604*/ 	.word	0x00000001
        /*1608*/ 	.word	0x00000001


	//----- nvinfo : EIATTR_CRS_STACK_SIZE
	.align		4
.L_244:
        /*160c*/ 	.byte	0x04, 0x1e
        /*160e*/ 	.short	(.L_246 - .L_245)
.L_245:
        /*1610*/ 	.word	0x00000000


	//----- nvinfo : EIATTR_CBANK_PARAM_SIZE
	.align		4
.L_246:
        /*1614*/ 	.byte	0x03, 0x19
        /*1616*/ 	.short	0x0af0


	//----- nvinfo : EIATTR_PARAM_CBANK
	.align		4
        /*1618*/ 	.byte	0x04, 0x0a
        /*161a*/ 	.short	(.L_248 - .L_247)
	.align		4
.L_247:
        /*161c*/ 	.word	index@(.nv.constant0._ZN7cutlass13device_kernelIN5flash11enable_sm90INS1_16FlashAttnFwdSm90INS1_25CollectiveMainloopFwdSm90ILi2EN4cute5tupleIJNS5_1CILi1EEES8_S8_EEENS6_IJNS7_ILi128EEENS7_ILi160EEENS7_ILi192EEEEEELi128ENS_12float_e4m3_tEfNS_4arch4Sm90ELb0ELb1ELb0ELb1ELb0ELb1ELb0ELb1ELb1ELb1ELb1ELb0EEENS1_21CollectiveEpilogueFwdINS6_IJSA_SA_SB_EEES9_NS_10bfloat16_tESG_Li256ELb1ELb1ELb1ELb1EEENS1_36VarlenDynamicPersistentTileSchedulerILi128ELi160ELi256ELi128ELb1ELb1ELb1ELb1ELb0ELb1EEEEEEEEEvNT_6ParamsE)
        /*1620*/ 	.short	0x0210
        /*1622*/ 	.short	0x0af0


	//----- nvinfo : EIATTR_SW_WAR
	.align		4
.L_248:
        /*1624*/ 	.byte	0x04, 0x36
        /*1626*/ 	.short	(.L_250 - .L_249)
.L_249:
        /*1628*/ 	.word	0x00000008
.L_250:


//--------------------- .nv.info._ZN7cutlass13device_kernelIN5flash11enable_sm90INS1_16FlashAttnFwdSm90INS1_25CollectiveMainloopFwdSm90ILi2EN4cute5tupleIJNS5_1CILi1EEES8_S8_EEENS6_IJNS7_ILi128EEENS7_ILi160EEENS7_ILi192EEEEEELi128ENS_12float_e4m3_tEfNS_4arch4Sm90ELb1ELb0ELb0ELb0ELb0ELb0ELb0ELb1ELb1ELb1ELb1ELb0EEENS1_21CollectiveEpilogueFwdINS6_IJSA_SA_SB_EEES9_NS_10bfloat16_tESG_Li256ELb0ELb1ELb1ELb1EEENS1_19SingleTileSchedulerILb0ELb1ELb1ELi128EEEEEEEEEvNT_6ParamsE --------------------------
	.section	.nv.info._ZN7cutlass13device_kernelIN5flash11enable_sm90INS1_16FlashAttnFwdSm90INS1_25CollectiveMainloopFwdSm90ILi2EN4cute5tupleIJNS5_1CILi1EEES8_S8_EEENS6_IJNS7_ILi128EEENS7_ILi160EEENS7_ILi192EEEEEELi128ENS_12float_e4m3_tEfNS_4arch4Sm90ELb1ELb0ELb0ELb0ELb0ELb0ELb0ELb1ELb1ELb1ELb1ELb0EEENS1_21CollectiveEpilogueFwdINS6_IJSA_SA_SB_EEES9_NS_10bfloat16_tESG_Li256ELb0ELb1ELb1ELb1EEENS1_19SingleTileSchedulerILb0ELb1ELb1ELi128EEEEEEEEEvNT_6ParamsE,"",@"SHT_CUDA_INFO"
	.sectionflags	@""
	.align	4


	//----- nvinfo : EIATTR_CUDA_API_VERSION
	.align		4
        /*0000*/ 	.byte	0x04, 0x37
        /*0002*/ 	.short	(.L_252 - .L_251)
.L_251:
        /*0004*/ 	.word	0x00000082


	//----- nvinfo : EIATTR_KPARAM_INFO
	.align		4
.L_252:
        /*0008*/ 	.byte	0x04, 0x17
        /*000a*/ 	.short	(.L_254 - .L_253)
.L_253:
        /*000c*/ 	.word	0x00000000
        /*0010*/ 	.short	0x0000
        /*0012*/ 	.short	0x0070
        /*0014*/ 	.byte	0x00, 0xf0, 0x01, 0x28


	//----- nvinfo : EIATTR_SPARSE_MMA_MASK
	.align		4
.L_254:
        /*0018*/ 	.byte	0x03, 0x50
        /*001a*/ 	.short	0x0000


	//----- nvinfo : EIATTR_MAXREG_COUNT
	.align		4
        /*001c*/ 	.byte	0x03, 0x1b
        /*001e*/ 	.short	0x00a8


	//----- nvinfo : EIATTR_NUM_BARRIERS
	.align		4
        /*0020*/ 	.byte	0x02, 0x4c
        /*0022*/ 	.byte	0x10
	.zero		1


	//----- nvinfo : EIATTR_EXTERNS
	.align		4
        /*0024*/ 	.byte	0x04, 0x0f
        /*0026*/ 	.short	(.L_256 - .L_255)


	//   ....[0]....
	.align		4
.L_255:
        /*0028*/ 	.word	index@(__assertfail)


	//----- nvinfo : EIATTR_ANNOTATIONS
	.align		4
.L_256:
        /*002c*/ 	.byte	0x04, 0x55
        /*002e*/ 	.short	(.L_258 - .L_257)


	//   ....[0]....
.L_257:
        /* <DEDUP_REMOVED lines=14> */


	//----- nvinfo : EIATTR_MERCURY_ISA_VERSION
	.align		4
.L_258:
        /*00f8*/ 	.byte	0x03, 0x5f
        /*00fa*/ 	.short	0x0101


	//----- nvinfo : EIATTR_INT_WARP_WIDE_INSTR_OFFSETS
	.align		4
        /*00fc*/ 	.byte	0x04, 0x31
        /*00fe*/ 	.short	(.L_260 - .L_259)


	//   ....[0]....
.L_259:
        /*0100*/ 	.word	0x00000120


	//   ....[1]....
        /*0104*/ 	.word	0x000001c0


	//   ....[2]....
        /*0108*/ 	.word	0x00000230


	//----- nvinfo : EIATTR_COOP_GROUP_MASK_REGIDS
	.align		4
.L_260:
        /*010c*/ 	.byte	0x04, 0x29
        /*010e*/ 	.short	(.L_262 - .L_261)


	//   ....[0]....
.L_261:
        /*0110*/ 	.word	0xffffffff


	//   ....[1]....
        /*0114*/ 	.word	0xffffffff


	//   ....[2]....
        /*0118*/ 	.word	0xffffffff


	//   ....[3]....
        /*011c*/ 	.word	0xffffffff


	//   ....[4]....
        /*0120*/ 	.word	0xffffffff


	//   ....[5]....
        /*0124*/ 	.word	0xffffffff


	//   ....[6]....
        /*0128*/ 	.word	0xffffffff


	//   ....[7]....
        /*012c*/ 	.word	0xffffffff


	//   ....[8]....
        /*0130*/ 	.word	0xffffffff


	//   ....[9]....
        /*0134*/ 	.word	0xffffffff


	//   ....[10]....
        /*0138*/ 	.word	0xffffffff


	//   ....[11]....
        /*013c*/ 	.word	0xffffffff


	//   ....[12]....
        /*0140*/ 	.word	0xffffffff


	//   ....[13]....
        /*0144*/ 	.word	0xffffffff


	//   ....[14]....
        /*0148*/ 	.word	0xffffffff


	//   ....[15]....
        /*014c*/ 	.word	0xffffffff


	//   ....[16]....
        /*0150*/ 	.word	0xffffffff


	//   ....[17]....
        /*0154*/ 	.word	0xffffffff


	//   ....[18]....
        /*0158*/ 	.word	0xffffffff


	//   ....[19]....
        /*015c*/ 	.word	0xffffffff


	//   ....[20]....
        /*0160*/ 	.word	0xffffffff


	//   ....[21]....
        /*0164*/ 	.word	0xffffffff


	//   ....[22]....
        /*0168*/ 	.word	0xffffffff


	//   ....[23]....
        /*016c*/ 	.word	0xffffffff


	//   ....[24]....
        /*0170*/ 	.word	0xffffffff


	//   ....[25]....
        /*0174*/ 	.word	0xffffffff


	//   ....[26]....
        /*0178*/ 	.word	0xffffffff


	//   ....[27]....
        /*017c*/ 	.word	0xffffffff


	//   ....[28]....
        /*0180*/ 	.word	0xffffffff


	//   ....[29]....
        /*0184*/ 	.word	0xffffffff


	//   ....[30]....
        /*0188*/ 	.word	0xffffffff


	//   ....[31]....
        /*018c*/ 	.word	0xffffffff


	//   ....[32]....
        /*0190*/ 	.word	0xffffffff


	//   ....[33]....
        /*0194*/ 	.word	0xffffffff


	//   ....[34]....
        /*0198*/ 	.word	0xffffffff


	//   ....[35]....
        /*019c*/ 	.word	0xffffffff


	//   ....[36]....
        /*01a0*/ 	.word	0xffffffff


	//   ....[37]....
        /*01a4*/ 	.word	0xffffffff


	//   ....[38]....
        /*01a8*/ 	.word	0xffffffff


	//   ....[39]....
        /*01ac*/ 	.word	0xffffffff


	//   ....[40]....
        /*01b0*/ 	.word	0xffffffff


	//   ....[41]....
        /*01b4*/ 	.word	0xffffffff


	//   ....[42]....
        /*01b8*/ 	.word	0xffffffff


	//   ....[43]....
        /*01bc*/ 	.word	0xffffffff


	//   ....[44]....
        /*01c0*/ 	.word	0xffffffff


	//   ....[45]....
        /*01c4*/ 	.word	0xffffffff


	//   ....[46]....
        /*01c8*/ 	.word	0xffffffff


	//   ....[47]....
        /*01cc*/ 	.word	0xffffffff


	//   ....[48]....
        /*01d0*/ 	.word	0xffffffff


	//   ....[49]....
        /*01d4*/ 	.word	0xffffffff


	//   ....[50]....
        /*01d8*/ 	.word	0xffffffff


	//   ....[51]....
        /*01dc*/ 	.word	0xffffffff


	//   ....[52]....
        /*01e0*/ 	.word	0xffffffff


	//   ....[53]....
        /*01e4*/ 	.word	0xffffffff


	//   ....[54]....
        /*01e8*/ 	.word	0xffffffff


	//   ....[55]....
        /*01ec*/ 	.word	0xffffffff


	//   ....[56]....
        /*01f0*/ 	.word	0xffffffff


	//   ....[57]....
        /*01f4*/ 	.word	0xffffffff


	//   ....[58]....
        /*01f8*/ 	.word	0xffffffff


	//   ....[59]....
        /*01fc*/ 	.word	0xffffffff


	//   ....[60]....
        /*0200*/ 	.word	0xffffffff


	//   ....[61]....
        /*0204*/ 	.word	0xffffffff


	//   ....[62]....
        /*0208*/ 	.word	0xffffffff


	//   ....[63]....
        /*020c*/ 	.word	0xffffffff


	//   ....[64]....
        /*0210*/ 	.word	0xffffffff


	//   ....[65]....
        /*0214*/ 	.word	0xffffffff


	//   ....[66]....
        /*0218*/ 	.word	0xffffffff


	//   ....[67]....
        /*021c*/ 	.word	0xffffffff


	//   ....[68]....
        /*0220*/ 	.word	0xffffffff


	//   ....[69]....
        /*0224*/ 	.word	0xffffffff


	//   ....[70]....
        /*0228*/ 	.word	0xffffffff


	//   ....[71]....
        /*022c*/ 	.word	0xffffffff


	//   ....[72]....
        /*0230*/ 	.word	0xffffffff


	//   ....[73]....
        /*0234*/ 	.word	0xffffffff


	//   ....[74]....
        /*0238*/ 	.word	0xffffffff


	//   ....[75]....
        /*023c*/ 	.word	0xffffffff


	//   ....[76]....
        /*0240*/ 	.word	0xffffffff


	//   ....[77]....
        /*0244*/ 	.word	0xffffffff


	//   ....[78]....
        /*0248*/ 	.word	0xffffffff


	//   ....[79]....
        /*024c*/ 	.word	0xffffffff


	//   ....[80]....
        /*0250*/ 	.word	0xffffffff


	//   ....[81]....
        /*0254*/ 	.word	0xffffffff


	//   ....[82]....
        /*0258*/ 	.word	0xffffffff


	//   ....[83]....
        /*025c*/ 	.word	0xffffffff


	//   ....[84]....
        /*0260*/ 	.word	0xffffffff


	//   ....[85]....
        /*0264*/ 	.word	0xffffffff


	//   ....[86]....
        /*0268*/ 	.word	0xffffffff


	//   ....[87]....
        /*026c*/ 	.word	0xffffffff


	//   ....[88]....
        /*0270*/ 	.word	0xffffffff


	//   ....[89]....
        /*0274*/ 	.word	0xffffffff


	//   ....[90]....
        /*0278*/ 	.word	0xffffffff


	//   ....[91]....
        /*027c*/ 	.word	0xffffffff


	//   ....[92]....
        /*0280*/ 	.word	0xffffffff


	//   ....[93]....
        /*0284*/ 	.word	0xffffffff


	//   ....[94]....
        /*0288*/ 	.word	0xffffffff


	//   ....[95]....
        /*028c*/ 	.word	0xffffffff


	//   ....[96]....
        /*0290*/ 	.word	0xffffffff


	//   ....[97]....
        /*0294*/ 	.word	0xffffffff


	//   ....[98]....
        /*0298*/ 	.word	0xffffffff


	//   ....[99]....
        /*029c*/ 	.word	0xffffffff


	//   ....[100]....
        /*02a0*/ 	.word	0xffffffff


	//   ....[101]....
        /*02a4*/ 	.word	0xffffffff


	//   ....[102]....
        /*02a8*/ 	.word	0xffffffff


	//   ....[103]....
        /*02ac*/ 	.word	0xffffffff


	//   ....[104]....
        /*02b0*/ 	.word	0xffffffff


	//   ....[105]....
        /*02b4*/ 	.word	0xffffffff


	//   ....[106]....
        /*02b8*/ 	.word	0xffffffff


	//   ....[107]....
        /*02bc*/ 	.word	0xffffffff


	//   ....[108]....
        /*02c0*/ 	.word	0xffffffff


	//   ....[109]....
        /*02c4*/ 	.word	0xffffffff


	//   ....[110]....
        /*02c8*/ 	.word	0xffffffff


	//   ....[111]....
        /*02cc*/ 	.word	0x0500000f


	//   ....[112]....
        /*02d0*/ 	.word	0x0500000f


	//   ....[113]....
        /*02d4*/ 	.word	0x0500000f


	//   ....[114]....
        /*02d8*/ 	.word	0x0500000f


	//   ....[115]....
        /*02dc*/ 	.word	0x0500000f


	//   ....[116]....
        /*02e0*/ 	.word	0x0500000f


	//   ....[117]....
        /*02e4*/ 	.word	0x0500000f


	//   ....[118]....
        /*02e8*/ 	.word	0x0500000f


	//   ....[119]....
        /*02ec*/ 	.word	0x0500000f


	//----- nvinfo : EIATTR_COOP_GROUP_INSTR_OFFSETS
	.align		4
.L_262:
        /*02f0*/ 	.byte	0x04, 0x28
        /*02f2*/ 	.short	(.L_264 - .L_263)


	//   ....[0]....
.L_263:
        /*02f4*/ 	.word	0x00000060


	//   ....[1]....
        /*02f8*/ 	.word	0x00000130


	//   ....[2]....
        /*02fc*/ 	.word	0x000001e0


	//   ....[3]....
        /*0300*/ 	.word	0x000003a0


	//   ....[4]....
        /*0304*/ 	.word	0x00000500


	//   ....[5]....
        /*0308*/ 	.word	0x00000620


	//   ....[6]....
        /*030c*/ 	.word	0x00000780


	//   ....[7]....
        /*0310*/ 	.word	0x00001410


	//   ....[8]....
        /*0314*/ 	.word	0x00001c50


	//   ....[9]....
        /*0318*/ 	.word	0x00001c80


	//   ....[10]....
        /*031c*/ 	.word	0x00002e80


	//   ....[11]....
        /*0320*/ 	.word	0x00002f30


	//   ....[12]....
        /*0324*/ 	.word	0x00003a40


	//   ....[13]....
        /*0328*/ 	.word	0x00003b40


	//   ....[14]....
        /*032c*/ 	.word	0x00005c30


	//   ....[15]....
        /*0330*/ 	.word	0x00005c50


	//   ....[16]....
        /*0334*/ 	.word	0x00006490


	//   ....[17]....
        /*0338*/ 	.word	0x00006600


	//   ....[18]....
        /*033c*/ 	.word	0x00007070


	//   ....[19]....
        /*0340*/ 	.word	0x000070e0


	//   ....[20]....
        /*0344*/ 	.word	0x00009890


	//   ....[21]....
        /*0348*/ 	.word	0x000098d0


	//   ....[22]....
        /*034c*/ 	.word	0x00009900


	//   ....[23]....
        /*0350*/ 	.word	0x00009920


	//   ....[24]....
        /*0354*/ 	.word	0x0000b4a0


	//   ....[25]....
        /*0358*/ 	.word	0x0000b4c0


	//   ....[26]....
        /*035c*/ 	.word	0x0000b520


	//   ....[27]....
        /*0360*/ 	.word	0x0000b530


	//   ....[28]....
        /*0364*/ 	.word	0x0000c350


	//   ....[29]....
        /*0368*/ 	.word	0x0000c360


	//   ....[30]....
        /*036c*/ 	.word	0x0000c370


	//   ....[31]....
        /*0370*/ 	.word	0x0000c390


	//   ....[32]....
        /*0374*/ 	.word	0x0000c3a0


	//   ....[33]....
        /*0378*/ 	.word	0x0000c3b0


	//   ....[34]....
        /*037c*/ 	.word	0x0000c3c0


	//   ....[35]....
        /*0380*/ 	.word	0x0000c3d0


	//   ....[36]....
        /*0384*/ 	.word	0x0000c3e0


	//   ....[37]....
        /*0388*/ 	.word	0x0000c3f0


	//   ....[38]....
        /*038c*/ 	.word	0x0000c400


	//   ....[39]....
        /*0390*/ 	.word	0x0000c420


	//   ....[40]....
        /*0394*/ 	.word	0x0000c430


	//   ....[41]....
        /*0398*/ 	.word	0x0000c440


	//   ....[42]....
        /*039c*/ 	.word	0x0000c450


	//   ....[43]....
        /*03a0*/ 	.word	0x0000c460


	//   ....[44]....
        /*03a4*/ 	.word	0x0000c470


	//   ....[45]....
        /*03a8*/ 	.word	0x0000c480


	//   ....[46]....
        /*03ac*/ 	.word	0x0000c490


	//   ....[47]....
        /*03b0*/ 	.word	0x0000c4a0


	//   ....[48]....
        /*03b4*/ 	.word	0x0000c4b0


	//   ....[49]....
        /*03b8*/ 	.word	0x0000c4c0


	//   ....[50]....
        /*03bc*/ 	.word	0x0000c4d0


	//   ....[51]....
        /*03c0*/ 	.word	0x0000c4e0


	//   ....[52]....
        /*03c4*/ 	.word	0x0000c4f0


	//   ....[53]....
        /*03c8*/ 	.word	0x0000c500


	//   ....[54]....
        /*03cc*/ 	.word	0x0000c510


	//   ....[55]....
        /*03d0*/ 	.word	0x0000c520


	//   ....[56]....
        /*03d4*/ 	.word	0x0000c530


	//   ....[57]....
        /*03d8*/ 	.word	0x0000c550


	//   ....[58]....
        /*03dc*/ 	.word	0x0000c560


	//   ....[59]....
        /*03e0*/ 	.word	0x0000c570


	//   ....[60]....
        /*03e4*/ 	.word	0x0000c580


	//   ....[61]....
        /*03e8*/ 	.word	0x0000c590


	//   ....[62]....
        /*03ec*/ 	.word	0x0000c5a0


	//   ....[63]....
        /*03f0*/ 	.word	0x0000c5b0


	//   ....[64]....
        /*03f4*/ 	.word	0x0000c5c0


	//   ....[65]....
        /*03f8*/ 	.word	0x0000c5e0


	//   ....[66]....
        /*03fc*/ 	.word	0x0000c5f0


	//   ....[67]....
        /*0400*/ 	.word	0x0000c610


	//   ....[68]....
        /*0404*/ 	.word	0x0000c620


	//   ....[69]....
        /*0408*/ 	.word	0x0000c640


	//   ....[70]....
        /*040c*/ 	.word	0x0000c650


	//   ....[71]....
        /*0410*/ 	.word	0x0000c660


	//   ....[72]....
        /*0414*/ 	.word	0x0000c670


	//   ....[73]....
        /*0418*/ 	.word	0x0000c690


	//   ....[74]....
        /*041c*/ 	.word	0x0000c6a0


	//   ....[75]....
        /*0420*/ 	.word	0x0000c6c0


	//   ....[76]....
        /*0424*/ 	.word	0x0000c6d0


	//   ....[77]....
        /*0428*/ 	.word	0x0000c6f0


	//   ....[78]....
        /*042c*/ 	.word	0x0000c720


	//   ....[79]....
        /*0430*/ 	.word	0x0000c750


	//   ....[80]....
        /*0434*/ 	.word	0x0000c780


	//   ....[81]....
        /*0438*/ 	.word	0x0000c7b0


	//   ....[82]....
        /*043c*/ 	.word	0x0000c7f0


	//   ....[83]....
        /*0440*/ 	.word	0x0000c820


	//   ....[84]....
        /*0444*/ 	.word	0x0000c850


	//   ....[85]....
        /*0448*/ 	.word	0x0000c880


	//   ....[86]....
        /*044c*/ 	.word	0x0000c8c0


	//   ....[87]....
        /*0450*/ 	.word	0x0000c8f0


	//   ....[88]....
        /*0454*/ 	.word	0x0000c910


	//   ....[89]....
        /*0458*/ 	.word	0x0000c920


	//   ....[90]....
        /*045c*/ 	.word	0x0000c930


	//   ....[91]....
        /*0460*/ 	.word	0x0000c940


	//   ....[92]....
        /*0464*/ 	.word	0x0000cd40


	//   ....[93]....
        /*0468*/ 	.word	0x0000cd80


	//   ....[94]....
        /*046c*/ 	.word	0x0000cdc0


	//   ....[95]....
        /*0470*/ 	.word	0x0000cdf0


	//   ....[96]....
        /*0474*/ 	.word	0x0000ce40


	//   ....[97]....
        /*0478*/ 	.word	0x0000ce70


	//   ....[98]....
        /*047c*/ 	.word	0x0000d530


	//   ....[99]....
        /*0480*/ 	.word	0x0000d560


	//   ....[100]....
        /*0484*/ 	.word	0x0000e080


	//   ....[101]....
        /*0488*/ 	.word	0x0000ee70


	//   ....[102]....
        /*048c*/ 	.word	0x0000f960


	//   ....[103]....
        /*0490*/ 	.word	0x0000f9a0


	//   ....[104]....
        /*0494*/ 	.word	0x0000f9d0


	//   ....[105]....
        /*0498*/ 	.word	0x0000fa90


	//   ....[106]....
        /*049c*/ 	.word	0x0000fab0


	//   ....[107]....
        /*04a0*/ 	.word	0x0000fb50


	//   ....[108]....
        /*04a4*/ 	.word	0x0000fb70


	//   ....[109]....
        /*04a8*/ 	.word	0x0000fb80


	//   ....[110]....
        /*04ac*/ 	.word	0x00011520


	//   ....[111]....
        /*04b0*/ 	.word	0x00011ad0


	//   ....[112]....
        /*04b4*/ 	.word	0x00011cb0


	//   ....[113]....
        /*04b8*/ 	.word	0x00011d00


	//   ....[114]....
        /*04bc*/ 	.word	0x00011da0


	//   ....[115]....
        /*04c0*/ 	.word	0x00011ec0


	//   ....[116]....
        /*04c4*/ 	.word	0x00011f30


	//   ....[117]....
        /*04c8*/ 	.word	0x00012040


	//   ....[118]....
        /*04cc*/ 	.word	0x000120b0


	//   ....[119]....
        /*04d0*/ 	.word	0x000121b0


	//----- nvinfo : EIATTR_REG_RECONFIG
	.align		4
.L_264:
        /*04d4*/ 	.byte	0x01, 0x54
	.zero		2


	//----- nvinfo : EIATTR_SYSCALL_OFFSETS
	.align		4
        /*04d8*/ 	.byte	0x04, 0x46
        /*04da*/ 	.short	(.L_266 - .L_265)


	//   ....[0]....
.L_265:
        /*04dc*/ 	.word	0x000015d0


	//   ....[1]....
        /*04e0*/ 	.word	0x0000e800


	//   ....[2]....
        /*04e4*/ 	.word	0x0000e940


	//   ....[3]....
        /*04e8*/ 	.word	0x0000ea80


	//   ....[4]....
        /*04ec*/ 	.word	0x0000eba0


	//   ....[5]....
        /*04f0*/ 	.word	0x0000f590


	//----- nvinfo : EIATTR_MBARRIER_INSTR_OFFSETS
	.align		4
.L_266:
        /*04f4*/ 	.byte	0x04, 0x39
        /*04f6*/ 	.short	(.L_268 - .L_267)


	//   ....[0]....
.L_267:
        /*04f8*/ 	.word	0x00000250
        /*04fc*/ 	.word	0x000000ff
        /*0500*/ 	.word	0x00029800
        /*0504*/ 	.short	0x0100
        /*0506*/ 	.byte	0x08
	.zero		1


	//   ....[1]....
        /*0508*/ 	.word	0x00000260
        /*050c*/ 	.word	0x000000ff
        /*0510*/ 	.word	0x00029820
        /*0514*/ 	.short	0x0100
        /*0516*/ 	.byte	0x08
	.zero		1


	//   ....[2]....
        /*0518*/ 	.word	0x00000350
        /*051c*/ 	.word	0x000000ff
        /*0520*/ 	.word	0x00029830
        /*0524*/ 	.short	0x0100
        /*0526*/ 	.byte	0x08
	.zero		1


	//   ....[3]....
        /*0528*/ 	.word	0x00000360
        /*052c*/ 	.word	0x000000ff
        /*0530*/ 	.word	0x00029840
        /*0534*/ 	.short	0x0100
        /*0536*/ 	.byte	0x08
	.zero		1


	//   ....[4]....
        /*0538*/ 	.word	0x00000370
        /*053c*/ 	.word	0x000000ff
        /*0540*/ 	.word	0x00029838
        /*0544*/ 	.short	0x0100
        /*0546*/ 	.byte	0x08
	.zero		1


	//   ....[5]....
        /*0548*/ 	.word	0x00000380
        /*054c*/ 	.word	0x000000ff
        /*0550*/ 	.word	0x00029848
        /*0554*/ 	.short	0x0100
        /*0556*/ 	.byte	0x08
	.zero		1


	//   ....[6]....
        /*0558*/ 	.word	0x000004b0
        /*055c*/ 	.word	0x000000ff
        /*0560*/ 	.word	0x00029850
        /*0564*/ 	.short	0x0100
        /*0566*/ 	.byte	0x08
	.zero		1


	//   ....[7]....
        /*0568*/ 	.word	0x000004c0
        /*056c*/ 	.word	0x000000ff
        /*0570*/ 	.word	0x00029860
        /*0574*/ 	.short	0x0100
        /*0576*/ 	.byte	0x08
	.zero		1


	//   ....[8]....
        /*0578*/ 	.word	0x000004d0
        /*057c*/ 	.word	0x000000ff
        /*0580*/ 	.word	0x00029858
        /*0584*/ 	.short	0x0100
        /*0586*/ 	.byte	0x08
	.zero		1


	//   ....[9]....
        /*0588*/ 	.word	0x000004e0
        /*058c*/ 	.word	0x000000ff
        /*0590*/ 	.word	0x00029868
        /*0594*/ 	.short	0x0100
        /*0596*/ 	.byte	0x08
	.zero		1


	//   ....[10]....
        /*0598*/ 	.word	0x000005d0
        /*059c*/ 	.word	0x000000ff
        /*05a0*/ 	.word	0x00029870
        /*05a4*/ 	.short	0x0100
        /*05a6*/ 	.byte	0x06
	.zero		1


	//   ....[11]....
        /*05a8*/ 	.word	0x000005e0
        /*05ac*/ 	.word	0x000000ff
        /*05b0*/ 	.word	0x00029880
        /*05b4*/ 	.short	0x0100
        /*05b6*/ 	.byte	0x06
	.zero		1


	//   ....[12]....
        /*05b8*/ 	.word	0x000005f0
        /*05bc*/ 	.word	0x000000ff
        /*05c0*/ 	.word	0x00029878
        /*05c4*/ 	.short	0x0100
        /*05c6*/ 	.byte	0x06
	.zero		1


	//   ....[13]....
        /*05c8*/ 	.word	0x00000600
        /*05cc*/ 	.word	0x000000ff
        /*05d0*/ 	.word	0x00029888
        /*05d4*/ 	.short	0x0100
        /*05d6*/ 	.byte	0x06
	.zero		1


	//   ....[14]....
        /*05d8*/ 	.word	0x00000730
        /*05dc*/ 	.word	0x000000ff
        /*05e0*/ 	.word	0x00029890
        /*05e4*/ 	.short	0x0100
        /*05e6*/ 	.byte	0x08
	.zero		1


	//   ....[15]....
        /*05e8*/ 	.word	0x00000740
        /*05ec*/ 	.word	0x000000ff
        /*05f0*/ 	.word	0x000298a0
        /*05f4*/ 	.short	0x0100
        /*05f6*/ 	.byte	0x08
	.zero		1


	//   ....[16]....
        /*05f8*/ 	.word	0x00000750
        /*05fc*/ 	.word	0x000000ff
        /*0600*/ 	.word	0x00029898
        /*0604*/ 	.short	0x0100
        /*0606*/ 	.byte	0x08
	.zero		1


	//   ....[17]....
        /*0608*/ 	.word	0x00000760
        /*060c*/ 	.word	0x000000ff
        /*0610*/ 	.word	0x000298a8
        /*0614*/ 	.short	0x0100
        /*0616*/ 	.byte	0x08
	.zero		1


	//   ....[18]....
        /*0618*/ 	.word	0x00000890
        /*061c*/ 	.word	0x000000ff
        /*0620*/ 	.word	0x000298b0
        /*0624*/ 	.short	0x0100
        /*0626*/ 	.byte	0x08
	.zero		1


	//   ....[19]....
        /*0628*/ 	.word	0x000008a0
        /*062c*/ 	.word	0x000000ff
        /*0630*/ 	.word	0x000298c0
        /*0634*/ 	.short	0x0100
        /*0636*/ 	.byte	0x08
	.zero		1


	//   ....[20]....
        /*0638*/ 	.word	0x000008b0
        /*063c*/ 	.word	0x000000ff
        /*0640*/ 	.word	0x000298b8
        /*0644*/ 	.short	0x0100
        /*0646*/ 	.byte	0x08
	.zero		1


	//   ....[21]....
        /*0648*/ 	.word	0x000008c0
        /*064c*/ 	.word	0x000000ff
        /*0650*/ 	.word	0x000298c8
        /*0654*/ 	.short	0x0100
        /*0656*/ 	.byte	0x08
	.zero		1


	//   ....[22]....
        /*0658*/ 	.word	0x00001600
        /*065c*/ 	.word	0x000000ff
        /*0660*/ 	.word	0x00029800
        /*0664*/ 	.short	0x010a
        /*0666*/ 	.byte	0x27
	.zero		1


	//   ....[23]....
        /*0668*/ 	.word	0x00001660
        /*066c*/ 	.word	0x000000ff
        /*0670*/ 	.word	0x00029830
        /*0674*/ 	.short	0x010a
        /*0676*/ 	.byte	0x27
	.zero		1


	//   ....[24]....
        /*0678*/ 	.word	0x000016f0
        /*067c*/ 	.word	0x000000ff
        /*0680*/ 	.word	0x00029830
        /*0684*/ 	.short	0x010a
        /*0686*/ 	.byte	0x27
	.zero		1


	//   ....[25]....
        /*0688*/ 	.word	0x00003a20
        /*068c*/ 	.word	0x00000038
        /*0690*/ 	.word	0x00000000
        /*0694*/ 	.short	0x0101
        /*0696*/ 	.byte	0x3f
	.zero		1


	//   ....[26]....
        /*0698*/ 	.word	0x00004e20
        /*069c*/ 	.word	0x000000ff
        /*06a0*/ 	.word	0x00029830
        /*06a4*/ 	.short	0x010a
        /*06a6*/ 	.byte	0x06
	.zero		1


	//   ....[27]....
        /*06a8*/ 	.word	0x00004e60
        /*06ac*/ 	.word	0x000000ff
        /*06b0*/ 	.word	0x00029830
        /*06b4*/ 	.short	0x010a
        /*06b6*/ 	.byte	0x06
	.zero		1


	//   ....[28]....
        /*06b8*/ 	.word	0x00005ac0
        /*06bc*/ 	.word	0x000000ff
        /*06c0*/ 	.word	0x00029850
        /*06c4*/ 	.short	0x010a
        /*06c6*/ 	.byte	0x06
	.zero		1


	//   ....[29]....
        /*06c8*/ 	.word	0x00005b00
        /*06cc*/ 	.word	0x000000ff
        /*06d0*/ 	.word	0x00029850
        /*06d4*/ 	.short	0x010a
        /*06d6*/ 	.byte	0x06
	.zero		1


	//   ....[30]....
        /*06d8*/ 	.word	0x00007bf0
        /*06dc*/ 	.word	0x00000003
        /*06e0*/ 	.word	0x00000000
        /*06e4*/ 	.short	0x0101
        /*06e6*/ 	.byte	0x3f
	.zero		1


	//   ....[31]....
        /*06e8*/ 	.word	0x00007ed0
        /*06ec*/ 	.word	0x000000ff
        /*06f0*/ 	.word	0x00000000
        /*06f4*/ 	.short	0x0101
        /*06f6*/ 	.byte	0x06
	.zero		1


	//   ....[32]....
        /*06f8*/ 	.word	0x00008610
        /*06fc*/ 	.word	0x000000ff
        /*0700*/ 	.word	0x00029830
        /*0704*/ 	.short	0x010a
        /*0706*/ 	.byte	0x06
	.zero		1


	//   ....[33]....
        /*0708*/ 	.word	0x00008650
        /*070c*/ 	.word	0x000000ff
        /*0710*/ 	.word	0x00029830
        /*0714*/ 	.short	0x010a
        /*0716*/ 	.byte	0x06
	.zero		1


	//   ....[34]....
        /*0718*/ 	.word	0x00009270
        /*071c*/ 	.word	0x000000ff
        /*0720*/ 	.word	0x00029850
        /*0724*/ 	.short	0x010a
        /*0726*/ 	.byte	0x06
	.zero		1


	//   ....[35]....
        /*0728*/ 	.word	0x000092b0
        /*072c*/ 	.word	0x000000ff
        /*0730*/ 	.word	0x00029850
        /*0734*/ 	.short	0x010a
        /*0736*/ 	.byte	0x06
	.zero		1


	//   ....[36]....
        /*0738*/ 	.word	0x0000a870
        /*073c*/ 	.word	0x00000003
        /*0740*/ 	.word	0x00000000
        /*0744*/ 	.short	0x0101
        /*0746*/ 	.byte	0x3f
	.zero		1


	//   ....[37]....
        /*0748*/ 	.word	0x0000ab40
        /*074c*/ 	.word	0x000000ff
        /*0750*/ 	.word	0x00000000
        /*0754*/ 	.short	0x0101
        /*0756*/ 	.byte	0x06
	.zero		1


	//   ....[38]....
        /*0758*/ 	.word	0x0000b1a0
        /*075c*/ 	.word	0x000000ff
        /*0760*/ 	.word	0x00029850
        /*0764*/ 	.short	0x010a
        /*0766*/ 	.byte	0x05
	.zero		1


	//   ....[39]....
        /*0768*/ 	.word	0x0000b1e0
        /*076c*/ 	.word	0x000000ff
        /*0770*/ 	.word	0x00029850
        /*0774*/ 	.short	0x010a
        /*0776*/ 	.byte	0x05
	.zero		1


	//   ....[40]....
        /*0778*/ 	.word	0x0000b7f0
        /*077c*/ 	.word	0x000000ff
        /*0780*/ 	.word	0x00000000
        /*0784*/ 	.short	0x0101
        /*0786*/ 	.byte	0x04
	.zero		1


	//   ....[41]....
        /*0788*/ 	.word	0x0000ce30
        /*078c*/ 	.word	0x000000ff
        /*0790*/ 	.word	0x00000000
        /*0794*/ 	.short	0x0101
        /*0796*/ 	.byte	0x04
	.zero		1


	//   ....[42]....
        /*0798*/ 	.word	0x0000f080
        /*079c*/ 	.word	0x000000ff
        /*07a0*/ 	.word	0x00029880
        /*07a4*/ 	.short	0x010a
        /*07a6*/ 	.byte	0x26
	.zero		1


	//   ....[43]....
        /*07a8*/ 	.word	0x0000f1e0
        /*07ac*/ 	.word	0x000000ff
        /*07b0*/ 	.word	0x00029840
        /*07b4*/ 	.short	0x010a
        /*07b6*/ 	.byte	0x26
	.zero		1


	//   ....[44]....
        /*07b8*/ 	.word	0x0000fcf0
        /*07bc*/ 	.word	0x000000ff
        /*07c0*/ 	.word	0x00029800
        /*07c4*/ 	.short	0x0107
        /*07c6*/ 	.byte	0x26
	.zero		1


	//   ....[45]....
        /*07c8*/ 	.word	0x0000fd60
        /*07cc*/ 	.word	0x000000ff
        /*07d0*/ 	.word	0x00029800
        /*07d4*/ 	.short	0x0101
        /*07d6*/ 	.byte	0x26
	.zero		1


	//   ....[46]....
        /*07d8*/ 	.word	0x0000fd80
        /*07dc*/ 	.word	0x000000ff
        /*07e0*/ 	.word	0x00029820
        /*07e4*/ 	.short	0x010a
        /*07e6*/ 	.byte	0x26
	.zero		1


	//   ....[47]....
        /*07e8*/ 	.word	0x00010090
        /*07ec*/ 	.word	0x00000006
        /*07f0*/ 	.word	0x00029880
        /*07f4*/ 	.short	0x010a
        /*07f6*/ 	.byte	0x3f
	.zero		1


	//   ....[48]....
        /*07f8*/ 	.word	0x000102a0
        /*07fc*/ 	.word	0x00000006
        /*0800*/ 	.word	0x00029840
        /*0804*/ 	.short	0x010a
        /*0806*/ 	.byte	0x3f
	.zero		1


	//   ....[49]....
        /*0808*/ 	.word	0x000106f0
        /*080c*/ 	.word	0x00000012
        /*0810*/ 	.word	0x00029870
        /*0814*/ 	.short	0x010a
        /*0816*/ 	.byte	0x3f
	.zero		1


	//   ....[50]....
        /*0818*/ 	.word	0x00010750
        /*081c*/ 	.word	0x00000012
        /*0820*/ 	.word	0x00029860
        /*0824*/ 	.short	0x010a
        /*0826*/ 	.byte	0x3f
	.zero		1


	//   ....[51]....
        /*0828*/ 	.word	0x00010c80
        /*082c*/ 	.word	0x00000012
        /*0830*/ 	.word	0x00029850
        /*0834*/ 	.short	0x0101
        /*0836*/ 	.byte	0x3f
	.zero		1


	//   ....[52]....
        /*0838*/ 	.word	0x00010cf0
        /*083c*/ 	.word	0x00000000
        /*0840*/ 	.word	0x00000000
        /*0844*/ 	.short	0x0101
        /*0846*/ 	.byte	0x3f
	.zero		1


	//   ....[53]....
        /*0848*/ 	.word	0x00010e10
        /*084c*/ 	.word	0x00000003
        /*0850*/ 	.word	0x00029870
        /*0854*/ 	.short	0x010a
        /*0856*/ 	.byte	0x3f
	.zero		1


	//   ....[54]....
        /*0858*/ 	.word	0x00010ea0
        /*085c*/ 	.word	0x00000003
        /*0860*/ 	.word	0x00029860
        /*0864*/ 	.short	0x010a
        /*0866*/ 	.byte	0x3f
	.zero		1


	//   ....[55]....
        /*0868*/ 	.word	0x000113c0
        /*086c*/ 	.word	0x00000003
        /*0870*/ 	.word	0x00029850
        /*0874*/ 	.short	0x0101
        /*0876*/ 	.byte	0x3f
	.zero		1


	//   ....[56]....
        /*0878*/ 	.word	0x00011430
        /*087c*/ 	.word	0x00000000
        /*0880*/ 	.word	0x00000000
        /*0884*/ 	.short	0x0101
        /*0886*/ 	.byte	0x3f
	.zero		1


	//   ....[57]....
        /*0888*/ 	.word	0x000114d0
        /*088c*/ 	.word	0x00000009
        /*0890*/ 	.word	0x00029820
        /*0894*/ 	.short	0x010a
        /*0896*/ 	.byte	0x3f
	.zero		1


	//   ....[58]....
        /*0898*/ 	.word	0x00011610
        /*089c*/ 	.word	0x00000005
        /*08a0*/ 	.word	0x00000000
        /*08a4*/ 	.short	0x010a
        /*08a6*/ 	.byte	0x3f
	.zero		1


	//   ....[59]....
        /*08a8*/ 	.word	0x00011680
        /*08ac*/ 	.word	0x00000007
        /*08b0*/ 	.word	0x00000000
        /*08b4*/ 	.short	0x010a
        /*08b6*/ 	.byte	0x3f
	.zero		1


	//   ....[60]....
        /*08b8*/ 	.word	0x000116d0
        /*08bc*/ 	.word	0x00000005
        /*08c0*/ 	.word	0x00029860
        /*08c4*/ 	.short	0x010a
        /*08c6*/ 	.byte	0x3f
	.zero		1


	//   ....[61]....
        /*08c8*/ 	.word	0x00011720
        /*08cc*/ 	.word	0x00000003
        /*08d0*/ 	.word	0x00029860
        /*08d4*/ 	.short	0x010a
        /*08d6*/ 	.byte	0x3f
	.zero		1


	//   ....[62]....
        /*08d8*/ 	.word	0x00011760
        /*08dc*/ 	.word	0x00000005
        /*08e0*/ 	.word	0x00029880
        /*08e4*/ 	.short	0x010a
        /*08e6*/ 	.byte	0x3f
	.zero		1


	//   ....[63]....
        /*08e8*/ 	.word	0x00011780
        /*08ec*/ 	.word	0x00000003
        /*08f0*/ 	.word	0x00029880
        /*08f4*/ 	.short	0x010a
        /*08f6*/ 	.byte	0x3f
	.zero		1


	//   ....[64]....
        /*08f8*/ 	.word	0x000117f0
        /*08fc*/ 	.word	0x00000000
        /*0900*/ 	.word	0x00029800
        /*0904*/ 	.short	0x010a
        /*0906*/ 	.byte	0x3f
	.zero		1


	//   ....[65]....
        /*0908*/ 	.word	0x00011850
        /*090c*/ 	.word	0x00000000
        /*0910*/ 	.word	0x00029830
        /*0914*/ 	.short	0x010a
        /*0916*/ 	.byte	0x3f
	.zero		1


	//   ....[66]....
        /*0918*/ 	.word	0x000118b0
        /*091c*/ 	.word	0x00000014
        /*0920*/ 	.word	0x00029830
        /*0924*/ 	.short	0x010a
        /*0926*/ 	.byte	0x3f
	.zero		1


	//   ....[67]....
        /*0928*/ 	.word	0x00011910
        /*092c*/ 	.word	0x0000000e
        /*0930*/ 	.word	0x00029850
        /*0934*/ 	.short	0x010a
        /*0936*/ 	.byte	0x3f
	.zero		1


	//   ....[68]....
        /*0938*/ 	.word	0x00011970
        /*093c*/ 	.word	0x0000000e
        /*0940*/ 	.word	0x00029830
        /*0944*/ 	.short	0x010a
        /*0946*/ 	.byte	0x3f
	.zero		1


	//   ....[69]....
        /*0948*/ 	.word	0x000119d0
        /*094c*/ 	.word	0x0000000e
        /*0950*/ 	.word	0x00029850
        /*0954*/ 	.short	0x010a
        /*0956*/ 	.byte	0x3f
	.zero		1


	//   ....[70]....
        /*0958*/ 	.word	0x00011a30
        /*095c*/ 	.word	0x00000005
        /*0960*/ 	.word	0x00029850
        /*0964*/ 	.short	0x010a
        /*0966*/ 	.byte	0x3f
	.zero		1


	//   ....[71]....
        /*0968*/ 	.word	0x00011b90
        /*096c*/ 	.word	0x00000003
        /*0970*/ 	.word	0x00029880
        /*0974*/ 	.short	0x010a
        /*0976*/ 	.byte	0x3f
	.zero		1


	//   ....[72]....
        /*0978*/ 	.word	0x00011bf0
        /*097c*/ 	.word	0x00000003
        /*0980*/ 	.word	0x00029840
        /*0984*/ 	.short	0x010a
        /*0986*/ 	.byte	0x3f
	.zero		1


	//   ....[73]....
        /*0988*/ 	.word	0x000121f0
        /*098c*/ 	.word	0x00000003
        /*0990*/ 	.word	0x00029820
        /*0994*/ 	.short	0x010a
        /*0996*/ 	.byte	0x3f
	.zero		1


	//   ....[74]....
        /*0998*/ 	.word	0x00012240
        /*099c*/ 	.word	0x00000006
        /*09a0*/ 	.word	0x00029880
        /*09a4*/ 	.short	0x010a
        /*09a6*/ 	.byte	0x3f
	.zero		1


	//   ....[75]....
        /*09a8*/ 	.word	0x00012290
        /*09ac*/ 	.word	0x00000006
        /*09b0*/ 	.word	0x00029840
        /*09b4*/ 	.short	0x010a
        /*09b6*/ 	.byte	0x3f
	.zero		1


	//   ....[76]....
        /*09b8*/ 	.word	0x000122e0
        /*09bc*/ 	.word	0x00000012
        /*09c0*/ 	.word	0x00029870
        /*09c4*/ 	.short	0x010a
        /*09c6*/ 	.byte	0x3f
	.zero		1


	//   ....[77]....
        /*09c8*/ 	.word	0x00012330
        /*09cc*/ 	.word	0x00000012
        /*09d0*/ 	.word	0x00029860
        /*09d4*/ 	.short	0x010a
        /*09d6*/ 	.byte	0x3f
	.zero		1


	//   ....[78]....
        /*09d8*/ 	.word	0x00012380
        /*09dc*/ 	.word	0x00000003
        /*09e0*/ 	.word	0x00029870
        /*09e4*/ 	.short	0x010a
        /*09e6*/ 	.byte	0x3f
	.zero		1


	//   ....[79]....
        /*09e8*/ 	.word	0x000123d0
        /*09ec*/ 	.word	0x00000003
        /*09f0*/ 	.word	0x00029860
        /*09f4*/ 	.short	0x010a
        /*09f6*/ 	.byte	0x3f
	.zero		1


	//   ....[80]....
        /*09f8*/ 	.word	0x00012420
        /*09fc*/ 	.word	0x00000009
        /*0a00*/ 	.word	0x00029820
        /*0a04*/ 	.short	0x010a
        /*0a06*/ 	.byte	0x3f
	.zero		1


	//   ....[81]....
        /*0a08*/ 	.word	0x00012470
        /*0a0c*/ 	.word	0x00000005
        /*0a10*/ 	.word	0x00000000
        /*0a14*/ 	.short	0x010a
        /*0a16*/ 	.byte	0x3f
	.zero		1


	//   ....[82]....
        /*0a18*/ 	.word	0x000124c0
        /*0a1c*/ 	.word	0x00000007
        /*0a20*/ 	.word	0x00000000
        /*0a24*/ 	.short	0x010a
        /*0a26*/ 	.byte	0x3f
	.zero		1


	//   ....[83]....
        /*0a28*/ 	.word	0x00012510
        /*0a2c*/ 	.word	0x00000005
        /*0a30*/ 	.word	0x00029860
        /*0a34*/ 	.short	0x010a
        /*0a36*/ 	.byte	0x3f
	.zero		1


	//   ....[84]....
        /*0a38*/ 	.word	0x00012560
        /*0a3c*/ 	.word	0x00000003
        /*0a40*/ 	.word	0x00029860
        /*0a44*/ 	.short	0x010a
        /*0a46*/ 	.byte	0x3f
	.zero		1


	//   ....[85]....
        /*0a48*/ 	.word	0x000125b0
        /*0a4c*/ 	.word	0x00000005
        /*0a50*/ 	.word	0x00029880
        /*0a54*/ 	.short	0x010a
        /*0a56*/ 	.byte	0x3f
	.zero		1


	//----- nvinfo : EIATTR_NUM_MBARRIERS
	.align		4
.L_268:
        /*0a58*/ 	.byte	0x03, 0x38
        /*0a5a*/ 	.short	0x0016


	//----- nvinfo : EIATTR_EXIT_INSTR_OFFSETS
	.align		4
        /*0a5c*/ 	.byte	0x04, 0x1c
        /*0a5e*/ 	.short	(.L_270 - .L_269)


	//   ....[0]....
.L_269:
        /*0a60*/ 	.word	0x000117d0


	//----- nvinfo : EIATTR_MAX_THREADS
	.align		4
.L_270:
        /*0a64*/ 	.byte	0x04, 0x05
        /*0a66*/ 	.short	(.L_272 - .L_271)
.L_271:
        /*0a68*/ 	.word	0x00000180
        /*0a6c*/ 	.word	0x00000001
        /*0a70*/ 	.word	0x00000001


	//----- nvinfo : EIATTR_CRS_STACK_SIZE
	.align		4
.L_272:
        /*0a74*/ 	.byte	0x04, 0x1e
        /*0a76*/ 	.short	(.L_274 - .L_273)
.L_273:
        /*0a78*/ 	.word	0x00000000


	//----- nvinfo : EIATTR_CBANK_PARAM_SIZE
	.align		4
.L_274:
        /*0a7c*/ 	.byte	0x03, 0x19
        /*0a7e*/ 	.short	0x0a70


	//----- nvinfo : EIATTR_PARAM_CBANK
	.align		4
        /*0a80*/ 	.byte	0x04, 0x0a
        /*0a82*/ 	.short	(.L_276 - .L_275)
	.align		4
.L_275:
        /*0a84*/ 	.word	index@(.nv.constant0._ZN7cutlass13device_kernelIN5flash11enable_sm90INS1_16FlashAttnFwdSm90INS1_25CollectiveMainloopFwdSm90ILi2EN4cute5tupleIJNS5_1CILi1EEES8_S8_EEENS6_IJNS7_ILi128EEENS7_ILi160EEENS7_ILi192EEEEEELi128ENS_12float_e4m3_tEfNS_4arch4Sm90ELb1ELb0ELb0ELb0ELb0ELb0ELb0ELb1ELb1ELb1ELb1ELb0EEENS1_21CollectiveEpilogueFwdINS6_IJSA_SA_SB_EEES9_NS_10bfloat16_tESG_Li256ELb0ELb1ELb1ELb1EEENS1_19SingleTileSchedulerILb0ELb1ELb1ELi128EEEEEEEEEvNT_6ParamsE)
        /*0a88*/ 	.short	0x0210
        /*0a8a*/ 	.short	0x0a70


	//----- nvinfo : EIATTR_SW_WAR
	.align		4
.L_276:
        /*0a8c*/ 	.byte	0x04, 0x36
        /*0a8e*/ 	.short	(.L_278 - .L_277)
.L_277:
        /*0a90*/ 	.word	0x00000008
.L_278:


//--------------------- .nv.info._ZN7cutlass13device_kernelIN5flash11enable_sm90INS1_16FlashAttnFwdSm90INS1_25CollectiveMainloopFwdSm90ILi2EN4cute5tupleIJNS5_1CILi1EEES8_S8_EEENS6_IJNS7_ILi128EEENS7_ILi160EEENS7_ILi192EEEEEELi128ENS_12float_e4m3_tEfNS_4arch4Sm90ELb1ELb0ELb0ELb1ELb0ELb0ELb0ELb1ELb1ELb1ELb1ELb0EEENS1_21CollectiveEpilogueFwdINS6_IJSA_SA_SB_EEES9_NS_10bfloat16_tESG_Li256ELb1ELb1ELb1ELb1EEENS1_36VarlenDynamicPersistentTileSchedulerILi128ELi160ELi256ELi128ELb1ELb1ELb1ELb1ELb1ELb1EEEEEEEEEvNT_6ParamsE --------------------------
	.section	.nv.info._ZN7cutlass13device_kernelIN5flash11enable_sm90INS1_16FlashAttnFwdSm90INS1_25CollectiveMainloopFwdSm90ILi2EN4cute5tupleIJNS5_1CILi1EEES8_S8_EEENS6_IJNS7_ILi128EEENS7_ILi160EEENS7_ILi192EEEEEELi128ENS_12float_e4m3_tEfNS_4arch4Sm90ELb1ELb0ELb0ELb1ELb0ELb0ELb0ELb1ELb1ELb1ELb1ELb0EEENS1_21CollectiveEpilogueFwdINS6_IJSA_SA_SB_EEES9_NS_10bfloat16_tESG_Li256ELb1ELb1ELb1ELb1EEENS1_36VarlenDynamicPersistentTileSchedulerILi128ELi160ELi256ELi128ELb1ELb1ELb1ELb1ELb1ELb1EEEEEEEEEvNT_6ParamsE,"",@"SHT_CUDA_INFO"
	.sectionflags	@""
	.align	4


	//----- nvinfo : EIATTR_CUDA_API_VERSION
	.align		4
        /*0000*/ 	.byte	0x04, 0x37
        /*0002*/ 	.short	(.L_280 - .L_279)
.L_279:
        /*0004*/ 	.word	0x00000082


	//----- nvinfo : EIATTR_KPARAM_INFO
	.align		4
.L_280:
        /*0008*/ 	.byte	0x04, 0x17
        /*000a*/ 	.short	(.L_282 - .L_281)
.L_281:
        /*000c*/ 	.word	0x00000000
        /*0010*/ 	.short	0x0000
        /*0012*/ 	.short	0x0070
        /*0014*/ 	.byte	0x00, 0xf0, 0x01, 0x2a


	//----- nvinfo : EIATTR_SPARSE_MMA_MASK
	.align		4
.L_282:
        /*0018*/ 	.byte	0x03, 0x50
        /*001a*/ 	.short	0x0000


	//----- nvinfo : EIATTR_MAXREG_COUNT
	.align		4
        /*001c*/ 	.byte	0x03, 0x1b
        /*001e*/ 	.short	0x00a8


	//----- nvinfo : EIATTR_NUM_BARRIERS
	.align		4
        /*0020*/ 	.byte	0x02, 0x4c
        /*0022*/ 	.byte	0x10
	.zero		1


	//----- nvinfo : EIATTR_EXTERNS
	.align		4
        /*0024*/ 	.byte	0x04, 0x0f
        /*0026*/ 	.short	(.L_284 - .L_283)


	//   ....[0]....
	.align		4
.L_283:
        /*0028*/ 	.word	index@(__assertfail)


	//----- nvinfo : EIATTR_ANNOTATIONS
	.align		4
.L_284:
        /*002c*/ 	.byte	0x04, 0x55
        /*002e*/ 	.short	(.L_286 - .L_285)


	//   ....[0]....
.L_285:
        /* <DEDUP_REMOVED lines=38> */


	//----- nvinfo : EIATTR_MERCURY_ISA_VERSION
	.align		4
.L_286:
        /*0280*/ 	.byte	0x03, 0x5f
        /*0282*/ 	.short	0x0101


	//----- nvinfo : EIATTR_UNUSED_LOAD_BYTE_OFFSET
	.align		4
        /*0284*/ 	.byte	0x04, 0x44
        /*0286*/ 	.short	(.L_288 - .L_287)


	//   ....[0]....
.L_287:
        /*0288*/ 	.word	0x00000a40
        /*028c*/ 	.word	0x0000fff0


	//   ....[1]....
        /*0290*/ 	.word	0x0000c3a0
        /*0294*/ 	.word	0x0000fff0


	//----- nvinfo : EIATTR_INT_WARP_WIDE_INSTR_OFFSETS
	.align		4
.L_288:
        /*0298*/ 	.byte	0x04, 0x31
        /*029a*/ 	.short	(.L_290 - .L_289)


	//   ....[0]....
.L_289:
        /*029c*/ 	.word	0x00000130


	//   ....[1]....
        /*02a0*/ 	.word	0x00000170


	//   ....[2]....
        /*02a4*/ 	.word	0x000001e0


	//   ....[3]....
        /*02a8*/ 	.word	0x00011b60


	//   ....[4]....
        /*02ac*/ 	.word	0x00011bf0


	//   ....[5]....
        /*02b0*/ 	.word	0x00014450


	//   ....[6]....
        /*02b4*/ 	.word	0x000144e0


	//----- nvinfo : EIATTR_COOP_GROUP_MASK_REGIDS
	.align		4
.L_290:
        /*02b8*/ 	.byte	0x04, 0x29
        /*02ba*/ 	.short	(.L_292 - .L_291)


	//   ....[0]....
.L_291:
        /*02bc*/ 	.word	0xffffffff


	//   ....[1]....
        /*02c0*/ 	.word	0xffffffff


	//   ....[2]....
        /*02c4*/ 	.word	0xffffffff


	//   ....[3]....
        /*02c8*/ 	.word	0xffffffff


	//   ....[4]....
        /*02cc*/ 	.word	0xffffffff


	//   ....[5]....
        /*02d0*/ 	.word	0xffffffff


	//   ....[6]....
        /*02d4*/ 	.word	0xffffffff


	//   ....[7]....
        /*02d8*/ 	.word	0xffffffff


	//   ....[8]....
        /*02dc*/ 	.word	0xffffffff


	//   ....[9]....
        /*02e0*/ 	.word	0xffffffff


	//   ....[10]....
        /*02e4*/ 	.word	0xffffffff


	//   ....[11]....
        /*02e8*/ 	.word	0xffffffff


	//   ....[12]....
        /*02ec*/ 	.word	0xffffffff


	//   ....[13]....
        /*02f0*/ 	.word	0xffffffff


	//   ....[14]....
        /*02f4*/ 	.word	0xffffffff


	//   ....[15]....
        /*02f8*/ 	.word	0xffffffff


	//   ....[16]....
        /*02fc*/ 	.word	0xffffffff


	//   ....[17]....
        /*0300*/ 	.word	0xffffffff


	//   ....[18]....
        /*0304*/ 	.word	0xffffffff


	//   ....[19]....
        /*0308*/ 	.word	0xffffffff


	//   ....[20]....
        /*030c*/ 	.word	0xffffffff


	//   ....[21]....
        /*0310*/ 	.word	0xffffffff


	//   ....[22]....
        /*0314*/ 	.word	0xffffffff


	//   ....[23]....
        /*0318*/ 	.word	0xffffffff


	//   ....[24]....
        /*031c*/ 	.word	0xffffffff


	//   ....[25]....
        /*0320*/ 	.word	0xffffffff


	//   ....[26]....
        /*0324*/ 	.word	0xffffffff


	//   ....[27]....
        /*0328*/ 	.word	0xffffffff


	//   ....[28]....
        /*032c*/ 	.word	0xffffffff


	//   ....[29]....
        /*0330*/ 	.word	0xffffffff


	//   ....[30]....
        /*0334*/ 	.word	0xffffffff


	//   ....[31]....
        /*0338*/ 	.word	0xffffffff


	//   ....[32]....
        /*033c*/ 	.word	0xffffffff


	//   ....[33]....
        /*0340*/ 	.word	0xffffffff


	//   ....[34]....
        /*0344*/ 	.word	0xffffffff


	//   ....[35]....
        /*0348*/ 	.word	0xffffffff


	//   ....[36]....
        /*034c*/ 	.word	0xffffffff


	//   ....[37]....
        /*0350*/ 	.word	0xffffffff


	//   ....[38]....
        /*0354*/ 	.word	0xffffffff


	//   ....[39]....
        /*0358*/ 	.word	0xffffffff


	//   ....[40]....
        /*035c*/ 	.word	0xffffffff


	//   ....[41]....
        /*0360*/ 	.word	0xffffffff


	//   ....[42]....
        /*0364*/ 	.word	0xffffffff


	//   ....[43]....
        /*0368*/ 	.word	0xffffffff


	//   ....[44]....
        /*036c*/ 	.word	0xffffffff


	//   ....[45]....
        /*0370*/ 	.word	0xffffffff


	//   ....[46]....
        /*0374*/ 	.word	0xffffffff


	//   ....[47]....
        /*0378*/ 	.word	0xffffffff


	//   ....[48]....
        /*037c*/ 	.word	0xffffffff


	//   ....[49]....
        /*0380*/ 	.word	0xffffffff


	//   ....[50]....
        /*0384*/ 	.word	0xffffffff


	//   ....[51]....
        /*0388*/ 	.word	0xffffffff


	//   ....[52]....
        /*038c*/ 	.word	0xffffffff


	//   ....[53]....
        /*0390*/ 	.word	0xffffffff


	//   ....[54]....
        /*0394*/ 	.word	0xffffffff


	//   ....[55]....
        /*0398*/ 	.word	0xffffffff


	//   ....[56]....
        /*039c*/ 	.word	0xffffffff


	//   ....[57]....
        /*03a0*/ 	.word	0xffffffff


	//   ....[58]....
        /*03a4*/ 	.word	0xffffffff


	//   ....[59]....
        /*03a8*/ 	.word	0xffffffff


	//   ....[60]....
        /*03ac*/ 	.word	0xffffffff


	//   ....[61]....
        /*03b0*/ 	.word	0xffffffff


	//   ....[62]....
        /*03b4*/ 	.word	0xffffffff


	//   ....[63]....
        /*03b8*/ 	.word	0xffffffff


	//   ....[64]....
        /*03bc*/ 	.word	0xffffffff


	//   ....[65]....
        /*03c0*/ 	.word	0xffffffff


	//   ....[66]....
        /*03c4*/ 	.word	0xffffffff


	//   ....[67]....
        /*03c8*/ 	.word	0xffffffff


	//   ....[68]....
        /*03cc*/ 	.word	0xffffffff


	//   ....[69]....
        /*03d0*/ 	.word	0xffffffff


	//   ....[70]....
        /*03d4*/ 	.word	0xffffffff


	//   ....[71]....
        /*03d8*/ 	.word	0xffffffff


	//   ....[72]....
        /*03dc*/ 	.word	0xffffffff


	//   ....[73]....
        /*03e0*/ 	.word	0xffffffff


	//   ....[74]....
        /*03e4*/ 	.word	0xffffffff


	//   ....[75]....
        /*03e8*/ 	.word	0xffffffff


	//   ....[76]....
        /*03ec*/ 	.word	0xffffffff


	//   ....[77]....
        /*03f0*/ 	.word	0xffffffff


	//   ....[78]....
        /*03f4*/ 	.word	0xffffffff


	//   ....[79]....
        /*03f8*/ 	.word	0xffffffff


	//   ....[80]....
        /*03fc*/ 	.word	0xffffffff


	//   ....[81]....
        /*0400*/ 	.word	0xffffffff


	//   ....[82]....
        /*0404*/ 	.word	0xffffffff


	//   ....[83]....
        /*0408*/ 	.word	0xffffffff


	//   ....[84]....
        /*040c*/ 	.word	0xffffffff


	//   ....[85]....
        /*0410*/ 	.word	0xffffffff


	//   ....[86]....
        /*0414*/ 	.word	0xffffffff


	//   ....[87]....
        /*0418*/ 	.word	0xffffffff


	//   ....[88]....
        /*041c*/ 	.word	0xffffffff


	//   ....[89]....
        /*0420*/ 	.word	0xffffffff


	//   ....[90]....
        /*0424*/ 	.word	0xffffffff


	//   ....[91]....
        /*0428*/ 	.word	0xffffffff


	//   ....[92]....
        /*042c*/ 	.word	0xffffffff


	//   ....[93]....
        /*0430*/ 	.word	0xffffffff


	//   ....[94]....
        /*0434*/ 	.word	0xffffffff


	//   ....[95]....
        /*0438*/ 	.word	0xffffffff


	//   ....[96]....
        /*043c*/ 	.word	0xffffffff


	//   ....[97]....
        /*0440*/ 	.word	0xffffffff


	//   ....[98]....
        /*0444*/ 	.word	0xffffffff


	//   ....[99]....
        /*0448*/ 	.word	0xffffffff


	//   ....[100]....
        /*044c*/ 	.word	0xffffffff


	//   ....[101]....
        /*0450*/ 	.word	0xffffffff


	//   ....[102]....
        /*0454*/ 	.word	0xffffffff


	//   ....[103]....
        /*0458*/ 	.word	0xffffffff


	//   ....[104]....
        /*045c*/ 	.word	0xffffffff


	//   ....[105]....
        /*0460*/ 	.word	0xffffffff


	//   ....[106]....
        /*0464*/ 	.word	0xffffffff


	//   ....[107]....
        /*0468*/ 	.word	0xffffffff


	//   ....[108]....
        /*046c*/ 	.word	0xffffffff


	//   ....[109]....
        /*0470*/ 	.word	0xffffffff


	//   ....[110]....
        /*0474*/ 	.word	0xffffffff


	//   ....[111]....
        /*0478*/ 	.word	0xffffffff


	//   ....[112]....
        /*047c*/ 	.word	0xffffffff


	//   ....[113]....
        /*0480*/ 	.word	0xffffffff


	//   ....[114]....
        /*0484*/ 	.word	0xffffffff


	//   ....[115]....
        /*0488*/ 	.word	0xffffffff


	//   ....[116]....
        /*048c*/ 	.word	0xffffffff


	//   ....[117]....
        /*0490*/ 	.word	0xffffffff


	//   ....[118]....
        /*0494*/ 	.word	0xffffffff


	//   ....[119]....
        /*0498*/ 	.word	0xffffffff


	//   ....[120]....
        /*049c*/ 	.word	0xffffffff


	//   ....[121]....
        /*04a0*/ 	.word	0xffffffff


	//   ....[122]....
        /*04a4*/ 	.word	0xffffffff


	//   ....[123]....
        /*04a8*/ 	.word	0xffffffff


	//   ....[124]....
        /*04ac*/ 	.word	0xffffffff


	//   ....[125]....
        /*04b0*/ 	.word	0xffffffff


	//   ....[126]....
        /*04b4*/ 	.word	0xffffffff


	//   ....[127]....
        /*04b8*/ 	.word	0xffffffff


	//   ....[128]....
        /*04bc*/ 	.word	0xffffffff


	//   ....[129]....
        /*04c0*/ 	.word	0xffffffff


	//   ....[130]....
        /*04c4*/ 	.word	0xffffffff


	//   ....[131]....
        /*04c8*/ 	.word	0xffffffff


	//   ....[132]....
        /*04cc*/ 	.word	0xffffffff


	//   ....[133]....
        /*04d0*/ 	.word	0xffffffff


	//   ....[134]....
        /*04d4*/ 	.word	0xffffffff


	//   ....[135]....
        /*04d8*/ 	.word	0xffffffff


	//   ....[136]....
        /*04dc*/ 	.word	0xffffffff


	//   ....[137]....
        /*04e0*/ 	.word	0xffffffff


	//   ....[138]....
        /*04e4*/ 	.word	0xffffffff


	//   ....[139]....
        /*04e8*/ 	.word	0xffffffff


	//   ....[140]....
        /*04ec*/ 	.word	0xffffffff


	//   ....[141]....
        /*04f0*/ 	.word	0xffffffff


	//   ....[142]....
        /*04f4*/ 	.word	0xffffffff


	//   ....[143]....
        /*04f8*/ 	.word	0xffffffff


	//   ....[144]....
        /*04fc*/ 	.word	0xffffffff


	//   ....[145]....
        /*0500*/ 	.word	0xffffffff


	//   ....[146]....
        /*0504*/ 	.word	0xffffffff


	//   ....[147]....
        /*0508*/ 	.word	0xffffffff


	//   ....[148]....
        /*050c*/ 	.word	0xffffffff


	//   ....[149]....
        /*0510*/ 	.word	0xffffffff


	//   ....[150]....
        /*0514*/ 	.word	0xffffffff


	//   ....[151]....
        /*0518*/ 	.word	0xffffffff


	//   ....[152]....
        /*051c*/ 	.word	0xffffffff


	//   ....[153]....
        /*0520*/ 	.word	0xffffffff


	//   ....[154]....
        /*0524*/ 	.word	0xffffffff


	//   ....[155]....
        /*0528*/ 	.word	0xffffffff


	//   ....[156]....
        /*052c*/ 	.word	0xffffffff


	//   ....[157]....
        /*0530*/ 	.word	0xffffffff


	//   ....[158]....
        /*0534*/ 	.word	0xffffffff


	//   ....[159]....
        /*0538*/ 	.word	0xffffffff


	//   ....[160]....
        /*053c*/ 	.word	0xffffffff


	//   ....[161]....
        /*0540*/ 	.word	0x0500000f


	//   ....[162]....
        /*0544*/ 	.word	0x0500000f


	//   ....[163]....
        /*0548*/ 	.word	0x0500000f


	//   ....[164]....
        /*054c*/ 	.word	0x0500000f


	//   ....[165]....
        /*0550*/ 	.word	0x0500000f


	//   ....[166]....
        /*0554*/ 	.word	0x0500000f


	//   ....[167]....
        /*0558*/ 	.word	0x0500000f


	//   ....[168]....
        /*055c*/ 	.word	0x0500000f


	//   ....[169]....
        /*0560*/ 	.word	0x0500000f


	//   ....[170]....
        /*0564*/ 	.word	0x0500000f


	//----- nvinfo : EIATTR_COOP_GROUP_INSTR_OFFSETS
	.align		4
.L_292:
        /*0568*/ 	.byte	0x04, 0x28
        /*056a*/ 	.short	(.L_294 - .L_293)


	//   ....[0]....
.L_293:
        /*056c*/ 	.word	0x00000070


	//   ....[1]....
        /*0570*/ 	.word	0x00000140


	//   ....[2]....
        /*0574*/ 	.word	0x00000190


	//   ....[3]....
        /*0578*/ 	.word	0x000003c0


	//   ....[4]....
        /*057c*/ 	.word	0x00000520


	//   ....[5]....
        /*0580*/ 	.word	0x00000640


	//   ....[6]....
        /*0584*/ 	.word	0x000007a0


	//   ....[7]....
        /*0588*/ 	.word	0x00001d70


	//   ....[8]....
        /*058c*/ 	.word	0x00002b40


	//   ....[9]....
        /*0590*/ 	.word	0x00002b70


	//   ....[10]....
        /*0594*/ 	.word	0x00003640


	//   ....[11]....
        /*0598*/ 	.word	0x00003700


	//   ....[12]....
        /*059c*/ 	.word	0x00004180


	//   ....[13]....
        /*05a0*/ 	.word	0x00004200


	//   ....[14]....
        /*05a4*/ 	.word	0x00006290


	//   ....[15]....
        /*05a8*/ 	.word	0x000062c0


	//   ....[16]....
        /*05ac*/ 	.word	0x00006ba0


	//   ....[17]....
        /*05b0*/ 	.word	0x00006ca0


	//   ....[18]....
        /*05b4*/ 	.word	0x000077b0


	//   ....[19]....
        /*05b8*/ 	.word	0x00007800


	//   ....[20]....
        /*05bc*/ 	.word	0x00009fb0


	//   ....[21]....
        /*05c0*/ 	.word	0x0000a010


	//   ....[22]....
        /*05c4*/ 	.word	0x0000a040


	//   ....[23]....
        /*05c8*/ 	.word	0x0000a060


	//   ....[24]....
        /*05cc*/ 	.word	0x0000bbe0


	//   ....[25]....
        /*05d0*/ 	.word	0x0000bbf0


	//   ....[26]....
        /*05d4*/ 	.word	0x0000bc70


	//   ....[27]....
        /*05d8*/ 	.word	0x0000bc80


	//   ....[28]....
        /*05dc*/ 	.word	0x0000cbf0


	//   ....[29]....
        /*05e0*/ 	.word	0x0000cc00


	//   ....[30]....
        /*05e4*/ 	.word	0x0000cc10


	//   ....[31]....
        /*05e8*/ 	.word	0x0000cc20


	//   ....[32]....
        /*05ec*/ 	.word	0x0000cc30


	//   ....[33]....
        /*05f0*/ 	.word	0x0000cc40


	//   ....[34]....
        /*05f4*/ 	.word	0x0000cc50


	//   ....[35]....
        /*05f8*/ 	.word	0x0000cc60


	//   ....[36]....
        /*05fc*/ 	.word	0x0000cc70


	//   ....[37]....
        /*0600*/ 	.word	0x0000cca0


	//   ....[38]....
        /*0604*/ 	.word	0x0000ccd0


	//   ....[39]....
        /*0608*/ 	.word	0x0000cce0


	//   ....[40]....
        /*060c*/ 	.word	0x0000ccf0


	//   ....[41]....
        /*0610*/ 	.word	0x0000cd00


	//   ....[42]....
        /*0614*/ 	.word	0x0000cd10


	//   ....[43]....
        /*0618*/ 	.word	0x0000cd20


	//   ....[44]....
        /*061c*/ 	.word	0x0000cd50


	//   ....[45]....
        /*0620*/ 	.word	0x0000cd60


	//   ....[46]....
        /*0624*/ 	.word	0x0000cd70


	//   ....[47]....
        /*0628*/ 	.word	0x0000cd80


	//   ....[48]....
        /*062c*/ 	.word	0x0000cd90


	//   ....[49]....
        /*0630*/ 	.word	0x0000cda0


	//   ....[50]....
        /*0634*/ 	.word	0x0000cdb0


	//   ....[51]....
        /*0638*/ 	.word	0x0000cdc0


	//   ....[52]....
        /*063c*/ 	.word	0x0000cdd0


	//   ....[53]....
        /*0640*/ 	.word	0x0000cdf0


	//   ....[54]....
        /*0644*/ 	.word	0x0000ce20


	//   ....[55]....
        /*0648*/ 	.word	0x0000ce30


	//   ....[56]....
        /*064c*/ 	.word	0x0000ce40


	//   ....[57]....
        /*0650*/ 	.word	0x0000ce60


	//   ....[58]....
        /*0654*/ 	.word	0x0000ce70


	//   ....[59]....
        /*0658*/ 	.word	0x0000ce80


	//   ....[60]....
        /*065c*/ 	.word	0x0000ce90


	//   ....[61]....
        /*0660*/ 	.word	0x0000ceb0


	//   ....[62]....
        /*0664*/ 	.word	0x0000cec0


	//   ....[63]....
        /*0668*/ 	.word	0x0000ced0


	//   ....[64]....
        /*066c*/ 	.word	0x0000cee0


	//   ....[65]....
        /*0670*/ 	.word	0x0000cf00


	//   ....[66]....
        /*0674*/ 	.word	0x0000cf30


	//   ....[67]....
        /*0678*/ 	.word	0x0000cf60


	//   ....[68]....
        /*067c*/ 	.word	0x0000cf80


	//   ....[69]....
        /*0680*/ 	.word	0x0000cf90


	//   ....[70]....
        /*0684*/ 	.word	0x0000cfa0


	//   ....[71]....
        /*0688*/ 	.word	0x0000cfc0


	//   ....[72]....
        /*068c*/ 	.word	0x0000cfe0


	//   ....[73]....
        /*0690*/ 	.word	0x0000d000


	//   ....[74]....
        /*0694*/ 	.word	0x0000d020


	//   ....[75]....
        /*0698*/ 	.word	0x0000d050


	//   ....[76]....
        /*069c*/ 	.word	0x0000d080


	//   ....[77]....
        /*06a0*/ 	.word	0x0000d0a0


	//   ....[78]....
        /*06a4*/ 	.word	0x0000d0d0


	//   ....[79]....
        /*06a8*/ 	.word	0x0000d100


	//   ....[80]....
        /*06ac*/ 	.word	0x0000d110


	//   ....[81]....
        /*06b0*/ 	.word	0x0000d140


	//   ....[82]....
        /*06b4*/ 	.word	0x0000d150


	//   ....[83]....
        /*06b8*/ 	.word	0x0000d170


	//   ....[84]....
        /*06bc*/ 	.word	0x0000d180


	//   ....[85]....
        /*06c0*/ 	.word	0x0000d190


	//   ....[86]....
        /*06c4*/ 	.word	0x0000d1b0


	//   ....[87]....
        /*06c8*/ 	.word	0x0000d1e0


	//   ....[88]....
        /*06cc*/ 	.word	0x0000d210


	//   ....[89]....
        /*06d0*/ 	.word	0x0000d240


	//   ....[90]....
        /*06d4*/ 	.word	0x0000d270


	//   ....[91]....
        /*06d8*/ 	.word	0x0000d2a0


	//   ....[92]....
        /*06dc*/ 	.word	0x0000db20


	//   ....[93]....
        /*06e0*/ 	.word	0x0000db60


	//   ....[94]....
        /*06e4*/ 	.word	0x0000db80


	//   ....[95]....
        /*06e8*/ 	.word	0x0000dbb0


	//   ....[96]....
        /*06ec*/ 	.word	0x0000e270


	//   ....[97]....
        /*06f0*/ 	.word	0x0000e2a0


	//   ....[98]....
        /*06f4*/ 	.word	0x0000e360


	//   ....[99]....
        /*06f8*/ 	.word	0x0000e380


	//   ....[100]....
        /*06fc*/ 	.word	0x0000e440


	//   ....[101]....
        /*0700*/ 	.word	0x0000e460


	//   ....[102]....
        /*0704*/ 	.word	0x0000e530


	//   ....[103]....
        /*0708*/ 	.word	0x0000e550


	//   ....[104]....
        /*070c*/ 	.word	0x0000e920


	//   ....[105]....
        /*0710*/ 	.word	0x0000e930


	//   ....[106]....
        /*0714*/ 	.word	0x0000ed70


	//   ....[107]....
        /*0718*/ 	.word	0x0000ed80


	//   ....[108]....
        /*071c*/ 	.word	0x0000fa70


	//   ....[109]....
        /*0720*/ 	.word	0x0000fa90


	//   ....[110]....
        /*0724*/ 	.word	0x0000fb50


	//   ....[111]....
        /*0728*/ 	.word	0x0000fb70


	//   ....[112]....
        /*072c*/ 	.word	0x0000fc30


	//   ....[113]....
        /*0730*/ 	.word	0x0000fc50


	//   ....[114]....
        /*0734*/ 	.word	0x0000fd20


	//   ....[115]....
        /*0738*/ 	.word	0x0000fd40


	//   ....[116]....
        /*073c*/ 	.word	0x0000fe80


	//   ....[117]....
        /*0740*/ 	.word	0x000100b0


	//   ....[118]....
        /*0744*/ 	.word	0x000100f0


	//   ....[119]....
        /*0748*/ 	.word	0x00010130


	//   ....[120]....
        /*074c*/ 	.word	0x00010160


	//   ....[121]....
        /*0750*/ 	.word	0x00010190


	//   ....[122]....
        /*0754*/ 	.word	0x000101c0


	//   ....[123]....
        /*0758*/ 	.word	0x00010350


	//   ....[124]....
        /*075c*/ 	.word	0x00010380


	//   ....[125]....
        /*0760*/ 	.word	0x000103c0


	//   ....[126]....
        /*0764*/ 	.word	0x000103f0


	//   ....[127]....
        /*0768*/ 	.word	0x00010420


	//   ....[128]....
        /*076c*/ 	.word	0x00010450


	//   ....[129]....
        /*0770*/ 	.word	0x000104f0


	//   ....[130]....
        /*0774*/ 	.word	0x00010540


	//   ....[131]....
        /*0778*/ 	.word	0x00010550


	//   ....[132]....
        /*077c*/ 	.word	0x00010590


	//   ....[133]....
        /*0780*/ 	.word	0x000122e0


	//   ....[134]....
        /*0784*/ 	.word	0x00012f30


	//   ....[135]....
        /*0788*/ 	.word	0x00012f60


	//   ....[136]....
        /*078c*/ 	.word	0x00013030


	//   ....[137]....
        /*0790*/ 	.word	0x00013040


	//   ....[138]....
        /*0794*/ 	.word	0x000130d0


	//   ....[139]....
        /*0798*/ 	.word	0x000130e0


	//   ....[140]....
        /*079c*/ 	.word	0x000130f0


	//   ....[141]....
        /*07a0*/ 	.word	0x00013100


	//   ....[142]....
        /*07a4*/ 	.word	0x00014e80


	//   ....[143]....
        /*07a8*/ 	.word	0x00014eb0


	//   ....[144]....
        /*07ac*/ 	.word	0x00014ee0


	//   ....[145]....
        /*07b0*/ 	.word	0x00014f10


	//   ....[146]....
        /*07b4*/ 	.word	0x00014f40


	//   ....[147]....
        /*07b8*/ 	.word	0x00014f70


	//   ....[148]....
        /*07bc*/ 	.word	0x00014fa0


	//   ....[149]....
        /*07c0*/ 	.word	0x00014fd0


	//   ....[150]....
        /*07c4*/ 	.word	0x00015140


	//   ....[151]....
        /*07c8*/ 	.word	0x00015170


	//   ....[152]....
        /*07cc*/ 	.word	0x000151a0


	//   ....[153]....
        /*07d0*/ 	.word	0x000151d0


	//   ....[154]....
        /*07d4*/ 	.word	0x00015200


	//   ....[155]....
        /*07d8*/ 	.word	0x00015230


	//   ....[156]....
        /*07dc*/ 	.word	0x000152b0


	//   ....[157]....
        /*07e0*/ 	.word	0x000152f0


	//   ....[158]....
        /*07e4*/ 	.word	0x00015300


	//   ....[159]....
        /*07e8*/ 	.word	0x00015340


	//   ....[160]....
        /*07ec*/ 	.word	0x00015e20


	//   ....[161]....
        /*07f0*/ 	.word	0x00016400


	//   ....[162]....
        /*07f4*/ 	.word	0x000165e0


	//   ....[163]....
        /*07f8*/ 	.word	0x00016640


	//   ....[164]....
        /*07fc*/ 	.word	0x000166a0


	//   ....[165]....
        /*0800*/ 	.word	0x000167a0


	//   ....[166]....
        /*0804*/ 	.word	0x00016840


	//   ....[167]....
        /*0808*/ 	.word	0x00016940


	//   ....[168]....
        /*080c*/ 	.word	0x000169a0


	//   ....[169]....
        /*0810*/ 	.word	0x00016a80


	//   ....[170]....
        /*0814*/ 	.word	0x00016dd0


	//----- nvinfo : EIATTR_REG_RECONFIG
	.align		4
.L_294:
        /*0818*/ 	.byte	0x01, 0x54
	.zero		2


	//----- nvinfo : EIATTR_SYSCALL_OFFSETS
	.align		4
        /*081c*/ 	.byte	0x04, 0x46
        /*081e*/ 	.short	(.L_296 - .L_295)


	//   ....[0]....
.L_295:
        /*0820*/ 	.word	0x00001f50


	//   ....[1]....
        /*0824*/ 	.word	0x00011d60


	//   ....[2]....
        /*0828*/ 	.word	0x00011ec0


	//   ....[3]....
        /*082c*/ 	.word	0x00012010


	//   ....[4]....
        /*0830*/ 	.word	0x00012150


	//   ....[5]....
        /*0834*/ 	.word	0x00012b70


	//----- nvinfo : EIATTR_MBARRIER_INSTR_OFFSETS
	.align		4
.L_296:
        /*0838*/ 	.byte	0x04, 0x39
        /*083a*/ 	.short	(.L_298 - .L_297)


	//   ....[0]....
.L_297:
        /*083c*/ 	.word	0x00000270
        /*0840*/ 	.word	0x000000ff
        /*0844*/ 	.word	0x00029800
        /*0848*/ 	.short	0x0100
        /*084a*/ 	.byte	0x08
	.zero		1


	//   ....[1]....
        /*084c*/ 	.word	0x00000280
        /*0850*/ 	.word	0x000000ff
        /*0854*/ 	.word	0x00029820
        /*0858*/ 	.short	0x0100
        /*085a*/ 	.byte	0x08
	.zero		1


	//   ....[2]....
        /*085c*/ 	.word	0x00000370
        /*0860*/ 	.word	0x000000ff
        /*0864*/ 	.word	0x00029830
        /*0868*/ 	.short	0x0100
        /*086a*/ 	.byte	0x08
	.zero		1


	//   ....[3]....
        /*086c*/ 	.word	0x00000380
        /*0870*/ 	.word	0x000000ff
        /*0874*/ 	.word	0x00029840
        /*0878*/ 	.short	0x0100
        /*087a*/ 	.byte	0x08
	.zero		1


	//   ....[4]....
        /*087c*/ 	.word	0x00000390
        /*0880*/ 	.word	0x000000ff
        /*0884*/ 	.word	0x00029838
        /*0888*/ 	.short	0x0100
        /*088a*/ 	.byte	0x08
	.zero		1


	//   ....[5]....
        /*088c*/ 	.word	0x000003a0
        /*0890*/ 	.word	0x000000ff
        /*0894*/ 	.word	0x00029848
        /*0898*/ 	.short	0x0100
        /*089a*/ 	.byte	0x08
	.zero		1


	//   ....[6]....
        /*089c*/ 	.word	0x000004d0
        /*08a0*/ 	.word	0x000000ff
        /*08a4*/ 	.word	0x00029850
        /*08a8*/ 	.short	0x0100
        /*08aa*/ 	.byte	0x08
	.zero		1


	//   ....[7]....
        /*08ac*/ 	.word	0x000004e0
        /*08b0*/ 	.word	0x000000ff
        /*08b4*/ 	.word	0x00029860
        /*08b8*/ 	.short	0x0100
        /*08ba*/ 	.byte	0x08
	.zero		1


	//   ....[8]....
        /*08bc*/ 	.word	0x000004f0
        /*08c0*/ 	.word	0x000000ff
        /*08c4*/ 	.word	0x00029858
        /*08c8*/ 	.short	0x0100
        /*08ca*/ 	.byte	0x08
	.zero		1


	//   ....[9]....
        /*08cc*/ 	.word	0x00000500
        /*08d0*/ 	.word	0x000000ff
        /*08d4*/ 	.word	0x00029868
        /*08d8*/ 	.short	0x0100
        /*08da*/ 	.byte	0x08
	.zero		1


	//   ....[10]....
        /*08dc*/ 	.word	0x000005f0
        /*08e0*/ 	.word	0x000000ff
        /*08e4*/ 	.word	0x00029870
        /*08e8*/ 	.short	0x0100
        /*08ea*/ 	.byte	0x06
	.zero		1


	//   ....[11]....
        /*08ec*/ 	.word	0x00000600
        /*08f0*/ 	.word	0x000000ff
        /*08f4*/ 	.word	0x00029880
        /*08f8*/ 	.short	0x0100
        /*08fa*/ 	.byte	0x06
	.zero		1


	//   ....[12]....
        /*08fc*/ 	.word	0x00000610
        /*0900*/ 	.word	0x000000ff
        /*0904*/ 	.word	0x00029878
        /*0908*/ 	.short	0x0100
        /*090a*/ 	.byte	0x06
	.zero		1


	//   ....[13]....
        /*090c*/ 	.word	0x00000620
        /*0910*/ 	.word	0x000000ff
        /*0914*/ 	.word	0x00029888
        /*0918*/ 	.short	0x0100
        /*091a*/ 	.byte	0x06
	.zero		1


	//   ....[14]....
        /*091c*/ 	.word	0x00000750
        /*0920*/ 	.word	0x000000ff
        /*0924*/ 	.word	0x00029890
        /*0928*/ 	.short	0x0100
        /*092a*/ 	.byte	0x08
	.zero		1


	//   ....[15]....
        /*092c*/ 	.word	0x00000760
        /*0930*/ 	.word	0x000000ff
        /*0934*/ 	.word	0x000298a0
        /*0938*/ 	.short	0x0100
        /*093a*/ 	.byte	0x08
	.zero		1


	//   ....[16]....
        /*093c*/ 	.word	0x00000770
        /*0940*/ 	.word	0x000000ff
        /*0944*/ 	.word	0x00029898
        /*0948*/ 	.short	0x0100
        /*094a*/ 	.byte	0x08
	.zero		1


	//   ....[17]....
        /*094c*/ 	.word	0x00000780
        /*0950*/ 	.word	0x000000ff
        /*0954*/ 	.word	0x000298a8
        /*0958*/ 	.short	0x0100
        /*095a*/ 	.byte	0x08
	.zero		1


	//   ....[18]....
        /*095c*/ 	.word	0x000008b0
        /*0960*/ 	.word	0x000000ff
        /*0964*/ 	.word	0x000298b0
        /*0968*/ 	.short	0x0100
        /*096a*/ 	.byte	0x08
	.zero		1


	//   ....[19]....
        /*096c*/ 	.word	0x000008c0
        /*0970*/ 	.word	0x000000ff
        /*0974*/ 	.word	0x000298c0
        /*0978*/ 	.short	0x0100
        /*097a*/ 	.byte	0x08
	.zero		1


	//   ....[20]....
        /*097c*/ 	.word	0x000008d0
        /*0980*/ 	.word	0x000000ff
        /*0984*/ 	.word	0x000298b8
        /*0988*/ 	.short	0x0100
        /*098a*/ 	.byte	0x08
	.zero		1


	//   ....[21]....
        /*098c*/ 	.word	0x000008e0
        /*0990*/ 	.word	0x000000ff
        /*0994*/ 	.word	0x000298c8
        /*0998*/ 	.short	0x0100
        /*099a*/ 	.byte	0x08
	.zero		1


	//   ....[22]....
        /*099c*/ 	.word	0x00001fd0
        /*09a0*/ 	.word	0x000000ff
        /*09a4*/ 	.word	0x00029800
        /*09a8*/ 	.short	0x010a
        /*09aa*/ 	.byte	0x29
	.zero		1


	//   ....[23]....
        /*09ac*/ 	.word	0x00002050
        /*09b0*/ 	.word	0x00000002
        /*09b4*/ 	.word	0x00029830
        /*09b8*/ 	.short	0x010a
        /*09ba*/ 	.byte	0x3f
	.zero		1


	//   ....[24]....
        /*09bc*/ 	.word	0x000020b0
        /*09c0*/ 	.word	0x00000002
        /*09c4*/ 	.word	0x00029830
        /*09c8*/ 	.short	0x010a
        /*09ca*/ 	.byte	0x3f
	.zero		1


	//   ....[25]....
        /*09cc*/ 	.word	0x00004420
        /*09d0*/ 	.word	0x0000002a
        /*09d4*/ 	.word	0x00000000
        /*09d8*/ 	.short	0x0101
        /*09da*/ 	.byte	0x3f
	.zero		1


	//   ....[26]....
        /*09dc*/ 	.word	0x00005500
        /*09e0*/ 	.word	0x000000ff
        /*09e4*/ 	.word	0x00029830
        /*09e8*/ 	.short	0x010a
        /*09ea*/ 	.byte	0x06
	.zero		1


	//   ....[27]....
        /*09ec*/ 	.word	0x00005540
        /*09f0*/ 	.word	0x000000ff
        /*09f4*/ 	.word	0x00029830
        /*09f8*/ 	.short	0x010a
        /*09fa*/ 	.byte	0x06
	.zero		1


	//   ....[28]....
        /*09fc*/ 	.word	0x00006180
        /*0a00*/ 	.word	0x000000ff
        /*0a04*/ 	.word	0x00029850
        /*0a08*/ 	.short	0x010a
        /*0a0a*/ 	.byte	0x06
	.zero		1


	//   ....[29]....
        /*0a0c*/ 	.word	0x000061c0
        /*0a10*/ 	.word	0x000000ff
        /*0a14*/ 	.word	0x00029850
        /*0a18*/ 	.short	0x010a
        /*0a1a*/ 	.byte	0x06
	.zero		1


	//   ....[30]....
        /*0a1c*/ 	.word	0x000082e0
        /*0a20*/ 	.word	0x00000002
        /*0a24*/ 	.word	0x00000000
        /*0a28*/ 	.short	0x0101
        /*0a2a*/ 	.byte	0x3f
	.zero		1


	//   ....[31]....
        /*0a2c*/ 	.word	0x00008610
        /*0a30*/ 	.word	0x000000ff
        /*0a34*/ 	.word	0x00000000
        /*0a38*/ 	.short	0x0101
        /*0a3a*/ 	.byte	0x06
	.zero		1


	//   ....[32]....
        /*0a3c*/ 	.word	0x00008d40
        /*0a40*/ 	.word	0x000000ff
        /*0a44*/ 	.word	0x00029830
        /*0a48*/ 	.short	0x010a
        /*0a4a*/ 	.byte	0x06
	.zero		1


	//   ....[33]....
        /*0a4c*/ 	.word	0x00008d80
        /*0a50*/ 	.word	0x000000ff
        /*0a54*/ 	.word	0x00029830
        /*0a58*/ 	.short	0x010a
        /*0a5a*/ 	.byte	0x06
	.zero		1


	//   ....[34]....
        /*0a5c*/ 	.word	0x00009990
        /*0a60*/ 	.word	0x000000ff
        /*0a64*/ 	.word	0x00029850
        /*0a68*/ 	.short	0x010a
        /*0a6a*/ 	.byte	0x06
	.zero		1


	//   ....[35]....
        /*0a6c*/ 	.word	0x000099d0
        /*0a70*/ 	.word	0x000000ff
        /*0a74*/ 	.word	0x00029850
        /*0a78*/ 	.short	0x010a
        /*0a7a*/ 	.byte	0x06
	.zero		1


	//   ....[36]....
        /*0a7c*/ 	.word	0x0000afb0
        /*0a80*/ 	.word	0x00000002
        /*0a84*/ 	.word	0x00000000
        /*0a88*/ 	.short	0x0101
        /*0a8a*/ 	.byte	0x3f
	.zero		1


	//   ....[37]....
        /*0a8c*/ 	.word	0x0000b2e0
        /*0a90*/ 	.word	0x000000ff
        /*0a94*/ 	.word	0x00000000
        /*0a98*/ 	.short	0x0101
        /*0a9a*/ 	.byte	0x06
	.zero		1


	//   ....[38]....
        /*0a9c*/ 	.word	0x0000b940
        /*0aa0*/ 	.word	0x000000ff
        /*0aa4*/ 	.word	0x00029850
        /*0aa8*/ 	.short	0x010a
        /*0aaa*/ 	.byte	0x05
	.zero		1


	//   ....[39]....
        /*0aac*/ 	.word	0x0000b980
        /*0ab0*/ 	.word	0x000000ff
        /*0ab4*/ 	.word	0x00029850
        /*0ab8*/ 	.short	0x010a
        /*0aba*/ 	.byte	0x05
	.zero		1


	//   ....[40]....
        /*0abc*/ 	.word	0x0000bf60
        /*0ac0*/ 	.word	0x000000ff
        /*0ac4*/ 	.word	0x00000000
        /*0ac8*/ 	.short	0x0101
        /*0aca*/ 	.byte	0x04
	.zero		1


	//   ....[41]....
        /*0acc*/ 	.word	0x0000e260
        /*0ad0*/ 	.word	0x00000000
        /*0ad4*/ 	.word	0x00000000
        /*0ad8*/ 	.short	0x0101
        /*0ada*/ 	.byte	0x3f
	.zero		1


	//   ....[42]....
        /*0adc*/ 	.word	0x0000e910
        /*0ae0*/ 	.word	0x00000004
        /*0ae4*/ 	.word	0x00000000
        /*0ae8*/ 	.short	0x0101
        /*0aea*/ 	.byte	0x3f
	.zero		1


	//   ....[43]....
        /*0aec*/ 	.word	0x00012540
        /*0af0*/ 	.word	0x00000002
        /*0af4*/ 	.word	0x00029880
        /*0af8*/ 	.short	0x010a
        /*0afa*/ 	.byte	0x3f
	.zero		1


	//   ....[44]....
        /*0afc*/ 	.word	0x000126d0
        /*0b00*/ 	.word	0x00000002
        /*0b04*/ 	.word	0x00029840
        /*0b08*/ 	.short	0x010a
        /*0b0a*/ 	.byte	0x3f
	.zero		1


	//   ....[45]....
        /*0b0c*/ 	.word	0x00013240
        /*0b10*/ 	.word	0x00000011
        /*0b14*/ 	.word	0x00029800
        /*0b18*/ 	.short	0x0107
        /*0b1a*/ 	.byte	0x3f
	.zero		1


	//   ....[46]....
        /*0b1c*/ 	.word	0x00013340
        /*0b20*/ 	.word	0x00000011
        /*0b24*/ 	.word	0x00029800
        /*0b28*/ 	.short	0x0101
        /*0b2a*/ 	.byte	0x3f
	.zero		1


	//   ....[47]....
        /*0b2c*/ 	.word	0x00013360
        /*0b30*/ 	.word	0x00000011
        /*0b34*/ 	.word	0x00029820
        /*0b38*/ 	.short	0x010a
        /*0b3a*/ 	.byte	0x3f
	.zero		1


	//   ....[48]....
        /*0b3c*/ 	.word	0x00013690
        /*0b40*/ 	.word	0x00000005
        /*0b44*/ 	.word	0x00029880
        /*0b48*/ 	.short	0x010a
        /*0b4a*/ 	.byte	0x3f
	.zero		1


	//   ....[49]....
        /*0b4c*/ 	.word	0x000138c0
        /*0b50*/ 	.word	0x00000005
        /*0b54*/ 	.word	0x00029840
        /*0b58*/ 	.short	0x010a
        /*0b5a*/ 	.byte	0x3f
	.zero		1


	//   ....[50]....
        /*0b5c*/ 	.word	0x00013d80
        /*0b60*/ 	.word	0x00000013
        /*0b64*/ 	.word	0x00029870
        /*0b68*/ 	.short	0x010a
        /*0b6a*/ 	.byte	0x3f
	.zero		1


	//   ....[51]....
        /*0b6c*/ 	.word	0x00013df0
        /*0b70*/ 	.word	0x00000013
        /*0b74*/ 	.word	0x00029860
        /*0b78*/ 	.short	0x010a
        /*0b7a*/ 	.byte	0x3f
	.zero		1


	//   ....[52]....
        /*0b7c*/ 	.word	0x00014320
        /*0b80*/ 	.word	0x00000013
        /*0b84*/ 	.word	0x00029850
        /*0b88*/ 	.short	0x0101
        /*0b8a*/ 	.byte	0x3f
	.zero		1


	//   ....[53]....
        /*0b8c*/ 	.word	0x00014390
        /*0b90*/ 	.word	0x00000013
        /*0b94*/ 	.word	0x00000000
        /*0b98*/ 	.short	0x0101
        /*0b9a*/ 	.byte	0x3f
	.zero		1


	//   ....[54]....
        /*0b9c*/ 	.word	0x000145d0
        /*0ba0*/ 	.word	0x00000010
        /*0ba4*/ 	.word	0x00029870
        /*0ba8*/ 	.short	0x010a
        /*0baa*/ 	.byte	0x3f
	.zero		1


	//   ....[55]....
        /*0bac*/ 	.word	0x00014640
        /*0bb0*/ 	.word	0x00000010
        /*0bb4*/ 	.word	0x00029860
        /*0bb8*/ 	.short	0x010a
        /*0bba*/ 	.byte	0x3f
	.zero		1


	//   ....[56]....
        /*0bbc*/ 	.word	0x00014b80
        /*0bc0*/ 	.word	0x00000010
        /*0bc4*/ 	.word	0x00029850
        /*0bc8*/ 	.short	0x0101
        /*0bca*/ 	.byte	0x3f
	.zero		1


	//   ....[57]....
        /*0bcc*/ 	.word	0x00014bd0
        /*0bd0*/ 	.word	0x00000010
        /*0bd4*/ 	.word	0x00000000
        /*0bd8*/ 	.short	0x0101
        /*0bda*/ 	.byte	0x3f
	.zero		1


	//   ....[58]....
        /*0bdc*/ 	.word	0x00015da0
        /*0be0*/ 	.word	0x00000003
        /*0be4*/ 	.word	0x00029820
        /*0be8*/ 	.short	0x010a
        /*0bea*/ 	.byte	0x3f
	.zero		1


	//   ....[59]....
        /*0bec*/ 	.word	0x00015f70
        /*0bf0*/ 	.word	0x00000007
        /*0bf4*/ 	.word	0x00000000
        /*0bf8*/ 	.short	0x010a
        /*0bfa*/ 	.byte	0x3f
	.zero		1


	//   ....[60]....
        /*0bfc*/ 	.word	0x00015fc0
        /*0c00*/ 	.word	0x00000005
        /*0c04*/ 	.word	0x00000000
        /*0c08*/ 	.short	0x010a
        /*0c0a*/ 	.byte	0x3f
	.zero		1


	//   ....[61]....
        /*0c0c*/ 	.word	0x00016010
        /*0c10*/ 	.word	0x00000005
        /*0c14*/ 	.word	0x00029860
        /*0c18*/ 	.short	0x010a
        /*0c1a*/ 	.byte	0x3f
	.zero		1


	//   ....[62]....
        /*0c1c*/ 	.word	0x00016060
        /*0c20*/ 	.word	0x00000003
        /*0c24*/ 	.word	0x00029860
        /*0c28*/ 	.short	0x010a
        /*0c2a*/ 	.byte	0x3f
	.zero		1


	//   ....[63]....
        /*0c2c*/ 	.word	0x000160a0
        /*0c30*/ 	.word	0x00000005
        /*0c34*/ 	.word	0x00029880
        /*0c38*/ 	.short	0x010a
        /*0c3a*/ 	.byte	0x3f
	.zero		1


	//   ....[64]....
        /*0c3c*/ 	.word	0x000160c0
        /*0c40*/ 	.word	0x00000003
        /*0c44*/ 	.word	0x00029880
        /*0c48*/ 	.short	0x010a
        /*0c4a*/ 	.byte	0x3f
	.zero		1


	//   ....[65]....
        /*0c4c*/ 	.word	0x00016130
        /*0c50*/ 	.word	0x00000003
        /*0c54*/ 	.word	0x00029800
        /*0c58*/ 	.short	0x010a
        /*0c5a*/ 	.byte	0x3f
	.zero		1


	//   ....[66]....
        /*0c5c*/ 	.word	0x00016180
        /*0c60*/ 	.word	0x00000002
        /*0c64*/ 	.word	0x00029830
        /*0c68*/ 	.short	0x010a
        /*0c6a*/ 	.byte	0x3f
	.zero		1


	//   ....[67]....
        /*0c6c*/ 	.word	0x000161e0
        /*0c70*/ 	.word	0x00000007
        /*0c74*/ 	.word	0x00029830
        /*0c78*/ 	.short	0x010a
        /*0c7a*/ 	.byte	0x3f
	.zero		1


	//   ....[68]....
        /*0c7c*/ 	.word	0x00016240
        /*0c80*/ 	.word	0x00000007
        /*0c84*/ 	.word	0x00029850
        /*0c88*/ 	.short	0x010a
        /*0c8a*/ 	.byte	0x3f
	.zero		1


	//   ....[69]....
        /*0c8c*/ 	.word	0x000162a0
        /*0c90*/ 	.word	0x00000009
        /*0c94*/ 	.word	0x00029830
        /*0c98*/ 	.short	0x010a
        /*0c9a*/ 	.byte	0x3f
	.zero		1


	//   ....[70]....
        /*0c9c*/ 	.word	0x00016300
        /*0ca0*/ 	.word	0x00000009
        /*0ca4*/ 	.word	0x00029850
        /*0ca8*/ 	.short	0x010a
        /*0caa*/ 	.byte	0x3f
	.zero		1


	//   ....[71]....
        /*0cac*/ 	.word	0x00016360
        /*0cb0*/ 	.word	0x00000006
        /*0cb4*/ 	.word	0x00029850
        /*0cb8*/ 	.short	0x010a
        /*0cba*/ 	.byte	0x3f
	.zero		1


	//   ....[72]....
        /*0cbc*/ 	.word	0x000164b0
        /*0cc0*/ 	.word	0x00000002
        /*0cc4*/ 	.word	0x00029880
        /*0cc8*/ 	.short	0x010a
        /*0cca*/ 	.byte	0x3f
	.zero		1


	//   ....[73]....
        /*0ccc*/ 	.word	0x00016500
        /*0cd0*/ 	.word	0x00000002
        /*0cd4*/ 	.word	0x00029840
        /*0cd8*/ 	.short	0x010a
        /*0cda*/ 	.byte	0x3f
	.zero		1


	//   ....[74]....
        /*0cdc*/ 	.word	0x00016ac0
        /*0ce0*/ 	.word	0x00000011
        /*0ce4*/ 	.word	0x00029820
        /*0ce8*/ 	.short	0x010a
        /*0cea*/ 	.byte	0x3f
	.zero		1


	//   ....[75]....
        /*0cec*/ 	.word	0x00016b10
        /*0cf0*/ 	.word	0x00000005
        /*0cf4*/ 	.word	0x00029880
        /*0cf8*/ 	.short	0x010a
        /*0cfa*/ 	.byte	0x3f
	.zero		1


	//   ....[76]....
        /*0cfc*/ 	.word	0x00016b60
        /*0d00*/ 	.word	0x00000005
        /*0d04*/ 	.word	0x00029840
        /*0d08*/ 	.short	0x010a
        /*0d0a*/ 	.byte	0x3f
	.zero		1


	//   ....[77]....
        /*0d0c*/ 	.word	0x00016bb0
        /*0d10*/ 	.word	0x00000013
        /*0d14*/ 	.word	0x00029870
        /*0d18*/ 	.short	0x010a
        /*0d1a*/ 	.byte	0x3f
	.zero		1


	//   ....[78]....
        /*0d1c*/ 	.word	0x00016c00
        /*0d20*/ 	.word	0x00000013
        /*0d24*/ 	.word	0x00029860
        /*0d28*/ 	.short	0x010a
        /*0d2a*/ 	.byte	0x3f
	.zero		1


	//   ....[79]....
        /*0d2c*/ 	.word	0x00016c50
        /*0d30*/ 	.word	0x00000010
        /*0d34*/ 	.word	0x00029870
        /*0d38*/ 	.short	0x010a
        /*0d3a*/ 	.byte	0x3f
	.zero		1


	//   ....[80]....
        /*0d3c*/ 	.word	0x00016ca0
        /*0d40*/ 	.word	0x00000010
        /*0d44*/ 	.word	0x00029860
        /*0d48*/ 	.short	0x010a
        /*0d4a*/ 	.byte	0x3f
	.zero		1


	//   ....[81]....
        /*0d4c*/ 	.word	0x00016cf0
        /*0d50*/ 	.word	0x00000003
        /*0d54*/ 	.word	0x00029820
        /*0d58*/ 	.short	0x010a
        /*0d5a*/ 	.byte	0x3f
	.zero		1


	//   ....[82]....
        /*0d5c*/ 	.word	0x00016e90
        /*0d60*/ 	.word	0x00000007
        /*0d64*/ 	.word	0x00000000
        /*0d68*/ 	.short	0x010a
        /*0d6a*/ 	.byte	0x3f
	.zero		1


	//   ....[83]....
        /*0d6c*/ 	.word	0x00016ee0
        /*0d70*/ 	.word	0x00000005
        /*0d74*/ 	.word	0x00000000
        /*0d78*/ 	.short	0x010a
        /*0d7a*/ 	.byte	0x3f
	.zero		1


	//   ....[84]....
        /*0d7c*/ 	.word	0x00016f30
        /*0d80*/ 	.word	0x00000005
        /*0d84*/ 	.word	0x00029860
        /*0d88*/ 	.short	0x010a
        /*0d8a*/ 	.byte	0x3f
	.zero		1


	//   ....[85]....
        /*0d8c*/ 	.word	0x00016f80
        /*0d90*/ 	.word	0x00000003
        /*0d94*/ 	.word	0x00029860
        /*0d98*/ 	.short	0x010a
        /*0d9a*/ 	.byte	0x3f
	.zero		1


	//   ....[86]....
        /*0d9c*/ 	.word	0x00016fd0
        /*0da0*/ 	.word	0x00000005
        /*0da4*/ 	.word	0x00029880
        /*0da8*/ 	.short	0x010a
        /*0daa*/ 	.byte	0x3f
	.zero		1


	//----- nvinfo : EIATTR_NUM_MBARRIERS
	.align		4
.L_298:
        /*0dac*/ 	.byte	0x03, 0x38
        /*0dae*/ 	.short	0x0016


	//----- nvinfo : EIATTR_EXIT_INSTR_OFFSETS
	.align		4
        /*0db0*/ 	.byte	0x04, 0x1c
        /*0db2*/ 	.short	(.L_300 - .L_299)


	//   ....[0]....
.L_299:
        /*0db4*/ 	.word	0x00000a80


	//   ....[1]....
        /*0db8*/ 	.word	0x0000fe30


	//   ....[2]....
        /*0dbc*/ 	.word	0x00016110


	//----- nvinfo : EIATTR_MAX_THREADS
	.align		4
.L_300:
        /*0dc0*/ 	.byte	0x04, 0x05
        /*0dc2*/ 	.short	(.L_302 - .L_301)
.L_301:
        /*0dc4*/ 	.word	0x00000180
        /*0dc8*/ 	.word	0x00000001
        /*0dcc*/ 	.word	0x00000001


	//----- nvinfo : EIATTR_CRS_STACK_SIZE
	.align		4
.L_302:
        /*0dd0*/ 	.byte	0x04, 0x1e
        /*0dd2*/ 	.short	(.L_304 - .L_303)
.L_303:
        /*0dd4*/ 	.word	0x00000000


	//----- nvinfo : EIATTR_CBANK_PARAM_SIZE
	.align		4
.L_304:
        /*0dd8*/ 	.byte	0x03, 0x19
        /*0dda*/ 	.short	0x0af0


	//----- nvinfo : EIATTR_PARAM_CBANK
	.align		4
        /*0ddc*/ 	.byte	0x04, 0x0a
        /*0dde*/ 	.short	(.L_306 - .L_305)
	.align		4
.L_305:
        /*0de0*/ 	.word	index@(.nv.constant0._ZN7cutlass13device_kernelIN5flash11enable_sm90INS1_16FlashAttnFwdSm90INS1_25CollectiveMainloopFwdSm90ILi2EN4cute5tupleIJNS5_1CILi1EEES8_S8_EEENS6_IJNS7_ILi128EEENS7_ILi160EEENS7_ILi192EEEEEELi128ENS_12float_e4m3_tEfNS_4arch4Sm90ELb1ELb0ELb0ELb1ELb0ELb0ELb0ELb1ELb1ELb1ELb1ELb0EEENS1_21CollectiveEpilogueFwdINS6_IJSA_SA_SB_EEES9_NS_10bfloat16_tESG_Li256ELb1ELb1ELb1ELb1EEENS1_36VarlenDynamicPersistentTileSchedulerILi128ELi160ELi256ELi128ELb1ELb1ELb1ELb1ELb1ELb1EEEEEEEEEvNT_6ParamsE)
        /*0de4*/ 	.short	0x0210
        /*0de6*/ 	.short	0x0af0


	//----- nvinfo : EIATTR_SW_WAR
	.align		4
.L_306:
        /*0de8*/ 	.byte	0x04, 0x36
        /*0dea*/ 	.short	(.L_308 - .L_307)
.L_307:
        /*0dec*/ 	.word	0x00000008
.L_308:


//--------------------- .nv.info._ZN7cutlass13device_kernelIN5flash11enable_sm90INS1_16FlashAttnFwdSm90INS1_25CollectiveMainloopFwdSm90ILi2EN4cute5tupleIJNS5_1CILi1EEES8_S8_EEENS6_IJNS7_ILi128EEENS7_ILi160EEENS7_ILi192EEEEEELi128ENS_12float_e4m3_tEfNS_4arch4Sm90ELb1ELb0ELb0ELb1ELb0ELb1ELb0ELb1ELb1ELb1ELb1ELb0EEENS1_21CollectiveEpilogueFwdINS6_IJSA_SA_SB_EEES9_NS_10bfloat16_tESG_Li256ELb1ELb1ELb1ELb1EEENS1_36VarlenDynamicPersistentTileSchedulerILi128ELi160ELi256ELi128ELb1ELb1ELb1ELb1ELb1ELb1EEEEEEEEEvNT_6ParamsE --------------------------
	.section	.nv.info._ZN7cutlass13device_kernelIN5flash11enable_sm90INS1_16FlashAttnFwdSm90INS1_25CollectiveMainloopFwdSm90ILi2EN4cute5tupleIJNS5_1CILi1EEES8_S8_EEENS6_IJNS7_ILi128EEENS7_ILi160EEENS7_ILi192EEEEEELi128ENS_12float_e4m3_tEfNS_4arch4Sm90ELb1ELb0ELb0ELb1ELb0ELb1ELb0ELb1ELb1ELb1ELb1ELb0EEENS1_21CollectiveEpilogueFwdINS6_IJSA_SA_SB_EEES9_NS_10bfloat16_tESG_Li256ELb1ELb1ELb1ELb1EEENS1_36VarlenDynamicPersistentTileSchedulerILi128ELi160ELi256ELi128ELb1ELb1ELb1ELb1ELb1ELb1EEEEEEEEEvNT_6ParamsE,"",@"SHT_CUDA_INFO"
	.sectionflags	@""
	.align	4


	//----- nvinfo : EIATTR_CUDA_API_VERSION
	.align		4
        /*0000*/ 	.byte	0x04, 0x37
        /*0002*/ 	.short	(.L_310 - .L_309)
.L_309:
        /*0004*/ 	.word	0x00000082


	//----- nvinfo : EIATTR_KPARAM_INFO
	.align		4
.L_310:
        /*0008*/ 	.byte	0x04, 0x17
        /*000a*/ 	.short	(.L_312 - .L_311)
.L_311:
        /*000c*/ 	.word	0x00000000
        /*0010*/ 	.short	0x0000
        /*0012*/ 	.short	0x0070
        /*0014*/ 	.byte	0x00, 0xf0, 0x01, 0x2a


	//----- nvinfo : EIATTR_SPARSE_MMA_MASK
	.align		4
.L_312:
        /*0018*/ 	.byte	0x03, 0x50
        /*001a*/ 	.short	0x0000


	//----- nvinfo : EIATTR_MAXREG_COUNT
	.align		4
        /*001c*/ 	.byte	0x03, 0x1b
        /*001e*/ 	.short	0x00a8


	//----- nvinfo : EIATTR_NUM_BARRIERS
	.align		4
        /*0020*/ 	.byte	0x02, 0x4c
        /*0022*/ 	.byte	0x10
	.zero		1


	//----- nvinfo : EIATTR_EXTERNS
	.align		4
        /*0024*/ 	.byte	0x04, 0x0f
        /*0026*/ 	.short	(.L_314 - .L_313)


	//   ....[0]....
	.align		4
.L_313:
        /*0028*/ 	.word	index@(__assertfail)


	//----- nvinfo : EIATTR_ANNOTATIONS
	.align		4
.L_314:
        /*002c*/ 	.byte	0x04, 0x55
        /*002e*/ 	.short	(.L_316 - .L_315)


	//   ....[0]....
.L_315:
        /* <DEDUP_REMOVED lines=91> */


	//----- nvinfo : EIATTR_MERCURY_ISA_VERSION
	.align		4
.L_316:
        /*05d0*/ 	.byte	0x03, 0x5f
        /*05d2*/ 	.short	0x0101


	//----- nvinfo : EIATTR_UNUSED_LOAD_BYTE_OFFSET
	.align		4
        /*05d4*/ 	.byte	0x04, 0x44
        /*05d6*/ 	.short	(.L_318 - .L_317)


	//   ....[0]....
.L_317:
        /*05d8*/ 	.word	0x00000ae0
        /*05dc*/ 	.word	0x0000fff0


	//   ....[1]....
        /*05e0*/ 	.word	0x00022e40
        /*05e4*/ 	.word	0x0000fff0


	//----- nvinfo : EIATTR_INT_WARP_WIDE_INSTR_OFFSETS
	.align		4
.L_318:
        /*05e8*/ 	.byte	0x04, 0x31
        /*05ea*/ 	.short	(.L_320 - .L_319)


	//   ....[0]....
.L_319:
        /*05ec*/ 	.word	0x00000190


	//   ....[1]....
        /*05f0*/ 	.word	0x000001d0


	//   ....[2]....
        /*05f4*/ 	.word	0x00000240


	//   ....[3]....
        /*05f8*/ 	.word	0x0002a2a0


	//   ....[4]....
        /*05fc*/ 	.word	0x0002a300


	//   ....[5]....
        /*0600*/ 	.word	0x0002cca0


	//   ....[6]....
        /*0604*/ 	.word	0x0002cd00


	//----- nvinfo : EIATTR_COOP_GROUP_MASK_REGIDS
	.align		4
.L_320:
        /*0608*/ 	.byte	0x04, 0x29
        /*060a*/ 	.short	(.L_322 - .L_321)


	//   ....[0]....
.L_321:
        /*060c*/ 	.word	0xffffffff


	//   ....[1]....
        /*0610*/ 	.word	0xffffffff


	//   ....[2]....
        /*0614*/ 	.word	0xffffffff


	//   ....[3]....
        /*0618*/ 	.word	0xffffffff


	//   ....[4]....
        /*061c*/ 	.word	0xffffffff


	//   ....[5]....
        /*0620*/ 	.word	0xffffffff


	//   ....[6]....
        /*0624*/ 	.word	0xffffffff


	//   ....[7]....
        /*0628*/ 	.word	0xffffffff


	//   ....[8]....
        /*062c*/ 	.word	0xffffffff


	//   ....[9]....
        /*0630*/ 	.word	0xffffffff


	//   ....[10]....
        /*0634*/ 	.word	0xffffffff


	//   ....[11]....
        /*0638*/ 	.word	0xffffffff


	//   ....[12]....
        /*063c*/ 	.word	0xffffffff


	//   ....[13]....
        /*0640*/ 	.word	0xffffffff


	//   ....[14]....
        /*0644*/ 	.word	0xffffffff


	//   ....[15]....
        /*0648*/ 	.word	0xffffffff


	//   ....[16]....
        /*064c*/ 	.word	0xffffffff


	//   ....[17]....
        /*0650*/ 	.word	0xffffffff


	//   ....[18]....
        /*0654*/ 	.word	0xffffffff


	//   ....[19]....
        /*0658*/ 	.word	0xffffffff


	//   ....[20]....
        /*065c*/ 	.word	0xffffffff


	//   ....[21]....
        /*0660*/ 	.word	0xffffffff


	//   ....[22]....
        /*0664*/ 	.word	0xffffffff


	//   ....[23]....
        /*0668*/ 	.word	0xffffffff


	//   ....[24]....
        /*066c*/ 	.word	0xffffffff


	//   ....[25]....
        /*0670*/ 	.word	0xffffffff


	//   ....[26]....
        /*0674*/ 	.word	0xffffffff


	//   ....[27]....
        /*0678*/ 	.word	0xffffffff


	//   ....[28]....
        /*067c*/ 	.word	0xffffffff


	//   ....[29]....
        /*0680*/ 	.word	0xffffffff


	//   ....[30]....
        /*0684*/ 	.word	0xffffffff


	//   ....[31]....
        /*0688*/ 	.word	0xffffffff


	//   ....[32]....
        /*068c*/ 	.word	0xffffffff


	//   ....[33]....
        /*0690*/ 	.word	0xffffffff


	//   ....[34]....
        /*0694*/ 	.word	0xffffffff


	//   ....[35]....
        /*0698*/ 	.word	0xffffffff


	//   ....[36]....
        /*069c*/ 	.word	0xffffffff


	//   ....[37]....
        /*06a0*/ 	.word	0xffffffff


	//   ....[38]....
        /*06a4*/ 	.word	0xffffffff


	//   ....[39]....
        /*06a8*/ 	.word	0xffffffff


	//   ....[40]....
        /*06ac*/ 	.word	0xffffffff


	//   ....[41]....
        /*06b0*/ 	.word	0xffffffff


	//   ....[42]....
        /*06b4*/ 	.word	0xffffffff


	//   ....[43]....
        /*06b8*/ 	.word	0xffffffff


	//   ....[44]....
        /*06bc*/ 	.word	0xffffffff


	//   ....[45]....
        /*06c0*/ 	.word	0xffffffff


	//   ....[46]....
        /*06c4*/ 	.word	0xffffffff


	//   ....[47]....
        /*06c8*/ 	.word	0xffffffff


	//   ....[48]....
        /*06cc*/ 	.word	0xffffffff


	//   ....[49]....
        /*06d0*/ 	.word	0xffffffff


	//   ....[50]....
        /*06d4*/ 	.word	0xffffffff


	//   ....[51]....
        /*06d8*/ 	.word	0xffffffff


	//   ....[52]....
        /*06dc*/ 	.word	0xffffffff


	//   ....[53]....
        /*06e0*/ 	.word	0xffffffff


	//   ....[54]....
        /*06e4*/ 	.word	0xffffffff


	//   ....[55]....
        /*06e8*/ 	.word	0xffffffff


	//   ....[56]....
        /*06ec*/ 	.word	0xffffffff


	//   ....[57]....
        /*06f0*/ 	.word	0xffffffff


	//   ....[58]....
        /*06f4*/ 	.word	0xffffffff


	//   ....[59]....
        /*06f8*/ 	.word	0xffffffff


	//   ....[60]....
        /*06fc*/ 	.word	0xffffffff


	//   ....[61]....
        /*0700*/ 	.word	0xffffffff


	//   ....[62]....
        /*0704*/ 	.word	0xffffffff


	//   ....[63]....
        /*0708*/ 	.word	0xffffffff


	//   ....[64]....
        /*070c*/ 	.word	0xffffffff


	//   ....[65]....
        /*0710*/ 	.word	0xffffffff


	//   ....[66]....
        /*0714*/ 	.word	0xffffffff


	//   ....[67]....
        /*0718*/ 	.word	0xffffffff


	//   ....[68]....
        /*071c*/ 	.word	0xffffffff


	//   ....[69]....
        /*0720*/ 	.word	0xffffffff


	//   ....[70]....
        /*0724*/ 	.word	0xffffffff


	//   ....[71]....
        /*0728*/ 	.word	0xffffffff


	//   ....[72]....
        /*072c*/ 	.word	0xffffffff


	//   ....[73]....
        /*0730*/ 	.word	0xffffffff


	//   ....[74]....
        /*0734*/ 	.word	0xffffffff


	//   ....[75]....
        /*0738*/ 	.word	0xffffffff


	//   ....[76]....
        /*073c*/ 	.word	0xffffffff


	//   ....[77]....
        /*0740*/ 	.word	0xffffffff


	//   ....[78]....
        /*0744*/ 	.word	0xffffffff


	//   ....[79]....
        /*0748*/ 	.word	0xffffffff


	//   ....[80]....
        /*074c*/ 	.word	0xffffffff


	//   ....[81]....
        /*0750*/ 	.word	0xffffffff


	//   ....[82]....
        /*0754*/ 	.word	0xffffffff


	//   ....[83]....
        /*0758*/ 	.word	0xffffffff


	//   ....[84]....
        /*075c*/ 	.word	0xffffffff


	//   ....[85]....
        /*0760*/ 	.word	0xffffffff


	//   ....[86]....
        /*0764*/ 	.word	0xffffffff


	//   ....[87]....
        /*0768*/ 	.word	0xffffffff


	//   ....[88]....
        /*076c*/ 	.word	0xffffffff


	//   ....[89]....
        /*0770*/ 	.word	0xffffffff


	//   ....[90]....
        /*0774*/ 	.word	0xffffffff


	//   ....[91]....
        /*0778*/ 	.word	0xffffffff


	//   ....[92]....
        /*077c*/ 	.word	0xffffffff


	//   ....[93]....
        /*0780*/ 	.word	0xffffffff


	//   ....[94]....
        /*0784*/ 	.word	0xffffffff


	//   ....[95]....
        /*0788*/ 	.word	0xffffffff


	//   ....[96]....
        /*078c*/ 	.word	0xffffffff


	//   ....[97]....
        /*0790*/ 	.word	0xffffffff


	//   ....[98]....
        /*0794*/ 	.word	0xffffffff


	//   ....[99]....
        /*0798*/ 	.word	0xffffffff


	//   ....[100]....
        /*079c*/ 	.word	0xffffffff


	//   ....[101]....
        /*07a0*/ 	.word	0xffffffff


	//   ....[102]....
        /*07a4*/ 	.word	0xffffffff


	//   ....[103]....
        /*07a8*/ 	.word	0xffffffff


	//   ....[104]....
        /*07ac*/ 	.word	0xffffffff


	//   ....[105]....
        /*07b0*/ 	.word	0xffffffff


	//   ....[106]....
        /*07b4*/ 	.word	0xffffffff


	//   ....[107]....
        /*07b8*/ 	.word	0xffffffff


	//   ....[108]....
        /*07bc*/ 	.word	0xffffffff


	//   ....[109]....
        /*07c0*/ 	.word	0xffffffff


	//   ....[110]....
        /*07c4*/ 	.word	0xffffffff


	//   ....[111]....
        /*07c8*/ 	.word	0xffffffff


	//   ....[112]....
        /*07cc*/ 	.word	0xffffffff


	//   ....[113]....
        /*07d0*/ 	.word	0xffffffff


	//   ....[114]....
        /*07d4*/ 	.word	0xffffffff


	//   ....[115]....
        /*07d8*/ 	.word	0xffffffff


	//   ....[116]....
        /*07dc*/ 	.word	0xffffffff


	//   ....[117]....
        /*07e0*/ 	.word	0xffffffff


	//   ....[118]....
        /*07e4*/ 	.word	0xffffffff


	//   ....[119]....
        /*07e8*/ 	.word	0xffffffff


	//   ....[120]....
        /*07ec*/ 	.word	0xffffffff


	//   ....[121]....
        /*07f0*/ 	.word	0xffffffff


	//   ....[122]....
        /*07f4*/ 	.word	0xffffffff


	//   ....[123]....
        /*07f8*/ 	.word	0xffffffff


	//   ....[124]....
        /*07fc*/ 	.word	0xffffffff


	//   ....[125]....
        /*0800*/ 	.word	0xffffffff


	//   ....[126]....
        /*0804*/ 	.word	0xffffffff


	//   ....[127]....
        /*0808*/ 	.word	0xffffffff


	//   ....[128]....
        /*080c*/ 	.word	0xffffffff


	//   ....[129]....
        /*0810*/ 	.word	0xffffffff


	//   ....[130]....
        /*0814*/ 	.word	0xffffffff


	//   ....[131]....
        /*0818*/ 	.word	0xffffffff


	//   ....[132]....
        /*081c*/ 	.word	0xffffffff


	//   ....[133]....
        /*0820*/ 	.word	0xffffffff


	//   ....[134]....
        /*0824*/ 	.word	0xffffffff


	//   ....[135]....
        /*0828*/ 	.word	0xffffffff


	//   ....[136]....
        /*082c*/ 	.word	0xffffffff


	//   ....[137]....
        /*0830*/ 	.word	0xffffffff


	//   ....[138]....
        /*0834*/ 	.word	0xffffffff


	//   ....[139]....
        /*0838*/ 	.word	0xffffffff


	//   ....[140]....
        /*083c*/ 	.word	0xffffffff


	//   ....[141]....
        /*0840*/ 	.word	0xffffffff


	//   ....[142]....
        /*0844*/ 	.word	0xffffffff


	//   ....[143]....
        /*0848*/ 	.word	0xffffffff


	//   ....[144]....
        /*084c*/ 	.word	0xffffffff


	//   ....[145]....
        /*0850*/ 	.word	0xffffffff


	//   ....[146]....
        /*0854*/ 	.word	0xffffffff


	//   ....[147]....
        /*0858*/ 	.word	0xffffffff


	//   ....[148]....
        /*085c*/ 	.word	0xffffffff


	//   ....[149]....
        /*0860*/ 	.word	0xffffffff


	//   ....[150]....
        /*0864*/ 	.word	0xffffffff


	//   ....[151]....
        /*0868*/ 	.word	0xffffffff


	//   ....[152]....
        /*086c*/ 	.word	0xffffffff


	//   ....[153]....
        /*0870*/ 	.word	0xffffffff


	//   ....[154]....
        /*0874*/ 	.word	0xffffffff


	//   ....[155]....
        /*0878*/ 	.word	0xffffffff


	//   ....[156]....
        /*087c*/ 	.word	0xffffffff


	//   ....[157]....
        /*0880*/ 	.word	0xffffffff


	//   ....[158]....
        /*0884*/ 	.word	0xffffffff


	//   ....[159]....
        /*0888*/ 	.word	0xffffffff


	//   ....[160]....
        /*088c*/ 	.word	0xffffffff


	//   ....[161]....
        /*0890*/ 	.word	0xffffffff


	//   ....[162]....
        /*0894*/ 	.word	0xffffffff


	//   ....[163]....
        /*0898*/ 	.word	0xffffffff


	//   ....[164]....
        /*089c*/ 	.word	0xffffffff


	//   ....[165]....
        /*08a0*/ 	.word	0xffffffff


	//   ....[166]....
        /*08a4*/ 	.word	0xffffffff


	//   ....[167]....
        /*08a8*/ 	.word	0xffffffff


	//   ....[168]....
        /*08ac*/ 	.word	0xffffffff


	//   ....[169]....
        /*08b0*/ 	.word	0xffffffff


	//   ....[170]....
        /*08b4*/ 	.word	0x0500000f


	//   ....[171]....
        /*08b8*/ 	.word	0x0500000f


	//   ....[172]....
        /*08bc*/ 	.word	0x0500000f


	//   ....[173]....
        /*08c0*/ 	.word	0x0500000f


	//   ....[174]....
        /*08c4*/ 	.word	0x0500000f


	//   ....[175]....
        /*08c8*/ 	.word	0x0500000f


	//   ....[176]....
        /*08cc*/ 	.word	0x0500000f


	//   ....[177]....
        /*08d0*/ 	.word	0x0500000f


	//   ....[178]....
        /*08d4*/ 	.word	0x0500000f


	//   ....[179]....
        /*08d8*/ 	.word	0x0500000f


	//   ....[180]....
        /*08dc*/ 	.word	0x0500000f


	//   ....[181]....
        /*08e0*/ 	.word	0x0500000f


	//   ....[182]....
        /*08e4*/ 	.word	0x0500000f


	//   ....[183]....
        /*08e8*/ 	.word	0x0500000f


	//   ....[184]....
        /*08ec*/ 	.word	0x0500000f


	//   ....[185]....
        /*08f0*/ 	.word	0x0500000f


	//   ....[186]....
        /*08f4*/ 	.word	0x0500000f


	//   ....[187]....
        /*08f8*/ 	.word	0x0500000f


	//   ....[188]....
        /*08fc*/ 	.word	0x0500000f


	//   ....[189]....
        /*0900*/ 	.word	0x0500000f


	//   ....[190]....
        /*0904*/ 	.word	0x0500000f


	//   ....[191]....
        /*0908*/ 	.word	0x0500000f


	//   ....[192]....
        /*090c*/ 	.word	0x0500000f


	//   ....[193]....
        /*0910*/ 	.word	0x0500000f


	//   ....[194]....
        /*0914*/ 	.word	0x0500000f


	//   ....[195]....
        /*0918*/ 	.word	0x0500000f


	//   ....[196]....
        /*091c*/ 	.word	0x0500000f


	//   ....[197]....
        /*0920*/ 	.word	0x0500000f


	//   ....[198]....
        /*0924*/ 	.word	0x0500000f


	//   ....[199]....
        /*0928*/ 	.word	0x0500000f


	//   ....[200]....
        /*092c*/ 	.word	0x0500000f


	//   ....[201]....
        /*0930*/ 	.word	0x0500000f


	//   ....[202]....
        /*0934*/ 	.word	0x0500000f


	//   ....[203]....
        /*0938*/ 	.word	0x0500000f


	//   ....[204]....
        /*093c*/ 	.word	0x0500000f


	//   ....[205]....
        /*0940*/ 	.word	0x0500000f


	//   ....[206]....
        /*0944*/ 	.word	0x0500000f


	//   ....[207]....
        /*0948*/ 	.word	0x0500000f


	//   ....[208]....
        /*094c*/ 	.word	0x0500000f


	//   ....[209]....
        /*0950*/ 	.word	0x0500000f


	//   ....[210]....
        /*0954*/ 	.word	0x0500000f


	//   ....[211]....
        /*0958*/ 	.word	0x0500000f


	//   ....[212]....
        /*095c*/ 	.word	0x0500000f


	//   ....[213]....
        /*0960*/ 	.word	0x0500000f


	//   ....[214]....
        /*0964*/ 	.word	0x0500000f


	//   ....[215]....
        /*0968*/ 	.word	0x0500000f


	//   ....[216]....
        /*096c*/ 	.word	0x0500000f


	//   ....[217]....
        /*0970*/ 	.word	0x0500000f


	//   ....[218]....
        /*0974*/ 	.word	0x0500000f


	//   ....[219]....
        /*0978*/ 	.word	0x0500000f


	//   ....[220]....
        /*097c*/ 	.word	0x0500000f


	//   ....[221]....
        /*0980*/ 	.word	0x0500000f


	//   ....[222]....
        /*0984*/ 	.word	0x0500000f


	//   ....[223]....
        /*0988*/ 	.word	0x0500000f


	//   ....[224]....
        /*098c*/ 	.word	0x0500000f


	//   ....[225]....
        /*0990*/ 	.word	0x0500000f


	//   ....[226]....
        /*0994*/ 	.word	0x0500000f


	//   ....[227]....
        /*0998*/ 	.word	0x0500000f


	//   ....[228]....
        /*099c*/ 	.word	0x0500000f


	//   ....[229]....
        /*09a0*/ 	.word	0x0500000f


	//   ....[230]....
        /*09a4*/ 	.word	0x0500000f


	//   ....[231]....
        /*09a8*/ 	.word	0x0500000f


	//   ....[232]....
        /*09ac*/ 	.word	0x0500000f


	//   ....[233]....
        /*09b0*/ 	.word	0x0500000f


	//   ....[234]....
        /*09b4*/ 	.word	0x0500000f


	//   ....[235]....
        /*09b8*/ 	.word	0x0500000f


	//   ....[236]....
        /*09bc*/ 	.word	0x0500000f


	//   ....[237]....
        /*09c0*/ 	.word	0x0500000f


	//   ....[238]....
        /*09c4*/ 	.word	0x0500000f


	//   ....[239]....
        /*09c8*/ 	.word	0x0500000f


	//   ....[240]....
        /*09cc*/ 	.word	0x0500000f


	//   ....[241]....
        /*09d0*/ 	.word	0x0500000f


	//   ....[242]....
        /*09d4*/ 	.word	0x0500000f


	//   ....[243]....
        /*09d8*/ 	.word	0x0500000f


	//   ....[244]....
        /*09dc*/ 	.word	0x0500000f


	//   ....[245]....
        /*09e0*/ 	.word	0x0500000f


	//   ....[246]....
        /*09e4*/ 	.word	0x0500000f


	//   ....[247]....
        /*09e8*/ 	.word	0x0500000f


	//   ....[248]....
        /*09ec*/ 	.word	0x0500000f


	//   ....[249]....
        /*09f0*/ 	.word	0x0500000f


	//   ....[250]....
        /*09f4*/ 	.word	0x0500000f


	//   ....[251]....
        /*09f8*/ 	.word	0x0500000f


	//   ....[252]....
        /*09fc*/ 	.word	0x0500000f


	//   ....[253]....
        /*0a00*/ 	.word	0x0500000f


	//   ....[254]....
        /*0a04*/ 	.word	0x0500000f


	//   ....[255]....
        /*0a08*/ 	.word	0x0500000f


	//   ....[0]....
        /*0a0c*/ 	.word	0x0500000f


	//   ....[1]....
        /*0a10*/ 	.word	0x0500000f


	//   ....[2]....
        /*0a14*/ 	.word	0x0500000f


	//   ....[3]....
        /*0a18*/ 	.word	0x0500000f


	//   ....[4]....
        /*0a1c*/ 	.word	0x0500000f


	//   ....[5]....
        /*0a20*/ 	.word	0x0500000f


	//   ....[6]....
        /*0a24*/ 	.word	0x0500000f


	//   ....[7]....
        /*0a28*/ 	.word	0x0500000f


	//   ....[8]....
        /*0a2c*/ 	.word	0x0500000f


	//   ....[9]....
        /*0a30*/ 	.word	0x0500000f


	//   ....[10]....
        /*0a34*/ 	.word	0x0500000f


	//   ....[11]....
        /*0a38*/ 	.word	0x0500000f


	//   ....[12]....
        /*0a3c*/ 	.word	0x0500000f


	//   ....[13]....
        /*0a40*/ 	.word	0x0500000f


	//   ....[14]....
        /*0a44*/ 	.word	0x0500000f


	//   ....[15]....
        /*0a48*/ 	.word	0x0500000f


	//   ....[16]....
        /*0a4c*/ 	.word	0x0500000f


	//   ....[17]....
        /*0a50*/ 	.word	0x0500000f


	//   ....[18]....
        /*0a54*/ 	.word	0x0500000f


	//   ....[19]....
        /*0a58*/ 	.word	0x0500000f


	//   ....[20]....
        /*0a5c*/ 	.word	0x0500000f


	//   ....[21]....
        /*0a60*/ 	.word	0x0500000f


	//   ....[22]....
        /*0a64*/ 	.word	0x0500000f


	//   ....[23]....
        /*0a68*/ 	.word	0x0500000f


	//   ....[24]....
        /*0a6c*/ 	.word	0x0500000f


	//   ....[25]....
        /*0a70*/ 	.word	0x0500000f


	//   ....[26]....
        /*0a74*/ 	.word	0x0500000f


	//   ....[27]....
        /*0a78*/ 	.word	0x0500000f


	//   ....[28]....
        /*0a7c*/ 	.word	0x0500000f


	//   ....[29]....
        /*0a80*/ 	.word	0x0500000f


	//   ....[30]....
        /*0a84*/ 	.word	0x0500000f


	//   ....[31]....
        /*0a88*/ 	.word	0x0500000f


	//   ....[32]....
        /*0a8c*/ 	.word	0x0500000f


	//   ....[33]....
        /*0a90*/ 	.word	0x0500000f


	//   ....[34]....
        /*0a94*/ 	.word	0x0500000f


	//   ....[35]....
        /*0a98*/ 	.word	0x0500000f


	//----- nvinfo : EIATTR_COOP_GROUP_INSTR_OFFSETS
	.align		4
.L_322:
        /*0a9c*/ 	.byte	0x04, 0x28
        /*0a9e*/ 	.short	(.L_324 - .L_323)


	//   ....[0]....
.L_323:
        /*0aa0*/ 	.word	0x00000070


	//   ....[1]....
        /*0aa4*/ 	.word	0x000001a0


	//   ....[2]....
        /*0aa8*/ 	.word	0x000001f0


	//   ....[3]....
        /*0aac*/ 	.word	0x00000420


	//   ....[4]....
        /*0ab0*/ 	.word	0x00000580


	//   ....[5]....
        /*0ab4*/ 	.word	0x000006a0


	//   ....[6]....
        /*0ab8*/ 	.word	0x00000800


	//   ....[7]....
        /*0abc*/ 	.word	0x00010910


	//   ....[8]....
        /*0ac0*/ 	.word	0x00010fd0


	//   ....[9]....
        /*0ac4*/ 	.word	0x00010fe0


	//   ....[10]....
        /*0ac8*/ 	.word	0x00010ff0


	//   ....[11]....
        /*0acc*/ 	.word	0x00011000


	//   ....[12]....
        /*0ad0*/ 	.word	0x00014630


	//   ....[13]....
        /*0ad4*/ 	.word	0x00014640


	//   ....[14]....
        /*0ad8*/ 	.word	0x00014650


	//   ....[15]....
        /*0adc*/ 	.word	0x00014660


	//   ....[16]....
        /*0ae0*/ 	.word	0x00018a60


	//   ....[17]....
        /*0ae4*/ 	.word	0x000191f0


	//   ....[18]....
        /*0ae8*/ 	.word	0x000194d0


	//   ....[19]....
        /*0aec*/ 	.word	0x000194f0


	//   ....[20]....
        /*0af0*/ 	.word	0x0001a0d0


	//   ....[21]....
        /*0af4*/ 	.word	0x0001a1e0


	//   ....[22]....
        /*0af8*/ 	.word	0x0001c840


	//   ....[23]....
        /*0afc*/ 	.word	0x0001d040


	//   ....[24]....
        /*0b00*/ 	.word	0x0001d050


	//   ....[25]....
        /*0b04*/ 	.word	0x0001d0d0


	//   ....[26]....
        /*0b08*/ 	.word	0x0001dc80


	//   ....[27]....
        /*0b0c*/ 	.word	0x0001dcd0


	//   ....[28]....
        /*0b10*/ 	.word	0x000209c0


	//   ....[29]....
        /*0b14*/ 	.word	0x00020a90


	//   ....[30]....
        /*0b18*/ 	.word	0x00020ac0


	//   ....[31]....
        /*0b1c*/ 	.word	0x00020e10


	//   ....[32]....
        /*0b20*/ 	.word	0x00022670


	//   ....[33]....
        /*0b24*/ 	.word	0x00022680


	//   ....[34]....
        /*0b28*/ 	.word	0x00022700


	//   ....[35]....
        /*0b2c*/ 	.word	0x00022710


	//   ....[36]....
        /*0b30*/ 	.word	0x000232a0


	//   ....[37]....
        /*0b34*/ 	.word	0x000232f0


	//   ....[38]....
        /*0b38*/ 	.word	0x00023330


	//   ....[39]....
        /*0b3c*/ 	.word	0x00023360


	//   ....[40]....
        /*0b40*/ 	.word	0x00023390


	//   ....[41]....
        /*0b44*/ 	.word	0x000233c0


	//   ....[42]....
        /*0b48*/ 	.word	0x000233f0


	//   ....[43]....
        /*0b4c*/ 	.word	0x00023420


	//   ....[44]....
        /*0b50*/ 	.word	0x00023450


	//   ....[45]....
        /*0b54*/ 	.word	0x00023480


	//   ....[46]....
        /*0b58*/ 	.word	0x000234b0


	//   ....[47]....
        /*0b5c*/ 	.word	0x000234e0


	//   ....[48]....
        /*0b60*/ 	.word	0x00023510


	//   ....[49]....
        /*0b64*/ 	.word	0x00023540


	//   ....[50]....
        /*0b68*/ 	.word	0x00023570


	//   ....[51]....
        /*0b6c*/ 	.word	0x000235a0


	//   ....[52]....
        /*0b70*/ 	.word	0x000235d0


	//   ....[53]....
        /*0b74*/ 	.word	0x00023600


	//   ....[54]....
        /*0b78*/ 	.word	0x00023630


	//   ....[55]....
        /*0b7c*/ 	.word	0x00023660


	//   ....[56]....
        /*0b80*/ 	.word	0x00023690


	//   ....[57]....
        /*0b84*/ 	.word	0x000236c0


	//   ....[58]....
        /*0b88*/ 	.word	0x000236f0


	//   ....[59]....
        /*0b8c*/ 	.word	0x00023720


	//   ....[60]....
        /*0b90*/ 	.word	0x00023750


	//   ....[61]....
        /*0b94*/ 	.word	0x00023780


	//   ....[62]....
        /*0b98*/ 	.word	0x000237b0


	//   ....[63]....
        /*0b9c*/ 	.word	0x000237e0


	//   ....[64]....
        /*0ba0*/ 	.word	0x00023810


	//   ....[65]....
        /*0ba4*/ 	.word	0x00023840


	//   ....[66]....
        /*0ba8*/ 	.word	0x00023870


	//   ....[67]....
        /*0bac*/ 	.word	0x000238a0


	//   ....[68]....
        /*0bb0*/ 	.word	0x000238d0


	//   ....[69]....
        /*0bb4*/ 	.word	0x00023900


	//   ....[70]....
        /*0bb8*/ 	.word	0x00023930


	//   ....[71]....
        /*0bbc*/ 	.word	0x00023960


	//   ....[72]....
        /*0bc0*/ 	.word	0x00023990


	//   ....[73]....
        /*0bc4*/ 	.word	0x000239c0


	//   ....[74]....
        /*0bc8*/ 	.word	0x000239f0


	//   ....[75]....
        /*0bcc*/ 	.word	0x00023a10


	//   ....[76]....
        /*0bd0*/ 	.word	0x00023a20


	//   ....[77]....
        /*0bd4*/ 	.word	0x00023a30


	//   ....[78]....
        /*0bd8*/ 	.word	0x00023a40


	//   ....[79]....
        /*0bdc*/ 	.word	0x00023a50


	//   ....[80]....
        /*0be0*/ 	.word	0x00023a60


	//   ....[81]....
        /*0be4*/ 	.word	0x00023a70


	//   ....[82]....
        /*0be8*/ 	.word	0x00023a80


	//   ....[83]....
        /*0bec*/ 	.word	0x00023a90


	//   ....[84]....
        /*0bf0*/ 	.word	0x00023ac0


	//   ....[85]....
        /*0bf4*/ 	.word	0x00023af0


	//   ....[86]....
        /*0bf8*/ 	.word	0x00023b00


	//   ....[87]....
        /*0bfc*/ 	.word	0x00023b30


	//   ....[88]....
        /*0c00*/ 	.word	0x00023b60


	//   ....[89]....
        /*0c04*/ 	.word	0x00023b90


	//   ....[90]....
        /*0c08*/ 	.word	0x00023bc0


	//   ....[91]....
        /*0c0c*/ 	.word	0x00023bf0


	//   ....[92]....
        /*0c10*/ 	.word	0x00023c20


	//   ....[93]....
        /*0c14*/ 	.word	0x00023c50


	//   ....[94]....
        /*0c18*/ 	.word	0x00023c80


	//   ....[95]....
        /*0c1c*/ 	.word	0x00023cb0


	//   ....[96]....
        /*0c20*/ 	.word	0x00023ce0


	//   ....[97]....
        /*0c24*/ 	.word	0x00023d10


	//   ....[98]....
        /*0c28*/ 	.word	0x00023d40


	//   ....[99]....
        /*0c2c*/ 	.word	0x00023d70


	//   ....[100]....
        /*0c30*/ 	.word	0x00024570


	//   ....[101]....
        /*0c34*/ 	.word	0x00024590


	//   ....[102]....
        /*0c38*/ 	.word	0x000245a0


	//   ....[103]....
        /*0c3c*/ 	.word	0x000245b0


	//   ....[104]....
        /*0c40*/ 	.word	0x00024cb0


	//   ....[105]....
        /*0c44*/ 	.word	0x00024cc0


	//   ....[106]....
        /*0c48*/ 	.word	0x00024df0


	//   ....[107]....
        /*0c4c*/ 	.word	0x00024e00


	//   ....[108]....
        /*0c50*/ 	.word	0x00024f30


	//   ....[109]....
        /*0c54*/ 	.word	0x00024f40


	//   ....[110]....
        /*0c58*/ 	.word	0x00025070


	//   ....[111]....
        /*0c5c*/ 	.word	0x00025080


	//   ....[112]....
        /*0c60*/ 	.word	0x00025470


	//   ....[113]....
        /*0c64*/ 	.word	0x00025480


	//   ....[114]....
        /*0c68*/ 	.word	0x00025be0


	//   ....[115]....
        /*0c6c*/ 	.word	0x00025bf0


	//   ....[116]....
        /*0c70*/ 	.word	0x00026a50


	//   ....[117]....
        /*0c74*/ 	.word	0x00026a60


	//   ....[118]....
        /*0c78*/ 	.word	0x00026ba0


	//   ....[119]....
        /*0c7c*/ 	.word	0x00026bb0


	//   ....[120]....
        /*0c80*/ 	.word	0x00026ce0


	//   ....[121]....
        /*0c84*/ 	.word	0x00026cf0


	//   ....[122]....
        /*0c88*/ 	.word	0x00026e20


	//   ....[123]....
        /*0c8c*/ 	.word	0x00026e30


	//   ....[124]....
        /*0c90*/ 	.word	0x00026fc0


	//   ....[125]....
        /*0c94*/ 	.word	0x00027200


	//   ....[126]....
        /*0c98*/ 	.word	0x00027230


	//   ....[127]....
        /*0c9c*/ 	.word	0x00027260


	//   ....[128]....
        /*0ca0*/ 	.word	0x00027290


	//   ....[129]....
        /*0ca4*/ 	.word	0x000272c0


	//   ....[130]....
        /*0ca8*/ 	.word	0x000272f0


	//   ....[131]....
        /*0cac*/ 	.word	0x00027490


	//   ....[132]....
        /*0cb0*/ 	.word	0x000274c0


	//   ....[133]....
        /*0cb4*/ 	.word	0x000274f0


	//   ....[134]....
        /*0cb8*/ 	.word	0x00027520


	//   ....[135]....
        /*0cbc*/ 	.word	0x00027550


	//   ....[136]....
        /*0cc0*/ 	.word	0x00027580


	//   ....[137]....
        /*0cc4*/ 	.word	0x00027620


	//   ....[138]....
        /*0cc8*/ 	.word	0x00027650


	//   ....[139]....
        /*0ccc*/ 	.word	0x00027660


	//   ....[140]....
        /*0cd0*/ 	.word	0x00027690


	//   ....[141]....
        /*0cd4*/ 	.word	0x00028e10


	//   ....[142]....
        /*0cd8*/ 	.word	0x0002aa40


	//   ....[143]....
        /*0cdc*/ 	.word	0x0002b7a0


	//   ....[144]....
        /*0ce0*/ 	.word	0x0002b7c0


	//   ....[145]....
        /*0ce4*/ 	.word	0x0002b800


	//   ....[146]....
        /*0ce8*/ 	.word	0x0002b880


	//   ....[147]....
        /*0cec*/ 	.word	0x0002b910


	//   ....[148]....
        /*0cf0*/ 	.word	0x0002b920


	//   ....[149]....
        /*0cf4*/ 	.word	0x0002b970


	//   ....[150]....
        /*0cf8*/ 	.word	0x0002b9b0


	//   ....[151]....
        /*0cfc*/ 	.word	0x0002d6b0


	//   ....[152]....
        /*0d00*/ 	.word	0x0002d6e0


	//   ....[153]....
        /*0d04*/ 	.word	0x0002d740


	//   ....[154]....
        /*0d08*/ 	.word	0x0002d770


	//   ....[155]....
        /*0d0c*/ 	.word	0x0002d7a0


	//   ....[156]....
        /*0d10*/ 	.word	0x0002d7d0


	//   ....[157]....
        /*0d14*/ 	.word	0x0002d800


	//   ....[158]....
        /*0d18*/ 	.word	0x0002d830


	//   ....[159]....
        /*0d1c*/ 	.word	0x0002da00


	//   ....[160]....
        /*0d20*/ 	.word	0x0002da30


	//   ....[161]....
        /*0d24*/ 	.word	0x0002da60


	//   ....[162]....
        /*0d28*/ 	.word	0x0002da90


	//   ....[163]....
        /*0d2c*/ 	.word	0x0002dac0


	//   ....[164]....
        /*0d30*/ 	.word	0x0002daf0


	//   ....[165]....
        /*0d34*/ 	.word	0x0002dbc0


	//   ....[166]....
        /*0d38*/ 	.word	0x0002dbe0


	//   ....[167]....
        /*0d3c*/ 	.word	0x0002dbf0


	//   ....[168]....
        /*0d40*/ 	.word	0x0002dc70


	//   ....[169]....
        /*0d44*/ 	.word	0x0002e7c0


	//   ....[170]....
        /*0d48*/ 	.word	0x0002ecb0


	//   ....[171]....
        /*0d4c*/ 	.word	0x0002ed50


	//   ....[172]....
        /*0d50*/ 	.word	0x0002ede0


	//   ....[173]....
        /*0d54*/ 	.word	0x0002ee30


	//   ....[174]....
        /*0d58*/ 	.word	0x0002ee80


	//   ....[175]....
        /*0d5c*/ 	.word	0x0002ef50


	//   ....[176]....
        /*0d60*/ 	.word	0x0002efe0


	//   ....[177]....
        /*0d64*/ 	.word	0x0002f030


	//   ....[178]....
        /*0d68*/ 	.word	0x0002f080


	//   ....[179]....
        /*0d6c*/ 	.word	0x0002f430


	//   ....[180]....
        /*0d70*/ 	.word	0x0002f550


	//   ....[181]....
        /*0d74*/ 	.word	0x0002f670


	//   ....[182]....
        /*0d78*/ 	.word	0x0002f790


	//   ....[183]....
        /*0d7c*/ 	.word	0x0002f880


	//   ....[184]....
        /*0d80*/ 	.word	0x0002f8f0


	//   ....[185]....
        /*0d84*/ 	.word	0x0002f950


	//   ....[186]....
        /*0d88*/ 	.word	0x0002f9a0


	//   ....[187]....
        /*0d8c*/ 	.word	0x0002fa20


	//   ....[188]....
        /*0d90*/ 	.word	0x0002fa90


	//   ....[189]....
        /*0d94*/ 	.word	0x0002faf0


	//   ....[190]....
        /*0d98*/ 	.word	0x0002fb40


	//   ....[191]....
        /*0d9c*/ 	.word	0x0002fbc0


	//   ....[192]....
        /*0da0*/ 	.word	0x0002fc30


	//   ....[193]....
        /*0da4*/ 	.word	0x0002fc90


	//   ....[194]....
        /*0da8*/ 	.word	0x0002fce0


	//   ....[195]....
        /*0dac*/ 	.word	0x0002fd60


	//   ....[196]....
        /*0db0*/ 	.word	0x0002fdd0


	//   ....[197]....
        /*0db4*/ 	.word	0x0002fe30


	//   ....[198]....
        /*0db8*/ 	.word	0x0002fe80


	//   ....[199]....
        /*0dbc*/ 	.word	0x0002ff00


	//   ....[200]....
        /*0dc0*/ 	.word	0x0002ff50


	//   ....[201]....
        /*0dc4*/ 	.word	0x0002ffb0


	//   ....[202]....
        /*0dc8*/ 	.word	0x00030000


	//   ....[203]....
        /*0dcc*/ 	.word	0x00030060


	//   ....[204]....
        /*0dd0*/ 	.word	0x000300d0


	//   ....[205]....
        /*0dd4*/ 	.word	0x00030130


	//   ....[206]....
        /*0dd8*/ 	.word	0x00030180


	//   ....[207]....
        /*0ddc*/ 	.word	0x00030200


	//   ....[208]....
        /*0de0*/ 	.word	0x00030280


	//   ....[209]....
        /*0de4*/ 	.word	0x000302e0


	//   ....[210]....
        /*0de8*/ 	.word	0x00030330


	//   ....[211]....
        /*0dec*/ 	.word	0x00030390


	//   ....[212]....
        /*0df0*/ 	.word	0x00030400


	//   ....[213]....
        /*0df4*/ 	.word	0x00030480


	//   ....[214]....
        /*0df8*/ 	.word	0x000304f0


	//   ....[215]....
        /*0dfc*/ 	.word	0x00030570


	//   ....[216]....
        /*0e00*/ 	.word	0x000305c0


	//   ....[217]....
        /*0e04*/ 	.word	0x00030640


	//   ....[218]....
        /*0e08*/ 	.word	0x00030690


	//   ....[219]....
        /*0e0c*/ 	.word	0x00030700


	//   ....[220]....
        /*0e10*/ 	.word	0x00030770


	//   ....[221]....
        /*0e14*/ 	.word	0x000307d0


	//   ....[222]....
        /*0e18*/ 	.word	0x00030840


	//   ....[223]....
        /*0e1c*/ 	.word	0x000308b0


	//   ....[224]....
        /*0e20*/ 	.word	0x00030900


	//   ....[225]....
        /*0e24*/ 	.word	0x00030960


	//   ....[226]....
        /*0e28*/ 	.word	0x000309b0


	//   ....[227]....
        /*0e2c*/ 	.word	0x00030a10


	//   ....[228]....
        /*0e30*/ 	.word	0x00030a80


	//   ....[229]....
        /*0e34*/ 	.word	0x00030ae0


	//   ....[230]....
        /*0e38*/ 	.word	0x00030b30


	//   ....[231]....
        /*0e3c*/ 	.word	0x00030bb0


	//   ....[232]....
        /*0e40*/ 	.word	0x00030c20


	//   ....[233]....
        /*0e44*/ 	.word	0x00030cd0


	//   ....[234]....
        /*0e48*/ 	.word	0x00030d20


	//   ....[235]....
        /*0e4c*/ 	.word	0x00030da0


	//   ....[236]....
        /*0e50*/ 	.word	0x00030e10


	//   ....[237]....
        /*0e54*/ 	.word	0x00030e80


	//   ....[238]....
        /*0e58*/ 	.word	0x00030ed0


	//   ....[239]....
        /*0e5c*/ 	.word	0x00030f50


	//   ....[240]....
        /*0e60*/ 	.word	0x00030fc0


	//   ....[241]....
        /*0e64*/ 	.word	0x00031020


	//   ....[242]....
        /*0e68*/ 	.word	0x00031070


	//   ....[243]....
        /*0e6c*/ 	.word	0x000310f0


	//   ....[244]....
        /*0e70*/ 	.word	0x00031140


	//   ....[245]....
        /*0e74*/ 	.word	0x000311d0


	//   ....[246]....
        /*0e78*/ 	.word	0x00031260


	//   ....[247]....
        /*0e7c*/ 	.word	0x000312f0


	//   ....[248]....
        /*0e80*/ 	.word	0x00031380


	//   ....[249]....
        /*0e84*/ 	.word	0x00031410


	//   ....[250]....
        /*0e88*/ 	.word	0x000314a0


	//   ....[251]....
        /*0e8c*/ 	.word	0x00031520


	//   ....[252]....
        /*0e90*/ 	.word	0x00031570


	//   ....[253]....
        /*0e94*/ 	.word	0x00031600


	//   ....[254]....
        /*0e98*/ 	.word	0x00031690


	//   ....[255]....
        /*0e9c*/ 	.word	0x00031710


	//   ....[0]....
        /*0ea0*/ 	.word	0x00031760


	//   ....[1]....
        /*0ea4*/ 	.word	0x000317f0


	//   ....[2]....
        /*0ea8*/ 	.word	0x00031880


	//   ....[3]....
        /*0eac*/ 	.word	0x00031910


	//   ....[4]....
        /*0eb0*/ 	.word	0x000319a0


	//   ....[5]....
        /*0eb4*/ 	.word	0x00031a30


	//   ....[6]....
        /*0eb8*/ 	.word	0x00031ac0


	//   ....[7]....
        /*0ebc*/ 	.word	0x00031b80


	//   ....[8]....
        /*0ec0*/ 	.word	0x00031e60


	//   ....[9]....
        /*0ec4*/ 	.word	0x00032080


	//   ....[10]....
        /*0ec8*/ 	.word	0x000320d0


	//   ....[11]....
        /*0ecc*/ 	.word	0x00032130


	//   ....[12]....
        /*0ed0*/ 	.word	0x00032240


	//   ....[13]....
        /*0ed4*/ 	.word	0x000322a0


	//   ....[14]....
        /*0ed8*/ 	.word	0x000323b0


	//   ....[15]....
        /*0edc*/ 	.word	0x00032410


	//   ....[16]....
        /*0ee0*/ 	.word	0x000324f0


	//   ....[17]....
        /*0ee4*/ 	.word	0x00032810


	//   ....[18]....
        /*0ee8*/ 	.word	0x000328b0


	//   ....[19]....
        /*0eec*/ 	.word	0x00032a50


	//   ....[20]....
        /*0ef0*/ 	.word	0x00032ad0


	//   ....[21]....
        /*0ef4*/ 	.word	0x00032b50


	//   ....[22]....
        /*0ef8*/ 	.word	0x00032bd0


	//   ....[23]....
        /*0efc*/ 	.word	0x00032c50


	//   ....[24]....
        /*0f00*/ 	.word	0x00032ce0


	//   ....[25]....
        /*0f04*/ 	.word	0x00032d80


	//   ....[26]....
        /*0f08*/ 	.word	0x00032e30


	//   ....[27]....
        /*0f0c*/ 	.word	0x00032eb0


	//   ....[28]....
        /*0f10*/ 	.word	0x00032f30


	//   ....[29]....
        /*0f14*/ 	.word	0x00032fb0


	//   ....[30]....
        /*0f18*/ 	.word	0x00033040


	//   ....[31]....
        /*0f1c*/ 	.word	0x000330c0


	//   ....[32]....
        /*0f20*/ 	.word	0x00033170


	//   ....[33]....
        /*0f24*/ 	.word	0x000331c0


	//   ....[34]....
        /*0f28*/ 	.word	0x00033280


	//   ....[35]....
        /*0f2c*/ 	.word	0x000333b0


	//----- nvinfo : EIATTR_REG_RECONFIG
	.align		4
.L_324:
        /*0f30*/ 	.byte	0x01, 0x54
	.zero		2


	//----- nvinfo : EIATTR_SYSCALL_OFFSETS
	.align		4
        /*0f34*/ 	.byte	0x04, 0x46
        /*0f36*/ 	.short	(.L_326 - .L_325)


	//   ....[0]....
.L_325:
        /*0f38*/ 	.word	0x00002180


	//   ....[1]....
        /*0f3c*/ 	.word	0x000022d0


	//   ....[2]....
        /*0f40*/ 	.word	0x00010aa0


	//   ....[3]....
        /*0f44*/ 	.word	0x00010db0


	//   ....[4]....
        /*0f48*/ 	.word	0x0002a4a0


	//   ....[5]....
        /*0f4c*/ 	.word	0x0002a630


	//   ....[6]....
        /*0f50*/ 	.word	0x0002a780


	//   ....[7]....
        /*0f54*/ 	.word	0x0002a8c0


	//   ....[8]....
        /*0f58*/ 	.word	0x0002b360


	//----- nvinfo : EIATTR_MBARRIER_INSTR_OFFSETS
	.align		4
.L_326:
        /*0f5c*/ 	.byte	0x04, 0x39
        /*0f5e*/ 	.short	(.L_328 - .L_327)


	//   ....[0]....
.L_327:
        /*0f60*/ 	.word	0x000002d0
        /*0f64*/ 	.word	0x000000ff
        /*0f68*/ 	.word	0x00029800
        /*0f6c*/ 	.short	0x0100
        /*0f6e*/ 	.byte	0x08
	.zero		1


	//   ....[1]....
        /*0f70*/ 	.word	0x000002e0
        /*0f74*/ 	.word	0x000000ff
        /*0f78*/ 	.word	0x00029820
        /*0f7c*/ 	.short	0x0100
        /*0f7e*/ 	.byte	0x08
	.zero		1


	//   ....[2]....
        /*0f80*/ 	.word	0x000003d0
        /*0f84*/ 	.word	0x000000ff
        /*0f88*/ 	.word	0x00029830
        /*0f8c*/ 	.short	0x0100
        /*0f8e*/ 	.byte	0x08
	.zero		1


	//   ....[3]....
        /*0f90*/ 	.word	0x000003e0
        /*0f94*/ 	.word	0x000000ff
        /*0f98*/ 	.word	0x00029840
        /*0f9c*/ 	.short	0x0100
        /*0f9e*/ 	.byte	0x08
	.zero		1


	//   ....[4]....
        /*0fa0*/ 	.word	0x000003f0
        /*0fa4*/ 	.word	0x000000ff
        /*0fa8*/ 	.word	0x00029838
        /*0fac*/ 	.short	0x0100
        /*0fae*/ 	.byte	0x08
	.zero		1


	//   ....[5]....
        /*0fb0*/ 	.word	0x00000400
        /*0fb4*/ 	.word	0x000000ff
        /*0fb8*/ 	.word	0x00029848
        /*0fbc*/ 	.short	0x0100
        /*0fbe*/ 	.byte	0x08
	.zero		1


	//   ....[6]....
        /*0fc0*/ 	.word	0x00000530
        /*0fc4*/ 	.word	0x000000ff
        /*0fc8*/ 	.word	0x00029850
        /*0fcc*/ 	.short	0x0100
        /*0fce*/ 	.byte	0x08
	.zero		1


	//   ....[7]....
        /*0fd0*/ 	.word	0x00000540
        /*0fd4*/ 	.word	0x000000ff
        /*0fd8*/ 	.word	0x00029860
        /*0fdc*/ 	.short	0x0100
        /*0fde*/ 	.byte	0x08
	.zero		1


	//   ....[8]....
        /*0fe0*/ 	.word	0x00000550
        /*0fe4*/ 	.word	0x000000ff
        /*0fe8*/ 	.word	0x00029858
        /*0fec*/ 	.short	0x0100
        /*0fee*/ 	.byte	0x08
	.zero		1


	//   ....[9]....
        /*0ff0*/ 	.word	0x00000560
        /*0ff4*/ 	.word	0x000000ff
        /*0ff8*/ 	.word	0x00029868
        /*0ffc*/ 	.short	0x0100
        /*0ffe*/ 	.byte	0x08
	.zero		1


	//   ....[10]....
        /*1000*/ 	.word	0x00000650
        /*1004*/ 	.word	0x000000ff
        /*1008*/ 	.word	0x00029870
        /*100c*/ 	.short	0x0100
        /*100e*/ 	.byte	0x06
	.zero		1


	//   ....[11]....
        /*1010*/ 	.word	0x00000660
        /*1014*/ 	.word	0x000000ff
        /*1018*/ 	.word	0x00029880
        /*101c*/ 	.short	0x0100
        /*101e*/ 	.byte	0x06
	.zero		1


	//   ....[12]....
        /*1020*/ 	.word	0x00000670
        /*1024*/ 	.word	0x000000ff
        /*1028*/ 	.word	0x00029878
        /*102c*/ 	.short	0x0100
        /*102e*/ 	.byte	0x06
	.zero		1


	//   ....[13]....
        /*1030*/ 	.word	0x00000680
        /*1034*/ 	.word	0x000000ff
        /*1038*/ 	.word	0x00029888
        /*103c*/ 	.short	0x0100
        /*103e*/ 	.byte	0x06
	.zero		1


	//   ....[14]....
        /*1040*/ 	.word	0x000007b0
        /*1044*/ 	.word	0x000000ff
        /*1048*/ 	.word	0x00029890
        /*104c*/ 	.short	0x0100
        /*104e*/ 	.byte	0x08
	.zero		1


	//   ....[15]....
        /*1050*/ 	.word	0x000007c0
        /*1054*/ 	.word	0x000000ff
        /*1058*/ 	.word	0x000298a0
        /*105c*/ 	.short	0x0100
        /*105e*/ 	.byte	0x08
	.zero		1


	//   ....[16]....
        /*1060*/ 	.word	0x000007d0
        /*1064*/ 	.word	0x000000ff
        /*1068*/ 	.word	0x00029898
        /*106c*/ 	.short	0x0100
        /*106e*/ 	.byte	0x08
	.zero		1


	//   ....[17]....
        /*1070*/ 	.word	0x000007e0
        /*1074*/ 	.word	0x000000ff
        /*1078*/ 	.word	0x000298a8
        /*107c*/ 	.short	0x0100
        /*107e*/ 	.byte	0x08
	.zero		1


	//   ....[18]....
        /*1080*/ 	.word	0x00000910
        /*1084*/ 	.word	0x000000ff
        /*1088*/ 	.word	0x000298b0
        /*108c*/ 	.short	0x0100
        /*108e*/ 	.byte	0x08
	.zero		1


	//   ....[19]....
        /*1090*/ 	.word	0x00000920
        /*1094*/ 	.word	0x000000ff
        /*1098*/ 	.word	0x000298c0
        /*109c*/ 	.short	0x0100
        /*109e*/ 	.byte	0x08
	.zero		1


	//   ....[20]....
        /*10a0*/ 	.word	0x00000930
        /*10a4*/ 	.word	0x000000ff
        /*10a8*/ 	.word	0x000298b8
        /*10ac*/ 	.short	0x0100
        /*10ae*/ 	.byte	0x08
	.zero		1


	//   ....[21]....
        /*10b0*/ 	.word	0x00000940
        /*10b4*/ 	.word	0x000000ff
        /*10b8*/ 	.word	0x000298c8
        /*10bc*/ 	.short	0x0100
        /*10be*/ 	.byte	0x08
	.zero		1


	//   ....[22]....
        /*10c0*/ 	.word	0x00003a20
        /*10c4*/ 	.word	0x00000061
        /*10c8*/ 	.word	0x00029890
        /*10cc*/ 	.short	0x010a
        /*10ce*/ 	.byte	0x3f
	.zero		1


	//   ....[23]....
        /*10d0*/ 	.word	0x000097d0
        /*10d4*/ 	.word	0x00000061
        /*10d8*/ 	.word	0x00029890
        /*10dc*/ 	.short	0x010a
        /*10de*/ 	.byte	0x3f
	.zero		1


	//   ....[24]....
        /*10e0*/ 	.word	0x0000f720
        /*10e4*/ 	.word	0x00000061
        /*10e8*/ 	.word	0x00029890
        /*10ec*/ 	.short	0x010a
        /*10ee*/ 	.byte	0x3f
	.zero		1


	//   ....[25]....
        /*10f0*/ 	.word	0x0000faf0
        /*10f4*/ 	.word	0x00000028
        /*10f8*/ 	.word	0x00000000
        /*10fc*/ 	.short	0x0101
        /*10fe*/ 	.byte	0x3f
	.zero		1


	//   ....[26]....
        /*1100*/ 	.word	0x0000fb30
        /*1104*/ 	.word	0x00000061
        /*1108*/ 	.word	0x000298b0
        /*110c*/ 	.short	0x010a
        /*110e*/ 	.byte	0x3f
	.zero		1


	//   ....[27]....
        /*1110*/ 	.word	0x0000ffd0
        /*1114*/ 	.word	0x00000061
        /*1118*/ 	.word	0x00000000
        /*111c*/ 	.short	0x0101
        /*111e*/ 	.byte	0x3f
	.zero		1


	//   ....[28]....
        /*1120*/ 	.word	0x00010b30
        /*1124*/ 	.word	0x00000010
        /*1128*/ 	.word	0x00029800
        /*112c*/ 	.short	0x010a
        /*112e*/ 	.byte	0x3f
	.zero		1


	//   ....[29]....
        /*1130*/ 	.word	0x00010b80
        /*1134*/ 	.word	0x00000010
        /*1138*/ 	.word	0x00029800
        /*113c*/ 	.short	0x010a
        /*113e*/ 	.byte	0x3f
	.zero		1


	//   ....[30]....
        /*1140*/ 	.word	0x00011570
        /*1144*/ 	.word	0x00000010
        /*1148*/ 	.word	0x00029800
        /*114c*/ 	.short	0x010a
        /*114e*/ 	.byte	0x3f
	.zero		1


	//   ....[31]....
        /*1150*/ 	.word	0x00014ab0
        /*1154*/ 	.word	0x00000010
        /*1158*/ 	.word	0x00029800
        /*115c*/ 	.short	0x010a
        /*115e*/ 	.byte	0x3f
	.zero		1


	//   ....[32]....
        /*1160*/ 	.word	0x00017bb0
        /*1164*/ 	.word	0x00000003
        /*1168*/ 	.word	0x00029830
        /*116c*/ 	.short	0x010a
        /*116e*/ 	.byte	0x3f
	.zero		1


	//   ....[33]....
        /*1170*/ 	.word	0x00017c20
        /*1174*/ 	.word	0x00000003
        /*1178*/ 	.word	0x00029830
        /*117c*/ 	.short	0x010a
        /*117e*/ 	.byte	0x3f
	.zero		1


	//   ....[34]....
        /*1180*/ 	.word	0x00019360
        /*1184*/ 	.word	0x00000003
        /*1188*/ 	.word	0x00000000
        /*118c*/ 	.short	0x0101
        /*118e*/ 	.byte	0x3f
	.zero		1


	//   ....[35]....
        /*1190*/ 	.word	0x0001b420
        /*1194*/ 	.word	0x0000000b
        /*1198*/ 	.word	0x00029830
        /*119c*/ 	.short	0x010a
        /*119e*/ 	.byte	0x3f
	.zero		1


	//   ....[36]....
        /*11a0*/ 	.word	0x0001b470
        /*11a4*/ 	.word	0x0000000b
        /*11a8*/ 	.word	0x00029830
        /*11ac*/ 	.short	0x010a
        /*11ae*/ 	.byte	0x3f
	.zero		1


	//   ....[37]....
        /*11b0*/ 	.word	0x0001c570
        /*11b4*/ 	.word	0x0000000a
        /*11b8*/ 	.word	0x00029850
        /*11bc*/ 	.short	0x010a
        /*11be*/ 	.byte	0x3f
	.zero		1


	//   ....[38]....
        /*11c0*/ 	.word	0x0001c5b0
        /*11c4*/ 	.word	0x0000000a
        /*11c8*/ 	.word	0x00029850
        /*11cc*/ 	.short	0x010a
        /*11ce*/ 	.byte	0x3f
	.zero		1


	//   ....[39]....
        /*11d0*/ 	.word	0x0001e740
        /*11d4*/ 	.word	0x00000003
        /*11d8*/ 	.word	0x00000000
        /*11dc*/ 	.short	0x0101
        /*11de*/ 	.byte	0x3f
	.zero		1


	//   ....[40]....
        /*11e0*/ 	.word	0x0001ea40
        /*11e4*/ 	.word	0x00000067
        /*11e8*/ 	.word	0x00000000
        /*11ec*/ 	.short	0x0101
        /*11ee*/ 	.byte	0x3f
	.zero		1


	//   ....[41]....
        /*11f0*/ 	.word	0x0001f1c0
        /*11f4*/ 	.word	0x00000000
        /*11f8*/ 	.word	0x00029830
        /*11fc*/ 	.short	0x010a
        /*11fe*/ 	.byte	0x3f
	.zero		1


	//   ....[42]....
        /*1200*/ 	.word	0x0001f210
        /*1204*/ 	.word	0x00000000
        /*1208*/ 	.word	0x00029830
        /*120c*/ 	.short	0x010a
        /*120e*/ 	.byte	0x3f
	.zero		1


	//   ....[43]....
        /*1210*/ 	.word	0x000202e0
        /*1214*/ 	.word	0x00000008
        /*1218*/ 	.word	0x00029850
        /*121c*/ 	.short	0x010a
        /*121e*/ 	.byte	0x3f
	.zero		1


	//   ....[44]....
        /*1220*/ 	.word	0x00020320
        /*1224*/ 	.word	0x00000008
        /*1228*/ 	.word	0x00029850
        /*122c*/ 	.short	0x010a
        /*122e*/ 	.byte	0x3f
	.zero		1


	//   ....[45]....
        /*1230*/ 	.word	0x00021980
        /*1234*/ 	.word	0x00000003
        /*1238*/ 	.word	0x00000000
        /*123c*/ 	.short	0x0101
        /*123e*/ 	.byte	0x3f
	.zero		1


	//   ....[46]....
        /*1240*/ 	.word	0x00021c70
        /*1244*/ 	.word	0x0000000a
        /*1248*/ 	.word	0x00000000
        /*124c*/ 	.short	0x0101
        /*124e*/ 	.byte	0x3f
	.zero		1


	//   ....[47]....
        /*1250*/ 	.word	0x00022330
        /*1254*/ 	.word	0x00000014
        /*1258*/ 	.word	0x00029850
        /*125c*/ 	.short	0x010a
        /*125e*/ 	.byte	0x3f
	.zero		1


	//   ....[48]....
        /*1260*/ 	.word	0x000223b0
        /*1264*/ 	.word	0x00000014
        /*1268*/ 	.word	0x00029850
        /*126c*/ 	.short	0x010a
        /*126e*/ 	.byte	0x3f
	.zero		1


	//   ....[49]....
        /*1270*/ 	.word	0x00022990
        /*1274*/ 	.word	0x00000002
        /*1278*/ 	.word	0x00000000
        /*127c*/ 	.short	0x0101
        /*127e*/ 	.byte	0x3f
	.zero		1


	//   ....[50]....
        /*1280*/ 	.word	0x00024be0
        /*1284*/ 	.word	0x00000000
        /*1288*/ 	.word	0x00000000
        /*128c*/ 	.short	0x0101
        /*128e*/ 	.byte	0x3f
	.zero		1


	//   ....[51]....
        /*1290*/ 	.word	0x00025370
        /*1294*/ 	.word	0x0000000c
        /*1298*/ 	.word	0x00000000
        /*129c*/ 	.short	0x0101
        /*129e*/ 	.byte	0x3f
	.zero		1


	//   ....[52]....
        /*12a0*/ 	.word	0x00028ef0
        /*12a4*/ 	.word	0x00000012
        /*12a8*/ 	.word	0x00029820
        /*12ac*/ 	.short	0x010a
        /*12ae*/ 	.byte	0x3f
	.zero		1


	//   ....[53]....
        /*12b0*/ 	.word	0x00028fc0
        /*12b4*/ 	.word	0x00000007
        /*12b8*/ 	.word	0x000298a0
        /*12bc*/ 	.short	0x010a
        /*12be*/ 	.byte	0x3f
	.zero		1


	//   ....[54]....
        /*12c0*/ 	.word	0x000293e0
        /*12c4*/ 	.word	0x00000007
        /*12c8*/ 	.word	0x000298c0
        /*12cc*/ 	.short	0x010a
        /*12ce*/ 	.byte	0x3f
	.zero		1


	//   ....[55]....
        /*12d0*/ 	.word	0x000297b0
        /*12d4*/ 	.word	0x00000008
        /*12d8*/ 	.word	0x000298a0
        /*12dc*/ 	.short	0x010a
        /*12de*/ 	.byte	0x3f
	.zero		1


	//   ....[56]....
        /*12e0*/ 	.word	0x00029bc0
        /*12e4*/ 	.word	0x00000008
        /*12e8*/ 	.word	0x000298c0
        /*12ec*/ 	.short	0x010a
        /*12ee*/ 	.byte	0x3f
	.zero		1


	//   ....[57]....
        /*12f0*/ 	.word	0x0002acc0
        /*12f4*/ 	.word	0x00000002
        /*12f8*/ 	.word	0x00029880
        /*12fc*/ 	.short	0x010a
        /*12fe*/ 	.byte	0x3f
	.zero		1


	//   ....[58]....
        /*1300*/ 	.word	0x0002ae60
        /*1304*/ 	.word	0x00000002
        /*1308*/ 	.word	0x00029840
        /*130c*/ 	.short	0x010a
        /*130e*/ 	.byte	0x3f
	.zero		1


	//   ....[59]....
        /*1310*/ 	.word	0x0002ba90
        /*1314*/ 	.word	0x00000012
        /*1318*/ 	.word	0x00029800
        /*131c*/ 	.short	0x0107
        /*131e*/ 	.byte	0x3f
	.zero		1


	//   ....[60]....
        /*1320*/ 	.word	0x0002bb90
        /*1324*/ 	.word	0x00000012
        /*1328*/ 	.word	0x00029800
        /*132c*/ 	.short	0x0101
        /*132e*/ 	.byte	0x3f
	.zero		1


	//   ....[61]....
        /*1330*/ 	.word	0x0002bbb0
        /*1334*/ 	.word	0x00000012
        /*1338*/ 	.word	0x00029820
        /*133c*/ 	.short	0x010a
        /*133e*/ 	.byte	0x3f
	.zero		1


	//   ....[62]....
        /*1340*/ 	.word	0x0002bee0
        /*1344*/ 	.word	0x00000005
        /*1348*/ 	.word	0x00029880
        /*134c*/ 	.short	0x010a
        /*134e*/ 	.byte	0x3f
	.zero		1


	//   ....[63]....
        /*1350*/ 	.word	0x0002c110
        /*1354*/ 	.word	0x00000005
        /*1358*/ 	.word	0x00029840
        /*135c*/ 	.short	0x010a
        /*135e*/ 	.byte	0x3f
	.zero		1


	//   ....[64]....
        /*1360*/ 	.word	0x0002c5d0
        /*1364*/ 	.word	0x00000014
        /*1368*/ 	.word	0x00029870
        /*136c*/ 	.short	0x010a
        /*136e*/ 	.byte	0x3f
	.zero		1


	//   ....[65]....
        /*1370*/ 	.word	0x0002c640
        /*1374*/ 	.word	0x00000014
        /*1378*/ 	.word	0x00029860
        /*137c*/ 	.short	0x010a
        /*137e*/ 	.byte	0x3f
	.zero		1


	//   ....[66]....
        /*1380*/ 	.word	0x0002cb70
        /*1384*/ 	.word	0x00000014
        /*1388*/ 	.word	0x00029850
        /*138c*/ 	.short	0x0101
        /*138e*/ 	.byte	0x3f
	.zero		1


	//   ....[67]....
        /*1390*/ 	.word	0x0002cbf0
        /*1394*/ 	.word	0x00000014
        /*1398*/ 	.word	0x00000000
        /*139c*/ 	.short	0x0101
        /*139e*/ 	.byte	0x3f
	.zero		1


	//   ....[68]....
        /*13a0*/ 	.word	0x0002ce20
        /*13a4*/ 	.word	0x00000010
        /*13a8*/ 	.word	0x00029870
        /*13ac*/ 	.short	0x010a
        /*13ae*/ 	.byte	0x3f
	.zero		1


	//   ....[69]....
        /*13b0*/ 	.word	0x0002ce90
        /*13b4*/ 	.word	0x00000010
        /*13b8*/ 	.word	0x00029860
        /*13bc*/ 	.short	0x010a
        /*13be*/ 	.byte	0x3f
	.zero		1


	//   ....[70]....
        /*13c0*/ 	.word	0x0002d3d0
        /*13c4*/ 	.word	0x00000010
        /*13c8*/ 	.word	0x00029850
        /*13cc*/ 	.short	0x0101
        /*13ce*/ 	.byte	0x3f
	.zero		1


	//   ....[71]....
        /*13d0*/ 	.word	0x0002d420
        /*13d4*/ 	.word	0x00000010
        /*13d8*/ 	.word	0x00000000
        /*13dc*/ 	.short	0x0101
        /*13de*/ 	.byte	0x3f
	.zero		1


	//   ....[72]....
        /*13e0*/ 	.word	0x0002e740
        /*13e4*/ 	.word	0x00000000
        /*13e8*/ 	.word	0x00029820
        /*13ec*/ 	.short	0x010a
        /*13ee*/ 	.byte	0x3f
	.zero		1


	//   ....[73]....
        /*13f0*/ 	.word	0x0002e910
        /*13f4*/ 	.word	0x00000006
        /*13f8*/ 	.word	0x00000000
        /*13fc*/ 	.short	0x010a
        /*13fe*/ 	.byte	0x3f
	.zero		1


	//   ....[74]....
        /*1400*/ 	.word	0x0002e950
        /*1404*/ 	.word	0x00000007
        /*1408*/ 	.word	0x00000000
        /*140c*/ 	.short	0x010a
        /*140e*/ 	.byte	0x3f
	.zero		1


	//   ....[75]....
        /*1410*/ 	.word	0x0002e9a0
        /*1414*/ 	.word	0x00000004
        /*1418*/ 	.word	0x00029860
        /*141c*/ 	.short	0x010a
        /*141e*/ 	.byte	0x3f
	.zero		1


	//   ....[76]....
        /*1420*/ 	.word	0x0002e9f0
        /*1424*/ 	.word	0x00000003
        /*1428*/ 	.word	0x00029860
        /*142c*/ 	.short	0x010a
        /*142e*/ 	.byte	0x3f
	.zero		1


	//   ....[77]....
        /*1430*/ 	.word	0x0002ea30
        /*1434*/ 	.word	0x00000004
        /*1438*/ 	.word	0x00029880
        /*143c*/ 	.short	0x010a
        /*143e*/ 	.byte	0x3f
	.zero		1


	//   ....[78]....
        /*1440*/ 	.word	0x0002ea50
        /*1444*/ 	.word	0x00000003
        /*1448*/ 	.word	0x00029880
        /*144c*/ 	.short	0x010a
        /*144e*/ 	.byte	0x3f
	.zero		1


	//   ....[79]....
        /*1450*/ 	.word	0x0002eab0
        /*1454*/ 	.word	0x00000061
        /*1458*/ 	.word	0x00029890
        /*145c*/ 	.short	0x010a
        /*145e*/ 	.byte	0x3f
	.zero		1


	//   ....[80]....
        /*1460*/ 	.word	0x0002eb00
        /*1464*/ 	.word	0x00000061
        /*1468*/ 	.word	0x00029890
        /*146c*/ 	.short	0x010a
        /*146e*/ 	.byte	0x3f
	.zero		1


	//   ....[81]....
        /*1470*/ 	.word	0x0002eb50
        /*1474*/ 	.word	0x00000061
        /*1478*/ 	.word	0x00029890
        /*147c*/ 	.short	0x010a
        /*147e*/ 	.byte	0x3f
	.zero		1


	//   ....[82]....
        /*1480*/ 	.word	0x0002eba0
        /*1484*/ 	.word	0x00000061
        /*1488*/ 	.word	0x000298b0
        /*148c*/ 	.short	0x010a
        /*148e*/ 	.byte	0x3f
	.zero		1


	//   ....[83]....
        /*1490*/ 	.word	0x0002eeb0
        /*1494*/ 	.word	0x00000010
        /*1498*/ 	.word	0x00029800
        /*149c*/ 	.short	0x010a
        /*149e*/ 	.byte	0x3f
	.zero		1


	//   ....[84]....
        /*14a0*/ 	.word	0x0002f0c0
        /*14a4*/ 	.word	0x00000010
        /*14a8*/ 	.word	0x00029800
        /*14ac*/ 	.short	0x010a
        /*14ae*/ 	.byte	0x3f
	.zero		1


	//   ....[85]....
        /*14b0*/ 	.word	0x0002f110
        /*14b4*/ 	.word	0x00000003
        /*14b8*/ 	.word	0x00029830
        /*14bc*/ 	.short	0x010a
        /*14be*/ 	.byte	0x3f
	.zero		1


	//   ....[86]....
        /*14c0*/ 	.word	0x0002f160
        /*14c4*/ 	.word	0x0000000b
        /*14c8*/ 	.word	0x00029830
        /*14cc*/ 	.short	0x010a
        /*14ce*/ 	.byte	0x3f
	.zero		1


	//   ....[87]....
        /*14d0*/ 	.word	0x0002f1b0
        /*14d4*/ 	.word	0x0000000a
        /*14d8*/ 	.word	0x00029850
        /*14dc*/ 	.short	0x010a
        /*14de*/ 	.byte	0x3f
	.zero		1


	//   ....[88]....
        /*14e0*/ 	.word	0x0002f200
        /*14e4*/ 	.word	0x00000000
        /*14e8*/ 	.word	0x00029830
        /*14ec*/ 	.short	0x010a
        /*14ee*/ 	.byte	0x3f
	.zero		1


	//   ....[89]....
        /*14f0*/ 	.word	0x0002f250
        /*14f4*/ 	.word	0x00000008
        /*14f8*/ 	.word	0x00029850
        /*14fc*/ 	.short	0x010a
        /*14fe*/ 	.byte	0x3f
	.zero		1


	//   ....[90]....
        /*1500*/ 	.word	0x0002f2a0
        /*1504*/ 	.word	0x00000014
        /*1508*/ 	.word	0x00029850
        /*150c*/ 	.short	0x010a
        /*150e*/ 	.byte	0x3f
	.zero		1


	//   ....[91]....
        /*1510*/ 	.word	0x00031c40
        /*1514*/ 	.word	0x00000012
        /*1518*/ 	.word	0x00029820
        /*151c*/ 	.short	0x010a
        /*151e*/ 	.byte	0x3f
	.zero		1


	//   ....[92]....
        /*1520*/ 	.word	0x00031c90
        /*1524*/ 	.word	0x00000007
        /*1528*/ 	.word	0x000298a0
        /*152c*/ 	.short	0x010a
        /*152e*/ 	.byte	0x3f
	.zero		1


	//   ....[93]....
        /*1530*/ 	.word	0x00031ce0
        /*1534*/ 	.word	0x00000007
        /*1538*/ 	.word	0x000298c0
        /*153c*/ 	.short	0x010a
        /*153e*/ 	.byte	0x3f
	.zero		1


	//   ....[94]....
        /*1540*/ 	.word	0x00031d30
        /*1544*/ 	.word	0x00000008
        /*1548*/ 	.word	0x000298a0
        /*154c*/ 	.short	0x010a
        /*154e*/ 	.byte	0x3f
	.zero		1


	//   ....[95]....
        /*1550*/ 	.word	0x00031d80
        /*1554*/ 	.word	0x00000008
        /*1558*/ 	.word	0x000298c0
        /*155c*/ 	.short	0x010a
        /*155e*/ 	.byte	0x3f
	.zero		1


	//   ....[96]....
        /*1560*/ 	.word	0x00031f20
        /*1564*/ 	.word	0x00000002
        /*1568*/ 	.word	0x00029880
        /*156c*/ 	.short	0x010a
        /*156e*/ 	.byte	0x3f
	.zero		1


	//   ....[97]....
        /*1570*/ 	.word	0x00031f70
        /*1574*/ 	.word	0x00000002
        /*1578*/ 	.word	0x00029840
        /*157c*/ 	.short	0x010a
        /*157e*/ 	.byte	0x3f
	.zero		1


	//   ....[98]....
        /*1580*/ 	.word	0x00032570
        /*1584*/ 	.word	0x00000012
        /*1588*/ 	.word	0x00029820
        /*158c*/ 	.short	0x010a
        /*158e*/ 	.byte	0x3f
	.zero		1


	//   ....[99]....
        /*1590*/ 	.word	0x000325c0
        /*1594*/ 	.word	0x00000005
        /*1598*/ 	.word	0x00029880
        /*159c*/ 	.short	0x010a
        /*159e*/ 	.byte	0x3f
	.zero		1


	//   ....[100]....
        /*15a0*/ 	.word	0x00032610
        /*15a4*/ 	.word	0x00000005
        /*15a8*/ 	.word	0x00029840
        /*15ac*/ 	.short	0x010a
        /*15ae*/ 	.byte	0x3f
	.zero		1


	//   ....[101]....
        /*15b0*/ 	.word	0x00032660
        /*15b4*/ 	.word	0x00000014
        /*15b8*/ 	.word	0x00029870
        /*15bc*/ 	.short	0x010a
        /*15be*/ 	.byte	0x3f
	.zero		1


	//   ....[102]....
        /*15c0*/ 	.word	0x000326b0
        /*15c4*/ 	.word	0x00000014
        /*15c8*/ 	.word	0x00029860
        /*15cc*/ 	.short	0x010a
        /*15ce*/ 	.byte	0x3f
	.zero		1


	//   ....[103]....
        /*15d0*/ 	.word	0x00032700
        /*15d4*/ 	.word	0x00000010
        /*15d8*/ 	.word	0x00029870
        /*15dc*/ 	.short	0x010a
        /*15de*/ 	.byte	0x3f
	.zero		1


	//   ....[104]....
        /*15e0*/ 	.word	0x00032750
        /*15e4*/ 	.word	0x00000010
        /*15e8*/ 	.word	0x00029860
        /*15ec*/ 	.short	0x010a
        /*15ee*/ 	.byte	0x3f
	.zero		1


	//   ....[105]....
        /*15f0*/ 	.word	0x000332d0
        /*15f4*/ 	.word	0x00000000
        /*15f8*/ 	.word	0x00029820
        /*15fc*/ 	.short	0x010a
        /*15fe*/ 	.byte	0x3f
	.zero		1


	//   ....[106]....
        /*1600*/ 	.word	0x00033470
        /*1604*/ 	.word	0x00000006
        /*1608*/ 	.word	0x00000000
        /*160c*/ 	.short	0x010a
        /*160e*/ 	.byte	0x3f
	.zero		1


	//   ....[107]....
        /*1610*/ 	.word	0x000334c0
        /*1614*/ 	.word	0x00000007
        /*1618*/ 	.word	0x00000000
        /*161c*/ 	.short	0x010a
        /*161e*/ 	.byte	0x3f
	.zero		1


	//   ....[108]....
        /*1620*/ 	.word	0x00033510
        /*1624*/ 	.word	0x00000004
        /*1628*/ 	.word	0x00029860
        /*162c*/ 	.short	0x010a
        /*162e*/ 	.byte	0x3f
	.zero		1


	//   ....[109]....
        /*1630*/ 	.word	0x00033560
        /*1634*/ 	.word	0x00000003
        /*1638*/ 	.word	0x00029860
        /*163c*/ 	.short	0x010a
        /*163e*/ 	.byte	0x3f
	.zero		1


	//   ....[110]....
        /*1640*/ 	.word	0x000335b0
        /*1644*/ 	.word	0x00000004
        /*1648*/ 	.word	0x00029880
        /*164c*/ 	.short	0x010a
        /*164e*/ 	.byte	0x3f
	.zero		1


	//----- nvinfo : EIATTR_NUM_MBARRIERS
	.align		4
.L_328:
        /*1650*/ 	.byte	0x03, 0x38
        /*1652*/ 	.short	0x0016


	//----- nvinfo : EIATTR_EXIT_INSTR_OFFSETS
	.align		4
        /*1654*/ 	.byte	0x04, 0x1c
        /*1656*/ 	.short	(.L_330 - .L_329)


	//   ....[0]....
.L_329:
        /*1658*/ 	.word	0x0002eaa0


	//----- nvinfo : EIATTR_MAX_THREADS
	.align		4
.L_330:
        /*165c*/ 	.byte	0x04, 0x05
        /*165e*/ 	.short	(.L_332 - .L_331)
.L_331:
        /*1660*/ 	.word	0x00000180
        /*1664*/ 	.word	0x00000001
        /*1668*/ 	.word	0x00000001


	//----- nvinfo : EIATTR_CRS_STACK_SIZE
	.align		4
.L_332:
        /*166c*/ 	.byte	0x04, 0x1e
        /*166e*/ 	.short	(.L_334 - .L_333)
.L_333:
        /*1670*/ 	.word	0x00000000


	//----- nvinfo : EIATTR_CBANK_PARAM_SIZE
	.align		4
.L_334:
        /*1674*/ 	.byte	0x03, 0x19
        /*1676*/ 	.short	0x0af0


	//----- nvinfo : EIATTR_PARAM_CBANK
	.align		4
        /*1678*/ 	.byte	0x04, 0x0a
        /*167a*/ 	.short	(.L_336 - .L_335)
	.align		4
.L_335:
        /*167c*/ 	.word	index@(.nv.constant0._ZN7cutlass13device_kernelIN5flash11enable_sm90INS1_16FlashAttnFwdSm90INS1_25CollectiveMainloopFwdSm90ILi2EN4cute5tupleIJNS5_1CILi1EEES8_S8_EEENS6_IJNS7_ILi128EEENS7_ILi160EEENS7_ILi192EEEEEELi128ENS_12float_e4m3_tEfNS_4arch4Sm90ELb1ELb0ELb0ELb1ELb0ELb1ELb0ELb1ELb1ELb1ELb1ELb0EEENS1_21CollectiveEpilogueFwdINS6_IJSA_SA_SB_EEES9_NS_10bfloat16_tESG_Li256ELb1ELb1ELb1ELb1EEENS1_36VarlenDynamicPersistentTileSchedulerILi128ELi160ELi256ELi128ELb1ELb1ELb1ELb1ELb1ELb1EEEEEEEEEvNT_6ParamsE)
        /*1680*/ 	.short	0x0210
        /*1682*/ 	.short	0x0af0


	//----- nvinfo : EIATTR_SW_WAR
	.align		4
.L_336:
        /*1684*/ 	.byte	0x04, 0x36
        /*1686*/ 	.short	(.L_338 - .L_337)
.L_337:
        /*1688*/ 	.word	0x00000008
.L_338:


//--------------------- .nv.callgraph             --------------------------
	.section	.nv.callgraph,"",@"SHT_CUDA_CALLGRAPH"
	.align	4
	.sectionentsize	8
	.align		4
        /*0000*/ 	.word	0x00000000
	.align		4
        /*0004*/ 	.word	0xffffffff
	.align		4
        /*0008*/ 	.word	index@(_ZN7cutlass13device_kernelIN5flash11enable_sm90INS1_16FlashAttnFwdSm90INS1_25CollectiveMainloopFwdSm90ILi2EN4cute5tupleIJNS5_1CILi1EEES8_S8_EEENS6_IJNS7_ILi128EEENS7_ILi160EEENS7_ILi192EEEEEELi128ENS_12float_e4m3_tEfNS_4arch4Sm90ELb0ELb0ELb0ELb0ELb0ELb0ELb0ELb1ELb1ELb1ELb1ELb0EEENS1_21CollectiveEpilogueFwdINS6_IJSA_SA_SB_EEES9_NS_10bfloat16_tESG_Li256ELb0ELb1ELb1ELb1EEENS1_19SingleTileSchedulerILb0ELb1ELb1ELi128EEEEEEEEEvNT_6ParamsE)
	.align		4
        /*000c*/ 	.word	index@(__assertfail)
	.align		4
        /*0010*/ 	.word	index@(_ZN7cutlass13device_kernelIN5flash11enable_sm90INS1_16FlashAttnFwdSm90INS1_25CollectiveMainloopFwdSm90ILi2EN4cute5tupleIJNS5_1CILi1EEES8_S8_EEENS6_IJNS7_ILi128EEENS7_ILi160EEENS7_ILi192EEEEEELi128ENS_12float_e4m3_tEfNS_4arch4Sm90ELb0ELb0ELb0ELb1ELb0ELb0ELb0ELb1ELb1ELb1ELb1ELb0EEENS1_21CollectiveEpilogueFwdINS6_IJSA_SA_SB_EEES9_NS_10bfloat16_tESG_Li256ELb1ELb1ELb1ELb1EEENS1_36VarlenDynamicPersistentTileSchedulerILi128ELi160ELi256ELi128ELb1ELb1ELb1ELb0ELb1ELb1EEEEEEEEEvNT_6ParamsE)
	.align		4
        /*0014*/ 	.word	index@(__assertfail)
	.align		4
        /*0018*/ 	.word	index@(_ZN7cutlass13device_kernelIN5flash11enable_sm90INS1_16FlashAttnFwdSm90INS1_25CollectiveMainloopFwdSm90ILi2EN4cute5tupleIJNS5_1CILi1EEES8_S8_EEENS6_IJNS7_ILi128EEENS7_ILi160EEENS7_ILi192EEEEEELi128ENS_12float_e4m3_tEfNS_4arch4Sm90ELb0ELb0ELb0ELb1ELb0ELb1ELb0ELb1ELb1ELb1ELb1ELb0EEENS1_21CollectiveEpilogueFwdINS6_IJSA_SA_SB_EEES9_NS_10bfloat16_tESG_Li256ELb1ELb1ELb1ELb1EEENS1_36VarlenDynamicPersistentTileSchedulerILi128ELi160ELi256ELi128ELb1ELb1ELb1ELb0ELb1ELb1EEEEEEEEEvNT_6ParamsE)
	.align		4
        /*001c*/ 	.word	index@(__assertfail)
	.align		4
        /*0020*/ 	.word	index@(_ZN7cutlass13device_kernelIN5flash11enable_sm90INS1_16FlashAttnFwdSm90INS1_25CollectiveMainloopFwdSm90ILi2EN4cute5tupleIJNS5_1CILi1EEES8_S8_EEENS6_IJNS7_ILi128EEENS7_ILi160EEENS7_ILi192EEEEEELi128ENS_12float_e4m3_tEfNS_4arch4Sm90ELb0ELb1ELb0ELb0ELb0ELb0ELb0ELb1ELb1ELb1ELb1ELb0EEENS1_21CollectiveEpilogueFwdINS6_IJSA_SA_SB_EEES9_NS_10bfloat16_tESG_Li256ELb0ELb1ELb1ELb1EEENS1_19SingleTileSchedulerILb0ELb1ELb1ELi128EEEEEEEEEvNT_6ParamsE)
	.align		4
        /*0024*/ 	.word	index@(__assertfail)
	.align		4
        /*0028*/ 	.word	index@(_ZN7cutlass13device_kernelIN5flash11enable_sm90INS1_16FlashAttnFwdSm90INS1_25CollectiveMainloopFwdSm90ILi2EN4cute5tupleIJNS5_1CILi1EEES8_S8_EEENS6_IJNS7_ILi128EEENS7_ILi160EEENS7_ILi192EEEEEELi128ENS_12float_e4m3_tEfNS_4arch4Sm90ELb0ELb1ELb0ELb1ELb0ELb0ELb0ELb1ELb1ELb1ELb1ELb0EEENS1_21CollectiveEpilogueFwdINS6_IJSA_SA_SB_EEES9_NS_10bfloat16_tESG_Li256ELb1ELb1ELb1ELb1EEENS1_36VarlenDynamicPersistentTileSchedulerILi128ELi160ELi256ELi128ELb1ELb1ELb1ELb1ELb0ELb1EEEEEEEEEvNT_6ParamsE)
	.align		4
        /*002c*/ 	.word	index@(__assertfail)
	.align		4
        /*0030*/ 	.word	index@(_ZN7cutlass13device_kernelIN5flash11enable_sm90INS1_16FlashAttnFwdSm90INS1_25CollectiveMainloopFwdSm90ILi2EN4cute5tupleIJNS5_1CILi1EEES8_S8_EEENS6_IJNS7_ILi128EEENS7_ILi160EEENS7_ILi192EEEEEELi128ENS_12float_e4m3_tEfNS_4arch4Sm90ELb0ELb1ELb0ELb1ELb0ELb1ELb0ELb1ELb1ELb1ELb1ELb0EEENS1_21CollectiveEpilogueFwdINS6_IJSA_SA_SB_EEES9_NS_10bfloat16_tESG_Li256ELb1ELb1ELb1ELb1EEENS1_36VarlenDynamicPersistentTileSchedulerILi128ELi160ELi256ELi128ELb1ELb1ELb1ELb1ELb0ELb1EEEEEEEEEvNT_6ParamsE)
	.align		4
        /*0034*/ 	.word	index@(__assertfail)
	.align		4
        /*0038*/ 	.word	index@(_ZN7cutlass13device_kernelIN5flash11enable_sm90INS1_16FlashAttnFwdSm90INS1_25CollectiveMainloopFwdSm90ILi2EN4cute5tupleIJNS5_1CILi1EEES8_S8_EEENS6_IJNS7_ILi128EEENS7_ILi160EEENS7_ILi192EEEEEELi128ENS_12float_e4m3_tEfNS_4arch4Sm90ELb1ELb0ELb0ELb0ELb0ELb0ELb0ELb1ELb1ELb1ELb1ELb0EEENS1_21CollectiveEpilogueFwdINS6_IJSA_SA_SB_EEES9_NS_10bfloat16_tESG_Li256ELb0ELb1ELb1ELb1EEENS1_19SingleTileSchedulerILb0ELb1ELb1ELi128EEEEEEEEEvNT_6ParamsE)
	.align		4
        /*003c*/ 	.word	index@(__assertfail)
	.align		4
        /*0040*/ 	.word	index@(_ZN7cutlass13device_kernelIN5flash11enable_sm90INS1_16FlashAttnFwdSm90INS1_25CollectiveMainloopFwdSm90ILi2EN4cute5tupleIJNS5_1CILi1EEES8_S8_EEENS6_IJNS7_ILi128EEENS7_ILi160EEENS7_ILi192EEEEEELi128ENS_12float_e4m3_tEfNS_4arch4Sm90ELb1ELb0ELb0ELb1ELb0ELb0ELb0ELb1ELb1ELb1ELb1ELb0EEENS1_21CollectiveEpilogueFwdINS6_IJSA_SA_SB_EEES9_NS_10bfloat16_tESG_Li256ELb1ELb1ELb1ELb1EEENS1_36VarlenDynamicPersistentTileSchedulerILi128ELi160ELi256ELi128ELb1ELb1ELb1ELb1ELb1ELb1EEEEEEEEEvNT_6ParamsE)
	.align		4
        /*0044*/ 	.word	index@(__assertfail)
	.align		4
        /*0048*/ 	.word	index@(_ZN7cutlass13device_kernelIN5flash11enable_sm90INS1_16FlashAttnFwdSm90INS1_25CollectiveMainloopFwdSm90ILi2EN4cute5tupleIJNS5_1CILi1EEES8_S8_EEENS6_IJNS7_ILi128EEENS7_ILi160EEENS7_ILi192EEEEEELi128ENS_12float_e4m3_tEfNS_4arch4Sm90ELb1ELb0ELb0ELb1ELb0ELb1ELb0ELb1ELb1ELb1ELb1ELb0EEENS1_21CollectiveEpilogueFwdINS6_IJSA_SA_SB_EEES9_NS_10bfloat16_tESG_Li256ELb1ELb1ELb1ELb1EEENS1_36VarlenDynamicPersistentTileSchedulerILi128ELi160ELi256ELi128ELb1ELb1ELb1ELb1ELb1ELb1EEEEEEEEEvNT_6ParamsE)
	.align		4
        /*004c*/ 	.word	index@(__assertfail)
	.align		4
        /*0050*/ 	.word	0x00000000
	.align		4
        /*0054*/ 	.word	0xfffffffe
	.align		4
        /*0058*/ 	.word	0x00000000
	.align		4
        /*005c*/ 	.word	0xfffffffd
	.align		4
        /*0060*/ 	.word	0x00000000
	.align		4
        /*0064*/ 	.word	0xfffffffc


//--------------------- .nv.constant4             --------------------------
	.section	.nv.constant4,"a",@progbits
	.align	8
	.align		8
.nv.constant4:
        /*0000*/ 	.dword	__assertfail
	.align		8
        /*0008*/ 	.dword	__unnamed_1
	.align		8
        /*0010*/ 	.dword	__unnamed_2
	.align		8
        /*0018*/ 	.dword	__unnamed_3
	.align		8
        /*0020*/ 	.dword	__unnamed_4
	.align		8
        /*0028*/ 	.dword	__unnamed_5
	.align		8
        /*0030*/ 	.dword	__unnamed_6
	.align		8
        /*0038*/ 	.dword	__unnamed_7
	.align		8
        /*0040*/ 	.dword	_ZZN5flash28permute_output_fp8_VcolmajorIN4cute6TensorINS1_11ArrayEngineIfLm64EEENS1_6LayoutINS1_5tupleIJNS6_IJNS1_1CILi2EEES8_NS7_ILi16EEEEEENS7_ILi1EEESB_EEENS6_IJNS6_IJSB_S8_NS7_ILi4EEEEEENS7_ILi0EEESF_EEEEEEEEEvRT_E9upper_map
	.align		8
        /*0048*/ 	.dword	_ZN76_INTERNAL_afc1836f_40_flash_fwd_hdim192_128_e4m3_split_sm90_cu_4cb42ef5_30654cuda3std3__45__cpo5beginE
	.align		8
        /*0050*/ 	.dword	_ZN76_INTERNAL_afc1836f_40_flash_fwd_hdim192_128_e4m3_split_sm90_cu_4cb42ef5_30654cuda3std3__45__cpo3endE
	.align		8
        /*0058*/ 	.dword	_ZN76_INTERNAL_afc1836f_40_flash_fwd_hdim192_128_e4m3_split_sm90_cu_4cb42ef5_30654cuda3std3__45__cpo6cbeginE
	.align		8
        /*0060*/ 	.dword	_ZN76_INTERNAL_afc1836f_40_flash_fwd_hdim192_128_e4m3_split_sm90_cu_4cb42ef5_30654cuda3std3__45__cpo4cendE
	.align		8
        /*0068*/ 	.dword	_ZN76_INTERNAL_afc1836f_40_flash_fwd_hdim192_128_e4m3_split_sm90_cu_4cb42ef5_30654cuda3std3__478_GLOBAL__N__afc1836f_40_flash_fwd_hdim192_128_e4m3_split_sm90_cu_4cb42ef5_30656ignoreE
	.align		8
        /*0070*/ 	.dword	_ZN76_INTERNAL_afc1836f_40_flash_fwd_hdim192_128_e4m3_split_sm90_cu_4cb42ef5_30654cuda3std3__419piecewise_constructE
	.align		8
        /*0078*/ 	.dword	_ZN76_INTERNAL_afc1836f_40_flash_fwd_hdim192_128_e4m3_split_sm90_cu_4cb42ef5_30654cuda3std3__48in_placeE
	.align		8
        /*0080*/ 	.dword	_ZN76_INTERNAL_afc1836f_40_flash_fwd_hdim192_128_e4m3_split_sm90_cu_4cb42ef5_30654cuda3std6ranges3__45__cpo4swapE
	.align		8
        /*0088*/ 	.dword	_ZN76_INTERNAL_afc1836f_40_flash_fwd_hdim192_128_e4m3_split_sm90_cu_4cb42ef5_30654cuda3std6ranges3__45__cpo9iter_moveE
	.align		8
        /*0090*/ 	.dword	_ZN76_INTERNAL_afc1836f_40_flash_fwd_hdim192_128_e4m3_split_sm90_cu_4cb42ef5_30654cute7productE
	.align		8
        /*0098*/ 	.dword	_ZN76_INTERNAL_afc1836f_40_flash_fwd_hdim192_128_e4m3_split_sm90_cu_4cb42ef5_30654cute1_E
	.align		8
        /*00a0*/ 	.dword	$str$23
	.align		8
        /*00a8*/ 	.dword	$str$24


//--------------------- .text._ZN7cutlass13device_kernelIN5flash11enable_sm90INS1_16FlashAttnFwdSm90INS1_25CollectiveMainloopFwdSm90ILi2EN4cute5tupleIJNS5_1CILi1EEES8_S8_EEENS6_IJNS7_ILi128EEENS7_ILi160EEENS7_ILi192EEEEEELi128ENS_12float_e4m3_tEfNS_4arch4Sm90ELb0ELb0ELb0ELb0ELb0ELb0ELb0ELb1ELb1ELb1ELb1ELb0EEENS1_21CollectiveEpilogueFwdINS6_IJSA_SA_SB_EEES9_NS_10bfloat16_tESG_Li256ELb0ELb1ELb1ELb1EEENS1_19SingleTileSchedulerILb0ELb1ELb1ELi128EEEEEEEEEvNT_6ParamsE --------------------------
	.section	.text._ZN7cutlass13device_kernelIN5flash11enable_sm90INS1_16FlashAttnFwdSm90INS1_25CollectiveMainloopFwdSm90ILi2EN4cute5tupleIJNS5_1CILi1EEES8_S8_EEENS6_IJNS7_ILi128EEENS7_ILi160EEENS7_ILi192EEEEEELi128ENS_12float_e4m3_tEfNS_4arch4Sm90ELb0ELb0ELb0ELb0ELb0ELb0ELb0ELb1ELb1ELb1ELb1ELb0EEENS1_21CollectiveEpilogueFwdINS6_IJSA_SA_SB_EEES9_NS_10bfloat16_tESG_Li256ELb0ELb1ELb1ELb1EEENS1_19SingleTileSchedulerILb0ELb1ELb1ELi128EEEEEEEEEvNT_6ParamsE,"ax",@progbits
	.align	128
.text._ZN7cutlass13device_kernelIN5flash11enable_sm90INS1_16FlashAttnFwdSm90INS1_25CollectiveMainloopFwdSm90ILi2EN4cute5tupleIJNS5_1CILi1EEES8_S8_EEENS6_IJNS7_ILi128EEENS7_ILi160EEENS7_ILi192EEEEEELi128ENS_12float_e4m3_tEfNS_4arch4Sm90ELb0ELb0ELb0ELb0ELb0ELb0ELb0ELb1ELb1ELb1ELb1ELb0EEENS1_21CollectiveEpilogueFwdINS6_IJSA_SA_SB_EEES9_NS_10bfloat16_tESG_Li256ELb0ELb1ELb1ELb1EEENS1_19SingleTileSchedulerILb0ELb1ELb1ELi128EEEEEEEEEvNT_6ParamsE:
        .type           _ZN7cutlass13device_kernelIN5flash11enable_sm90INS1_16FlashAttnFwdSm90INS1_25CollectiveMainloopFwdSm90ILi2EN4cute5tupleIJNS5_1CILi1EEES8_S8_EEENS6_IJNS7_ILi128EEENS7_ILi160EEENS7_ILi192EEEEEELi128ENS_12float_e4m3_tEfNS_4arch4Sm90ELb0ELb0ELb0ELb0ELb0ELb0ELb0ELb1ELb1ELb1ELb1ELb0EEENS1_21CollectiveEpilogueFwdINS6_IJSA_SA_SB_EEES9_NS_10bfloat16_tESG_Li256ELb0ELb1ELb1ELb1EEENS1_19SingleTileSchedulerILb0ELb1ELb1ELi128EEEEEEEEEvNT_6ParamsE,@function
        .size           _ZN7cutlass13device_kernelIN5flash11enable_sm90INS1_16FlashAttnFwdSm90INS1_25CollectiveMainloopFwdSm90ILi2EN4cute5tupleIJNS5_1CILi1EEES8_S8_EEENS6_IJNS7_ILi128EEENS7_ILi160EEENS7_ILi192EEEEEELi128ENS_12float_e4m3_tEfNS_4arch4Sm90ELb0ELb0ELb0ELb0ELb0ELb0ELb0ELb1ELb1ELb1ELb1ELb0EEENS1_21CollectiveEpilogueFwdINS6_IJSA_SA_SB_EEES9_NS_10bfloat16_tESG_Li256ELb0ELb1ELb1ELb1EEENS1_19SingleTileSchedulerILb0ELb1ELb1ELi128EEEEEEEEEvNT_6ParamsE,(.L_x_2844 - _ZN7cutlass13device_kernelIN5flash11enable_sm90INS1_16FlashAttnFwdSm90INS1_25CollectiveMainloopFwdSm90ILi2EN4cute5tupleIJNS5_1CILi1EEES8_S8_EEENS6_IJNS7_ILi128EEENS7_ILi160EEENS7_ILi192EEEEEELi128ENS_12float_e4m3_tEfNS_4arch4Sm90ELb0ELb0ELb0ELb0ELb0ELb0ELb0ELb1ELb1ELb1ELb1ELb0EEENS1_21CollectiveEpilogueFwdINS6_IJSA_SA_SB_EEES9_NS_10bfloat16_tESG_Li256ELb0ELb1ELb1ELb1EEENS1_19SingleTileSchedulerILb0ELb1ELb1ELi128EEEEEEEEEvNT_6ParamsE)
        .other          _ZN7cutlass13device_kernelIN5flash11enable_sm90INS1_16FlashAttnFwdSm90INS1_25CollectiveMainloopFwdSm90ILi2EN4cute5tupleIJNS5_1CILi1EEES8_S8_EEENS6_IJNS7_ILi128EEENS7_ILi160EEENS7_ILi192EEEEEELi128ENS_12float_e4m3_tEfNS_4arch4Sm90ELb0ELb0ELb0ELb0ELb0ELb0ELb0ELb1ELb1ELb1ELb1ELb0EEENS1_21CollectiveEpilogueFwdINS6_IJSA_SA_SB_EEES9_NS_10bfloat16_tESG_Li256ELb0ELb1ELb1ELb1EEENS1_19SingleTileSchedulerILb0ELb1ELb1ELi128EEEEEEEEEvNT_6ParamsE,@"STO_CUDA_ENTRY STV_DEFAULT"
_ZN7cutlass13device_kernelIN5flash11enable_sm90INS1_16FlashAttnFwdSm90INS1_25CollectiveMainloopFwdSm90ILi2EN4cute5tupleIJNS5_1CILi1EEES8_S8_EEENS6_IJNS7_ILi128EEENS7_ILi160EEENS7_ILi192EEEEEELi128ENS_12float_e4m3_tEfNS_4arch4Sm90ELb0ELb0ELb0ELb0ELb0ELb0ELb0ELb1ELb1ELb1ELb1ELb0EEENS1_21CollectiveEpilogueFwdINS6_IJSA_SA_SB_EEES9_NS_10bfloat16_tESG_Li256ELb0ELb1ELb1ELb1EEENS1_19SingleTileSchedulerILb0ELb1ELb1ELi128EEEEEEEEEvNT_6ParamsE:
[----:B------:R-:W0:Y:S02]  /*0000*/  LDC R1, c[0x0][0x28] ;  /* 0x00000a00ff017b82 */ /* 0x000e240000000800 */
[----:B0-----:R-:W-:Y:S01]  /*0010*/  VIADD R1, R1, 0xffffffd8 ;  /* 0xffffffd801017836 */ /* 0x001fe20000000000 */
[----:B------:R-:W0:Y:S01]  /*0020*/  S2R R19, SR_TID.X ;  /* 0x0000000000137919 */ /* 0x000e220000002100 */
[----:B------:R-:W-:Y:S01]  /*0030*/  ELECT P0, URZ, PT ;  /* 0x00000000003f782f */ /* 0x000fe20003800000 */
[----:B------:R-:W-:Y:S01]  /*0040*/  BSSY B0, `(.L_x_0) ;  /* 0x000000d000007945 */ /* 0x000fe20003800000 */
[----:B0-----:R-:W-:-:S05]  /*0050*/  SHF.R.U32.HI R0, RZ, 0x5, R19 ;  /* 0x00000005ff007819 */ /* 0x001fca0000011613 */
[----:B------:R-:W0:Y:S02]  /*0060*/  SHFL.IDX PT, R2, R0, RZ, 0x1f ;  /* 0x00001fff00027589 */ /* 0x000e2400000e0000 */
[----:B0-----:R-:W-:-:S13]  /*0070*/  ISETP.EQ.AND P0, PT, R2, RZ, P0 ;  /* 0x000000ff0200720c */ /* 0x001fda0000702270 */
[----:B------:R-:W-:Y:S05]  /*0080*/  @!P0 BRA `(.L_x_1) ;  /* 0x0000000000208947 */ /* 0x000fea0003800000 */
[----:B------:R-:W-:Y:S02]  /*0090*/  ULDC.64 UR4, c[0x0][0x198] ;  /* 0x0000660000047ab9 */ /* 0x000fe40000000a00 */
[----:B------:R-:W-:Y:S02]  /*00a0*/  UIADD3 UR6, UP0, UR4, 0x370, URZ ;  /* 0x0000037004067890 */ /* 0x000fe4000ff1e03f */
[----:B------:R-:W-:Y:S02]  /*00b0*/  UIADD3 UR4, UP1, UR4, 0x470, URZ ;  /* 0x0000047004047890 */ /* 0x000fe4000ff3e03f */
[----:B------:R-:W-:Y:S02]  /*00c0*/  UIADD3.X UR7, URZ, UR5, URZ, UP0, !UPT ;  /* 0x000000053f077290 */ /* 0x000fe400087fe43f */
[----:B------:R-:W-:-:S07]  /*00d0*/  UIADD3.X UR5, URZ, UR5, URZ, UP1, !UPT ;  /* 0x000000053f057290 */ /* 0x000fce0008ffe43f */
[----:B------:R0:W-:Y:S02]  /*00e0*/  UTMACCTL.PF [UR6] ;  /* 0x00000000060079b9 */ /* 0x0001e40008040000 */
[----:B------:R0:W-:Y:S02]  /*00f0*/  UTMACCTL.PF [UR4] ;  /* 0x00000000040079b9 */ /* 0x0001e40008040000 */
[----:B0-----:R-:W-:Y:S01]  /*0100*/  NOP ;  /* 0x0000000000007918 */ /* 0x001fe20000000000 */
.L_x_1:
[----:B------:R-:W-:Y:S05]  /*0110*/  BSYNC B0 ;  /* 0x0000000000007941 */ /* 0x000fea0003800000 */
.L_x_0:
[----:B------:R-:W-:Y:S01]  /*0120*/  VOTEU.ANY UP0, P0 ;  /* 0x00000000003f7886 */ /* 0x000fe20000000100 */
[----:B------:R-:W0:Y:S01]  /*0130*/  SHFL.IDX PT, R2, R0, RZ, 0x1f ;  /* 0x00001fff00027589 */ /* 0x000e2200000e0000 */
[----:B------:R-:W-:Y:S01]  /*0140*/  UMOV UR4, 0x80 ;  /* 0x0000008000047882 */ /* 0x000fe20000000000 */
[----:B------:R-:W-:Y:S01]  /*0150*/  UMOV UR7, 0x100 ;  /* 0x0000010000077882 */ /* 0x000fe20000000000 */
[----:B------:R-:W-:Y:S01]  /*0160*/  SHF.R.U32.HI R18, RZ, 0x7, R19 ;  /* 0x00000007ff127819 */ /* 0x000fe20000011613 */
[----:B------:R-:W1:Y:S01]  /*0170*/  @UP0 S2UR UR8, SR_CgaCtaId ;  /* 0x00000000000809c3 */ /* 0x000e620000008800 */
[----:B------:R-:W-:Y:S01]  /*0180*/  @UP0 UMOV UR6, 0x400 ;  /* 0x0000040000060882 */ /* 0x000fe20000000000 */
[----:B------:R-:W-:-:S04]  /*0190*/  @UP0 UIADD3 UR4, -UR4, 0x100000, URZ ;  /* 0x0010000004040890 */ /* 0x000fc8000fffe13f */
[----:B------:R-:W-:Y:S02]  /*01a0*/  @UP0 USHF.L.U32 UR5, UR4, 0xb, URZ ;  /* 0x0000000b04050899 */ /* 0x000fe4000800063f */
[----:B------:R-:W-:Y:S01]  /*01b0*/  @UP0 USHF.L.U32 UR4, UR4, 0x1, URZ ;  /* 0x0000000104040899 */ /* 0x000fe2000800063f */
[----:B------:R-:W-:Y:S01]  /*01c0*/  VOTEU.ANY UP1, P0 ;  /* 0x00000000003f7886 */ /* 0x000fe20000020100 */
[----:B0-----:R-:W-:Y:S02]  /*01d0*/  ISETP.NE.AND P1, PT, R2, RZ, PT ;  /* 0x000000ff0200720c */ /* 0x001fe40003f25270 */
[----:B------:R0:W2:Y:S01]  /*01e0*/  SHFL.IDX PT, R2, R18, RZ, 0x1f ;  /* 0x00001fff12027589 */ /* 0x0000a200000e0000 */
[----:B-1----:R-:W-:Y:S02]  /*01f0*/  @UP0 ULEA UR8, UR8, UR6, 0x18 ;  /* 0x0000000608080291 */ /* 0x002fe4000f8ec03f */
[----:B------:R-:W-:-:S04]  /*0200*/  @UP0 UIADD3 UR6, -UR7, 0x100000, URZ ;  /* 0x0010000007060890 */ /* 0x000fc8000fffe13f */
[----:B------:R-:W-:Y:S02]  /*0210*/  @UP0 USHF.L.U32 UR7, UR6, 0xb, URZ ;  /* 0x0000000b06070899 */ /* 0x000fe4000800063f */
[----:B------:R-:W-:Y:S01]  /*0220*/  @UP0 USHF.L.U32 UR6, UR6, 0x1, URZ ;  /* 0x0000000106060899 */ /* 0x000fe2000800063f */
[----:B------:R-:W-:Y:S01]  /*0230*/  VOTEU.ANY UP0, P0 ;  /* 0x00000000003f7886 */ /* 0x000fe20000000100 */
[----:B------:R-:W1:Y:S04]  /*0240*/  FENCE.VIEW.ASYNC.S ;  /* 0x00000000000073c6 */ /* 0x000e680000000000 */
[----:B-1----:R0:W1:Y:S06]  /*0250*/  @UP0 SYNCS.EXCH.64 URZ, [UR8+0x29800], UR4 ;  /* 0x02980004083f05b2 */ /* 0x00206c0008000100 */
[----:B------:R0:W3:Y:S02]  /*0260*/  @UP1 SYNCS.EXCH.64 URZ, [UR8+0x29820], UR6 ;  /* 0x02982006083f15b2 */ /* 0x0000e40008000100 */
[----:B0-----:R-:W-:Y:S05]  /*0270*/  @P1 BRA `(.L_x_2) ;  /* 0x0000000000481947 */ /* 0x001fea0003800000 */
[----:B------:R-:W0:Y:S01]  /*0280*/  S2UR UR5, SR_CgaCtaId ;  /* 0x00000000000579c3 */ /* 0x000e220000008800 */
[----:B------:R-:W-:Y:S01]  /*0290*/  UMOV UR4, 0x400 ;  /* 0x0000040000047882 */ /* 0x000fe20000000000 */
[----:B------:R-:W-:Y:S01]  /*02a0*/  UMOV UR6, 0x1 ;  /* 0x0000000100067882 */ /* 0x000fe20000000000 */
[----:B------:R-:W-:Y:S01]  /*02b0*/  UMOV UR7, 0x2 ;  /* 0x0000000200077882 */ /* 0x000fe20000000000 */
[----:B------:R-:W-:Y:S01]  /*02c0*/  ELECT P0, URZ, PT ;  /* 0x00000000003f782f */ /* 0x000fe20003800000 */
[----:B0-----:R-:W-:Y:S02]  /*02d0*/  ULEA UR8, UR5, UR4, 0x18 ;  /* 0x0000000405087291 */ /* 0x001fe4000f8ec03f */
[----:B------:R-:W-:-:S04]  /*02e0*/  UIADD3 UR4, -UR6, 0x100000, URZ ;  /* 0x0010000006047890 */ /* 0x000fc8000fffe13f */
[----:B------:R-:W-:Y:S02]  /*02f0*/  USHF.L.U32 UR5, UR4, 0xb, URZ ;  /* 0x0000000b04057899 */ /* 0x000fe4000800063f */
[----:B------:R-:W-:Y:S02]  /*0300*/  USHF.L.U32 UR4, UR4, 0x1, URZ ;  /* 0x0000000104047899 */ /* 0x000fe4000800063f */
[----:B------:R-:W-:-:S04]  /*0310*/  UIADD3 UR6, -UR7, 0x100000, URZ ;  /* 0x0010000007067890 */ /* 0x000fc8000fffe13f */
[----:B------:R-:W-:Y:S02]  /*0320*/  USHF.L.U32 UR7, UR6, 0xb, URZ ;  /* 0x0000000b06077899 */ /* 0x000fe4000800063f */
[----:B------:R-:W-:Y:S01]  /*0330*/  USHF.L.U32 UR6, UR6, 0x1, URZ ;  /* 0x0000000106067899 */ /* 0x000fe2000800063f */
[----:B------:R-:W0:Y:S03]  /*0340*/  FENCE.VIEW.ASYNC.S ;  /* 0x00000000000073c6 */ /* 0x000e260000000000 */
[----:B0-----:R0:W4:Y:S08]  /*0350*/  SYNCS.EXCH.64 URZ, [UR8+0x29830], UR4 ;  /* 0x02983004083f75b2 */ /* 0x0011300008000100 */
[----:B------:R0:W0:Y:S01]  /*0360*/  SYNCS.EXCH.64 URZ, [UR8+0x29840], UR6 ;  /* 0x02984006083f75b2 */ /* 0x0000220008000100 */
[----:B------:R0:W0:Y:S01]  /*0370*/  SYNCS.EXCH.64 URZ, [UR8+0x29838], UR4 ;  /* 0x02983804083f75b2 */ /* 0x0000220008000100 */
[----:B------:R0:W0:Y:S01]  /*0380*/  SYNCS.EXCH.64 URZ, [UR8+0x29848], UR6 ;  /* 0x02984806083f75b2 */ /* 0x0000220008000100 */
[----:B------:R-:W-:Y:S01]  /*0390*/  NOP ;  /* 0x0000000000007918 */ /* 0x000fe20000000000 */
.L_x_2:
[----:B------:R-:W5:Y:S01]  /*03a0*/  SHFL.IDX PT, R3, R0, RZ, 0x1f ;  /* 0x00001fff00037589 */ /* 0x000f6200000e0000 */
[----:B------:R-:W-:Y:S01]  /*03b0*/  NOP ;  /* 0x0000000000007918 */ /* 0x000fe20000000000 */
[----:B-----5:R-:W-:-:S13]  /*03c0*/  ISETP.NE.AND P0, PT, R3, RZ, PT ;  /* 0x000000ff0300720c */ /* 0x020fda0003f05270 */
[----:B------:R-:W-:Y:S05]  /*03d0*/  @P0 BRA `(.L_x_3) ;  /* 0x0000000000480947 */ /* 0x000fea0003800000 */
[----:B0-----:R-:W0:Y:S01]  /*03e0*/  S2UR UR5, SR_CgaCtaId ;  /* 0x00000000000579c3 */ /* 0x001e220000008800 */
        /* <DEDUP_REMOVED lines=12> */
[----:B0-----:R0:W0:Y:S08]  /*04b0*/  SYNCS.EXCH.64 URZ, [UR8+0x29850], UR4 ;  /* 0x02985004083f75b2 */ /* 0x0010300008000100 */
[----:B------:R0:W0:Y:S01]  /*04c0*/  SYNCS.EXCH.64 URZ, [UR8+0x29860], UR6 ;  /* 0x02986006083f75b2 */ /* 0x0000220008000100 */
[----:B------:R0:W0:Y:S01]  /*04d0*/  SYNCS.EXCH.64 URZ, [UR8+0x29858], UR4 ;  /* 0x02985804083f75b2 */ /* 0x0000220008000100 */
[----:B------:R0:W0:Y:S01]  /*04e0*/  SYNCS.EXCH.64 URZ, [UR8+0x29868], UR6 ;  /* 0x02986806083f75b2 */ /* 0x0000220008000100 */
[----:B------:R-:W-:Y:S01]  /*04f0*/  NOP ;  /* 0x0000000000007918 */ /* 0x000fe20000000000 */
.L_x_3:
[----:B------:R-:W5:Y:S01]  /*0500*/  SHFL.IDX PT, R3, R0, RZ, 0x1f ;  /* 0x00001fff00037589 */ /* 0x000f6200000e0000 */
[----:B------:R-:W-:Y:S01]  /*0510*/  NOP ;  /* 0x0000000000007918 */ /* 0x000fe20000000000 */
[----:B-----5:R-:W-:-:S13]  /*0520*/  ISETP.NE.AND P0, PT, R3, RZ, PT ;  /* 0x000000ff0300720c */ /* 0x020fda0003f05270 */
[----:B------:R-:W-:Y:S05]  /*0530*/  @P0 BRA `(.L_x_4) ;  /* 0x0000000000380947 */ /* 0x000fea0003800000 */
[----:B0-----:R-:W0:Y:S01]  /*0540*/  S2UR UR5, SR_CgaCtaId ;  /* 0x00000000000579c3 */ /* 0x001e220000008800 */
[----:B------:R-:W-:Y:S01]  /*0550*/  UMOV UR4, 0x400 ;  /* 0x0000040000047882 */ /* 0x000fe20000000000 */
[----:B------:R-:W-:Y:S01]  /*0560*/  UMOV UR7, 0x1 ;  /* 0x0000000100077882 */ /* 0x000fe20000000000 */
[----:B------:R-:W-:Y:S01]  /*0570*/  ELECT P0, URZ, PT ;  /* 0x00000000003f782f */ /* 0x000fe20003800000 */
[----:B0-----:R-:W-:Y:S02]  /*0580*/  ULEA UR6, UR5, UR4, 0x18 ;  /* 0x0000000405067291 */ /* 0x001fe4000f8ec03f */
[----:B------:R-:W-:-:S04]  /*0590*/  UIADD3 UR4, -UR7, 0x100000, URZ ;  /* 0x0010000007047890 */ /* 0x000fc8000fffe13f */
[----:B------:R-:W-:Y:S02]  /*05a0*/  USHF.L.U32 UR5, UR4, 0xb, URZ ;  /* 0x0000000b04057899 */ /* 0x000fe4000800063f */
[----:B------:R-:W-:Y:S01]  /*05b0*/  USHF.L.U32 UR4, UR4, 0x1, URZ ;  /* 0x0000000104047899 */ /* 0x000fe2000800063f */
[----:B------:R-:W0:Y:S11]  /*05c0*/  FENCE.VIEW.ASYNC.S ;  /* 0x00000000000073c6 */ /* 0x000e360000000000 */
[----:B0-----:R0:W0:Y:S01]  /*05d0*/  SYNCS.EXCH.64 URZ, [UR6+0x29870], UR4 ;  /* 0x02987004063f75b2 */ /* 0x0010220008000100 */
[----:B------:R0:W0:Y:S01]  /*05e0*/  SYNCS.EXCH.64 URZ, [UR6+0x29880], UR4 ;  /* 0x02988004063f75b2 */ /* 0x0000220008000100 */
[----:B------:R0:W0:Y:S01]  /*05f0*/  SYNCS.EXCH.64 URZ, [UR6+0x29878], UR4 ;  /* 0x02987804063f75b2 */ /* 0x0000220008000100 */
[----:B------:R0:W0:Y:S01]  /*0600*/  SYNCS.EXCH.64 URZ, [UR6+0x29888], UR4 ;  /* 0x02988804063f75b2 */ /* 0x0000220008000100 */
[----:B------:R-:W-:Y:S01]  /*0610*/  NOP ;  /* 0x0000000000007918 */ /* 0x000fe20000000000 */
.L_x_4:
        /* <DEDUP_REMOVED lines=22> */
.L_x_5:
        /* <DEDUP_REMOVED lines=22> */
.L_x_6:
[----:B--2---:R-:W-:Y:S01]  /*08e0*/  ISETP.NE.AND P0, PT, R2, RZ, PT ;  /* 0x000000ff0200720c */ /* 0x004fe20003f05270 */
[----:B------:R-:W-:Y:S01]  /*08f0*/  IMAD.MOV.U32 R2, RZ, RZ, 0x1 ;  /* 0x00000001ff027424 */ /* 0x000fe200078e00ff */
[----:B------:R-:W-:Y:S01]  /*0900*/  NOP ;  /* 0x0000000000007918 */ /* 0x000fe20000000000 */
[----:B------:R-:W-:Y:S01]  /*0910*/  ULDC.64 UR38, c[0x0][0x208] ;  /* 0x0000820000267ab9 */ /* 0x000fe20000000a00 */
[----:B------:R-:W-:Y:S02]  /*0920*/  BSSY B6, `(.L_x_7) ;  /* 0x0000d23000067945 */ /* 0x000fe40003800000 */
[----:B------:R-:W-:-:S05]  /*0930*/  SEL R2, R2, 0x2, !P0 ;  /* 0x0000000202027807 */ /* 0x000fca0004000000 */
[----:B------:R2:W-:Y:S01]  /*0940*/  STL [R1+0x1c], R2 ;  /* 0x00001c0201007387 */ /* 0x0005e20000100800 */
[----:B01-34-:R-:W-:Y:S06]  /*0950*/  BAR.SYNC.DEFER_BLOCKING 0x0 ;  /* 0x0000000000007b1d */ /* 0x01bfec0000010000 */
[----:B------:R-:W-:Y:S05]  /*0960*/  @!P0 BRA `(.L_x_8) ;  /* 0x0000009800e08947 */ /* 0x000fea0003800000 */
.L_x_9:
[----:B------:R-:W-:-:S08]  /*0970*/  NOP ;  /* 0x0000000000007918 */ /* 0x000fd00000000000 */
[----:B------:R-:W0:Y:S02]  /*0980*/  USETMAXREG.TRY_ALLOC.CTAPOOL UP0, 0xf0 ;  /* 0x000000f0000079c8 */ /* 0x000e240008000600 */
[----:B0-----:R-:W-:-:S13]  /*0990*/  PLOP3.LUT P0, PT, PT, PT, UP0, 0x80, 0x0 ;  /* 0x000000000000781c */ /* 0x001fda0003f0f008 */
[----:B------:R-:W-:Y:S05]  /*09a0*/  @!P0 BRA `(.L_x_9) ;  /* 0xfffffffc00f08947 */ /* 0x000fea000383ffff */
[----:B--2---:R-:W0:Y:S01]  /*09b0*/  LDC R2, c[0x0][0xc50] ;  /* 0x00031400ff027b82 */ /* 0x004e220000000800 */
[----:B------:R-:W-:-:S07]  /*09c0*/  LOP3.LUT R4, R19, 0xffffff80, RZ, 0xc0, !PT ;  /* 0xffffff8013047812 */ /* 0x000fce00078ec0ff */
[----:B------:R-:W-:Y:S08]  /*09d0*/  BAR.ARV 0x8, 0x180 ;  /* 0x0206000000007b1d */ /* 0x000ff00000002000 */
[----:B------:R-:W1:Y:S01]  /*09e0*/  S2UR UR4, SR_CTAID.Y ;  /* 0x00000000000479c3 */ /* 0x000e620000002600 */
[----:B------:R-:W-:-:S07]  /*09f0*/  ISETP.NE.AND P0, PT, R4, 0x80, PT ;  /* 0x000000800400780c */ /* 0x000fce0003f05270 */
[----:B------:R-:W2:Y:S08]  /*0a00*/  S2UR UR36, SR_CTAID.Z ;  /* 0x00000000002479c3 */ /* 0x000eb00000002700 */
[----:B------:R-:W-:Y:S06]  /*0a10*/  @!P0 BAR.ARV 0x9, 0x100 ;  /* 0x0244000000008b1d */ /* 0x000fec0000002000 */
[----:B0-----:R-:W-:Y:S01]  /*0a20*/  ISETP.NE.AND P1, PT, R2, 0x1, PT ;  /* 0x000000010200780c */ /* 0x001fe20003f25270 */
[----:B-1----:R-:W-:Y:S01]  /*0a30*/  IMAD.U32 R16, RZ, RZ, UR4 ;  /* 0x00000004ff107e24 */ /* 0x002fe2000f8e00ff */
[----:B--2---:R-:W-:-:S11]  /*0a40*/  ISETP.LE.AND P0, PT, RZ, UR36, PT ;  /* 0x00000024ff007c0c */ /* 0x004fd6000bf03270 */
[----:B------:R-:W0:Y:S08]  /*0a50*/  @P1 LDC R0, c[0x0][0xc54] ;  /* 0x00031500ff001b82 */ /* 0x000e300000000800 */
[----:B------:R-:W1:Y:S01]  /*0a60*/  @P1 LDC R3, c[0x0][0xc58] ;  /* 0x00031600ff031b82 */ /* 0x000e620000000800 */
[----:B0-----:R-:W-:-:S05]  /*0a70*/  @P1 IMAD.HI.U32 R0, R0, UR4, RZ ;  /* 0x0000000400001c27 */ /* 0x001fca000f8e00ff */
[----:B-1----:R-:W-:-:S05]  /*0a80*/  @P1 SHF.R.U32.HI R16, RZ, R3, R0 ;  /* 0x00000003ff101219 */ /* 0x002fca0000011600 */
[----:B------:R-:W-:-:S04]  /*0a90*/  IMAD.MOV R3, RZ, RZ, -R16 ;  /* 0x000000ffff037224 */ /* 0x000fc800078e0a10 */
[----:B------:R-:W-:Y:S01]  /*0aa0*/  IMAD R24, R2, R3, UR4 ;  /* 0x0000000402187e24 */ /* 0x000fe2000f8e0203 */
[----:B------:R-:W-:Y:S06]  /*0ab0*/  @!P0 BRA `(.L_x_10) ;  /* 0x000000d000248947 */ /* 0x000fec0003800000 */
[----:B------:R-:W0:Y:S01]  /*0ac0*/  LDC.64 R12, c[0x0][0x990] ;  /* 0x00026400ff0c7b82 */ /* 0x000e220000000a00 */
[----:B------:R-:W-:-:S07]  /*0ad0*/  USHF.R.S32.HI UR37, URZ, 0x1f, UR36 ;  /* 0x0000001f3f257899 */ /* 0x000fce0008011424 */
[----:B------:R-:W1:Y:S01]  /*0ae0*/  LDC.64 R20, c[0x0][0x998] ;  /* 0x00026600ff147b82 */ /* 0x000e620000000a00 */
[----:B0-----:R-:W-:-:S04]  /*0af0*/  ISETP.NE.U32.AND P0, PT, R12, RZ, PT ;  /* 0x000000ff0c00720c */ /* 0x001fc80003f05070 */
[----:B------:R-:W-:Y:S02]  /*0b00*/  ISETP.NE.AND.EX P0, PT, R13, RZ, PT, P0 ;  /* 0x000000ff0d00720c */ /* 0x000fe40003f05300 */
[----:B-1----:R-:W-:-:S04]  /*0b10*/  ISETP.NE.U32.AND P1, PT, R20, RZ, PT ;  /* 0x000000ff1400720c */ /* 0x002fc80003f25070 */
[----:B------:R-:W-:-:S07]  /*0b20*/  ISETP.NE.AND.EX P1, PT, R21, RZ, PT, P1 ;  /* 0x000000ff1500720c */ /* 0x000fce0003f25310 */
[----:B------:R-:W0:Y:S01]  /*0b30*/  @P0 LDC.64 R8, c[0x0][0x9a8] ;  /* 0x00026a00ff080b82 */ /* 0x000e220000000a00 */
[----:B------:R-:W-:-:S07]  /*0b40*/  @P0 SHF.R.S32.HI R7, RZ, 0x1f, R16 ;  /* 0x0000001fff070819 */ /* 0x000fce0000011410 */
[----:B------:R-:W1:Y:S08]  /*0b50*/  @P1 LDC.64 R10, c[0x0][0x9b8] ;  /* 0x00026e00ff0a1b82 */ /* 0x000e700000000a00 */
[----:B------:R-:W2:Y:S08]  /*0b60*/  @P0 LDC.64 R14, c[0x0][0x9b0] ;  /* 0x00026c00ff0e0b82 */ /* 0x000eb00000000a00 */
[----:B------:R-:W3:Y:S01]  /*0b70*/  @P1 LDC.64 R22, c[0x0][0x9c0] ;  /* 0x00027000ff161b82 */ /* 0x000ee20000000a00 */
[----:B0-----:R-:W-:-:S02]  /*0b80*/  @P0 IMAD R0, R8, UR37, RZ ;  /* 0x0000002508000c24 */ /* 0x001fc4000f8e02ff */
[----:B------:R-:W-:-:S04]  /*0b90*/  @P0 IMAD.WIDE.U32 R2, R8, UR36, RZ ;  /* 0x0000002408020c25 */ /* 0x000fc8000f8e00ff */
[----:B------:R-:W-:Y:S02]  /*0ba0*/  @P0 IMAD R9, R9, UR36, R0 ;  /* 0x0000002409090c24 */ /* 0x000fe4000f8e0200 */
[C---:B-1----:R-:W-:Y:S02]  /*0bb0*/  @P1 IMAD R4, R10.reuse, UR37, RZ ;  /* 0x000000250a041c24 */ /* 0x042fe4000f8e02ff */
[----:B------:R-:W-:Y:S01]  /*0bc0*/  @P0 IMAD.IADD R3, R3, 0x1, R9 ;  /* 0x0000000103030824 */ /* 0x000fe200078e0209 */
[----:B------:R-:W-:Y:S01]  /*0bd0*/  @P1 SHF.R.S32.HI R9, RZ, 0x1f, R16 ;  /* 0x0000001fff091819 */ /* 0x000fe20000011410 */
[----:B------:R-:W-:Y:S02]  /*0be0*/  @P1 IMAD R11, R11, UR36, R4 ;  /* 0x000000240b0b1c24 */ /* 0x000fe4000f8e0204 */
[----:B------:R-:W-:-:S04]  /*0bf0*/  @P1 IMAD.WIDE.U32 R4, R10, UR36, RZ ;  /* 0x000000240a041c25 */ /* 0x000fc8000f8e00ff */
[-C--:B--2---:R-:W-:Y:S02]  /*0c00*/  @P0 IMAD R7, R7, R14.reuse, RZ ;  /* 0x0000000e07070224 */ /* 0x084fe400078e02ff */
[----:B------:R-:W-:Y:S02]  /*0c10*/  @P1 IMAD.IADD R5, R5, 0x1, R11 ;  /* 0x0000000105051824 */ /* 0x000fe400078e020b */
[----:B------:R-:W-:-:S04]  /*0c20*/  @P0 IMAD.WIDE.U32 R2, R16, R14, R2 ;  /* 0x0000000e10020225 */ /* 0x000fc800078e0002 */
[-C--:B---3--:R-:W-:Y:S02]  /*0c30*/  @P1 IMAD R0, R9, R22.reuse, RZ ;  /* 0x0000001609001224 */ /* 0x088fe400078e02ff */
[C---:B------:R-:W-:Y:S02]  /*0c40*/  @P0 IMAD R9, R16.reuse, R15, R7 ;  /* 0x0000000f10090224 */ /* 0x040fe400078e0207 */
[C---:B------:R-:W-:Y:S02]  /*0c50*/  @P1 IMAD R11, R16.reuse, R23, R0 ;  /* 0x00000017100b1224 */ /* 0x040fe400078e0200 */
[----:B------:R-:W-:Y:S01]  /*0c60*/  @P1 IMAD.WIDE.U32 R6, R16, R22, R4 ;  /* 0x0000001610061225 */ /* 0x000fe200078e0004 */
[----:B------:R-:W-:-:S03]  /*0c70*/  @P0 LEA R4, P2, R2, R12, 0x2 ;  /* 0x0000000c02040211 */ /* 0x000fc600078410ff */
[----:B------:R-:W-:Y:S01]  /*0c80*/  @P1 IMAD.IADD R0, R7, 0x1, R11 ;  /* 0x0000000107001824 */ /* 0x000fe200078e020b */
[C---:B------:R-:W-:Y:S01]  /*0c90*/  @P1 LEA R8, P3, R6.reuse, R20, 0x2 ;  /* 0x0000001406081211 */ /* 0x040fe200078610ff */
[----:B------:R-:W-:Y:S01]  /*0ca0*/  @P0 IMAD.IADD R3, R3, 0x1, R9 ;  /* 0x0000000103030824 */ /* 0x000fe200078e0209 */
[----:B------:R-:W0:Y:S01]  /*0cb0*/  LDC R11, c[0x0][0x2f0] ;  /* 0x0000bc00ff0b7b82 */ /* 0x000e220000000800 */
[----:B------:R-:W-:Y:S01]  /*0cc0*/  IMAD.MOV.U32 R7, RZ, RZ, 0x3f800000 ;  /* 0x3f800000ff077424 */ /* 0x000fe200078e00ff */
[----:B------:R-:W-:Y:S01]  /*0cd0*/  @P1 LEA.HI.X R9, R6, R21, R0, 0x2, P3 ;  /* 0x0000001506091211 */ /* 0x000fe200018f1400 */
[----:B------:R-:W-:Y:S01]  /*0ce0*/  IMAD.MOV.U32 R0, RZ, RZ, 0x3f800000 ;  /* 0x3f800000ff007424 */ /* 0x000fe200078e00ff */
[----:B------:R-:W-:-:S04]  /*0cf0*/  @P0 LEA.HI.X R5, R2, R13, R3, 0x2, P2 ;  /* 0x0000000d02050211 */ /* 0x000fc800010f1403 */
[----:B------:R-:W1:Y:S01]  /*0d00*/  LDC.64 R2, c[0x0][0x418] ;  /* 0x00010600ff027b82 */ /* 0x000e620000000a00 */
[----:B------:R2:W5:Y:S04]  /*0d10*/  @P1 LDG.E R0, desc[UR38][R8.64] ;  /* 0x0000002608001981 */ /* 0x000568000c1e1900 */
[----:B------:R2:W5:Y:S03]  /*0d20*/  @P0 LDG.E R7, desc[UR38][R4.64] ;  /* 0x0000002604070981 */ /* 0x000566000c1e1900 */
[----:B------:R-:W3:Y:S01]  /*0d30*/  LDC R6, c[0x0][0x424] ;  /* 0x00010900ff067b82 */ /* 0x000ee20000000800 */
[----:B-1----:R-:W-:-:S04]  /*0d40*/  ISETP.NE.U32.AND P0, PT, R2, RZ, PT ;  /* 0x000000ff0200720c */ /* 0x002fc80003f05070 */
[----:B------:R-:W-:-:S04]  /*0d50*/  ISETP.NE.AND.EX P0, PT, R3, RZ, PT, P0 ;  /* 0x000000ff0300720c */ /* 0x000fc80003f05300 */
[----:B---3--:R-:W-:-:S05]  /*0d60*/  SEL R2, R6, 0x1, P0 ;  /* 0x0000000106027807 */ /* 0x008fca0000000000 */
[----:B0-----:R-:W-:-:S04]  /*0d70*/  IMAD R110, R2, R11, RZ ;  /* 0x0000000b026e7224 */ /* 0x001fc800078e02ff */
[C---:B------:R-:W-:Y:S01]  /*0d80*/  VIADD R2, R110.reuse, 0x9f ;  /* 0x0000009f6e027836 */ /* 0x040fe20000000000 */
[----:B------:R-:W-:-:S03]  /*0d90*/  ISETP.GE.AND P0, PT, R110, 0x1, PT ;  /* 0x000000016e00780c */ /* 0x000fc60003f06270 */
[----:B------:R-:W-:-:S05]  /*0da0*/  IMAD.HI R2, R2, 0x66666667, RZ ;  /* 0x6666666702027827 */ /* 0x000fca00078e02ff */
[----:B------:R-:W-:Y:S02]  /*0db0*/  SHF.R.U32.HI R3, RZ, 0x1f, R2 ;  /* 0x0000001fff037819 */ /* 0x000fe40000011602 */
[----:B------:R-:W-:Y:S02]  /*0dc0*/  LOP3.LUT R17, R24, 0xffff, RZ, 0xc0, !PT ;  /* 0x0000ffff18117812 */ /* 0x000fe400078ec0ff */
[----:B------:R-:W-:Y:S01]  /*0dd0*/  LEA.HI.SX32 R22, R2, R3, 0x1a ;  /* 0x0000000302167211 */ /* 0x000fe200078fd2ff */
[----:B------:R-:W-:Y:S01]  /*0de0*/  IMAD.MOV.U32 R2, RZ, RZ, RZ ;  /* 0x000000ffff027224 */ /* 0x000fe200078e00ff */
[----:B--2---:R-:W-:Y:S06]  /*0df0*/  @!P0 BRA `(.L_x_11) ;  /* 0x0000000000788947 */ /* 0x004fec0003800000 */
[----:B------:R-:W-:-:S04]  /*0e00*/  SHF.R.U32.HI R5, RZ, 0x10, R24 ;  /* 0x00000010ff057819 */ /* 0x000fc80000011618 */
[----:B------:R-:W-:-:S13]  /*0e10*/  ISETP.NE.AND P0, PT, R5, RZ, PT ;  /* 0x000000ff0500720c */ /* 0x000fda0003f05270 */
[----:B------:R-:W0:Y:S02]  /*0e20*/  @!P0 LDC R5, c[0x0][0x9f0] ;  /* 0x00027c00ff058b82 */ /* 0x000e240000000800 */
[-C--:B0-----:R-:W-:Y:S02]  /*0e30*/  IABS R9, R5.reuse ;  /* 0x0000000500097213 */ /* 0x081fe40000000000 */
[----:B------:R-:W-:Y:S02]  /*0e40*/  IADD3 R4, R22, -0x1, R5 ;  /* 0xffffffff16047810 */ /* 0x000fe40007ffe005 */
[----:B------:R-:W0:Y:S01]  /*0e50*/  I2F.RP R6, R9 ;  /* 0x0000000900067306 */ /* 0x000e220000209400 */
[----:B------:R-:W-:-:S05]  /*0e60*/  IABS R10, R5 ;  /* 0x00000005000a7213 */ /* 0x000fca0000000000 */
[----:B------:R-:W-:Y:S02]  /*0e70*/  IMAD.MOV R10, RZ, RZ, -R10 ;  /* 0x000000ffff0a7224 */ /* 0x000fe400078e0a0a */
[----:B0-----:R-:W0:Y:S02]  /*0e80*/  MUFU.RCP R6, R6 ;  /* 0x0000000600067308 */ /* 0x001e240000001000 */
[----:B0-----:R-:W-:Y:S01]  /*0e90*/  VIADD R2, R6, 0xffffffe ;  /* 0x0ffffffe06027836 */ /* 0x001fe20000000000 */
[----:B------:R-:W-:Y:S02]  /*0ea0*/  IABS R6, R4 ;  /* 0x0000000400067213 */ /* 0x000fe40000000000 */
[----:B------:R-:W-:-:S03]  /*0eb0*/  LOP3.LUT R4, R4, R5, RZ, 0x3c, !PT ;  /* 0x0000000504047212 */ /* 0x000fc600078e3cff */
[----:B------:R0:W1:Y:S01]  /*0ec0*/  F2I.FTZ.U32.TRUNC.NTZ R3, R2 ;  /* 0x0000000200037305 */ /* 0x000062000021f000 */
[----:B------:R-:W-:Y:S01]  /*0ed0*/  ISETP.GE.AND P2, PT, R4, RZ, PT ;  /* 0x000000ff0400720c */ /* 0x000fe20003f46270 */
[----:B0-----:R-:W-:Y:S02]  /*0ee0*/  IMAD.MOV.U32 R2, RZ, RZ, RZ ;  /* 0x000000ffff027224 */ /* 0x001fe400078e00ff */
[----:B-1----:R-:W-:-:S04]  /*0ef0*/  IMAD.MOV R8, RZ, RZ, -R3 ;  /* 0x000000ffff087224 */ /* 0x002fc800078e0a03 */
[----:B------:R-:W-:-:S04]  /*0f00*/  IMAD R11, R8, R9, RZ ;  /* 0x00000009080b7224 */ /* 0x000fc800078e02ff */
[----:B------:R-:W-:-:S04]  /*0f10*/  IMAD.HI.U32 R3, R3, R11, R2 ;  /* 0x0000000b03037227 */ /* 0x000fc800078e0002 */
[----:B------:R-:W-:Y:S02]  /*0f20*/  IMAD.MOV.U32 R2, RZ, RZ, R10 ;  /* 0x000000ffff027224 */ /* 0x000fe400078e000a */
[----:B------:R-:W-:-:S04]  /*0f30*/  IMAD.HI.U32 R3, R3, R6, RZ ;  /* 0x0000000603037227 */ /* 0x000fc800078e00ff */
[----:B------:R-:W-:-:S05]  /*0f40*/  IMAD R2, R3, R2, R6 ;  /* 0x0000000203027224 */ /* 0x000fca00078e0206 */
[----:B------:R-:W-:-:S13]  /*0f50*/  ISETP.GT.U32.AND P1, PT, R9, R2, PT ;  /* 0x000000020900720c */ /* 0x000fda0003f24070 */
[----:B------:R-:W-:Y:S02]  /*0f60*/  @!P1 IMAD.IADD R2, R2, 0x1, -R9 ;  /* 0x0000000102029824 */ /* 0x000fe400078e0a09 */
[----:B------:R-:W-:Y:S01]  /*0f70*/  @!P1 VIADD R3, R3, 0x1 ;  /* 0x0000000103039836 */ /* 0x000fe20000000000 */
[----:B------:R-:W-:Y:S02]  /*0f80*/  ISETP.NE.AND P1, PT, R5, RZ, PT ;  /* 0x000000ff0500720c */ /* 0x000fe40003f25270 */
[----:B------:R-:W-:-:S13]  /*0f90*/  ISETP.GE.U32.AND P0, PT, R2, R9, PT ;  /* 0x000000090200720c */ /* 0x000fda0003f06070 */
[----:B------:R-:W-:-:S04]  /*0fa0*/  @P0 VIADD R3, R3, 0x1 ;  /* 0x0000000103030836 */ /* 0x000fc80000000000 */
[----:B------:R-:W-:-:S04]  /*0fb0*/  IMAD.MOV.U32 R2, RZ, RZ, R3 ;  /* 0x000000ffff027224 */ /* 0x000fc800078e0003 */
[----:B------:R-:W-:Y:S01]  /*0fc0*/  @!P2 IMAD.MOV R2, RZ, RZ, -R2 ;  /* 0x000000ffff02a224 */ /* 0x000fe200078e0a02 */
[----:B------:R-:W-:-:S07]  /*0fd0*/  @!P1 LOP3.LUT R2, RZ, R5, RZ, 0x33, !PT ;  /* 0x00000005ff029212 */ /* 0x000fce00078e33ff */
.L_x_11:
[-C--:B------:R-:W-:Y:S01]  /*0fe0*/  IMAD R17, R17, R2.reuse, RZ ;  /* 0x0000000211117224 */ /* 0x080fe200078e02ff */
[----:B------:R-:W-:Y:S01]  /*0ff0*/  ULDC UR4, c[0x0][0x988] ;  /* 0x0002620000047ab9 */ /* 0x000fe20000000800 */
[----:B------:R-:W-:Y:S01]  /*1000*/  VIADD R19, R19, 0xffffff80 ;  /* 0xffffff8013137836 */ /* 0x000fe20000000000 */
[----:B------:R-:W-:Y:S02]  /*1010*/  PLOP3.LUT P0, PT, PT, PT, PT, 0x80, 0x0 ;  /* 0x000000000000781c */ /* 0x000fe40003f0f070 */
[----:B------:R-:W-:Y:S02]  /*1020*/  CS2R R4, SRZ ;  /* 0x0000000000047805 */ /* 0x000fe4000001ff00 */
[----:B------:R-:W-:Y:S01]  /*1030*/  VIADDMNMX R22, R17, R2, R22, PT ;  /* 0x0000000211167246 */ /* 0x000fe20003800116 */
[----:B-----5:R-:W-:Y:S01]  /*1040*/  FMUL.FTZ R2, R7, R0 ;  /* 0x0000000007027220 */ /* 0x020fe20000410000 */
[----:B------:R-:W-:Y:S01]  /*1050*/  IMAD.MOV.U32 R0, RZ, RZ, RZ ;  /* 0x000000ffff007224 */ /* 0x000fe200078e00ff */
[----:B------:R-:W-:-:S02]  /*1060*/  CS2R R6, SRZ ;  /* 0x0000000000067805 */ /* 0x000fc4000001ff00 */
[----:B------:R-:W-:Y:S01]  /*1070*/  ISETP.GT.AND P1, PT, R22, R17, PT ;  /* 0x000000111600720c */ /* 0x000fe20003f24270 */
[----:B------:R-:W-:Y:S01]  /*1080*/  FMUL.FTZ R2, R2, UR4 ;  /* 0x0000000402027c20 */ /* 0x000fe20008410000 */
[----:B------:R-:W-:Y:S02]  /*1090*/  CS2R R30, SRZ ;  /* 0x00000000001e7805 */ /* 0x000fe4000001ff00 */
[----:B------:R-:W-:Y:S02]  /*10a0*/  CS2R R26, SRZ ;  /* 0x00000000001a7805 */ /* 0x000fe4000001ff00 */
[----:B------:R-:W-:Y:S02]  /*10b0*/  CS2R R8, SRZ ;  /* 0x0000000000087805 */ /* 0x000fe4000001ff00 */
[----:B------:R-:W-:Y:S02]  /*10c0*/  CS2R R36, SRZ ;  /* 0x0000000000247805 */ /* 0x000fe4000001ff00 */
[----:B------:R-:W-:-:S02]  /*10d0*/  CS2R R38, SRZ ;  /* 0x0000000000267805 */ /* 0x000fc4000001ff00 */
[----:B------:R-:W-:Y:S02]  /*10e0*/  CS2R R34, SRZ ;  /* 0x0000000000227805 */ /* 0x000fe4000001ff00 */
[----:B------:R-:W-:Y:S02]  /*10f0*/  CS2R R10, SRZ ;  /* 0x00000000000a7805 */ /* 0x000fe4000001ff00 */
[----:B------:R-:W-:Y:S02]  /*1100*/  CS2R R44, SRZ ;  /* 0x00000000002c7805 */ /* 0x000fe4000001ff00 */
[----:B------:R-:W-:Y:S02]  /*1110*/  CS2R R12, SRZ ;  /* 0x00000000000c7805 */ /* 0x000fe4000001ff00 */
[----:B------:R-:W-:Y:S02]  /*1120*/  CS2R R46, SRZ ;  /* 0x00000000002e7805 */ /* 0x000fe4000001ff00 */
[----:B------:R-:W-:-:S02]  /*1130*/  CS2R R42, SRZ ;  /* 0x00000000002a7805 */ /* 0x000fc4000001ff00 */
[----:B------:R-:W-:Y:S01]  /*1140*/  CS2R R40, SRZ ;  /* 0x0000000000287805 */ /* 0x000fe2000001ff00 */
[----:B------:R-:W-:Y:S01]  /*1150*/  IMAD.MOV.U32 R52, RZ, RZ, RZ ;  /* 0x000000ffff347224 */ /* 0x000fe200078e00ff */
[----:B------:R-:W-:Y:S02]  /*1160*/  CS2R R14, SRZ ;  /* 0x00000000000e7805 */ /* 0x000fe4000001ff00 */
[----:B------:R-:W-:Y:S02]  /*1170*/  CS2R R54, SRZ ;  /* 0x0000000000367805 */ /* 0x000fe4000001ff00 */
[----:B------:R-:W-:Y:S01]  /*1180*/  CS2R R50, SRZ ;  /* 0x0000000000327805 */ /* 0x000fe2000001ff00 */
[----:B------:R-:W-:Y:S01]  /*1190*/  IMAD.MOV.U32 R49, RZ, RZ, RZ ;  /* 0x000000ffff317224 */ /* 0x000fe200078e00ff */
[----:B------:R-:W-:Y:S01]  /*11a0*/  CS2R R20, SRZ ;  /* 0x0000000000147805 */ /* 0x000fe2000001ff00 */
[----:B------:R-:W-:Y:S01]  /*11b0*/  IMAD.MOV.U32 R60, RZ, RZ, RZ ;  /* 0x000000ffff3c7224 */ /* 0x000fe200078e00ff */
[----:B------:R-:W-:-:S02]  /*11c0*/  CS2R R62, SRZ ;  /* 0x00000000003e7805 */ /* 0x000fc4000001ff00 */
[----:B------:R-:W-:Y:S01]  /*11d0*/  CS2R R58, SRZ ;  /* 0x00000000003a7805 */ /* 0x000fe2000001ff00 */
[----:B------:R-:W-:Y:S01]  /*11e0*/  IMAD.MOV.U32 R57, RZ, RZ, RZ ;  /* 0x000000ffff397224 */ /* 0x000fe200078e00ff */
        /* <DEDUP_REMOVED lines=11> */
[----:B------:R-:W-:-:S02]  /*12a0*/  IMAD.MOV.U32 R32, RZ, RZ, RZ ;  /* 0x000000ffff207224 */ /* 0x000fc400078e00ff */
[----:B------:R-:W-:Y:S02]  /*12b0*/  IMAD.MOV.U32 R73, RZ, RZ, RZ ;  /* 0x000000ffff497224 */ /* 0x000fe400078e00ff */
[----:B------:R-:W-:Y:S02]  /*12c0*/  IMAD.MOV.U32 R84, RZ, RZ, RZ ;  /* 0x000000ffff547224 */ /* 0x000fe400078e00ff */
[----:B------:R-:W-:Y:S01]  /*12d0*/  IMAD.MOV.U32 R81, RZ, RZ, RZ ;  /* 0x000000ffff517224 */ /* 0x000fe200078e00ff */
[----:B------:R-:W-:Y:S06]  /*12e0*/  @!P1 BRA `(.L_x_12) ;  /* 0x0000006c004c9947 */ /* 0x000fec0003800000 */
[----:B------:R-:W-:Y:S01]  /*12f0*/  SHF.R.S32.HI R0, RZ, 0x1f, R19 ;  /* 0x0000001fff007819 */ /* 0x000fe20000011413 */
[----:B------:R-:W0:Y:S01]  /*1300*/  S2UR UR5, SR_CgaCtaId ;  /* 0x00000000000579c3 */ /* 0x000e220000008800 */
[----:B------:R-:W-:Y:S02]  /*1310*/  UMOV UR40, 0x400 ;  /* 0x0000040000287882 */ /* 0x000fe40000000000 */
[----:B------:R-:W-:-:S04]  /*1320*/  LEA.HI R23, R0, R19, RZ, 0x7 ;  /* 0x0000001300177211 */ /* 0x000fc800078f38ff */
[----:B------:R-:W-:-:S06]  /*1330*/  SHF.R.S32.HI R0, RZ, 0x7, R23 ;  /* 0x00000007ff007819 */ /* 0x000fcc0000011417 */
[----:B------:R-:W1:Y:S01]  /*1340*/  SHFL.IDX PT, R0, R0, RZ, 0x1f ;  /* 0x00001fff00007589 */ /* 0x000e6200000e0000 */
[----:B0-----:R-:W-:-:S04]  /*1350*/  ULEA UR40, UR5, UR40, 0x18 ;  /* 0x0000002805287291 */ /* 0x001fc8000f8ec03f */
[----:B------:R-:W-:-:S04]  /*1360*/  UIADD3 UR5, UR40, 0x14400, URZ ;  /* 0x0001440028057890 */ /* 0x000fc8000fffe03f */
[----:B------:R-:W-:Y:S01]  /*1370*/  ULOP3.LUT UP0, URZ, UR5, 0x9f, URZ, 0xc0, !UPT ;  /* 0x0000009f053f7892 */ /* 0x000fe2000f80c03f */
[----:B-1----:R-:W-:-:S05]  /*1380*/  R2UR UR41, R0 ;  /* 0x00000000002972ca */ /* 0x002fca00000e0000 */
[----:B------:R-:W-:-:S08]  /*1390*/  PLOP3.LUT P0, PT, PT, PT, UP0, 0x80, 0x0 ;  /* 0x000000000000781c */ /* 0x000fd00003f0f008 */
[----:B------:R-:W-:-:S04]  /*13a0*/  ULEA.HI UR4, UR41, UR41, URZ, 0x1 ;  /* 0x0000002929047291 */ /* 0x000fc8000f8f083f */
[----:B------:R-:W-:-:S04]  /*13b0*/  ULOP3.LUT UR4, UR4, 0x3e, URZ, 0xc0, !UPT ;  /* 0x0000003e04047892 */ /* 0x000fc8000f8ec03f */
[----:B------:R-:W-:-:S04]  /*13c0*/  UIADD3 UR4, UR41, -UR4, URZ ;  /* 0x8000000429047290 */ /* 0x000fc8000fffe03f */
[----:B------:R-:W-:-:S04]  /*13d0*/  ULEA UR4, UR4, UR5, 0xc ;  /* 0x0000000504047291 */ /* 0x000fc8000f8e603f */
[----:B------:R-:W-:-:S04]  /*13e0*/  USHF.R.U32.HI UR4, URZ, 0x4, UR4 ;  /* 0x000000043f047899 */ /* 0x000fc80008011604 */
[----:B------:R-:W-:Y:S01]  /*13f0*/  ULOP3.LUT UR42, UR4, 0x3fff, URZ, 0xc0, !UPT ;  /* 0x00003fff042a7892 */ /* 0x000fe2000f8ec03f */
[----:B------:R-:W-:Y:S11]  /*1400*/  @!P0 BRA `(.L_x_13) ;  /* 0x0000000000408947 */ /* 0x000ff60003800000 */
[----:B------:R-:W-:Y:S01]  /*1410*/  MOV R0, 0x0 ;  /* 0x0000000000007802 */ /* 0x000fe20000000f00 */
[----:B------:R-:W-:Y:S01]  /*1420*/  ULDC.64 UR4, c[0x4][0xa0] ;  /* 0x0100280000047ab9 */ /* 0x000fe20000000a00 */
[----:B------:R-:W-:Y:S01]  /*1430*/  ULDC.64 UR6, c[0x4][0x38] ;  /* 0x01000e0000067ab9 */ /* 0x000fe20000000a00 */
[----:B------:R-:W-:Y:S01]  /*1440*/  IMAD.U32 R4, RZ, RZ, UR4 ;  /* 0x00000004ff047e24 */ /* 0x000fe2000f8e00ff */
[----:B------:R0:W1:Y:S01]  /*1450*/  LDC.64 R14, c[0x4][R0] ;  /* 0x01000000000e7b82 */ /* 0x0000620000000a00 */
[----:B------:R-:W-:Y:S01]  /*1460*/  IMAD.U32 R5, RZ, RZ, UR5 ;  /* 0x00000005ff057e24 */ /* 0x000fe2000f8e00ff */
[----:B------:R-:W-:Y:S01]  /*1470*/  ULDC.64 UR4, c[0x4][0xa8] ;  /* 0x01002a0000047ab9 */ /* 0x000fe20000000a00 */
[----:B------:R-:W-:Y:S02]  /*1480*/  IMAD.U32 R10, RZ, RZ, UR6 ;  /* 0x00000006ff0a7e24 */ /* 0x000fe4000f8e00ff */
[----:B------:R-:W-:Y:S02]  /*1490*/  IMAD.U32 R6, RZ, RZ, UR4 ;  /* 0x00000004ff067e24 */ /* 0x000fe4000f8e00ff */
[----:B------:R-:W-:-:S02]  /*14a0*/  IMAD.U32 R7, RZ, RZ, UR5 ;  /* 0x00000005ff077e24 */ /* 0x000fc4000f8e00ff */
[----:B------:R-:W-:Y:S02]  /*14b0*/  IMAD.U32 R11, RZ, RZ, UR7 ;  /* 0x00000007ff0b7e24 */ /* 0x000fe4000f8e00ff */
[----:B------:R-:W-:Y:S02]  /*14c0*/  IMAD.MOV.U32 R8, RZ, RZ, 0x70 ;  /* 0x00000070ff087424 */ /* 0x000fe400078e00ff */
[----:B------:R-:W-:Y:S02]  /*14d0*/  IMAD.MOV.U32 R12, RZ, RZ, 0x1 ;  /* 0x00000001ff0c7424 */ /* 0x000fe400078e00ff */
[----:B0-----:R-:W-:-:S07]  /*14e0*/  IMAD.MOV.U32 R13, RZ, RZ, RZ ;  /* 0x000000ffff0d7224 */ /* 0x001fce00078e00ff */
[----:B------:R-:W-:-:S07]  /*14f0*/  LEPC R20, `(.L_x_13) ;  /* 0x000000001014794e */ /* 0x000fce0000000000 */
[----:B-1----:R-:W-:Y:S05]  /*1500*/  CALL.ABS.NOINC R14 ;  /* 0x000000000e007343 */ /* 0x002fea0003c00000 */
.L_x_13:
[----:B------:R-:W2:Y:S01]  /*1510*/  LDL.LU R20, [R1+0x1c] ;  /* 0x00001c0001147983 */ /* 0x000ea20000300800 */
[----:B------:R-:W-:-:S04]  /*1520*/  SHF.L.U32 R3, RZ, 0x1f, RZ ;  /* 0x0000001fff037819 */ /* 0x000fc800000006ff */
[----:B------:R-:W0:Y:S01]  /*1530*/  SYNCS.PHASECHK.TRANS64.TRYWAIT P1, [UR40+0x29800], R3 ;  /* 0x02980003ff0075a7 */ /* 0x000e220008020168 */
[----:B--2---:R-:W-:-:S04]  /*1540*/  LOP3.LUT R0, R20, 0x1, RZ, 0xfc, !PT ;  /* 0x0000000114007812 */ /* 0x004fc800078efcff */
[----:B------:R-:W-:Y:S01]  /*1550*/  ISETP.NE.AND P0, PT, R0, 0x3, PT ;  /* 0x000000030000780c */ /* 0x000fe20003f05270 */
[----:B0-----:R-:W-:-:S12]  /*1560*/  @!P1 BRA `(.L_x_14) ;  /* 0x000000c400809947 */ /* 0x001fd80003800000 */
.L_x_97:
[----:B------:R-:W-:Y:S05]  /*1570*/  @!P0 BRA `(.L_x_15) ;  /* 0x0000000000048947 */ /* 0x000fea0003800000 */
[----:B------:R-:W-:Y:S01]  /*1580*/  BPT.TRAP 0x1 ;  /* 0x000000040000795c */ /* 0x000fe20000300000 */
.L_x_15:
[----:B------:R1:W2:Y:S01]  /*1590*/  SYNCS.PHASECHK.TRANS64.TRYWAIT P2, [UR40+0x29830], R3 ;  /* 0x02983003ff0075a7 */ /* 0x0002a20008040168 */
[----:B------:R-:W-:Y:S05]  /*15a0*/  @!P0 BRA `(.L_x_16) ;  /* 0x0000000000048947 */ /* 0x000fea0003800000 */
[----:B------:R-:W-:Y:S01]  /*15b0*/  BPT.TRAP 0x1 ;  /* 0x000000040000795c */ /* 0x000fe20000300000 */
.L_x_16:
[----:B0-----:R-:W0:Y:S01]  /*15c0*/  S2R R0, SR_TID.X ;  /* 0x0000000000007919 */ /* 0x001e220000002100 */
[----:B------:R-:W-:Y:S01]  /*15d0*/  IMAD.U32 R4, RZ, RZ, UR42 ;  /* 0x0000002aff047e24 */ /* 0x000fe2000f8e00ff */
[----:B0-----:R-:W-:-:S04]  /*15e0*/  LOP3.LUT R0, R0, 0x7f, RZ, 0xc0, !PT ;  /* 0x0000007f00007812 */ /* 0x001fc800078ec0ff */
[----:B------:R-:W-:Y:S01]  /*15f0*/  ISETP.NE.AND P1, PT, R0, RZ, PT ;  /* 0x000000ff0000720c */ /* 0x000fe20003f25270 */
[----:B--2---:R-:W-:-:S12]  /*1600*/  @P2 BRA `(.L_x_17) ;  /* 0x0000000000082947 */ /* 0x004fd80003800000 */
[----:B------:R-:W0:Y:S02]  /*1610*/  SYNCS.PHASECHK.TRANS64.TRYWAIT P2, [UR40+0x29830], R3 ;  /* 0x02983003ff0075a7 */ /* 0x000e240008040168 */
[----:B0-----:R-:W-:Y:S05]  /*1620*/  @!P2 BRA `(.L_x_18) ;  /* 0x000000c40068a947 */ /* 0x001fea0003800000 */
.L_x_17:
[----:B------:R-:W-:Y:S05]  /*1630*/  WARPSYNC.ALL ;  /* 0x0000000000007948 */ /* 0x000fea0003800000 */
[----:B------:R-:W-:Y:S01]  /*1640*/  IMAD.MOV.U32 R108, RZ, RZ, RZ ;  /* 0x000000ffff6c7224 */ /* 0x000fe200078e00ff */
[----:B------:R-:W-:Y:S01]  /*1650*/  LOP3.LUT R4, R4, 0x10000, RZ, 0xfc, !PT ;  /* 0x0001000004047812 */ /* 0x000fe200078efcff */
[----:B------:R-:W-:Y:S02]  /*1660*/  IMAD.MOV.U32 R25, RZ, RZ, RZ ;  /* 0x000000ffff197224 */ /* 0x000fe400078e00ff */
[----:B------:R-:W-:Y:S01]  /*1670*/  IMAD.MOV.U32 R5, RZ, RZ, -0x7fffffe0 ;  /* 0x80000020ff057424 */ /* 0x000fe200078e00ff */
[----:B------:R-:W-:Y:S01]  /*1680*/  UIADD3 UR4, UR40, 0x1a400, URZ ;  /* 0x0001a40028047890 */ /* 0x000fe2000fffe03f */
[----:B------:R-:W-:Y:S01]  /*1690*/  R2UR UR8, R4 ;  /* 0x00000000040872ca */ /* 0x000fe200000e0000 */
[----:B------:R-:W-:-:S02]  /*16a0*/  WARPGROUP.ARRIVE ;  /* 0x00000000000079c5 */ /* 0x000fc40000000000 */
[C---:B------:R-:W-:Y:S01]  /*16b0*/  R2UR UR9, R5.reuse ;  /* 0x00000000050972ca */ /* 0x040fe200000e0000 */
[----:B------:R-:W-:Y:S01]  /*16c0*/  USHF.R.U32.HI UR4, URZ, 0x4, UR4 ;  /* 0x000000043f047899 */ /* 0x000fe20008011604 */
[C---:B------:R-:W-:Y:S01]  /*16d0*/  R2UR UR16, R4.reuse ;  /* 0x00000000041072ca */ /* 0x040fe200000e0000 */
[----:B------:R-:W-:Y:S01]  /*16e0*/  UMOV UR11, 0x80000020 ;  /* 0x80000020000b7882 */ /* 0x000fe20000000000 */
[C---:B------:R-:W-:Y:S01]  /*16f0*/  R2UR UR17, R5.reuse ;  /* 0x00000000051172ca */ /* 0x040fe200000e0000 */
[----:B------:R-:W-:Y:S01]  /*1700*/  ULOP3.LUT UR4, UR4, 0x3fff, URZ, 0xc0, !UPT ;  /* 0x00003fff04047892 */ /* 0x000fe2000f8ec03f */
[C---:B------:R-:W-:Y:S01]  /*1710*/  R2UR UR20, R4.reuse ;  /* 0x00000000041472ca */ /* 0x040fe200000e0000 */
[----:B------:R-:W-:Y:S01]  /*1720*/  UMOV UR19, 0x80000020 ;  /* 0x8000002000137882 */ /* 0x000fe20000000000 */
[C---:B------:R-:W-:Y:S01]  /*1730*/  R2UR UR21, R5.reuse ;  /* 0x00000000051572ca */ /* 0x040fe200000e0000 */
[----:B------:R-:W-:Y:S01]  /*1740*/  ULOP3.LUT UR42, UR4, 0x10000, URZ, 0xfc, !UPT ;  /* 0x00010000042a7892 */ /* 0x000fe2000f8efc3f */
[C---:B------:R-:W-:Y:S01]  /*1750*/  R2UR UR12, R4.reuse ;  /* 0x00000000040c72ca */ /* 0x040fe200000e0000 */
[----:B------:R-:W-:Y:S01]  /*1760*/  UMOV UR23, 0x80000020 ;  /* 0x8000002000177882 */ /* 0x000fe20000000000 */
[----:B------:R-:W-:Y:S01]  /*1770*/  R2UR UR13, R5 ;  /* 0x00000000050d72ca */ /* 0x000fe200000e0000 */
[----:B------:R-:W-:Y:S01]  /*1780*/  UIADD3 UR4, UR42, 0x80, URZ ;  /* 0x000000802a047890 */ /* 0x000fe2000fffe03f */
[----:B0-----:R-:W-:Y:S01]  /*1790*/  LOP3.LUT R0, R23, 0xffffff80, RZ, 0xc0, !PT ;  /* 0xffffff8017007812 */ /* 0x001fe200078ec0ff */
[----:B------:R-:W-:Y:S01]  /*17a0*/  UIADD3 UR6, UR42, 0x100, URZ ;  /* 0x000001002a067890 */ /* 0x000fe2000fffe03f */
[----:B------:R-:W-:Y:S01]  /*17b0*/  IMAD.MOV.U32 R6, RZ, RZ, -0x2 ;  /* 0xfffffffeff067424 */ /* 0x000fe200078e00ff */
[----:B------:R-:W-:Y:S01]  /*17c0*/  UMOV UR10, UR42 ;  /* 0x0000002a000a7c82 */ /* 0x000fe20008000000 */
[----:B------:R-:W-:Y:S01]  /*17d0*/  UMOV UR15, 0x80000020 ;  /* 0x80000020000f7882 */ /* 0x000fe20000000000 */
[----:B------:R-:W-:Y:S01]  /*17e0*/  QGMMA.64x32x32.F32.E4M3.E4M3 R92, gdesc[UR8], RZ, !UPT, gsb0 ;  /* 0x00600000085c79f3 */ /* 0x000fe2000c0008ff */
[C---:B------:R-:W-:Y:S01]  /*17f0*/  R2UR UR8, R4.reuse ;  /* 0x00000000040872ca */ /* 0x040fe200000e0000 */
[----:B------:R-:W-:Y:S01]  /*1800*/  UMOV UR10, UR4 ;  /* 0x00000004000a7c82 */ /* 0x000fe20008000000 */
[----:B------:R-:W-:Y:S01]  /*1810*/  R2UR UR9, R5 ;  /* 0x00000000050972ca */ /* 0x000fe200000e0000 */
[----:B------:R-:W-:Y:S01]  /*1820*/  UMOV UR11, 0x80000020 ;  /* 0x80000020000b7882 */ /* 0x000fe20000000000 */
[----:B------:R-:W-:Y:S01]  /*1830*/  UMOV UR18, UR6 ;  /* 0x0000000600127c82 */ /* 0x000fe20008000000 */
[----:B------:R-:W-:Y:S01]  /*1840*/  R2UR UR4, R4 ;  /* 0x00000000040472ca */ /* 0x000fe200000e0000 */
[----:B------:R-:W-:Y:S01]  /*1850*/  UIADD3 UR26, UR42, 0x2, URZ ;  /* 0x000000022a1a7890 */ /* 0x000fe2000fffe03f */
[----:B------:R-:W-:Y:S01]  /*1860*/  IMAD.IADD R0, R19, 0x1, -R0 ;  /* 0x0000000113007824 */ /* 0x000fe200078e0a00 */
[----:B------:R-:W-:Y:S01]  /*1870*/  UMOV UR25, 0x80000020 ;  /* 0x8000002000197882 */ /* 0x000fe20000000000 */
[----:B------:R-:W-:Y:S01]  /*1880*/  UMOV UR27, 0x80000020 ;  /* 0x80000020001b7882 */ /* 0x000fe20000000000 */
[----:B------:R-:W-:Y:S01]  /*1890*/  UIADD3 UR5, UR42, 0x182, URZ ;  /* 0x000001822a057890 */ /* 0x000fe2000fffe03f */
[----:B------:R-:W-:Y:S01]  /*18a0*/  P2R R24, PR, RZ, 0x2 ;  /* 0x00000002ff187803 */ /* 0x000fe20000000000 */
[----:B------:R-:W-:Y:S01]  /*18b0*/  UIADD3 UR6, UR42, 0x202, URZ ;  /* 0x000002022a067890 */ /* 0x000fe2000fffe03f */
[----:B-1----:R-:W-:Y:S01]  /*18c0*/  SHF.R.S32.HI R3, RZ, 0x1f, R0 ;  /* 0x0000001fff037819 */ /* 0x002fe20000011400 */
[----:B------:R-:W-:Y:S01]  /*18d0*/  UIADD3 UR30, UR42, 0x280, URZ ;  /* 0x000002802a1e7890 */ /* 0x000fe2000fffe03f */
[----:B------:R-:W-:Y:S01]  /*18e0*/  P2R R26, PR, RZ, 0x1 ;  /* 0x00000001ff1a7803 */ /* 0x000fe20000000000 */
[----:B------:R-:W-:Y:S01]  /*18f0*/  UMOV UR29, 0x80000020 ;  /* 0x80000020001d7882 */ /* 0x000fe20000000000 */
[----:B------:R-:W-:Y:S01]  /*1900*/  UMOV UR31, 0x80000020 ;  /* 0x80000020001f7882 */ /* 0x000fe20000000000 */
[----:B------:R-:W-:Y:S01]  /*1910*/  UIADD3 UR24, UR4, 0x2, URZ ;  /* 0x0000000204187890 */ /* 0x000fe2000fffe03f */
[----:B------:R-:W-:Y:S01]  /*1920*/  LEA.HI R3, R3, R0, RZ, 0x2 ;  /* 0x0000000003037211 */ /* 0x000fe200078f10ff */
[----:B------:R-:W-:Y:S01]  /*1930*/  UIADD3 UR28, UR4, 0x200, URZ ;  /* 0x00000200041c7890 */ /* 0x000fe2000fffe03f */
[----:B------:R-:W0:Y:S01]  /*1940*/  S2UR UR43, SR_CgaCtaId ;  /* 0x00000000002b79c3 */ /* 0x000e220000008800 */
[----:B------:R-:W-:Y:S01]  /*1950*/  UIADD3 UR32, UR4, 0x202, URZ ;  /* 0x0000020204207890 */ /* 0x000fe2000fffe03f */
[----:B------:R-:W-:Y:S01]  /*1960*/  LOP3.LUT R3, R3, 0x7ffffffc, RZ, 0xc0, !PT ;  /* 0x7ffffffc03037812 */ /* 0x000fe200078ec0ff */
[----:B------:R-:W-:Y:S01]  /*1970*/  UIADD3 UR34, UR42, 0x282, URZ ;  /* 0x000002822a227890 */ /* 0x000fe2000fffe03f */
[----:B------:R-:W-:Y:S01]  /*1980*/  UMOV UR33, 0x80000020 ;  /* 0x8000002000217882 */ /* 0x000fe20000000000 */
[----:B------:R-:W-:Y:S01]  /*1990*/  UMOV UR35, 0x80000020 ;  /* 0x8000002000237882 */ /* 0x000fe20000000000 */
[----:B------:R-:W-:Y:S01]  /*19a0*/  UIADD3 UR44, UR4, 0x400, URZ ;  /* 0x00000400042c7890 */ /* 0x000fe2000fffe03f */
[----:B------:R-:W-:Y:S01]  /*19b0*/  IMAD.IADD R3, R0, 0x1, -R3 ;  /* 0x0000000100037824 */ /* 0x000fe200078e0a03 */
[----:B------:R-:W-:Y:S01]  /*19c0*/  UIADD3 UR46, UR42, 0x500, URZ ;  /* 0x000005002a2e7890 */ /* 0x000fe2000fffe03f */
[----:B------:R-:W-:Y:S01]  /*19d0*/  UMOV UR45, 0x80000020 ;  /* 0x80000020002d7882 */ /* 0x000fe20000000000 */
[----:B------:R-:W-:Y:S01]  /*19e0*/  UMOV UR47, 0x80000020 ;  /* 0x80000020002f7882 */ /* 0x000fe20000000000 */
[----:B------:R-:W-:Y:S01]  /*19f0*/  UIADD3 UR48, UR4, 0x402, URZ ;  /* 0x0000040204307890 */ /* 0x000fe2000fffe03f */
[----:B------:R-:W-:Y:S01]  /*1a00*/  IMAD R3, R3, R6, 0xa0 ;  /* 0x000000a003037424 */ /* 0x000fe200078e0206 */
[----:B------:R-:W-:-:S02]  /*1a10*/  UIADD3 UR4, UR42, 0x680, URZ ;  /* 0x000006802a047890 */ /* 0x000fc4000fffe03f */
[----:B------:R-:W-:Y:S01]  /*1a20*/  UIADD3 UR50, UR42, 0x502, URZ ;  /* 0x000005022a327890 */ /* 0x000fe2000fffe03f */
[----:B------:R-:W-:Y:S01]  /*1a30*/  IMAD.IADD R3, R3, 0x1, R110 ;  /* 0x0000000103037824 */ /* 0x000fe200078e026e */
[----:B------:R-:W-:Y:S01]  /*1a40*/  UMOV UR49, 0x80000020 ;  /* 0x8000002000317882 */ /* 0x000fe20000000000 */
[----:B------:R-:W-:Y:S01]  /*1a50*/  UMOV UR51, 0x80000020 ;  /* 0x8000002000337882 */ /* 0x000fe20000000000 */
[----:B------:R-:W-:Y:S01]  /*1a60*/  UMOV UR7, 0x80000020 ;  /* 0x8000002000077882 */ /* 0x000fe20000000000 */
[----:B------:R-:W-:-:S05]  /*1a70*/  IMAD R0, R22, -0xa0, R3 ;  /* 0xffffff6016007824 */ /* 0x000fca00078e0203 */
[C---:B------:R-:W-:Y:S02]  /*1a80*/  ISETP.GT.AND P5, PT, R0.reuse, RZ, PT ;  /* 0x000000ff0000720c */ /* 0x040fe40003fa4270 */
[C---:B------:R-:W-:Y:S02]  /*1a90*/  ISETP.GT.AND P6, PT, R0.reuse, 0x1, PT ;  /* 0x000000010000780c */ /* 0x040fe40003fc4270 */
[C---:B------:R-:W-:Y:S02]  /*1aa0*/  ISETP.GT.AND P2, PT, R0.reuse, 0x8, PT ;  /* 0x000000080000780c */ /* 0x040fe40003f44270 */
[C---:B------:R-:W-:Y:S02]  /*1ab0*/  ISETP.GT.AND P3, PT, R0.reuse, 0x9, PT ;  /* 0x000000090000780c */ /* 0x040fe40003f64270 */
[C---:B------:R-:W-:Y:S02]  /*1ac0*/  ISETP.GT.AND P4, PT, R0.reuse, 0x10, PT ;  /* 0x000000100000780c */ /* 0x040fe40003f84270 */
[----:B------:R-:W-:Y:S01]  /*1ad0*/  ISETP.GT.AND P1, PT, R0, 0x79, PT ;  /* 0x000000790000780c */ /* 0x000fe20003f24270 */
[----:B------:R-:W-:-:S02]  /*1ae0*/  WARPGROUP.DEPBAR.LE gsb0, 0x0 ;  /* 0x00008000000079c5 */ /* 0x000fc40000010000 */
[----:B------:R-:W-:Y:S01]  /*1af0*/  WARPGROUP.ARRIVE ;  /* 0x00000000000079c5 */ /* 0x000fe20000000000 */
[----:B------:R-:W-:-:S05]  /*1b00*/  ISETP.GT.AND P0, PT, R0, 0x80, PT ;  /* 0x000000800000780c */ /* 0x000fca0003f04270 */
[----:B------:R-:W-:Y:S01]  /*1b10*/  QGMMA.64x32x32.F32.E4M3.E4M3 R76, gdesc[UR8], RZ, !UPT, gsb0 ;  /* 0x00600000084c79f3 */ /* 0x000fe2000c0008ff */
[----:B------:R-:W-:Y:S02]  /*1b20*/  UIADD3 UR8, UR42, 0x180, URZ ;  /* 0x000001802a087890 */ /* 0x000fe4000fffe03f */
[----:B------:R-:W-:Y:S01]  /*1b30*/  UIADD3 UR10, UR42, 0x200, URZ ;  /* 0x000002002a0a7890 */ /* 0x000fe2000fffe03f */
[----:B------:R-:W-:Y:S01]  /*1b40*/  UMOV UR9, UR49 ;  /* 0x0000003100097c82 */ /* 0x000fe20008000000 */
[----:B------:R-:W-:-:S03]  /*1b50*/  UMOV UR11, 0x80000020 ;  /* 0x80000020000b7882 */ /* 0x000fc60000000000 */
[----:B------:R-:W-:Y:S01]  /*1b60*/  UMOV UR22, UR8 ;  /* 0x0000000800167c82 */ /* 0x000fe20008000000 */
[----:B------:R-:W-:Y:S01]  /*1b70*/  UMOV UR8, UR48 ;  /* 0x0000003000087c82 */ /* 0x000fe20008000000 */
[----:B------:R-:W-:Y:S01]  /*1b80*/  UMOV UR14, UR10 ;  /* 0x0000000a000e7c82 */ /* 0x000fe20008000000 */
[----:B------:R-:W-:Y:S01]  /*1b90*/  UIADD3 UR10, UR42, 0x602, URZ ;  /* 0x000006022a0a7890 */ /* 0x000fe2000fffe03f */
[----:B------:R-:W-:Y:S02]  /*1ba0*/  WARPGROUP.DEPBAR.LE gsb0, 0x0 ;  /* 0x00008000000079c5 */ /* 0x000fe40000010000 */
[----:B------:R-:W-:-:S06]  /*1bb0*/  WARPGROUP.ARRIVE ;  /* 0x00000000000079c5 */ /* 0x000fcc0000000000 */
[----:B------:R-:W-:Y:S03]  /*1bc0*/  QGMMA.64x32x32.F32.E4M3.E4M3 R60, gdesc[UR16], RZ, !UPT, gsb0 ;  /* 0x00600000103c79f3 */ /* 0x000fe6000c0008ff */
        /* <DEDUP_REMOVED lines=8> */
[----:B------:R-:W-:Y:S01]  /*1c50*/  QGMMA.64x32x32.F32.E4M3.E4M3 R92, gdesc[UR24], R92, gsb0 ;  /* 0x00600000185c79f3 */ /* 0x000fe2000800085c */
[----:B------:R-:W-:Y:S01]  /*1c60*/  UIADD3 UR26, UR42, 0x82, URZ ;  /* 0x000000822a1a7890 */ /* 0x000fe2000fffe03f */
[----:B------:R-:W-:Y:S01]  /*1c70*/  UMOV UR27, 0x80000020 ;  /* 0x80000020001b7882 */ /* 0x000fe20000000000 */
        /* <DEDUP_REMOVED lines=8> */
[----:B------:R-:W-:Y:S01]  /*1d00*/  UMOV UR26, UR5 ;  /* 0x00000005001a7c82 */ /* 0x000fe20008000000 */
[----:B------:R-:W-:Y:S01]  /*1d10*/  UMOV UR27, 0x80000020 ;  /* 0x80000020001b7882 */ /* 0x000fe20000000000 */
[----:B------:R-:W-:Y:S01]  /*1d20*/  UIADD3 UR5, UR42, 0x400, URZ ;  /* 0x000004002a057890 */ /* 0x000fe2000fffe03f */
        /* <DEDUP_REMOVED lines=8> */
[----:B------:R-:W-:Y:S03]  /*1db0*/  QGMMA.64x32x32.F32.E4M3.E4M3 R28, gdesc[UR24], R28, gsb0 ;  /* 0x00600000181c79f3 */ /* 0x000fe6000800081c */
        /* <DEDUP_REMOVED lines=65> */
[----:B------:R-:W-:Y:S01]  /*21d0*/  UMOV UR4, UR48 ;  /* 0x0000003000047c82 */ /* 0x000fe20008000000 */
        /* <DEDUP_REMOVED lines=15> */
[----:B------:R-:W-:Y:S01]  /*22d0*/  WARPGROUP.ARRIVE ;  /* 0x00000000000079c5 */ /* 0x000fe20000000000 */
[----:B------:R-:W-:Y:S02]  /*22e0*/  FSEL R7, R94, -INF , P5 ;  /* 0xff8000005e077808 */ /* 0x000fe40002800000 */
[----:B------:R-:W-:Y:S02]  /*22f0*/  FSEL R95, R95, -INF , P6 ;  /* 0xff8000005f5f7808 */ /* 0x000fe40003000000 */
[----:B------:R-:W-:Y:S01]  /*2300*/  FSEL R109, R98, -INF , P2 ;  /* 0xff800000626d7808 */ /* 0x000fe20001000000 */
[----:B------:R-:W-:Y:S01]  /*2310*/  QGMMA.64x32x32.F32.E4M3.E4M3 R76, gdesc[UR48], R76, gsb0 ;  /* 0x00600000304c79f3 */ /* 0x000fe2000800084c */
[----:B------:R-:W-:Y:S01]  /*2320*/  FMNMX.FTZ R6, R7, R95, !PT ;  /* 0x0000005f07067209 */ /* 0x000fe20007810000 */
[----:B------:R-:W-:Y:S01]  /*2330*/  UIADD3 UR50, UR42, 0x702, URZ ;  /* 0x000007022a327890 */ /* 0x000fe2000fffe03f */
[----:B------:R-:W-:Y:S01]  /*2340*/  FSEL R99, R99, -INF , P3 ;  /* 0xff80000063637808 */ /* 0x000fe20001800000 */
[----:B------:R-:W-:Y:S01]  /*2350*/  UMOV UR51, 0x80000020 ;  /* 0x8000002000337882 */ /* 0x000fe20000000000 */
[----:B------:R-:W-:-:S02]  /*2360*/  FMNMX.FTZ R6, R109, R6, !PT ;  /* 0x000000066d067209 */ /* 0x000fc40007810000 */
[----:B------:R-:W-:Y:S02]  /*2370*/  FSEL R9, R92, -INF , P5 ;  /* 0xff8000005c097808 */ /* 0x000fe40002800000 */
[----:B------:R-:W-:Y:S02]  /*2380*/  ISETP.GT.AND P5, PT, R0, 0x11, PT ;  /* 0x000000110000780c */ /* 0x000fe40003fa4270 */
[----:B------:R-:W-:Y:S02]  /*2390*/  FSEL R111, R102, -INF , P4 ;  /* 0xff800000666f7808 */ /* 0x000fe40002000000 */
[----:B------:R-:W-:Y:S02]  /*23a0*/  FMNMX.FTZ R6, R99, R6, !PT ;  /* 0x0000000663067209 */ /* 0x000fe40007810000 */
[----:B------:R-:W-:Y:S02]  /*23b0*/  FSEL R11, R96, -INF , P2 ;  /* 0xff800000600b7808 */ /* 0x000fe40001000000 */
[----:B------:R-:W-:-:S02]  /*23c0*/  ISETP.GT.AND P2, PT, R0, 0x18, PT ;  /* 0x000000180000780c */ /* 0x000fc40003f44270 */
[----:B------:R-:W-:Y:S02]  /*23d0*/  FSEL R103, R103, -INF , P5 ;  /* 0xff80000067677808 */ /* 0x000fe40002800000 */
[----:B------:R-:W-:Y:S02]  /*23e0*/  FMNMX.FTZ R6, R111, R6, !PT ;  /* 0x000000066f067209 */ /* 0x000fe40007810000 */
[----:B------:R-:W-:Y:S02]  /*23f0*/  FSEL R97, R97, -INF , P3 ;  /* 0xff80000061617808 */ /* 0x000fe40001800000 */
[----:B------:R-:W-:Y:S02]  /*2400*/  ISETP.GT.AND P3, PT, R0, 0x19, PT ;  /* 0x000000190000780c */ /* 0x000fe40003f64270 */
[----:B------:R-:W-:Y:S02]  /*2410*/  FSEL R113, R106, -INF , P2 ;  /* 0xff8000006a717808 */ /* 0x000fe40001000000 */
[----:B------:R-:W-:-:S02]  /*2420*/  FMNMX.FTZ R6, R103, R6, !PT ;  /* 0x0000000667067209 */ /* 0x000fc40007810000 */
[----:B------:R-:W-:Y:S02]  /*2430*/  FSEL R13, R100, -INF , P4 ;  /* 0xff800000640d7808 */ /* 0x000fe40002000000 */
[----:B------:R-:W-:Y:S02]  /*2440*/  FSEL R107, R107, -INF , P3 ;  /* 0xff8000006b6b7808 */ /* 0x000fe40001800000 */
[C---:B------:R-:W-:Y:S02]  /*2450*/  ISETP.GT.AND P4, PT, R0.reuse, 0x20, PT ;  /* 0x000000200000780c */ /* 0x040fe40003f84270 */
[----:B------:R-:W-:Y:S02]  /*2460*/  FMNMX.FTZ R6, R113, R6, !PT ;  /* 0x0000000671067209 */ /* 0x000fe40007810000 */
[----:B------:R-:W-:Y:S02]  /*2470*/  FSEL R105, R105, -INF , P3 ;  /* 0xff80000069697808 */ /* 0x000fe40001800000 */
[----:B------:R-:W-:-:S02]  /*2480*/  ISETP.GT.AND P3, PT, R0, 0x21, PT ;  /* 0x000000210000780c */ /* 0x000fc40003f64270 */
[----:B------:R-:W-:Y:S02]  /*2490*/  FMNMX.FTZ R6, R107, R6, !PT ;  /* 0x000000066b067209 */ /* 0x000fe40007810000 */
[----:B------:R-:W-:Y:S02]  /*24a0*/  FSEL R15, R104, -INF , P2 ;  /* 0xff800000680f7808 */ /* 0x000fe40001000000 */
[C---:B------:R-:W-:Y:S02]  /*24b0*/  ISETP.GT.AND P2, PT, R0.reuse, 0x28, PT ;  /* 0x000000280000780c */ /* 0x040fe40003f44270 */
[----:B------:R-:W-:Y:S02]  /*24c0*/  FSEL R93, R93, -INF , P6 ;  /* 0xff8000005d5d7808 */ /* 0x000fe40003000000 */
[----:B------:R-:W-:Y:S02]  /*24d0*/  ISETP.GT.AND P6, PT, R0, 0x29, PT ;  /* 0x000000290000780c */ /* 0x000fe40003fc4270 */
[----:B------:R-:W-:-:S02]  /*24e0*/  FSEL R101, R101, -INF , P5 ;  /* 0xff80000065657808 */ /* 0x000fc40002800000 */
[----:B------:R-:W-:Y:S01]  /*24f0*/  ISETP.GT.AND P5, PT, R0, 0x30, PT ;  /* 0x000000300000780c */ /* 0x000fe20003fa4270 */
[----:B------:R-:W-:Y:S02]  /*2500*/  WARPGROUP.DEPBAR.LE gsb0, 0x0 ;  /* 0x00008000000079c5 */ /* 0x000fe40000010000 */
[----:B------:R-:W-:Y:S01]  /*2510*/  WARPGROUP.ARRIVE ;  /* 0x00000000000079c5 */ /* 0x000fe20000000000 */
[----:B------:R-:W-:Y:S02]  /*2520*/  FSEL R115, R78, -INF , P4 ;  /* 0xff8000004e737808 */ /* 0x000fe40002000000 */
[----:B------:R-:W-:Y:S02]  /*2530*/  FSEL R117, R79, -INF , P3 ;  /* 0xff8000004f757808 */ /* 0x000fe40001800000 */
[----:B------:R-:W-:Y:S01]  /*2540*/  FMNMX.FTZ R6, R115, R6, !PT ;  /* 0x0000000673067209 */ /* 0x000fe20007810000 */
[----:B------:R-:W-:Y:S01]  /*2550*/  QGMMA.64x32x32.F32.E4M3.E4M3 R60, gdesc[UR8], R60, gsb0 ;  /* 0x00600000083c79f3 */ /* 0x000fe2000800083c */
[----:B------:R-:W-:-:S02]  /*2560*/  FSEL R119, R82, -INF , P2 ;  /* 0xff80000052777808 */ /* 0x000fc40001000000 */
[----:B------:R-:W-:Y:S02]  /*2570*/  FMNMX.FTZ R6, R117, R6, !PT ;  /* 0x0000000675067209 */ /* 0x000fe40007810000 */
[----:B------:R-:W-:Y:S02]  /*2580*/  FSEL R121, R83, -INF , P6 ;  /* 0xff80000053797808 */ /* 0x000fe40003000000 */
[----:B------:R-:W-:Y:S02]  /*2590*/  FMNMX.FTZ R6, R119, R6, !PT ;  /* 0x0000000677067209 */ /* 0x000fe40007810000 */
[----:B------:R-:W-:Y:S02]  /*25a0*/  FSEL R19, R76, -INF , P4 ;  /* 0xff8000004c137808 */ /* 0x000fe40002000000 */
[----:B------:R-:W-:Y:S02]  /*25b0*/  ISETP.GT.AND P4, PT, R0, 0x31, PT ;  /* 0x000000310000780c */ /* 0x000fe40003f84270 */
[----:B------:R-:W-:Y:S01]  /*25c0*/  FSEL R123, R86, -INF , P5 ;  /* 0xff800000567b7808 */ /* 0x000fe20002800000 */
[----:B------:R-:W-:Y:S01]  /*25d0*/  IMAD.MOV.U32 R86, RZ, RZ, R25 ;  /* 0x000000ffff567224 */ /* 0x000fe200078e0019 */
        /* <DEDUP_REMOVED lines=14> */
[C---:B------:R-:W-:Y:S02]  /*26c0*/  ISETP.GT.AND P5, PT, R0.reuse, 0x41, PT ;  /* 0x000000410000780c */ /* 0x040fe40003fa4270 */
[----:B------:R-:W-:Y:S02]  /*26d0*/  FMNMX.FTZ R6, R129, R6, !PT ;  /* 0x0000000681067209 */ /* 0x000fe40007810000 */
[----:B------:R-:W-:Y:S02]  /*26e0*/  FSEL R85, R85, -INF , P4 ;  /* 0xff80000055557808 */ /* 0x000fe40002000000 */
[----:B------:R-:W-:Y:S02]  /*26f0*/  ISETP.GT.AND P4, PT, R0, 0x48, PT ;  /* 0x000000480000780c */ /* 0x000fe40003f84270 */
[----:B------:R-:W-:-:S02]  /*2700*/  FSEL R27, R88, -INF , P3 ;  /* 0xff800000581b7808 */ /* 0x000fc40001800000 */
[C---:B------:R-:W-:Y:S02]  /*2710*/  ISETP.GT.AND P3, PT, R0.reuse, 0x49, PT ;  /* 0x000000490000780c */ /* 0x040fe40003f64270 */
[----:B------:R-:W-:Y:S02]  /*2720*/  FSEL R89, R89, -INF , P2 ;  /* 0xff80000059597808 */ /* 0x000fe40001000000 */
[----:B------:R-:W-:Y:S01]  /*2730*/  ISETP.GT.AND P2, PT, R0, 0x50, PT ;  /* 0x000000500000780c */ /* 0x000fe20003f44270 */
[----:B------:R-:W-:Y:S02]  /*2740*/  WARPGROUP.DEPBAR.LE gsb0, 0x0 ;  /* 0x00008000000079c5 */ /* 0x000fe40000010000 */
[----:B------:R-:W-:Y:S01]  /*2750*/  WARPGROUP.ARRIVE ;  /* 0x00000000000079c5 */ /* 0x000fe20000000000 */
[----:B------:R-:W-:Y:S02]  /*2760*/  FSEL R131, R62, -INF , P6 ;  /* 0xff8000003e837808 */ /* 0x000fe40003000000 */
[----:B------:R-:W-:-:S02]  /*2770*/  FSEL R133, R63, -INF , P5 ;  /* 0xff8000003f857808 */ /* 0x000fc40002800000 */
[----:B------:R-:W-:Y:S01]  /*2780*/  FMNMX.FTZ R6, R131, R6, !PT ;  /* 0x0000000683067209 */ /* 0x000fe20007810000 */
[----:B------:R-:W-:Y:S01]  /*2790*/  QGMMA.64x32x32.F32.E4M3.E4M3 R44, gdesc[UR4], R44, gsb0 ;  /* 0x00600000042c79f3 */ /* 0x000fe2000800082c */
[----:B------:R-:W-:Y:S02]  /*27a0*/  FSEL R135, R66, -INF , P4 ;  /* 0xff80000042877808 */ /* 0x000fe40002000000 */
[----:B------:R-:W-:Y:S02]  /*27b0*/  FMNMX.FTZ R6, R133, R6, !PT ;  /* 0x0000000685067209 */ /* 0x000fe40007810000 */
[----:B------:R-:W-:Y:S02]  /*27c0*/  FSEL R137, R67, -INF , P3 ;  /* 0xff80000043897808 */ /* 0x000fe40001800000 */
[----:B------:R-:W-:Y:S02]  /*27d0*/  FMNMX.FTZ R6, R135, R6, !PT ;  /* 0x0000000687067209 */ /* 0x000fe40007810000 */
[----:B------:R-:W-:-:S02]  /*27e0*/  FSEL R63, R60, -INF , P6 ;  /* 0xff8000003c3f7808 */ /* 0x000fc40003000000 */
[----:B------:R-:W-:Y:S02]  /*27f0*/  ISETP.GT.AND P6, PT, R0, 0x51, PT ;  /* 0x000000510000780c */ /* 0x000fe40003fc4270 */
[----:B------:R-:W-:Y:S02]  /*2800*/  FSEL R139, R70, -INF , P2 ;  /* 0xff800000468b7808 */ /* 0x000fe40001000000 */
[----:B------:R-:W-:Y:S02]  /*2810*/  FMNMX.FTZ R6, R137, R6, !PT ;  /* 0x0000000689067209 */ /* 0x000fe40007810000 */
[----:B------:R-:W-:Y:S02]  /*2820*/  FSEL R61, R61, -INF , P5 ;  /* 0xff8000003d3d7808 */ /* 0x000fe40002800000 */
[----:B------:R-:W-:Y:S02]  /*2830*/  ISETP.GT.AND P5, PT, R0, 0x58, PT ;  /* 0x000000580000780c */ /* 0x000fe40003fa4270 */
[----:B------:R-:W-:-:S02]  /*2840*/  FSEL R141, R71, -INF , P6 ;  /* 0xff800000478d7808 */ /* 0x000fc40003000000 */
[----:B------:R-:W-:Y:S02]  /*2850*/  FMNMX.FTZ R6, R139, R6, !PT ;  /* 0x000000068b067209 */ /* 0x000fe40007810000 */
[----:B------:R-:W-:Y:S02]  /*2860*/  FSEL R67, R64, -INF , P4 ;  /* 0xff80000040437808 */ /* 0x000fe40002000000 */
[----:B------:R-:W-:Y:S02]  /*2870*/  ISETP.GT.AND P4, PT, R0, 0x59, PT ;  /* 0x000000590000780c */ /* 0x000fe40003f84270 */
        /* <DEDUP_REMOVED lines=8> */
[----:B------:R-:W-:-:S02]  /*2900*/  FMNMX.FTZ R6, R145, R6, !PT ;  /* 0x0000000691067209 */ /* 0x000fc40007810000 */
[----:B------:R-:W-:Y:S02]  /*2910*/  FSEL R69, R69, -INF , P6 ;  /* 0xff80000045457808 */ /* 0x000fe40003000000 */
[C---:B------:R-:W-:Y:S02]  /*2920*/  ISETP.GT.AND P6, PT, R0.reuse, 0x68, PT ;  /* 0x000000680000780c */ /* 0x040fe40003fc4270 */
[----:B------:R-:W-:Y:S02]  /*2930*/  FSEL R73, R73, -INF , P4 ;  /* 0xff80000049497808 */ /* 0x000fe40002000000 */
[----:B------:R-:W-:Y:S01]  /*2940*/  ISETP.GT.AND P4, PT, R0, 0x70, PT ;  /* 0x000000700000780c */ /* 0x000fe20003f84270 */
[----:B------:R-:W-:Y:S02]  /*2950*/  WARPGROUP.DEPBAR.LE gsb0, 0x0 ;  /* 0x00008000000079c5 */ /* 0x000fe40000010000 */
[----:B------:R-:W-:Y:S01]  /*2960*/  WARPGROUP.ARRIVE ;  /* 0x00000000000079c5 */ /* 0x000fe20000000000 */
[----:B------:R-:W-:-:S02]  /*2970*/  FSEL R147, R46, -INF , P3 ;  /* 0xff8000002e937808 */ /* 0x000fc40001800000 */
[----:B------:R-:W-:Y:S02]  /*2980*/  FSEL R149, R47, -INF , P2 ;  /* 0xff8000002f957808 */ /* 0x000fe40001000000 */
[----:B------:R-:W-:Y:S01]  /*2990*/  FMNMX.FTZ R6, R147, R6, !PT ;  /* 0x0000000693067209 */ /* 0x000fe20007810000 */
[----:B------:R-:W-:Y:S01]  /*29a0*/  QGMMA.64x32x32.F32.E4M3.E4M3 R28, gdesc[UR48], R28, gsb0 ;  /* 0x00600000301c79f3 */ /* 0x000fe2000800081c */
[----:B------:R-:W-:Y:S02]  /*29b0*/  FSEL R47, R72, -INF , P5 ;  /* 0xff800000482f7808 */ /* 0x000fe40002800000 */
[----:B------:R-:W-:Y:S02]  /*29c0*/  ISETP.GT.AND P5, PT, R0, 0x69, PT ;  /* 0x000000690000780c */ /* 0x000fe40003fa4270 */
[----:B------:R-:W-:Y:S02]  /*29d0*/  FSEL R151, R50, -INF , P6 ;  /* 0xff80000032977808 */ /* 0x000fe40003000000 */
[----:B------:R-:W-:-:S02]  /*29e0*/  FMNMX.FTZ R6, R149, R6, !PT ;  /* 0x0000000695067209 */ /* 0x000fc40007810000 */
[----:B------:R-:W-:Y:S02]  /*29f0*/  FSEL R153, R51, -INF , P5 ;  /* 0xff80000033997808 */ /* 0x000fe40002800000 */
[----:B------:R-:W-:Y:S02]  /*2a00*/  FMNMX.FTZ R6, R151, R6, !PT ;  /* 0x0000000697067209 */ /* 0x000fe40007810000 */
[----:B------:R-:W-:Y:S02]  /*2a10*/  FSEL R51, R44, -INF , P3 ;  /* 0xff8000002c337808 */ /* 0x000fe40001800000 */
[----:B------:R-:W-:Y:S02]  /*2a20*/  ISETP.GT.AND P3, PT, R0, 0x71, PT ;  /* 0x000000710000780c */ /* 0x000fe40003f64270 */
[----:B------:R-:W-:Y:S02]  /*2a30*/  FSEL R155, R54, -INF , P4 ;  /* 0xff800000369b7808 */ /* 0x000fe40002000000 */
[----:B------:R-:W-:-:S02]  /*2a40*/  FMNMX.FTZ R6, R153, R6, !PT ;  /* 0x0000000699067209 */ /* 0x000fc40007810000 */
[----:B------:R-:W-:Y:S02]  /*2a50*/  FSEL R45, R45, -INF , P2 ;  /* 0xff8000002d2d7808 */ /* 0x000fe40001000000 */
[----:B------:R-:W-:Y:S02]  /*2a60*/  ISETP.GT.AND P2, PT, R0, 0x78, PT ;  /* 0x000000780000780c */ /* 0x000fe40003f44270 */
[----:B------:R-:W-:Y:S02]  /*2a70*/  FSEL R157, R55, -INF , P3 ;  /* 0xff800000379d7808 */ /* 0x000fe40001800000 */
[----:B------:R-:W-:Y:S02]  /*2a80*/  FMNMX.FTZ R6, R155, R6, !PT ;  /* 0x000000069b067209 */ /* 0x000fe40007810000 */
[----:B------:R-:W-:Y:S02]  /*2a90*/  FSEL R159, R58, -INF , P2 ;  /* 0xff8000003a9f7808 */ /* 0x000fe40001000000 */
[----:B------:R-:W-:-:S02]  /*2aa0*/  FMNMX.FTZ R6, R157, R6, !PT ;  /* 0x000000069d067209 */ /* 0x000fc40007810000 */
[----:B------:R-:W-:Y:S02]  /*2ab0*/  FSEL R161, R59, -INF , P1 ;  /* 0xff8000003ba17808 */ /* 0x000fe40000800000 */
[----:B------:R-:W-:Y:S02]  /*2ac0*/  FMNMX.FTZ R6, R159, R6, !PT ;  /* 0x000000069f067209 */ /* 0x000fe40007810000 */
[C---:B------:R-:W-:Y:S02]  /*2ad0*/  ISETP.GT.AND P1, PT, R0.reuse, 0x81, PT ;  /* 0x000000810000780c */ /* 0x040fe40003f24270 */
[----:B------:R-:W-:Y:S02]  /*2ae0*/  FMNMX.FTZ R6, R161, R6, !PT ;  /* 0x00000006a1067209 */ /* 0x000fe40007810000 */
[----:B------:R-:W-:Y:S02]  /*2af0*/  FSEL R53, R53, -INF , P3 ;  /* 0xff80000035357808 */ /* 0x000fe40001800000 */
[----:B------:R-:W-:-:S02]  /*2b00*/  ISETP.GT.AND P3, PT, R0, 0x90, PT ;  /* 0x000000900000780c */ /* 0x000fc40003f64270 */
[----:B------:R-:W-:Y:S02]  /*2b10*/  FSEL R59, R52, -INF , P4 ;  /* 0xff800000343b7808 */ /* 0x000fe40002000000 */
[C---:B------:R-:W-:Y:S02]  /*2b20*/  ISETP.GT.AND P4, PT, R0.reuse, 0x91, PT ;  /* 0x000000910000780c */ /* 0x040fe40003f84270 */
[----:B------:R-:W-:Y:S02]  /*2b30*/  FSEL R49, R49, -INF , P5 ;  /* 0xff80000031317808 */ /* 0x000fe40002800000 */
[----:B------:R-:W-:Y:S02]  /*2b40*/  ISETP.GT.AND P5, PT, R0, 0x98, PT ;  /* 0x000000980000780c */ /* 0x000fe40003fa4270 */
[----:B------:R-:W-:Y:S02]  /*2b50*/  FSEL R55, R48, -INF , P6 ;  /* 0xff80000030377808 */ /* 0x000fe40003000000 */
[----:B------:R-:W-:-:S02]  /*2b60*/  ISETP.GT.AND P6, PT, R0, 0x99, PT ;  /* 0x000000990000780c */ /* 0x000fc40003fc4270 */
[----:B------:R-:W-:Y:S01]  /*2b70*/  P2R R20, PR, RZ, 0x2 ;  /* 0x00000002ff147803 */ /* 0x000fe20000000000 */
[----:B------:R-:W-:Y:S02]  /*2b80*/  WARPGROUP.DEPBAR.LE gsb0, 0x0 ;  /* 0x00008000000079c5 */ /* 0x000fe40000010000 */
        /* <DEDUP_REMOVED lines=9> */
[----:B------:R-:W-:Y:S02]  /*2c20*/  FMNMX.FTZ R6, R167, R6, !PT ;  /* 0x00000006a7067209 */ /* 0x000fe40007810000 */
[----:B------:R-:W-:-:S02]  /*2c30*/  FSEL R171, R38, -INF , P3 ;  /* 0xff80000026ab7808 */ /* 0x000fc40001800000 */
[----:B------:R-:W-:Y:S02]  /*2c40*/  FMNMX.FTZ R6, R169, R6, !PT ;  /* 0x00000006a9067209 */ /* 0x000fe40007810000 */
[----:B------:R-:W-:Y:S02]  /*2c50*/  FSEL R173, R39, -INF , P4 ;  /* 0xff80000027ad7808 */ /* 0x000fe40002000000 */
[----:B------:R-:W-:Y:S02]  /*2c60*/  FMNMX.FTZ R6, R171, R6, !PT ;  /* 0x00000006ab067209 */ /* 0x000fe40007810000 */
[----:B------:R-:W-:Y:S02]  /*2c70*/  FSEL R175, R42, -INF , P5 ;  /* 0xff8000002aaf7808 */ /* 0x000fe40002800000 */
[----:B------:R-:W-:Y:S02]  /*2c80*/  FMNMX.FTZ R6, R173, R6, !PT ;  /* 0x00000006ad067209 */ /* 0x000fe40007810000 */
[----:B------:R-:W-:-:S02]  /*2c90*/  FSEL R177, R43, -INF , P6 ;  /* 0xff8000002bb17808 */ /* 0x000fc40003000000 */
[----:B------:R-:W-:Y:S02]  /*2ca0*/  FMNMX.FTZ R6, R175, R6, !PT ;  /* 0x00000006af067209 */ /* 0x000fe40007810000 */
[----:B------:R-:W-:Y:S02]  /*2cb0*/  P2R R12, PR, RZ, 0x4 ;  /* 0x00000004ff0c7803 */ /* 0x000fe40000000000 */
[----:B------:R-:W-:Y:S02]  /*2cc0*/  FMNMX.FTZ R6, R177, R6, !PT ;  /* 0x00000006b1067209 */ /* 0x000fe40007810000 */
[----:B------:R-:W-:Y:S02]  /*2cd0*/  P2R R14, PR, RZ, 0x1 ;  /* 0x00000001ff0e7803 */ /* 0x000fe40000000000 */
[C---:B------:R-:W-:Y:S01]  /*2ce0*/  ISETP.GT.AND P0, PT, R0.reuse, 0x79, PT ;  /* 0x000000790000780c */ /* 0x040fe20003f04270 */
[----:B------:R-:W1:Y:S01]  /*2cf0*/  SHFL.BFLY PT, R3, R6, 0x2, 0x1f ;  /* 0x0c401f0006037f89 */ /* 0x000e6200000e0000 */
[----:B------:R-:W-:-:S02]  /*2d00*/  ISETP.GT.AND P1, PT, R0, 0x80, PT ;  /* 0x000000800000780c */ /* 0x000fc40003f24270 */
[----:B------:R-:W-:Y:S02]  /*2d10*/  FSEL R57, R57, -INF , P0 ;  /* 0xff80000039397808 */ /* 0x000fe40000000000 */
[----:B------:R-:W-:Y:S02]  /*2d20*/  ISETP.NE.AND P0, PT, R14, RZ, PT ;  /* 0x000000ff0e00720c */ /* 0x000fe40003f05270 */
[----:B------:R-:W-:Y:S02]  /*2d30*/  FSEL R35, R28, -INF , P1 ;  /* 0xff8000001c237808 */ /* 0x000fe40000800000 */
[----:B------:R-:W-:Y:S02]  /*2d40*/  ISETP.NE.AND P1, PT, R20, RZ, PT ;  /* 0x000000ff1400720c */ /* 0x000fe40003f25270 */
[----:B------:R-:W-:Y:S02]  /*2d50*/  FSEL R39, R32, -INF , P0 ;  /* 0xff80000020277808 */ /* 0x000fe40000000000 */
[----:B------:R-:W-:-:S02]  /*2d60*/  FSEL R29, R29, -INF , P1 ;  /* 0xff8000001d1d7808 */ /* 0x000fc40000800000 */
[----:B------:R-:W-:Y:S02]  /*2d70*/  ISETP.NE.AND P1, PT, R24, RZ, PT ;  /* 0x000000ff1800720c */ /* 0x000fe40003f25270 */
[----:B------:R-:W-:Y:S02]  /*2d80*/  ISETP.NE.AND P0, PT, R26, RZ, PT ;  /* 0x000000ff1a00720c */ /* 0x000fe40003f05270 */
[----:B-1----:R-:W-:-:S05]  /*2d90*/  FMNMX.FTZ R8, R6, R3, !PT ;  /* 0x0000000306087209 */ /* 0x002fca0007810000 */
[----:B------:R-:W1:Y:S02]  /*2da0*/  SHFL.BFLY PT, R3, R8, 0x1, 0x1f ;  /* 0x0c201f0008037f89 */ /* 0x000e6400000e0000 */
[----:B-1----:R-:W-:-:S04]  /*2db0*/  FMNMX.FTZ R3, R8, R3, !PT ;  /* 0x0000000308037209 */ /* 0x002fc80007810000 */
[----:B------:R-:W-:Y:S01]  /*2dc0*/  FSETP.NEU.FTZ.AND P2, PT, R3, -INF , PT ;  /* 0xff8000000300780b */ /* 0x000fe20003f5d000 */
[----:B------:R-:W-:-:S05]  /*2dd0*/  FFMA.FTZ R10, R2, R3, -8 ;  /* 0xc1000000020a7423 */ /* 0x000fca0000010003 */
[----:B------:R-:W-:Y:S02]  /*2de0*/  FSEL R52, R10, RZ, P2 ;  /* 0x000000ff0a347208 */ /* 0x000fe40001000000 */
[----:B------:R-:W-:Y:S02]  /*2df0*/  ISETP.NE.AND P2, PT, R12, RZ, PT ;  /* 0x000000ff0c00720c */ /* 0x000fe40003f45270 */
[----:B------:R-:W-:Y:S01]  /*2e00*/  FMNMX.FTZ R12, R9, R93, !PT ;  /* 0x0000005d090c7209 */ /* 0x000fe20007810000 */
[C-C-:B------:R-:W-:Y:S01]  /*2e10*/  FFMA.FTZ R123, R2.reuse, R123, -R52.reuse ;  /* 0x0000007b027b7223 */ /* 0x140fe20000010834 */
[C-C-:B------:R-:W-:Y:S01]  /*2e20*/  FFMA.FTZ R43, R2.reuse, R95, -R52.reuse ;  /* 0x0000005f022b7223 */ /* 0x140fe20000010834 */
[C-C-:B------:R-:W-:Y:S01]  /*2e30*/  FFMA.FTZ R95, R2.reuse, R125, -R52.reuse ;  /* 0x0000007d025f7223 */ /* 0x140fe20000010834 */
[----:B------:R-:W-:Y:S01]  /*2e40*/  FMNMX.FTZ R12, R11, R12, !PT ;  /* 0x0000000c0b0c7209 */ /* 0x000fe20007810000 */
[--C-:B------:R-:W-:Y:S01]  /*2e50*/  FFMA.FTZ R127, R2, R127, -R52.reuse ;  /* 0x0000007f027f7223 */ /* 0x100fe20000010834 */
[----:B------:R-:W-:Y:S01]  /*2e60*/  FSEL R125, R36, -INF , P3 ;  /* 0xff800000247d7808 */ /* 0x000fe20001800000 */
[C-C-:B------:R-:W-:Y:S01]  /*2e70*/  FFMA.FTZ R75, R2.reuse, R99, -R52.reuse ;  /* 0x00000063024b7223 */ /* 0x140fe20000010834 */
[----:B------:R-:W-:Y:S01]  /*2e80*/  FMNMX.FTZ R14, R97, R12, !PT ;  /* 0x0000000c610e7209 */ /* 0x000fe20007810000 */
[C-C-:B------:R-:W-:Y:S01]  /*2e90*/  FFMA.FTZ R99, R2.reuse, R129, -R52.reuse ;  /* 0x0000008102637223 */ /* 0x140fe20000010834 */
[--C-:B------:R-:W-:Y:S01]  /*2ea0*/  FFMA.FTZ R131, R2, R131, -R52.reuse ;  /* 0x0000008302837223 */ /* 0x100fe20000010834 */
[----:B------:R-:W-:Y:S01]  /*2eb0*/  FSEL R129, R40, -INF , P5 ;  /* 0xff80000028817808 */ /* 0x000fe20002800000 */
[C-C-:B------:R-:W-:Y:S01]  /*2ec0*/  FFMA.FTZ R0, R2.reuse, R7, -R52.reuse ;  /* 0x0000000702007223 */ /* 0x140fe20000010834 */
[----:B------:R-:W-:Y:S01]  /*2ed0*/  FMNMX.FTZ R14, R13, R14, !PT ;  /* 0x0000000e0d0e7209 */ /* 0x000fe20007810000 */
[C-C-:B------:R-:W-:Y:S01]  /*2ee0*/  FFMA.FTZ R6, R2.reuse, R109, -R52.reuse ;  /* 0x0000006d02067223 */ /* 0x140fe20000010834 */
[----:B------:R-:W-:Y:S01]  /*2ef0*/  MUFU.EX2 R43, R43 ;  /* 0x0000002b002b7308 */ /* 0x000fe20000000800 */
[C-C-:B------:R-:W-:Y:S01]  /*2f00*/  FFMA.FTZ R115, R2.reuse, R115, -R52.reuse ;  /* 0x0000007302737223 */ /* 0x140fe20000010834 */
[----:B------:R-:W-:Y:S01]  /*2f10*/  FMNMX.FTZ R14, R101, R14, !PT ;  /* 0x0000000e650e7209 */ /* 0x000fe20007810000 */
[C-C-:B------:R-:W-:Y:S01]  /*2f20*/  FFMA.FTZ R119, R2.reuse, R119, -R52.reuse ;  /* 0x0000007702777223 */ /* 0x140fe20000010834 */
[C-C-:B------:R-:W-:Y:S01]  /*2f30*/  FFMA.FTZ R8, R2.reuse, R111, -R52.reuse ;  /* 0x0000006f02087223 */ /* 0x140fe20000010834 */
[C-C-:B------:R-:W-:Y:S01]  /*2f40*/  FFMA.FTZ R79, R2.reuse, R103, -R52.reuse ;  /* 0x00000067024f7223 */ /* 0x140fe20000010834 */
[----:B------:R-:W-:Y:S01]  /*2f50*/  FMNMX.FTZ R14, R15, R14, !PT ;  /* 0x0000000e0f0e7209 */ /* 0x000fe20007810000 */
[C-C-:B------:R-:W-:Y:S01]  /*2f60*/  FFMA.FTZ R10, R2.reuse, R113, -R52.reuse ;  /* 0x00000071020a7223 */ /* 0x140fe20000010834 */
[----:B------:R-:W1:Y:S01]  /*2f70*/  MUFU.EX2 R0, R0 ;  /* 0x0000000000007308 */ /* 0x000e620000000800 */
[C-C-:B------:R-:W-:Y:S01]  /*2f80*/  FFMA.FTZ R83, R2.reuse, R107, -R52.reuse ;  /* 0x0000006b02537223 */ /* 0x140fe20000010834 */
[----:B------:R-:W-:Y:S01]  /*2f90*/  FMNMX.FTZ R20, R105, R14, !PT ;  /* 0x0000000e69147209 */ /* 0x000fe20007810000 */
[C-C-:B------:R-:W-:Y:S01]  /*2fa0*/  FFMA.FTZ R87, R2.reuse, R117, -R52.reuse ;  /* 0x0000007502577223 */ /* 0x140fe20000010834 */
[C-C-:B------:R-:W-:Y:S01]  /*2fb0*/  FFMA.FTZ R91, R2.reuse, R121, -R52.reuse ;  /* 0x00000079025b7223 */ /* 0x140fe20000010834 */
[C-C-:B------:R-:W-:Y:S01]  /*2fc0*/  FFMA.FTZ R103, R2.reuse, R133, -R52.reuse ;  /* 0x0000008502677223 */ /* 0x140fe20000010834 */
[----:B------:R-:W-:Y:S01]  /*2fd0*/  FMNMX.FTZ R20, R19, R20, !PT ;  /* 0x0000001413147209 */ /* 0x000fe20007810000 */
[C-C-:B------:R-:W-:Y:S01]  /*2fe0*/  FFMA.FTZ R135, R2.reuse, R135, -R52.reuse ;  /* 0x0000008702877223 */ /* 0x140fe20000010834 */
[----:B------:R-:W2:Y:S01]  /*2ff0*/  MUFU.EX2 R6, R6 ;  /* 0x0000000600067308 */ /* 0x000ea20000000800 */
[C-C-:B------:R-:W-:Y:S01]  /*3000*/  FFMA.FTZ R107, R2.reuse, R137, -R52.reuse ;  /* 0x00000089026b7223 */ /* 0x140fe20000010834 */
[----:B------:R-:W-:Y:S01]  /*3010*/  FMNMX.FTZ R20, R77, R20, !PT ;  /* 0x000000144d147209 */ /* 0x000fe20007810000 */
[C-C-:B------:R-:W-:Y:S01]  /*3020*/  FFMA.FTZ R139, R2.reuse, R139, -R52.reuse ;  /* 0x0000008b028b7223 */ /* 0x140fe20000010834 */
[C-C-:B------:R-:W-:Y:S01]  /*3030*/  FFMA.FTZ R109, R2.reuse, R141, -R52.reuse ;  /* 0x0000008d026d7223 */ /* 0x140fe20000010834 */
[C-C-:B------:R-:W-:Y:S01]  /*3040*/  FFMA.FTZ R143, R2.reuse, R143, -R52.reuse ;  /* 0x0000008f028f7223 */ /* 0x140fe20000010834 */
[----:B------:R-:W-:Y:S01]  /*3050*/  FMNMX.FTZ R20, R21, R20, !PT ;  /* 0x0000001415147209 */ /* 0x000fe20007810000 */
[C-C-:B------:R-:W-:Y:S01]  /*3060*/  FFMA.FTZ R145, R2.reuse, R145, -R52.reuse ;  /* 0x0000009102917223 */ /* 0x140fe20000010834 */
[----:B------:R-:W3:Y:S01]  /*3070*/  MUFU.EX2 R75, R75 ;  /* 0x0000004b004b7308 */ /* 0x000ee20000000800 */
[C-C-:B------:R-:W-:Y:S01]  /*3080*/  FFMA.FTZ R147, R2.reuse, R147, -R52.reuse ;  /* 0x0000009302937223 */ /* 0x140fe20000010834 */
[----:B------:R-:W-:Y:S01]  /*3090*/  FMNMX.FTZ R24, R81, R20, !PT ;  /* 0x0000001451187209 */ /* 0x000fe20007810000 */
[C-C-:B------:R-:W-:Y:S01]  /*30a0*/  FFMA.FTZ R151, R2.reuse, R151, -R52.reuse ;  /* 0x0000009702977223 */ /* 0x140fe20000010834 */
[C-C-:B------:R-:W-:Y:S01]  /*30b0*/  FFMA.FTZ R38, R2.reuse, R155, -R52.reuse ;  /* 0x0000009b02267223 */ /* 0x140fe20000010834 */
[C-C-:B------:R-:W-:Y:S01]  /*30c0*/  FFMA.FTZ R111, R2.reuse, R157, -R52.reuse ;  /* 0x0000009d026f7223 */ /* 0x140fe20000010834 */
[----:B------:R-:W-:Y:S01]  /*30d0*/  FMNMX.FTZ R24, R23, R24, !PT ;  /* 0x0000001817187209 */ /* 0x000fe20007810000 */
[C-C-:B------:R-:W-:Y:S01]  /*30e0*/  FFMA.FTZ R40, R2.reuse, R159, -R52.reuse ;  /* 0x0000009f02287223 */ /* 0x140fe20000010834 */
[----:B------:R4:W-:Y:S01]  /*30f0*/  MUFU.EX2 R20, R123 ;  /* 0x0000007b00147308 */ /* 0x0009e20000000800 */
[C-C-:B------:R-:W-:Y:S01]  /*3100*/  FFMA.FTZ R113, R2.reuse, R161, -R52.reuse ;  /* 0x000000a102717223 */ /* 0x140fe20000010834 */
[----:B------:R-:W-:Y:S01]  /*3110*/  FMNMX.FTZ R24, R85, R24, !PT ;  /* 0x0000001855187209 */ /* 0x000fe20007810000 */
[C-C-:B------:R-:W-:Y:S01]  /*3120*/  FFMA.FTZ R44, R2.reuse, R167, -R52.reuse ;  /* 0x000000a7022c7223 */ /* 0x140fe20000010834 */
[C-C-:B------:R-:W-:Y:S01]  /*3130*/  FFMA.FTZ R117, R2.reuse, R169, -R52.reuse ;  /* 0x000000a902757223 */ /* 0x140fe20000010834 */
[C-C-:B------:R-:W-:Y:S01]  /*3140*/  FFMA.FTZ R46, R2.reuse, R171, -R52.reuse ;  /* 0x000000ab022e7223 */ /* 0x140fe20000010834 */
[----:B------:R-:W-:Y:S01]  /*3150*/  FMNMX.FTZ R24, R27, R24, !PT ;  /* 0x000000181b187209 */ /* 0x000fe20007810000 */
[----:B------:R-:W-:Y:S01]  /*3160*/  FFMA.FTZ R121, R2, R177, -R52 ;  /* 0x000000b102797223 */ /* 0x000fe20000010834 */
[----:B------:R5:W-:Y:S01]  /*3170*/  MUFU.EX2 R12, R115 ;  /* 0x00000073000c7308 */ /* 0x000be20000000800 */
[----:B----4-:R-:W-:-:S02]  /*3180*/  FSEL R123, R33, -INF , P2 ;  /* 0xff800000217b7808 */ /* 0x010fc40001000000 */
[----:B------:R-:W-:-:S04]  /*3190*/  FMNMX.FTZ R26, R89, R24, !PT ;  /* 0x00000018591a7209 */ /* 0x000fc80007810000 */
[----:B------:R-:W-:Y:S01]  /*31a0*/  FMNMX.FTZ R26, R63, R26, !PT ;  /* 0x0000001a3f1a7209 */ /* 0x000fe20007810000 */
[----:B------:R4:W-:Y:S01]  /*31b0*/  MUFU.EX2 R24, R127 ;  /* 0x0000007f00187308 */ /* 0x0009e20000000800 */
[----:B-----5:R-:W-:Y:S02]  /*31c0*/  FFMA.FTZ R115, R2, R165, -R52 ;  /* 0x000000a502737223 */ /* 0x020fe40000010834 */
[----:B------:R-:W-:-:S04]  /*31d0*/  FMNMX.FTZ R26, R61, R26, !PT ;  /* 0x0000001a3d1a7209 */ /* 0x000fc80007810000 */
[----:B------:R-:W-:Y:S01]  /*31e0*/  FMNMX.FTZ R26, R67, R26, !PT ;  /* 0x0000001a431a7209 */ /* 0x000fe20007810000 */
[----:B------:R5:W-:Y:S01]  /*31f0*/  MUFU.EX2 R14, R119 ;  /* 0x00000077000e7308 */ /* 0x000be20000000800 */
[----:B----4-:R-:W-:Y:S01]  /*3200*/  FSEL R127, R37, -INF , P4 ;  /* 0xff800000257f7808 */ /* 0x010fe20002000000 */
[----:B------:R-:W-:Y:S01]  /*3210*/  FFMA.FTZ R37, R2, R149, -R52 ;  /* 0x0000009502257223 */ /* 0x000fe20000010834 */
[----:B------:R-:W-:-:S04]  /*3220*/  FMNMX.FTZ R28, R65, R26, !PT ;  /* 0x0000001a411c7209 */ /* 0x000fc80007810000 */
[----:B------:R-:W-:Y:S01]  /*3230*/  FMNMX.FTZ R28, R71, R28, !PT ;  /* 0x0000001c471c7209 */ /* 0x000fe20007810000 */
[----:B------:R4:W-:Y:S01]  /*3240*/  MUFU.EX2 R26, R131 ;  /* 0x00000083001a7308 */ /* 0x0009e20000000800 */
[----:B-----5:R-:W-:Y:S02]  /*3250*/  FFMA.FTZ R119, R2, R173, -R52 ;  /* 0x000000ad02777223 */ /* 0x020fe40000010834 */
[----:B------:R-:W-:-:S04]  /*3260*/  FMNMX.FTZ R28, R69, R28, !PT ;  /* 0x0000001c451c7209 */ /* 0x000fc80007810000 */
[----:B------:R-:W-:Y:S01]  /*3270*/  FMNMX.FTZ R28, R47, R28, !PT ;  /* 0x0000001c2f1c7209 */ /* 0x000fe20007810000 */
[----:B------:R-:W5:Y:S01]  /*3280*/  MUFU.EX2 R8, R8 ;  /* 0x0000000800087308 */ /* 0x000f620000000800 */
[----:B----4-:R-:W-:Y:S01]  /*3290*/  FSEL R131, R41, -INF , P6 ;  /* 0xff80000029837808 */ /* 0x010fe20003000000 */
[----:B------:R-:W-:Y:S01]  /*32a0*/  FFMA.FTZ R41, R2, R153, -R52 ;  /* 0x0000009902297223 */ /* 0x000fe20000010834 */
[----:B------:R-:W-:-:S04]  /*32b0*/  FMNMX.FTZ R30, R73, R28, !PT ;  /* 0x0000001c491e7209 */ /* 0x000fc80007810000 */
[----:B------:R-:W-:Y:S01]  /*32c0*/  FMNMX.FTZ R30, R51, R30, !PT ;  /* 0x0000001e331e7209 */ /* 0x000fe20007810000 */
[----:B------:R-:W-:Y:S03]  /*32d0*/  MUFU.EX2 R79, R79 ;  /* 0x0000004f004f7308 */ /* 0x000fe60000000800 */
        /* <DEDUP_REMOVED lines=21> */
[----:B------:R-:W-:-:S05]  /*3430*/  FMNMX.FTZ R7, R131, R36, !PT ;  /* 0x0000002483077209 */ /* 0x000fca0007810000 */
[----:B------:R-:W4:Y:S01]  /*3440*/  SHFL.BFLY PT, R42, R7, 0x2, 0x1f ;  /* 0x0c401f00072a7f89 */ /* 0x000f2200000e0000 */
[----:B------:R-:W-:Y:S08]  /*3450*/  MUFU.EX2 R28, R135 ;  /* 0x00000087001c7308 */ /* 0x000ff00000000800 */
[----:B------:R-:W-:Y:S08]  /*3460*/  MUFU.EX2 R107, R107 ;  /* 0x0000006b006b7308 */ /* 0x000ff00000000800 */
[----:B------:R-:W-:Y:S01]  /*3470*/  MUFU.EX2 R30, R139 ;  /* 0x0000008b001e7308 */ /* 0x000fe20000000800 */
[----:B----4-:R-:W-:Y:S01]  /*3480*/  FMNMX.FTZ R48, R7, R42, !PT ;  /* 0x0000002a07307209 */ /* 0x010fe20007810000 */
[----:B------:R-:W-:-:S06]  /*3490*/  FFMA.FTZ R42, R2, R163, -R52 ;  /* 0x000000a3022a7223 */ /* 0x000fcc0000010834 */
[----:B------:R-:W-:Y:S01]  /*34a0*/  MUFU.EX2 R109, R109 ;  /* 0x0000006d006d7308 */ /* 0x000fe20000000800 */
[----:B------:R-:W4:Y:S07]  /*34b0*/  SHFL.BFLY PT, R7, R48, 0x1, 0x1f ;  /* 0x0c201f0030077f89 */ /* 0x000f2e00000e0000 */
[----:B------:R-:W-:Y:S08]  /*34c0*/  MUFU.EX2 R32, R143 ;  /* 0x0000008f00207308 */ /* 0x000ff00000000800 */
[----:B------:R-:W-:Y:S08]  /*34d0*/  MUFU.EX2 R33, R145 ;  /* 0x0000009100217308 */ /* 0x000ff00000000800 */
[----:B------:R-:W-:Y:S01]  /*34e0*/  MUFU.EX2 R34, R147 ;  /* 0x0000009300227308 */ /* 0x000fe20000000800 */
[----:B----4-:R-:W-:Y:S01]  /*34f0*/  FMNMX.FTZ R7, R48, R7, !PT ;  /* 0x0000000730077209 */ /* 0x010fe20007810000 */
[----:B------:R-:W-:-:S03]  /*3500*/  FFMA.FTZ R48, R2, R175, -R52 ;  /* 0x000000af02307223 */ /* 0x000fc60000010834 */
[----:B------:R-:W-:Y:S01]  /*3510*/  FSETP.NEU.FTZ.AND P2, PT, R7, -INF , PT ;  /* 0xff8000000700780b */ /* 0x000fe20003f5d000 */
[----:B------:R-:W-:Y:S02]  /*3520*/  FFMA.FTZ R50, R2, R7, -8 ;  /* 0xc100000002327423 */ /* 0x000fe40000010007 */
[----:B------:R-:W-:Y:S03]  /*3530*/  MUFU.EX2 R37, R37 ;  /* 0x0000002500257308 */ /* 0x000fe60000000800 */
[----:B------:R-:W-:-:S05]  /*3540*/  FSEL R58, R50, RZ, P2 ;  /* 0x000000ff323a7208 */ /* 0x000fca0001000000 */
[----:B------:R-:W-:Y:S01]  /*3550*/  MUFU.EX2 R36, R151 ;  /* 0x0000009700247308 */ /* 0x000fe20000000800 */
[C-C-:B------:R-:W-:Y:S01]  /*3560*/  FFMA.FTZ R9, R2.reuse, R9, -R58.reuse ;  /* 0x0000000902097223 */ /* 0x140fe2000001083a */
[C-C-:B------:R-:W-:Y:S01]  /*3570*/  FFMA.FTZ R50, R2.reuse, R93, -R58.reuse ;  /* 0x0000005d02327223 */ /* 0x140fe2000001083a */
[C-C-:B------:R-:W-:Y:S01]  /*3580*/  FFMA.FTZ R54, R2.reuse, R11, -R58.reuse ;  /* 0x0000000b02367223 */ /* 0x140fe2000001083a */
[C-C-:B------:R-:W-:Y:S01]  /*3590*/  FFMA.FTZ R97, R2.reuse, R97, -R58.reuse ;  /* 0x0000006102617223 */ /* 0x140fe2000001083a */
[C-C-:B------:R-:W-:Y:S01]  /*35a0*/  FFMA.FTZ R11, R2.reuse, R13, -R58.reuse ;  /* 0x0000000d020b7223 */ /* 0x140fe2000001083a */
[C-C-:B------:R-:W-:Y:S01]  /*35b0*/  FFMA.FTZ R52, R2.reuse, R101, -R58.reuse ;  /* 0x0000006502347223 */ /* 0x140fe2000001083a */
[C-C-:B------:R-:W-:Y:S01]  /*35c0*/  FFMA.FTZ R15, R2.reuse, R15, -R58.reuse ;  /* 0x0000000f020f7223 */ /* 0x140fe2000001083a */
        /* <DEDUP_REMOVED lines=8> */
[----:B------:R-:W4:Y:S01]  /*3650*/  MUFU.EX2 R50, R50 ;  /* 0x0000003200327308 */ /* 0x000f220000000800 */
[C-C-:B------:R-:W-:Y:S01]  /*3660*/  FFMA.FTZ R89, R2.reuse, R89, -R58.reuse ;  /* 0x0000005902597223 */ /* 0x140fe2000001083a */
[C-C-:B------:R-:W-:Y:S01]  /*3670*/  FFMA.FTZ R19, R2.reuse, R63, -R58.reuse ;  /* 0x0000003f02137223 */ /* 0x140fe2000001083a */
[C-C-:B------:R-:W-:Y:S01]  /*3680*/  FFMA.FTZ R67, R2.reuse, R67, -R58.reuse ;  /* 0x0000004302437223 */ /* 0x140fe2000001083a */
[C-C-:B------:R-:W-:Y:S01]  /*3690*/  FFMA.FTZ R65, R2.reuse, R65, -R58.reuse ;  /* 0x0000004102417223 */ /* 0x140fe2000001083a */
[C-C-:B------:R-:W-:Y:S01]  /*36a0*/  FFMA.FTZ R71, R2.reuse, R71, -R58.reuse ;  /* 0x0000004702477223 */ /* 0x140fe2000001083a */
[C-C-:B------:R-:W-:Y:S01]  /*36b0*/  FFMA.FTZ R69, R2.reuse, R69, -R58.reuse ;  /* 0x0000004502457223 */ /* 0x140fe2000001083a */
[C-C-:B------:R-:W-:Y:S01]  /*36c0*/  FFMA.FTZ R47, R2.reuse, R47, -R58.reuse ;  /* 0x0000002f022f7223 */ /* 0x140fe2000001083a */
[----:B------:R0:W4:Y:S01]  /*36d0*/  MUFU.EX2 R60, R54 ;  /* 0x00000036003c7308 */ /* 0x0001220000000800 */
        /* <DEDUP_REMOVED lines=8> */
[C-C-:B0-----:R-:W-:Y:S01]  /*3760*/  FFMA.FTZ R54, R2.reuse, R77, -R58.reuse ;  /* 0x0000004d02367223 */ /* 0x141fe2000001083a */
[C-C-:B------:R-:W-:Y:S01]  /*3770*/  FFMA.FTZ R31, R2.reuse, R31, -R58.reuse ;  /* 0x0000001f021f7223 */ /* 0x140fe2000001083a */
[C-C-:B------:R-:W-:Y:S01]  /*3780*/  FFMA.FTZ R57, R2.reuse, R57, -R58.reuse ;  /* 0x0000003902397223 */ /* 0x140fe2000001083a */
[C-C-:B------:R-:W-:Y:S01]  /*3790*/  FFMA.FTZ R35, R2.reuse, R35, -R58.reuse ;  /* 0x0000002302237223 */ /* 0x140fe2000001083a */
[C-C-:B------:R-:W-:Y:S01]  /*37a0*/  FFMA.FTZ R29, R2.reuse, R29, -R58.reuse ;  /* 0x0000001d021d7223 */ /* 0x140fe2000001083a */
[C-C-:B------:R-:W-:Y:S01]  /*37b0*/  FFMA.FTZ R39, R2.reuse, R39, -R58.reuse ;  /* 0x0000002702277223 */ /* 0x140fe2000001083a */
[C-C-:B------:R-:W-:Y:S01]  /*37c0*/  FFMA.FTZ R123, R2.reuse, R123, -R58.reuse ;  /* 0x0000007b027b7223 */ /* 0x140fe2000001083a */
[----:B------:R-:W0:Y:S01]  /*37d0*/  MUFU.EX2 R11, R11 ;  /* 0x0000000b000b7308 */ /* 0x000e220000000800 */
[C-C-:B------:R-:W-:Y:S01]  /*37e0*/  FFMA.FTZ R125, R2.reuse, R125, -R58.reuse ;  /* 0x0000007d027d7223 */ /* 0x140fe2000001083a */
[C-C-:B------:R-:W-:Y:S01]  /*37f0*/  FFMA.FTZ R127, R2.reuse, R127, -R58.reuse ;  /* 0x0000007f027f7223 */ /* 0x140fe2000001083a */
[----:B------:R-:W-:Y:S01]  /*3800*/  FFMA.FTZ R129, R2, R129, -R58 ;  /* 0x0000008102817223 */ /* 0x000fe2000001083a */
[----:B------:R-:W-:-:S02]  /*3810*/  IMAD.MOV.U32 R63, RZ, RZ, R25 ;  /* 0x000000ffff3f7224 */ /* 0x000fc400078e0019 */
[--C-:B------:R-:W-:Y:S02]  /*3820*/  IMAD.MOV.U32 R77, RZ, RZ, R25.reuse ;  /* 0x000000ffff4d7224 */ /* 0x100fe400078e0019 */
[----:B------:R1:W-:Y:S01]  /*3830*/  MUFU.EX2 R62, R15 ;  /* 0x0000000f003e7308 */ /* 0x0003e20000000800 */
[----:B------:R-:W-:-:S07]  /*3840*/  IMAD.MOV.U32 R85, RZ, RZ, R25 ;  /* 0x000000ffff557224 */ /* 0x000fce00078e0019 */
[----:B------:R-:W0:Y:S01]  /*3850*/  MUFU.EX2 R52, R52 ;  /* 0x0000003400347308 */ /* 0x000e220000000800 */
[--C-:B-1----:R-:W-:Y:S01]  /*3860*/  FFMA.FTZ R15, R2, R23, -R58.reuse ;  /* 0x00000017020f7223 */ /* 0x102fe2000001083a */
[----:B------:R-:W-:Y:S01]  /*3870*/  FADD.FTZ R23, R0, R43 ;  /* 0x0000002b00177221 */ /* 0x000fe20000010000 */
[----:B------:R-:W-:-:S03]  /*3880*/  FFMA.FTZ R58, R2, R131, -R58 ;  /* 0x00000083023a7223 */ /* 0x000fc6000001083a */
[----:B--2---:R-:W-:Y:S02]  /*3890*/  FADD.FTZ R78, R6, R23 ;  /* 0x00000017064e7221 */ /* 0x004fe40000010000 */
[----:B------:R4:W-:Y:S02]  /*38a0*/  MUFU.EX2 R64, R21 ;  /* 0x0000001500407308 */ /* 0x0009e40000000800 */
[C---:B---3--:R-:W-:Y:S01]  /*38b0*/  FADD.FTZ R23, R75.reuse, R78 ;  /* 0x0000004e4b177221 */ /* 0x048fe20000010000 */
[----:B------:R-:W-:-:S03]  /*38c0*/  F2FP.SATFINITE.E4M3.F32.PACK_AB_MERGE_C R75, R75, R6, RZ ;  /* 0x000000064b4b723e */ /* 0x000fc600048070ff */
[----:B-----5:R-:W-:Y:S01]  /*38d0*/  FADD.FTZ R78, R8, R23 ;  /* 0x00000017084e7221 */ /* 0x020fe20000010000 */
[----:B------:R-:W-:Y:S01]  /*38e0*/  F2FP.SATFINITE.E4M3.F32.PACK_AB_MERGE_C R185, R43, R0, R75 ;  /* 0x000000002bb9723e */ /* 0x000fe2000480704b */
[----:B------:R-:W1:Y:S01]  /*38f0*/  MUFU.EX2 R105, R105 ;  /* 0x0000006900697308 */ /* 0x000e620000000800 */
[----:B----4-:R-:W-:Y:S01]  /*3900*/  FADD.FTZ R21, R9, R50 ;  /* 0x0000003209157221 */ /* 0x010fe20000010000 */
[--C-:B------:R-:W-:Y:S02]  /*3910*/  IMAD.MOV.U32 R43, RZ, RZ, R25.reuse ;  /* 0x000000ffff2b7224 */ /* 0x100fe400078e0019 */
[----:B------:R-:W-:Y:S02]  /*3920*/  IMAD.MOV.U32 R75, RZ, RZ, R25 ;  /* 0x000000ffff4b7224 */ /* 0x000fe400078e0019 */
[----:B------:R-:W-:Y:S01]  /*3930*/  FADD.FTZ R76, R60, R21 ;  /* 0x000000153c4c7221 */ /* 0x000fe20000010000 */
[C---:B------:R-:W-:Y:S01]  /*3940*/  F2FP.SATFINITE.E4M3.F32.PACK_AB_MERGE_C R60, R97.reuse, R60, RZ ;  /* 0x0000003c613c723e */ /* 0x040fe200048070ff */
[----:B------:R2:W-:Y:S02]  /*3950*/  MUFU.EX2 R68, R61 ;  /* 0x0000003d00447308 */ /* 0x0005e40000000800 */
[----:B------:R-:W-:Y:S01]  /*3960*/  FADD.FTZ R76, R97, R76 ;  /* 0x0000004c614c7221 */ /* 0x000fe20000010000 */
[----:B------:R-:W-:Y:S01]  /*3970*/  F2FP.SATFINITE.E4M3.F32.PACK_AB_MERGE_C R184, R50, R9, R60 ;  /* 0x0000000932b8723e */ /* 0x000fe2000480703c */
[----:B------:R-:W-:-:S02]  /*3980*/  IMAD.MOV.U32 R50, RZ, RZ, R25 ;  /* 0x000000ffff327224 */ /* 0x000fc400078e0019 */
[----:B0-----:R-:W-:Y:S01]  /*3990*/  FADD.FTZ R23, R11, R76 ;  /* 0x0000004c0b177221 */ /* 0x001fe20000010000 */
[----:B------:R-:W-:Y:S01]  /*39a0*/  IMAD.MOV.U32 R60, RZ, RZ, R25 ;  /* 0x000000ffff3c7224 */ /* 0x000fe200078e0019 */
[----:B------:R-:W0:Y:S01]  /*39b0*/  MUFU.EX2 R13, R13 ;  /* 0x0000000d000d7308 */ /* 0x000e220000000800 */
[----:B--2---:R-:W-:Y:S02]  /*39c0*/  IMAD.U32 R61, RZ, RZ, UR40 ;  /* 0x00000028ff3d7e24 */ /* 0x004fe4000f8e00ff */
[----:B------:R-:W-:Y:S02]  /*39d0*/  FADD.FTZ R23, R52, R23 ;  /* 0x0000001734177221 */ /* 0x000fe40000010000 */
[----:B------:R-:W-:Y:S02]  /*39e0*/  @!P1 VIADD R21, R61, 0x29840 ;  /* 0x000298403d159836 */ /* 0x000fe40000000000 */
[----:B------:R-:W-:Y:S01]  /*39f0*/  FADD.FTZ R61, R79, R78 ;  /* 0x0000004e4f3d7221 */ /* 0x000fe20000010000 */
[----:B------:R-:W-:Y:S01]  /*3a00*/  FADD.FTZ R78, R62, R23 ;  /* 0x000000173e4e7221 */ /* 0x000fe20000010000 */
[----:B------:R-:W2:Y:S01]  /*3a10*/  MUFU.EX2 R54, R54 ;  /* 0x0000003600367308 */ /* 0x000ea20000000800 */
[C---:B-1----:R-:W-:Y:S01]  /*3a20*/  F2FP.SATFINITE.E4M3.F32.PACK_AB_MERGE_C R62, R105.reuse, R62, RZ ;  /* 0x0000003e693e723e */ /* 0x042fe200048070ff */
[----:B------:R-:W-:Y:S01]  /*3a30*/  FADD.FTZ R80, R10, R61 ;  /* 0x0000003d0a507221 */ /* 0x000fe20000010000 */
[----:B------:R-:W-:Y:S01]  /*3a40*/  @!P1 PRMT R21, RZ, 0x654, R21 ;  /* 0x00000654ff159816 */ /* 0x000fe20000000015 */
[----:B------:R-:W-:Y:S01]  /*3a50*/  FADD.FTZ R78, R105, R78 ;  /* 0x0000004e694e7221 */ /* 0x000fe20000010000 */
[----:B------:R-:W-:Y:S01]  /*3a60*/  F2FP.SATFINITE.E4M3.F32.PACK_AB_MERGE_C R186, R52, R11, R62 ;  /* 0x0000000b34ba723e */ /* 0x000fe2000480703e */
[--C-:B------:R-:W-:Y:S01]  /*3a70*/  IMAD.MOV.U32 R52, RZ, RZ, R25.reuse ;  /* 0x000000ffff347224 */ /* 0x100fe200078e0019 */
[----:B------:R1:W-:Y:S01]  /*3a80*/  @!P1 SYNCS.ARRIVE.TRANS64.RED.A1T0 RZ, [R21+URZ], RZ ;  /* 0x000000ff15ff99a7 */ /* 0x0003e2000810043f */
[----:B------:R-:W3:Y:S01]  /*3a90*/  MUFU.EX2 R81, R81 ;  /* 0x0000005100517308 */ /* 0x000ee20000000800 */
[----:B------:R-:W-:-:S02]  /*3aa0*/  IMAD.MOV.U32 R61, RZ, RZ, R25 ;  /* 0x000000ffff3d7224 */ /* 0x000fc400078e0019 */
[----:B------:R-:W-:Y:S02]  /*3ab0*/  IMAD.MOV.U32 R62, RZ, RZ, R25 ;  /* 0x000000ffff3e7224 */ /* 0x000fe400078e0019 */
[----:B-1----:R-:W-:-:S03]  /*3ac0*/  FADD.FTZ R21, R83, R80 ;  /* 0x0000005053157221 */ /* 0x002fc60000010000 */
[----:B------:R-:W1:Y:S01]  /*3ad0*/  MUFU.EX2 R15, R15 ;  /* 0x0000000f000f7308 */ /* 0x000e620000000800 */
[----:B------:R-:W-:Y:S01]  /*3ae0*/  F2FP.SATFINITE.E4M3.F32.PACK_AB_MERGE_C R83, R83, R10, RZ ;  /* 0x0000000a5353723e */ /* 0x000fe200048070ff */
[----:B------:R-:W-:Y:S01]  /*3af0*/  FADD.FTZ R80, R12, R21 ;  /* 0x000000150c507221 */ /* 0x000fe20000010000 */
[----:B0-----:R-:W-:Y:S02]  /*3b00*/  FADD.FTZ R21, R13, R78 ;  /* 0x0000004e0d157221 */ /* 0x001fe40000010000 */
[----:B------:R-:W-:Y:S01]  /*3b10*/  F2FP.SATFINITE.E4M3.F32.PACK_AB_MERGE_C R187, R79, R8, R83 ;  /* 0x000000084fbb723e */ /* 0x000fe20004807053 */
[----:B------:R-:W-:Y:S02]  /*3b20*/  IMAD.MOV.U32 R79, RZ, RZ, R25 ;  /* 0x000000ffff4f7224 */ /* 0x000fe400078e0019 */
[----:B------:R-:W-:Y:S01]  /*3b30*/  FADD.FTZ R23, R87, R80 ;  /* 0x0000005057177221 */ /* 0x000fe20000010000 */
[----:B------:R-:W0:Y:S01]  /*3b40*/  MUFU.EX2 R56, R56 ;  /* 0x0000003800387308 */ /* 0x000e220000000800 */
[----:B--2---:R-:W-:Y:S01]  /*3b50*/  FADD.FTZ R21, R54, R21 ;  /* 0x0000001536157221 */ /* 0x004fe20000010000 */
[----:B------:R-:W-:-:S02]  /*3b60*/  IMAD.MOV.U32 R83, RZ, RZ, R25 ;  /* 0x000000ffff537224 */ /* 0x000fc400078e0019 */
[----:B------:R-:W-:Y:S01]  /*3b70*/  FADD.FTZ R82, R14, R23 ;  /* 0x000000170e527221 */ /* 0x000fe20000010000 */
[----:B------:R-:W-:Y:S01]  /*3b80*/  FADD.FTZ R80, R64, R21 ;  /* 0x0000001540507221 */ /* 0x000fe20000010000 */
[----:B---3--:R-:W-:Y:S02]  /*3b90*/  F2FP.SATFINITE.E4M3.F32.PACK_AB_MERGE_C R64, R81, R64, RZ ;  /* 0x000000405140723e */ /* 0x008fe400048070ff */
[----:B------:R-:W-:Y:S01]  /*3ba0*/  FADD.FTZ R21, R91, R82 ;  /* 0x000000525b157221 */ /* 0x000fe20000010000 */
[----:B------:R-:W2:Y:S01]  /*3bb0*/  MUFU.EX2 R27, R27 ;  /* 0x0000001b001b7308 */ /* 0x000ea20000000800 */
[----:B------:R-:W-:Y:S01]  /*3bc0*/  FADD.FTZ R80, R81, R80 ;  /* 0x0000005051507221 */ /* 0x000fe20000010000 */
[----:B------:R-:W-:Y:S01]  /*3bd0*/  F2FP.SATFINITE.E4M3.F32.PACK_AB_MERGE_C R91, R91, R14, RZ ;  /* 0x0000000e5b5b723e */ /* 0x000fe200048070ff */
[----:B------:R-:W-:Y:S01]  /*3be0*/  FADD.FTZ R82, R20, R21 ;  /* 0x0000001514527221 */ /* 0x000fe20000010000 */
[----:B------:R-:W-:Y:S01]  /*3bf0*/  F2FP.SATFINITE.E4M3.F32.PACK_AB_MERGE_C R180, R54, R13, R64 ;  /* 0x0000000d36b4723e */ /* 0x000fe20004807040 */
[----:B-1----:R-:W-:Y:S01]  /*3c00*/  FADD.FTZ R21, R15, R80 ;  /* 0x000000500f157221 */ /* 0x002fe20000010000 */
[----:B------:R-:W-:Y:S01]  /*3c10*/  F2FP.SATFINITE.E4M3.F32.PACK_AB_MERGE_C R181, R87, R12, R91 ;  /* 0x0000000c57b5723e */ /* 0x000fe2000480705b */
[----:B------:R-:W-:Y:S01]  /*3c20*/  FADD.FTZ R23, R95, R82 ;  /* 0x000000525f177221 */ /* 0x000fe20000010000 */
[----:B------:R-:W1:Y:S01]  /*3c30*/  MUFU.EX2 R66, R89 ;  /* 0x0000005900427308 */ /* 0x000e620000000800 */
[----:B0-----:R-:W-:Y:S01]  /*3c40*/  FADD.FTZ R82, R56, R21 ;  /* 0x0000001538527221 */ /* 0x001fe20000010000 */
[----:B------:R-:W-:-:S02]  /*3c50*/  IMAD.MOV.U32 R54, RZ, RZ, R25 ;  /* 0x000000ffff367224 */ /* 0x000fc400078e0019 */
[----:B------:R-:W-:Y:S01]  /*3c60*/  FADD.FTZ R84, R24, R23 ;  /* 0x0000001718547221 */ /* 0x000fe20000010000 */
[--C-:B------:R-:W-:Y:S02]  /*3c70*/  IMAD.MOV.U32 R64, RZ, RZ, R25.reuse ;  /* 0x000000ffff407224 */ /* 0x100fe400078e0019 */
[----:B------:R-:W-:Y:S02]  /*3c80*/  IMAD.MOV.U32 R81, RZ, RZ, R25 ;  /* 0x000000ffff517224 */ /* 0x000fe400078e0019 */
[----:B------:R-:W-:Y:S01]  /*3c90*/  FADD.FTZ R23, R99, R84 ;  /* 0x0000005463177221 */ /* 0x000fe20000010000 */
[----:B------:R-:W0:Y:S01]  /*3ca0*/  MUFU.EX2 R19, R19 ;  /* 0x0000001300137308 */ /* 0x000e220000000800 */
[----:B--2---:R-:W-:Y:S01]  /*3cb0*/  FADD.FTZ R21, R27, R82 ;  /* 0x000000521b157221 */ /* 0x004fe20000010000 */
[----:B------:R-:W-:Y:S01]  /*3cc0*/  F2FP.SATFINITE.E4M3.F32.PACK_AB_MERGE_C R99, R99, R24, RZ ;  /* 0x000000186363723e */ /* 0x000fe200048070ff */
[----:B------:R-:W-:Y:S01]  /*3cd0*/  FADD.FTZ R82, R26, R23 ;  /* 0x000000171a527221 */ /* 0x000fe20000010000 */
[----:B------:R-:W-:-:S02]  /*3ce0*/  IMAD.MOV.U32 R84, RZ, RZ, R25 ;  /* 0x000000ffff547224 */ /* 0x000fc400078e0019 */
[----:B------:R-:W-:Y:S01]  /*3cf0*/  F2FP.SATFINITE.E4M3.F32.PACK_AB_MERGE_C R183, R95, R20, R99 ;  /* 0x000000145fb7723e */ /* 0x000fe20004807063 */
[----:B------:R-:W-:Y:S01]  /*3d00*/  FADD.FTZ R23, R103, R82 ;  /* 0x0000005267177221 */ /* 0x000fe20000010000 */
[----:B------:R-:W2:Y:S01]  /*3d10*/  MUFU.EX2 R67, R67 ;  /* 0x0000004300437308 */ /* 0x000ea20000000800 */
[C---:B-1----:R-:W-:Y:S01]  /*3d20*/  FADD.FTZ R6, R66.reuse, R21 ;  /* 0x0000001542067221 */ /* 0x042fe20000010000 */
[----:B------:R-:W-:Y:S01]  /*3d30*/  F2FP.SATFINITE.E4M3.F32.PACK_AB_MERGE_C R27, R66, R27, RZ ;  /* 0x0000001b421b723e */ /* 0x000fe200048070ff */
[----:B------:R-:W-:Y:S01]  /*3d40*/  FADD.FTZ R14, R28, R23 ;  /* 0x000000171c0e7221 */ /* 0x000fe20000010000 */
[C---:B------:R-:W-:Y:S01]  /*3d50*/  F2FP.SATFINITE.E4M3.F32.PACK_AB_MERGE_C R28, R107.reuse, R28, RZ ;  /* 0x0000001c6b1c723e */ /* 0x040fe200048070ff */
[----:B------:R-:W-:Y:S01]  /*3d60*/  IMAD.MOV.U32 R66, RZ, RZ, R25 ;  /* 0x000000ffff427224 */ /* 0x000fe200078e0019 */
[----:B------:R-:W-:Y:S01]  /*3d70*/  F2FP.SATFINITE.E4M3.F32.PACK_AB_MERGE_C R182, R56, R15, R27 ;  /* 0x0000000f38b6723e */ /* 0x000fe2000480701b */
[----:B------:R-:W-:Y:S01]  /*3d80*/  FADD.FTZ R107, R107, R14 ;  /* 0x0000000e6b6b7221 */ /* 0x000fe20000010000 */
[----:B------:R-:W1:Y:S01]  /*3d90*/  MUFU.EX2 R70, R65 ;  /* 0x0000004100467308 */ /* 0x000e620000000800 */
[----:B0-----:R-:W-:Y:S01]  /*3da0*/  FADD.FTZ R21, R19, R6 ;  /* 0x0000000613157221 */ /* 0x001fe20000010000 */
[----:B------:R-:W-:Y:S01]  /*3db0*/  F2FP.SATFINITE.E4M3.F32.PACK_AB_MERGE_C R177, R103, R26, R28 ;  /* 0x0000001a67b1723e */ /* 0x000fe2000480701c */
[----:B------:R-:W-:Y:S01]  /*3dc0*/  FADD.FTZ R14, R30, R107 ;  /* 0x0000006b1e0e7221 */ /* 0x000fe20000010000 */
[----:B------:R-:W-:-:S02]  /*3dd0*/  IMAD.MOV.U32 R27, RZ, RZ, R25 ;  /* 0x000000ffff1b7224 */ /* 0x000fc400078e0019 */
[----:B------:R-:W-:Y:S01]  /*3de0*/  FADD.FTZ R10, R68, R21 ;  /* 0x00000015440a7221 */ /* 0x000fe20000010000 */
[--C-:B------:R-:W-:Y:S02]  /*3df0*/  IMAD.MOV.U32 R26, RZ, RZ, R25.reuse ;  /* 0x000000ffff1a7224 */ /* 0x100fe400078e0019 */
[----:B------:R-:W-:Y:S01]  /*3e00*/  FADD.FTZ R23, R109, R14 ;  /* 0x0000000e6d177221 */ /* 0x000fe20000010000 */
[----:B------:R-:W0:Y:S01]  /*3e10*/  MUFU.EX2 R71, R71 ;  /* 0x0000004700477308 */ /* 0x000e220000000800 */
[----:B--2---:R-:W-:Y:S01]  /*3e20*/  FADD.FTZ R21, R67, R10 ;  /* 0x0000000a43157221 */ /* 0x004fe20000010000 */
[----:B------:R-:W-:Y:S02]  /*3e30*/  IMAD.MOV.U32 R28, RZ, RZ, R25 ;  /* 0x000000ffff1c7224 */ /* 0x000fe400078e0019 */
[----:B------:R-:W-:Y:S01]  /*3e40*/  FADD.FTZ R24, R32, R23 ;  /* 0x0000001720187221 */ /* 0x000fe20000010000 */
[----:B------:R-:W-:Y:S01]  /*3e50*/  F2FP.SATFINITE.E4M3.F32.PACK_AB_MERGE_C R32, R33, R32, RZ ;  /* 0x000000202120723e */ /* 0x000fe200048070ff */
[----:B------:R-:W-:-:S02]  /*3e60*/  IMAD.MOV.U32 R56, RZ, RZ, R25 ;  /* 0x000000ffff387224 */ /* 0x000fc400078e0019 */
[----:B------:R-:W-:Y:S01]  /*3e70*/  FADD.FTZ R33, R33, R24 ;  /* 0x0000001821217221 */ /* 0x000fe20000010000 */
[----:B------:R-:W2:Y:S01]  /*3e80*/  MUFU.EX2 R72, R69 ;  /* 0x0000004500487308 */ /* 0x000ea20000000800 */
[C---:B-1----:R-:W-:Y:S01]  /*3e90*/  FADD.FTZ R10, R70.reuse, R21 ;  /* 0x00000015460a7221 */ /* 0x042fe20000010000 */
[----:B------:R-:W-:Y:S01]  /*3ea0*/  F2FP.SATFINITE.E4M3.F32.PACK_AB_MERGE_C R67, R70, R67, RZ ;  /* 0x000000434643723e */ /* 0x000fe200048070ff */
[----:B------:R-:W-:Y:S01]  /*3eb0*/  FADD.FTZ R0, R34, R33 ;  /* 0x0000002122007221 */ /* 0x000fe20000010000 */
[----:B------:R-:W-:Y:S01]  /*3ec0*/  F2FP.SATFINITE.E4M3.F32.PACK_AB_MERGE_C R179, R109, R30, R32 ;  /* 0x0000001e6db3723e */ /* 0x000fe20004807020 */
[----:B------:R-:W-:Y:S01]  /*3ed0*/  IMAD.MOV.U32 R24, RZ, RZ, R25 ;  /* 0x000000ffff187224 */ /* 0x000fe200078e0019 */
[----:B------:R-:W-:Y:S01]  /*3ee0*/  F2FP.SATFINITE.E4M3.F32.PACK_AB_MERGE_C R176, R68, R19, R67 ;  /* 0x0000001344b0723e */ /* 0x000fe20004807043 */
[----:B------:R-:W-:Y:S01]  /*3ef0*/  FADD.FTZ R23, R37, R0 ;  /* 0x0000000025177221 */ /* 0x000fe20000010000 */
[----:B------:R-:W1:Y:S01]  /*3f00*/  MUFU.EX2 R47, R47 ;  /* 0x0000002f002f7308 */ /* 0x000e620000000800 */
[----:B0-----:R-:W-:Y:S01]  /*3f10*/  FADD.FTZ R21, R71, R10 ;  /* 0x0000000a47157221 */ /* 0x001fe20000010000 */
[----:B------:R-:W-:-:S02]  /*3f20*/  IMAD.MOV.U32 R30, RZ, RZ, R25 ;  /* 0x000000ffff1e7224 */ /* 0x000fc400078e0019 */
[----:B------:R-:W-:Y:S01]  /*3f30*/  FADD.FTZ R12, R36, R23 ;  /* 0x00000017240c7221 */ /* 0x000fe20000010000 */
[--C-:B------:R-:W-:Y:S02]  /*3f40*/  IMAD.MOV.U32 R33, RZ, RZ, R25.reuse ;  /* 0x000000ffff217224 */ /* 0x100fe400078e0019 */
[----:B------:R-:W-:Y:S01]  /*3f50*/  IMAD.MOV.U32 R32, RZ, RZ, R25 ;  /* 0x000000ffff207224 */ /* 0x000fe200078e0019 */
[----:B------:R0:W3:Y:S01]  /*3f60*/  MUFU.EX2 R74, R73 ;  /* 0x00000049004a7308 */ /* 0x0000e20000000800 */
[----:B--2---:R-:W-:Y:S01]  /*3f70*/  FADD.FTZ R14, R72, R21 ;  /* 0x00000015480e7221 */ /* 0x004fe20000010000 */
[--C-:B------:R-:W-:Y:S02]  /*3f80*/  IMAD.MOV.U32 R65, RZ, RZ, R25.reuse ;  /* 0x000000ffff417224 */ /* 0x100fe400078e0019 */
[--C-:B------:R-:W-:Y:S02]  /*3f90*/  IMAD.MOV.U32 R67, RZ, RZ, R25.reuse ;  /* 0x000000ffff437224 */ /* 0x100fe400078e0019 */
[----:B------:R-:W-:-:S02]  /*3fa0*/  IMAD.MOV.U32 R69, RZ, RZ, R25 ;  /* 0x000000ffff457224 */ /* 0x000fc400078e0019 */
[----:B------:R-:W2:Y:S01]  /*3fb0*/  MUFU.EX2 R51, R51 ;  /* 0x0000003300337308 */ /* 0x000ea20000000800 */
[----:B-1----:R-:W-:Y:S01]  /*3fc0*/  FADD.FTZ R21, R47, R14 ;  /* 0x0000000e2f157221 */ /* 0x002fe20000010000 */
[--C-:B------:R-:W-:Y:S02]  /*3fd0*/  IMAD.MOV.U32 R68, RZ, RZ, R25.reuse ;  /* 0x000000ffff447224 */ /* 0x100fe400078e0019 */
[--C-:B------:R-:W-:Y:S02]  /*3fe0*/  IMAD.MOV.U32 R70, RZ, RZ, R25.reuse ;  /* 0x000000ffff467224 */ /* 0x100fe400078e0019 */
[----:B0-----:R-:W-:Y:S02]  /*3ff0*/  IMAD.MOV.U32 R73, RZ, RZ, R25 ;  /* 0x000000ffff497224 */ /* 0x001fe400078e0019 */
[----:B------:R0:W1:Y:S01]  /*4000*/  MUFU.EX2 R76, R45 ;  /* 0x0000002d004c7308 */ /* 0x0000620000000800 */
[C---:B---3--:R-:W-:Y:S01]  /*4010*/  F2FP.SATFINITE.E4M3.F32.PACK_AB_MERGE_C R47, R74.reuse, R47, RZ ;  /* 0x0000002f4a2f723e */ /* 0x048fe200048070ff */
[----:B------:R-:W-:Y:S01]  /*4020*/  FADD.FTZ R74, R74, R21 ;  /* 0x000000154a4a7221 */ /* 0x000fe20000010000 */
[----:B------:R-:W-:-:S02]  /*4030*/  IMAD.MOV.U32 R82, RZ, RZ, R25 ;  /* 0x000000ffff527224 */ /* 0x000fc400078e0019 */
[----:B------:R-:W-:Y:S01]  /*4040*/  F2FP.SATFINITE.E4M3.F32.PACK_AB_MERGE_C R178, R72, R71, R47 ;  /* 0x0000004748b2723e */ /* 0x000fe2000480702f */
[--C-:B------:R-:W-:Y:S02]  /*4050*/  IMAD.MOV.U32 R47, RZ, RZ, R25.reuse ;  /* 0x000000ffff2f7224 */ /* 0x100fe400078e0019 */
[----:B------:R-:W3:Y:S01]  /*4060*/  MUFU.EX2 R55, R55 ;  /* 0x0000003700377308 */ /* 0x000ee20000000800 */
[----:B--2---:R-:W-:Y:S01]  /*4070*/  FADD.FTZ R21, R51, R74 ;  /* 0x0000004a33157221 */ /* 0x004fe20000010000 */
[--C-:B0-----:R-:W-:Y:S02]  /*4080*/  IMAD.MOV.U32 R45, RZ, RZ, R25.reuse ;  /* 0x000000ffff2d7224 */ /* 0x101fe400078e0019 */
[--C-:B------:R-:W-:Y:S02]  /*4090*/  IMAD.MOV.U32 R71, RZ, RZ, R25.reuse ;  /* 0x000000ffff477224 */ /* 0x100fe400078e0019 */
[----:B------:R-:W-:Y:S02]  /*40a0*/  IMAD.MOV.U32 R72, RZ, RZ, R25 ;  /* 0x000000ffff487224 */ /* 0x000fe400078e0019 */
[----:B------:R0:W2:Y:S01]  /*40b0*/  MUFU.EX2 R78, R49 ;  /* 0x00000031004e7308 */ /* 0x0000a20000000800 */
[----:B-1----:R-:W-:Y:S01]  /*40c0*/  FADD.FTZ R8, R76, R21 ;  /* 0x000000154c087221 */ /* 0x002fe20000010000 */
[----:B------:R-:W-:-:S02]  /*40d0*/  IMAD.MOV.U32 R74, RZ, RZ, R25 ;  /* 0x000000ffff4a7224 */ /* 0x000fc400078e0019 */
[----:B------:R-:W-:-:S04]  /*40e0*/  IMAD.MOV.U32 R87, RZ, RZ, R25 ;  /* 0x000000ffff577224 */ /* 0x000fc800078e0019 */
[----:B------:R-:W1:Y:S01]  /*40f0*/  MUFU.EX2 R59, R59 ;  /* 0x0000003b003b7308 */ /* 0x000e620000000800 */
[----:B---3--:R-:W-:Y:S01]  /*4100*/  FADD.FTZ R21, R55, R8 ;  /* 0x0000000837157221 */ /* 0x008fe20000010000 */
[----:B0-----:R-:W-:-:S06]  /*4110*/  IMAD.MOV.U32 R49, RZ, RZ, R25 ;  /* 0x000000ffff317224 */ /* 0x001fcc00078e0019 */
[----:B------:R-:W0:Y:S01]  /*4120*/  MUFU.EX2 R41, R41 ;  /* 0x0000002900297308 */ /* 0x000e220000000800 */
[C---:B--2---:R-:W-:Y:S01]  /*4130*/  F2FP.SATFINITE.E4M3.F32.PACK_AB_MERGE_C R55, R78.reuse, R55, RZ ;  /* 0x000000374e37723e */ /* 0x044fe200048070ff */
[----:B------:R-:W-:-:S03]  /*4140*/  FADD.FTZ R78, R78, R21 ;  /* 0x000000154e4e7221 */ /* 0x000fc60000010000 */
[----:B------:R-:W-:Y:S01]  /*4150*/  F2FP.SATFINITE.E4M3.F32.PACK_AB_MERGE_C R172, R76, R51, R55 ;  /* 0x000000334cac723e */ /* 0x000fe20004807037 */
[--C-:B------:R-:W-:Y:S02]  /*4160*/  IMAD.MOV.U32 R51, RZ, RZ, R25.reuse ;  /* 0x000000ffff337224 */ /* 0x100fe400078e0019 */
[----:B------:R2:W3:Y:S01]  /*4170*/  MUFU.EX2 R80, R53 ;  /* 0x0000003500507308 */ /* 0x0004e20000000800 */
[----:B-1----:R-:W-:Y:S01]  /*4180*/  FADD.FTZ R21, R59, R78 ;  /* 0x0000004e3b157221 */ /* 0x002fe20000010000 */
[--C-:B------:R-:W-:Y:S02]  /*4190*/  IMAD.MOV.U32 R55, RZ, RZ, R25.reuse ;  /* 0x000000ffff377224 */ /* 0x100fe400078e0019 */
[--C-:B------:R-:W-:Y:S02]  /*41a0*/  IMAD.MOV.U32 R76, RZ, RZ, R25.reuse ;  /* 0x000000ffff4c7224 */ /* 0x100fe400078e0019 */
[--C-:B------:R-:W-:Y:S02]  /*41b0*/  IMAD.MOV.U32 R78, RZ, RZ, R25.reuse ;  /* 0x000000ffff4e7224 */ /* 0x100fe400078e0019 */
[----:B------:R-:W1:Y:S01]  /*41c0*/  MUFU.EX2 R38, R38 ;  /* 0x0000002600267308 */ /* 0x000e620000000800 */
[C---:B0-----:R-:W-:Y:S01]  /*41d0*/  F2FP.SATFINITE.E4M3.F32.PACK_AB_MERGE_C R36, R41.reuse, R36, RZ ;  /* 0x000000242924723e */ /* 0x041fe200048070ff */
[----:B------:R-:W-:Y:S01]  /*41e0*/  FADD.FTZ R41, R41, R12 ;  /* 0x0000000c29297221 */ /* 0x000fe20000010000 */
[----:B--2---:R-:W-:-:S02]  /*41f0*/  IMAD.MOV.U32 R53, RZ, RZ, R25 ;  /* 0x000000ffff357224 */ /* 0x004fc400078e0019 */
[----:B------:R-:W-:Y:S01]  /*4200*/  F2FP.SATFINITE.E4M3.F32.PACK_AB_MERGE_C R173, R37, R34, R36 ;  /* 0x0000002225ad723e */ /* 0x000fe20004807024 */
[----:B------:R-:W-:Y:S02]  /*4210*/  IMAD.MOV.U32 R34, RZ, RZ, R25 ;  /* 0x000000ffff227224 */ /* 0x000fe400078e0019 */
[----:B------:R-:W0:Y:S01]  /*4220*/  MUFU.EX2 R31, R31 ;  /* 0x0000001f001f7308 */ /* 0x000e220000000800 */
[----:B---3--:R-:W-:Y:S01]  /*4230*/  FADD.FTZ R12, R80, R21 ;  /* 0x00000015500c7221 */ /* 0x008fe20000010000 */
[--C-:B------:R-:W-:Y:S02]  /*4240*/  IMAD.MOV.U32 R37, RZ, RZ, R25.reuse ;  /* 0x000000ffff257224 */ /* 0x100fe400078e0019 */
[----:B------:R-:W-:-:S04]  /*4250*/  IMAD.MOV.U32 R36, RZ, RZ, R25 ;  /* 0x000000ffff247224 */ /* 0x000fc800078e0019 */
[----:B------:R-:W2:Y:S01]  /*4260*/  MUFU.EX2 R111, R111 ;  /* 0x0000006f006f7308 */ /* 0x000ea20000000800 */
[----:B-1----:R-:W-:Y:S01]  /*4270*/  FADD.FTZ R8, R38, R41 ;  /* 0x0000002926087221 */ /* 0x002fe20000010000 */
[----:B------:R-:W-:-:S06]  /*4280*/  IMAD.MOV.U32 R41, RZ, RZ, R25 ;  /* 0x000000ffff297224 */ /* 0x000fcc00078e0019 */
[----:B------:R1:W3:Y:S01]  /*4290*/  MUFU.EX2 R6, R57 ;  /* 0x0000003900067308 */ /* 0x0002e20000000800 */
[----:B0-----:R-:W-:-:S07]  /*42a0*/  FADD.FTZ R21, R31, R12 ;  /* 0x0000000c1f157221 */ /* 0x001fce0000010000 */
[----:B------:R-:W-:Y:S01]  /*42b0*/  MUFU.EX2 R40, R40 ;  /* 0x0000002800287308 */ /* 0x000fe20000000800 */
[----:B--2---:R-:W-:Y:S01]  /*42c0*/  FADD.FTZ R23, R111, R8 ;  /* 0x000000086f177221 */ /* 0x004fe20000010000 */
[----:B-1----:R-:W-:-:S06]  /*42d0*/  IMAD.MOV.U32 R57, RZ, RZ, R25 ;  /* 0x000000ffff397224 */ /* 0x002fcc00078e0019 */
[----:B------:R-:W0:Y:S01]  /*42e0*/  MUFU.EX2 R113, R113 ;  /* 0x0000007100717308 */ /* 0x000e220000000800 */
[C---:B---3--:R-:W-:Y:S01]  /*42f0*/  F2FP.SATFINITE.E4M3.F32.PACK_AB_MERGE_C R31, R6.reuse, R31, RZ ;  /* 0x0000001f061f723e */ /* 0x048fe200048070ff */
[----:B------:R-:W-:-:S03]  /*4300*/  FADD.FTZ R6, R6, R21 ;  /* 0x0000001506067221 */ /* 0x000fc60000010000 */
[----:B------:R-:W-:Y:S01]  /*4310*/  F2FP.SATFINITE.E4M3.F32.PACK_AB_MERGE_C R174, R80, R59, R31 ;  /* 0x0000003b50ae723e */ /* 0x000fe2000480701f */
[--C-:B------:R-:W-:Y:S02]  /*4320*/  IMAD.MOV.U32 R31, RZ, RZ, R25.reuse ;  /* 0x000000ffff1f7224 */ /* 0x100fe400078e0019 */
[----:B------:R-:W1:Y:S01]  /*4330*/  MUFU.EX2 R35, R35 ;  /* 0x0000002300237308 */ /* 0x000e620000000800 */
[--C-:B------:R-:W-:Y:S02]  /*4340*/  IMAD.MOV.U32 R59, RZ, RZ, R25.reuse ;  /* 0x000000ffff3b7224 */ /* 0x100fe400078e0019 */
[----:B------:R-:W-:-:S05]  /*4350*/  IMAD.MOV.U32 R80, RZ, RZ, R25 ;  /* 0x000000ffff507224 */ /* 0x000fca00078e0019 */
[----:B------:R2:W3:Y:S01]  /*4360*/  MUFU.EX2 R10, R29 ;  /* 0x0000001d000a7308 */ /* 0x0004e20000000800 */
[----:B0-----:R-:W-:Y:S01]  /*4370*/  F2FP.SATFINITE.E4M3.F32.PACK_AB_MERGE_C R14, R113, R40, RZ ;  /* 0x00000028710e723e */ /* 0x001fe200048070ff */
[----:B------:R-:W-:-:S03]  /*4380*/  FADD.FTZ R40, R40, R23 ;  /* 0x0000001728287221 */ /* 0x000fc60000010000 */
[----:B------:R-:W-:Y:S01]  /*4390*/  F2FP.SATFINITE.E4M3.F32.PACK_AB_MERGE_C R175, R111, R38, R14 ;  /* 0x000000266faf723e */ /* 0x000fe2000480700e */
[----:B------:R-:W-:Y:S01]  /*43a0*/  FADD.FTZ R113, R113, R40 ;  /* 0x0000002871717221 */ /* 0x000fe20000010000 */
[--C-:B------:R-:W-:Y:S01]  /*43b0*/  IMAD.MOV.U32 R38, RZ, RZ, R25.reuse ;  /* 0x000000ffff267224 */ /* 0x100fe200078e0019 */
[----:B------:R-:W-:Y:S01]  /*43c0*/  MUFU.EX2 R44, R44 ;  /* 0x0000002c002c7308 */ /* 0x000fe20000000800 */
[----:B-1----:R-:W-:Y:S01]  /*43d0*/  FADD.FTZ R9, R35, R6 ;  /* 0x0000000623097221 */ /* 0x002fe20000010000 */
[--C-:B--2---:R-:W-:Y:S02]  /*43e0*/  IMAD.MOV.U32 R29, RZ, RZ, R25.reuse ;  /* 0x000000ffff1d7224 */ /* 0x104fe400078e0019 */
[----:B------:R-:W-:-:S04]  /*43f0*/  IMAD.MOV.U32 R40, RZ, RZ, R25 ;  /* 0x000000ffff287224 */ /* 0x000fc800078e0019 */
[----:B------:R-:W0:Y:S01]  /*4400*/  MUFU.EX2 R117, R117 ;  /* 0x0000007500757308 */ /* 0x000e220000000800 */
[----:B---3--:R-:W-:-:S07]  /*4410*/  FADD.FTZ R6, R10, R9 ;  /* 0x000000090a067221 */ /* 0x008fce0000010000 */
[----:B------:R-:W1:Y:S08]  /*4420*/  MUFU.EX2 R42, R42 ;  /* 0x0000002a002a7308 */ /* 0x000e700000000800 */
[----:B------:R-:W2:Y:S01]  /*4430*/  MUFU.EX2 R39, R39 ;  /* 0x0000002700277308 */ /* 0x000ea20000000800 */
[----:B0-----:R-:W-:-:S07]  /*4440*/  F2FP.SATFINITE.E4M3.F32.PACK_AB_MERGE_C R14, R117, R44, RZ ;  /* 0x0000002c750e723e */ /* 0x001fce00048070ff */
[----:B------:R-:W0:Y:S01]  /*4450*/  MUFU.EX2 R115, R115 ;  /* 0x0000007300737308 */ /* 0x000e220000000800 */
[----:B-1----:R-:W-:-:S07]  /*4460*/  FADD.FTZ R12, R42, R113 ;  /* 0x000000712a0c7221 */ /* 0x002fce0000010000 */
[----:B------:R-:W1:Y:S01]  /*4470*/  MUFU.EX2 R0, R123 ;  /* 0x0000007b00007308 */ /* 0x000e620000000800 */
[----:B--2---:R-:W-:-:S07]  /*4480*/  FADD.FTZ R9, R39, R6 ;  /* 0x0000000627097221 */ /* 0x004fce0000010000 */
[----:B------:R-:W-:Y:S01]  /*4490*/  MUFU.EX2 R48, R48 ;  /* 0x0000003000307308 */ /* 0x000fe20000000800 */
[C---:B0-----:R-:W-:Y:S01]  /*44a0*/  F2FP.SATFINITE.E4M3.F32.PACK_AB_MERGE_C R169, R115.reuse, R42, R14 ;  /* 0x0000002a73a9723e */ /* 0x041fe2000480700e */
[----:B------:R-:W-:Y:S01]  /*44b0*/  FADD.FTZ R115, R115, R12 ;  /* 0x0000000c73737221 */ /* 0x000fe20000010000 */
[----:B------:R-:W-:-:S03]  /*44c0*/  IMAD.MOV.U32 R42, RZ, RZ, R25 ;  /* 0x000000ffff2a7224 */ /* 0x000fc600078e0019 */
[----:B------:R-:W-:Y:S02]  /*44d0*/  FADD.FTZ R44, R44, R115 ;  /* 0x000000732c2c7221 */ /* 0x000fe40000010000 */
[----:B------:R-:W0:Y:S01]  /*44e0*/  MUFU.EX2 R121, R121 ;  /* 0x0000007900797308 */ /* 0x000e220000000800 */
[C---:B-1----:R-:W-:Y:S01]  /*44f0*/  F2FP.SATFINITE.E4M3.F32.PACK_AB_MERGE_C R39, R0.reuse, R39, RZ ;  /* 0x000000270027723e */ /* 0x042fe200048070ff */
[----:B------:R-:W-:Y:S01]  /*4500*/  FADD.FTZ R0, R0, R9 ;  /* 0x0000000900007221 */ /* 0x000fe20000010000 */
[----:B------:R-:W-:Y:S01]  /*4510*/  FADD.FTZ R117, R117, R44 ;  /* 0x0000002c75757221 */ /* 0x000fe20000010000 */
[----:B------:R-:W-:Y:S01]  /*4520*/  IMAD.MOV.U32 R44, RZ, RZ, R25 ;  /* 0x000000ffff2c7224 */ /* 0x000fe200078e0019 */
[----:B------:R-:W-:Y:S01]  /*4530*/  F2FP.SATFINITE.E4M3.F32.PACK_AB_MERGE_C R168, R10, R35, R39 ;  /* 0x000000230aa8723e */ /* 0x000fe20004807027 */
[----:B------:R-:W-:Y:S02]  /*4540*/  VIADD R10, R22, 0xfffffffe ;  /* 0xfffffffe160a7836 */ /* 0x000fe40000000000 */
[----:B------:R-:W1:Y:S01]  /*4550*/  MUFU.EX2 R125, R125 ;  /* 0x0000007d007d7308 */ /* 0x000e620000000800 */
[----:B------:R-:W-:-:S02]  /*4560*/  IMAD.MOV.U32 R35, RZ, RZ, R25 ;  /* 0x000000ffff237224 */ /* 0x000fc400078e0019 */
[----:B------:R-:W-:Y:S01]  /*4570*/  ISETP.GE.AND P2, PT, R10, R17, PT ;  /* 0x000000110a00720c */ /* 0x000fe20003f46270 */
[----:B------:R-:W-:-:S04]  /*4580*/  IMAD.MOV.U32 R39, RZ, RZ, R25 ;  /* 0x000000ffff277224 */ /* 0x000fc800078e0019 */
        /* <DEDUP_REMOVED lines=10> */
[----:B------:R-:W-:Y:S01]  /*4630*/  FADD.FTZ R6, R48, R119 ;  /* 0x0000007730067221 */ /* 0x000fe20000010000 */
[----:B------:R-:W-:Y:S01]  /*4640*/  IMAD.MOV.U32 R48, RZ, RZ, R25 ;  /* 0x000000ffff307224 */ /* 0x000fe200078e0019 */
[----:B------:R-:W0:Y:S01]  /*4650*/  MUFU.EX2 R58, R58 ;  /* 0x0000003a003a7308 */ /* 0x000e220000000800 */
[----:B-1----:R-:W-:Y:S01]  /*4660*/  FADD.FTZ R0, R8, R9 ;  /* 0x0000000908007221 */ /* 0x002fe20000010000 */
[----:B------:R-:W-:Y:S01]  /*4670*/  FADD.FTZ R6, R121, R6 ;  /* 0x0000000679067221 */ /* 0x000fe20000010000 */
[----:B0-----:R-:W-:Y:S02]  /*4680*/  F2FP.SATFINITE.E4M3.F32.PACK_AB_MERGE_C R9, R58, R129, RZ ;  /* 0x000000813a09723e */ /* 0x001fe400048070ff */
[----:B------:R-:W-:Y:S02]  /*4690*/  FADD.FTZ R129, R129, R0 ;  /* 0x0000000081817221 */ /* 0x000fe40000010000 */
[----:B------:R-:W-:Y:S02]  /*46a0*/  F2FP.SATFINITE.E4M3.F32.PACK_AB_MERGE_C R170, R8, R125, R9 ;  /* 0x0000007d08aa723e */ /* 0x000fe40004807009 */
[----:B------:R-:W-:Y:S01]  /*46b0*/  FADD.FTZ R0, R58, R129 ;  /* 0x000000813a007221 */ /* 0x000fe20000010000 */
[----:B------:R-:W-:-:S02]  /*46c0*/  IMAD.MOV.U32 R8, RZ, RZ, RZ ;  /* 0x000000ffff087224 */ /* 0x000fc400078e00ff */
[----:B------:R-:W-:Y:S01]  /*46d0*/  IMAD.MOV.U32 R58, RZ, RZ, R25 ;  /* 0x000000ffff3a7224 */ /* 0x000fe200078e0019 */
[----:B------:R-:W-:Y:S06]  /*46e0*/  @!P2 BRA `(.L_x_19) ;  /* 0x0000002c00c4a947 */ /* 0x000fec0003800000 */
[----:B------:R-:W-:Y:S01]  /*46f0*/  IMAD.MOV.U32 R11, RZ, RZ, R3 ;  /* 0x000000ffff0b7224 */ /* 0x000fe200078e0003 */
[----:B------:R-:W-:Y:S01]  /*4700*/  CS2R R86, SRZ ;  /* 0x0000000000567805 */ /* 0x000fe2000001ff00 */
[----:B------:R-:W-:Y:S01]  /*4710*/  IMAD.MOV.U32 R9, RZ, RZ, R7 ;  /* 0x000000ffff097224 */ /* 0x000fe200078e0007 */
[----:B------:R-:W-:Y:S01]  /*4720*/  CS2R R84, SRZ ;  /* 0x0000000000547805 */ /* 0x000fe2000001ff00 */
[----:B------:R-:W-:Y:S01]  /*4730*/  IMAD.MOV.U32 R12, RZ, RZ, RZ ;  /* 0x000000ffff0c7224 */ /* 0x000fe200078e00ff */
        /* <DEDUP_REMOVED lines=29> */
[----:B------:R-:W-:Y:S01]  /*4910*/  CS2R R24, SRZ ;  /* 0x0000000000187805 */ /* 0x000fe2000001ff00 */
[----:B------:R-:W-:-:S06]  /*4920*/  UMOV UR53, URZ ;  /* 0x0000003f00357c82 */ /* 0x000fcc0008000000 */
.L_x_29:
[----:B------:R-:W-:Y:S01]  /*4930*/  ISETP.NE.AND P3, PT, RZ, UR41, PT ;  /* 0x00000029ff007c0c */ /* 0x000fe2000bf65270 */
[----:B------:R-:W-:-:S04]  /*4940*/  UISETP.NE.AND UP0, UPT, UR53, 0x1, UPT ;  /* 0x000000013500788c */ /* 0x000fc8000bf05270 */
[----:B------:R-:W-:-:S06]  /*4950*/  USEL UR4, URZ, 0x1, UP0 ;  /* 0x000000013f047887 */ /* 0x000fcc0008000000 */
[----:B------:R-:W-:Y:S02]  /*4960*/  LOP3.LUT R8, R12, UR4, RZ, 0x3c, !PT ;  /* 0x000000040c087c12 */ /* 0x000fe4000f8e3cff */
[----:B------:R-:W-:Y:S05]  /*4970*/  @P3 BRA `(.L_x_20) ;  /* 0x0000000000343947 */ /* 0x000fea0003800000 */
[----:B------:R-:W-:Y:S05]  /*4980*/  @!P0 BRA `(.L_x_21) ;  /* 0x0000000000048947 */ /* 0x000fea0003800000 */
[----:B------:R-:W-:Y:S01]  /*4990*/  BPT.TRAP 0x1 ;  /* 0x000000040000795c */ /* 0x000fe20000300000 */
.L_x_21:
[----:B------:R-:W-:Y:S01]  /*49a0*/  UIADD3 UR4, UR53, 0x1, URZ ;  /* 0x0000000135047890 */ /* 0x000fe2000fffe03f */
[----:B------:R-:W-:-:S03]  /*49b0*/  SHF.L.U32 R3, R8, 0x1f, RZ ;  /* 0x0000001f08037819 */ /* 0x000fc600000006ff */
[----:B------:R-:W-:-:S04]  /*49c0*/  UISETP.NE.AND UP0, UPT, UR4, 0x2, UPT ;  /* 0x000000020400788c */ /* 0x000fc8000bf05270 */
[----:B------:R-:W-:-:S04]  /*49d0*/  USEL UR4, UR4, URZ, UP0 ;  /* 0x0000003f04047287 */ /* 0x000fc80008000000 */
[----:B------:R-:W-:-:S09]  /*49e0*/  ULEA UR4, UR4, UR40, 0x3 ;  /* 0x0000002804047291 */ /* 0x000fd2000f8e183f */
[----:B------:R0:W1:Y:S01]  /*49f0*/  SYNCS.PHASECHK.TRANS64.TRYWAIT P2, [UR4+0x29830], R3 ;  /* 0x02983003ff0075a7 */ /* 0x0000620008040144 */
[----:B------:R-:W-:Y:S05]  /*4a00*/  @!P0 BRA `(.L_x_22) ;  /* 0x0000000000048947 */ /* 0x000fea0003800000 */
[----:B------:R-:W-:Y:S01]  /*4a10*/  BPT.TRAP 0x1 ;  /* 0x000000040000795c */ /* 0x000fe20000300000 */
.L_x_22:
[----:B-1----:R-:W-:Y:S05]  /*4a20*/  @P2 BRA `(.L_x_20) ;  /* 0x0000000000082947 */ /* 0x002fea0003800000 */
[----:B------:R-:W1:Y:S02]  /*4a30*/  SYNCS.PHASECHK.TRANS64.TRYWAIT P2, [UR4+0x29830], R3 ;  /* 0x02983003ff0075a7 */ /* 0x000e640008040144 */
[----:B-1----:R-:W-:Y:S05]  /*4a40*/  @!P2 BRA `(.L_x_23) ;  /* 0x000000900078a947 */ /* 0x002fea0003800000 */
.L_x_20:
[----:B01----:R-:W-:Y:S01]  /*4a50*/  VIADD R3, R18, 0x8 ;  /* 0x0000000812037836 */ /* 0x003fe20000000000 */
[----:B------:R-:W-:Y:S01]  /*4a60*/  UIADD3 UR52, UR53, 0x1, URZ ;  /* 0x0000000135347890 */ /* 0x000fe2000fffe03f */
[C---:B------:R-:W-:Y:S01]  /*4a70*/  R2UR UR4, R4.reuse ;  /* 0x00000000040472ca */ /* 0x040fe200000e0000 */
[----:B------:R-:W-:Y:S01]  /*4a80*/  UMOV UR7, 0x80000020 ;  /* 0x8000002000077882 */ /* 0x000fe20000000000 */
[C---:B------:R-:W-:Y:S01]  /*4a90*/  R2UR UR5, R5.reuse ;  /* 0x00000000050572ca */ /* 0x040fe200000e0000 */
[----:B------:R0:W-:Y:S01]  /*4aa0*/  BAR.SYNC.DEFER_BLOCKING R3, 0x100 ;  /* 0x000400030000751d */ /* 0x0001e20000010000 */
[----:B------:R-:W-:Y:S01]  /*4ab0*/  UISETP.NE.AND UP0, UPT, UR52, 0x2, UPT ;  /* 0x000000023400788c */ /* 0x000fe2000bf05270 */
[C---:B------:R-:W-:Y:S02]  /*4ac0*/  R2UR UR8, R4.reuse ;  /* 0x00000000040872ca */ /* 0x040fe400000e0000 */
[C---:B------:R-:W-:Y:S01]  /*4ad0*/  R2UR UR9, R5.reuse ;  /* 0x00000000050972ca */ /* 0x040fe200000e0000 */
[----:B------:R-:W-:Y:S01]  /*4ae0*/  USEL UR52, UR52, URZ, UP0 ;  /* 0x0000003f34347287 */ /* 0x000fe20008000000 */
[C---:B------:R-:W-:Y:S01]  /*4af0*/  R2UR UR12, R4.reuse ;  /* 0x00000000040c72ca */ /* 0x040fe200000e0000 */
[----:B------:R-:W-:Y:S01]  /*4b00*/  UMOV UR11, 0x80000020 ;  /* 0x80000020000b7882 */ /* 0x000fe20000000000 */
[C---:B------:R-:W-:Y:S01]  /*4b10*/  R2UR UR13, R5.reuse ;  /* 0x00000000050d72ca */ /* 0x040fe200000e0000 */
[----:B------:R-:W-:Y:S01]  /*4b20*/  UIMAD UR54, UR52, 0x780, UR42 ;  /* 0x00000780343678a4 */ /* 0x000fe2000f8e022a */
[C---:B------:R-:W-:Y:S01]  /*4b30*/  R2UR UR16, R4.reuse ;  /* 0x00000000041072ca */ /* 0x040fe200000e0000 */
[----:B------:R-:W-:Y:S01]  /*4b40*/  UMOV UR15, 0x80000020 ;  /* 0x80000020000f7882 */ /* 0x000fe20000000000 */
[C---:B------:R-:W-:Y:S01]  /*4b50*/  R2UR UR17, R5.reuse ;  /* 0x00000000051172ca */ /* 0x040fe200000e0000 */
[----:B------:R-:W-:Y:S01]  /*4b60*/  UIADD3 UR10, UR54, 0x80, URZ ;  /* 0x00000080360a7890 */ /* 0x000fe2000fffe03f */
[----:B------:R-:W-:Y:S01]  /*4b70*/  R2UR UR20, R4 ;  /* 0x00000000041472ca */ /* 0x000fe200000e0000 */
[----:B------:R-:W-:Y:S01]  /*4b80*/  UIADD3 UR14, UR54, 0x100, URZ ;  /* 0x00000100360e7890 */ /* 0x000fe2000fffe03f */
[----:B------:R-:W-:Y:S01]  /*4b90*/  R2UR UR21, R5 ;  /* 0x00000000051572ca */ /* 0x000fe200000e0000 */
[----:B------:R-:W-:Y:S01]  /*4ba0*/  UMOV UR6, UR54 ;  /* 0x0000003600067c82 */ /* 0x000fe20008000000 */
[----:B------:R-:W-:Y:S01]  /*4bb0*/  UIADD3 UR18, UR54, 0x180, URZ ;  /* 0x0000018036127890 */ /* 0x000fe2000fffe03f */
[----:B------:R-:W-:Y:S01]  /*4bc0*/  UMOV UR19, 0x80000020 ;  /* 0x8000002000137882 */ /* 0x000fe20000000000 */
[----:B------:R-:W-:Y:S01]  /*4bd0*/  UIADD3 UR22, UR54, 0x200, URZ ;  /* 0x0000020036167890 */ /* 0x000fe2000fffe03f */
[----:B------:R-:W-:Y:S01]  /*4be0*/  UMOV UR23, 0x80000020 ;  /* 0x8000002000177882 */ /* 0x000fe20000000000 */
[----:B------:R-:W-:Y:S01]  /*4bf0*/  WARPGROUP.ARRIVE ;  /* 0x00000000000079c5 */ /* 0x000fe20000000000 */
[----:B------:R-:W-:Y:S01]  /*4c00*/  UIADD3 UR26, UR54, 0x2, URZ ;  /* 0x00000002361a7890 */ /* 0x000fe2000fffe03f */
[----:B------:R-:W-:Y:S01]  /*4c10*/  UMOV UR27, 0x80000020 ;  /* 0x80000020001b7882 */ /* 0x000fe20000000000 */
[----:B------:R-:W-:-:S03]  /*4c20*/  UIADD3 UR30, UR54, 0x280, URZ ;  /* 0x00000280361e7890 */ /* 0x000fc6000fffe03f */
[----:B------:R-:W-:Y:S01]  /*4c30*/  QGMMA.64x32x32.F32.E4M3.E4M3 R152, gdesc[UR4], RZ, !UPT, gsb0 ;  /* 0x00600000049879f3 */ /* 0x000fe2000c0008ff */
[----:B------:R-:W-:Y:S01]  /*4c40*/  UIADD3 UR6, UR54, 0x82, URZ ;  /* 0x0000008236067890 */ /* 0x000fe2000fffe03f */
[----:B------:R-:W-:Y:S01]  /*4c50*/  UMOV UR4, UR24 ;  /* 0x0000001800047c82 */ /* 0x000fe20008000000 */
[----:B------:R-:W-:Y:S01]  /*4c60*/  UMOV UR5, UR25 ;  /* 0x0000001900057c82 */ /* 0x000fe20008000000 */
[----:B------:R-:W-:Y:S01]  /*4c70*/  UMOV UR7, 0x80000020 ;  /* 0x8000002000077882 */ /* 0x000fe20000000000 */
[----:B------:R-:W-:Y:S01]  /*4c80*/  UMOV UR31, 0x80000020 ;  /* 0x80000020001f7882 */ /* 0x000fe20000000000 */
[----:B------:R-:W-:Y:S01]  /*4c90*/  UIADD3 UR34, UR54, 0x282, URZ ;  /* 0x0000028236227890 */ /* 0x000fe2000fffe03f */
[----:B------:R-:W-:Y:S01]  /*4ca0*/  UMOV UR35, 0x80000020 ;  /* 0x8000002000237882 */ /* 0x000fe20000000000 */
[----:B------:R-:W-:Y:S01]  /*4cb0*/  UIADD3 UR46, UR54, 0x500, URZ ;  /* 0x00000500362e7890 */ /* 0x000fe2000fffe03f */
[----:B------:R-:W-:Y:S01]  /*4cc0*/  UMOV UR47, 0x80000020 ;  /* 0x80000020002f7882 */ /* 0x000fe20000000000 */
[----:B------:R-:W-:Y:S01]  /*4cd0*/  UIADD3 UR50, UR54, 0x502, URZ ;  /* 0x0000050236327890 */ /* 0x000fe2000fffe03f */
[----:B------:R-:W-:Y:S01]  /*4ce0*/  UMOV UR51, 0x80000020 ;  /* 0x8000002000337882 */ /* 0x000fe20000000000 */
[----:B------:R-:W-:-:S02]  /*4cf0*/  WARPGROUP.DEPBAR.LE gsb0, 0x0 ;  /* 0x00008000000079c5 */ /* 0x000fc40000010000 */
[----:B------:R-:W-:-:S06]  /*4d00*/  WARPGROUP.ARRIVE ;  /* 0x00000000000079c5 */ /* 0x000fcc0000000000 */
[----:B------:R-:W-:Y:S01]  /*4d10*/  QGMMA.64x32x32.F32.E4M3.E4M3 R136, gdesc[UR8], RZ, !UPT, gsb0 ;  /* 0x00600000088879f3 */ /* 0x000fe2000c0008ff */
[----:B------:R-:W-:Y:S02]  /*4d20*/  UIADD3 UR8, UR54, 0x102, URZ ;  /* 0x0000010236087890 */ /* 0x000fe4000fffe03f */
[----:B------:R-:W-:Y:S02]  /*4d30*/  UIADD3 UR9, UR54, 0x182, URZ ;  /* 0x0000018236097890 */ /* 0x000fe4000fffe03f */
        /* <DEDUP_REMOVED lines=13> */
[----:B------:R-:W-:Y:S01]  /*4e10*/  UMOV UR26, UR6 ;  /* 0x00000006001a7c82 */ /* 0x000fe20008000000 */
[----:B------:R-:W-:Y:S01]  /*4e20*/  UMOV UR27, 0x80000020 ;  /* 0x80000020001b7882 */ /* 0x000fe20000000000 */
[----:B------:R-:W-:Y:S01]  /*4e30*/  UMOV UR6, UR8 ;  /* 0x0000000800067c82 */ /* 0x000fe20008000000 */
        /* <DEDUP_REMOVED lines=10> */
[----:B------:R-:W-:Y:S01]  /*4ee0*/  UIADD3 UR6, UR54, 0x300, URZ ;  /* 0x0000030036067890 */ /* 0x000fe2000fffe03f */
[----:B------:R-:W-:Y:S01]  /*4ef0*/  UMOV UR4, UR28 ;  /* 0x0000001c00047c82 */ /* 0x000fe20008000000 */
[----:B------:R-:W-:Y:S01]  /*4f00*/  UMOV UR5, UR29 ;  /* 0x0000001d00057c82 */ /* 0x000fe20008000000 */
        /* <DEDUP_REMOVED lines=120> */
[----:B0-----:R-:W-:Y:S05]  /*5690*/  @P3 BRA `(.L_x_24) ;  /* 0x0000000000283947 */ /* 0x001fea0003800000 */
[----:B------:R-:W-:Y:S05]  /*56a0*/  @!P0 BRA `(.L_x_25) ;  /* 0x0000000000048947 */ /* 0x000fea0003800000 */
[----:B------:R-:W-:Y:S01]  /*56b0*/  BPT.TRAP 0x1 ;  /* 0x000000040000795c */ /* 0x000fe20000300000 */
.L_x_25:
[----:B------:R-:W-:Y:S01]  /*56c0*/  ULEA UR4, UR53, UR40, 0x3 ;  /* 0x0000002835047291 */ /* 0x000fe2000f8e183f */
[----:B------:R-:W-:-:S08]  /*56d0*/  SHF.L.U32 R3, R12, 0x1f, RZ ;  /* 0x0000001f0c037819 */ /* 0x000fd000000006ff */
[----:B------:R0:W1:Y:S01]  /*56e0*/  SYNCS.PHASECHK.TRANS64.TRYWAIT P2, [UR4+0x29850], R3 ;  /* 0x02985003ff0075a7 */ /* 0x0000620008040144 */
[----:B------:R-:W-:Y:S05]  /*56f0*/  @!P0 BRA `(.L_x_26) ;  /* 0x0000000000048947 */ /* 0x000fea0003800000 */
[----:B------:R-:W-:Y:S01]  /*5700*/  BPT.TRAP 0x1 ;  /* 0x000000040000795c */ /* 0x000fe20000300000 */
.L_x_26:
[----:B-1----:R-:W-:Y:S05]  /*5710*/  @P2 BRA `(.L_x_24) ;  /* 0x0000000000082947 */ /* 0x002fea0003800000 */
[----:B------:R-:W1:Y:S02]  /*5720*/  SYNCS.PHASECHK.TRANS64.TRYWAIT P2, [UR4+0x29850], R3 ;  /* 0x02985003ff0075a7 */ /* 0x000e640008040144 */
[----:B-1----:R-:W-:Y:S05]  /*5730*/  @!P2 BRA `(.L_x_27) ;  /* 0x000000840054a947 */ /* 0x002fea0003800000 */
.L_x_24:
[----:B------:R-:W-:Y:S01]  /*5740*/  UIADD3 UR4, UR40, 0x400, URZ ;  /* 0x0000040028047890 */ /* 0x000fe2000fffe03f */
[----:B------:R-:W-:Y:S01]  /*5750*/  WARPGROUP.ARRIVE ;  /* 0x00000000000079c5 */ /* 0x000fe20000000000 */
[----:B------:R-:W-:Y:S01]  /*5760*/  UMOV UR7, 0xc0000010 ;  /* 0xc000001000077882 */ /* 0x000fe20000000000 */
[----:B-1----:R-:W-:Y:S01]  /*5770*/  FMNMX.FTZ R12, R152, R9, !PT ;  /* 0x00000009980c7209 */ /* 0x002fe20007810000 */
[----:B------:R-:W-:-:S03]  /*5780*/  USHF.R.U32.HI UR4, URZ, 0x4, UR4 ;  /* 0x000000043f047899 */ /* 0x000fc60008011604 */
[----:B0-----:R-:W-:Y:S01]  /*5790*/  FMNMX.FTZ R3, R153, R12, !PT ;  /* 0x0000000c99037209 */ /* 0x001fe20007810000 */
[----:B------:R-:W-:Y:S01]  /*57a0*/  ULOP3.LUT UR4, UR4, 0x3fff, URZ, 0xc0, !UPT ;  /* 0x00003fff04047892 */ /* 0x000fe2000f8ec03f */
[----:B------:R-:W-:Y:S02]  /*57b0*/  FMNMX.FTZ R12, R154, R11, !PT ;  /* 0x0000000b9a0c7209 */ /* 0x000fe40007810000 */
[----:B------:R-:W-:Y:S01]  /*57c0*/  FMNMX.FTZ R14, R156, R3, !PT ;  /* 0x000000039c0e7209 */ /* 0x000fe20007810000 */
[----:B------:R-:W-:Y:S01]  /*57d0*/  ULOP3.LUT UR4, UR4, 0x10000, URZ, 0xfc, !UPT ;  /* 0x0001000004047892 */ /* 0x000fe2000f8efc3f */
[----:B------:R-:W-:Y:S02]  /*57e0*/  FMNMX.FTZ R3, R155, R12, !PT ;  /* 0x0000000c9b037209 */ /* 0x000fe40007810000 */
[----:B------:R-:W-:Y:S01]  /*57f0*/  FMNMX.FTZ R7, R157, R14, !PT ;  /* 0x0000000e9d077209 */ /* 0x000fe20007810000 */
[----:B------:R-:W-:Y:S01]  /*5800*/  UIMAD UR4, UR53, 0x500, UR4 ;  /* 0x00000500350478a4 */ /* 0x000fe2000f8e0204 */
[----:B------:R-:W-:-:S02]  /*5810*/  FMNMX.FTZ R12, R158, R3, !PT ;  /* 0x000000039e0c7209 */ /* 0x000fc40007810000 */
[----:B------:R-:W-:Y:S02]  /*5820*/  FMNMX.FTZ R14, R160, R7, !PT ;  /* 0x00000007a00e7209 */ /* 0x000fe40007810000 */
[----:B------:R-:W-:Y:S02]  /*5830*/  FMNMX.FTZ R3, R159, R12, !PT ;  /* 0x0000000c9f037209 */ /* 0x000fe40007810000 */
[----:B------:R-:W-:Y:S01]  /*5840*/  UMOV UR6, UR4 ;  /* 0x0000000400067c82 */ /* 0x000fe20008000000 */
[----:B------:R-:W-:Y:S01]  /*5850*/  FMNMX.FTZ R7, R161, R14, !PT ;  /* 0x0000000ea1077209 */ /* 0x000fe20007810000 */
[----:B------:R-:W-:Y:S01]  /*5860*/  QGMMA.64x128x32.F32.E4M3.E4M3 R24, R184, gdesc[UR4], R24, gsb0 ;  /* 0x01e00004b8187df3 */ /* 0x000fe20008000818 */
[----:B------:R-:W-:Y:S01]  /*5870*/  UIADD3 UR6, UR4, 0x100, URZ ;  /* 0x0000010004067890 */ /* 0x000fe2000fffe03f */
[----:B------:R-:W-:Y:S01]  /*5880*/  FMNMX.FTZ R12, R162, R3, !PT ;  /* 0x00000003a20c7209 */ /* 0x000fe20007810000 */
[----:B------:R-:W-:Y:S01]  /*5890*/  UMOV UR7, 0xc0000010 ;  /* 0xc000001000077882 */ /* 0x000fe20000000000 */
[----:B------:R-:W-:-:S02]  /*58a0*/  FMNMX.FTZ R14, R164, R7, !PT ;  /* 0x00000007a40e7209 */ /* 0x000fc40007810000 */
[----:B------:R-:W-:Y:S02]  /*58b0*/  FMNMX.FTZ R3, R163, R12, !PT ;  /* 0x0000000ca3037209 */ /* 0x000fe40007810000 */
[----:B------:R-:W-:Y:S02]  /*58c0*/  FMNMX.FTZ R7, R165, R14, !PT ;  /* 0x0000000ea5077209 */ /* 0x000fe40007810000 */
[----:B------:R-:W-:Y:S02]  /*58d0*/  FMNMX.FTZ R12, R166, R3, !PT ;  /* 0x00000003a60c7209 */ /* 0x000fe40007810000 */
[----:B------:R-:W-:Y:S02]  /*58e0*/  FMNMX.FTZ R14, R136, R7, !PT ;  /* 0x00000007880e7209 */ /* 0x000fe40007810000 */
[----:B------:R-:W-:Y:S02]  /*58f0*/  FMNMX.FTZ R3, R167, R12, !PT ;  /* 0x0000000ca7037209 */ /* 0x000fe40007810000 */
        /* <DEDUP_REMOVED lines=61> */
[----:B------:R-:W-:-:S03]  /*5cd0*/  FMNMX.FTZ R12, R102, R3, !PT ;  /* 0x00000003660c7209 */ /* 0x000fc60007810000 */
[----:B------:R-:W0:Y:S01]  /*5ce0*/  SHFL.BFLY PT, R3, R14, 0x2, 0x1f ;  /* 0x0c401f000e037f89 */ /* 0x000e2200000e0000 */
[----:B------:R-:W-:Y:S02]  /*5cf0*/  WARPGROUP.DEPBAR.LE gsb0, 0x0 ;  /* 0x00008000000079c5 */ /* 0x000fe40000010000 */
[----:B------:R-:W-:Y:S01]  /*5d00*/  WARPGROUP.ARRIVE ;  /* 0x00000000000079c5 */ /* 0x000fe20000000000 */
[----:B------:R-:W-:-:S05]  /*5d10*/  FMNMX.FTZ R12, R103, R12, !PT ;  /* 0x0000000c670c7209 */ /* 0x000fca0007810000 */
[----:B------:R-:W-:Y:S01]  /*5d20*/  QGMMA.64x128x32.F32.E4M3.E4M3 R24, R180, gdesc[UR4], R24, gsb0 ;  /* 0x01e00004b4187df3 */ /* 0x000fe20008000818 */
[----:B------:R-:W-:Y:S01]  /*5d30*/  UIADD3 UR6, UR4, 0x200, URZ ;  /* 0x0000020004067890 */ /* 0x000fe2000fffe03f */
[----:B------:R-:W1:Y:S01]  /*5d40*/  SHFL.BFLY PT, R7, R12, 0x2, 0x1f ;  /* 0x0c401f000c077f89 */ /* 0x000e6200000e0000 */
[----:B------:R-:W-:Y:S01]  /*5d50*/  UMOV UR7, 0xc0000010 ;  /* 0xc000001000077882 */ /* 0x000fe20000000000 */
[----:B0-----:R-:W-:-:S05]  /*5d60*/  FMNMX.FTZ R13, R14, R3, !PT ;  /* 0x000000030e0d7209 */ /* 0x001fca0007810000 */
[----:B------:R-:W0:Y:S01]  /*5d70*/  SHFL.BFLY PT, R20, R13, 0x1, 0x1f ;  /* 0x0c201f000d147f89 */ /* 0x000e2200000e0000 */
[----:B-1----:R-:W-:-:S05]  /*5d80*/  FMNMX.FTZ R15, R12, R7, !PT ;  /* 0x000000070c0f7209 */ /* 0x002fca0007810000 */
[----:B------:R-:W1:Y:S01]  /*5d90*/  SHFL.BFLY PT, R22, R15, 0x1, 0x1f ;  /* 0x0c201f000f167f89 */ /* 0x000e6200000e0000 */
[----:B0-----:R-:W-:-:S05]  /*5da0*/  FMNMX.FTZ R7, R13, R20, !PT ;  /* 0x000000140d077209 */ /* 0x001fca0007810000 */
[----:B------:R-:W-:Y:S01]  /*5db0*/  FFMA.FTZ R189, R2, R7, -8 ;  /* 0xc100000002bd7423 */ /* 0x000fe20000010007 */
[----:B------:R-:W-:-:S03]  /*5dc0*/  FADD.FTZ R9, -R7, R9 ;  /* 0x0000000907097221 */ /* 0x000fc60000010100 */
[C-C-:B------:R-:W-:Y:S01]  /*5dd0*/  FFMA.FTZ R23, R2.reuse, R136, -R189.reuse ;  /* 0x0000008802177223 */ /* 0x140fe200000108bd */
[----:B------:R-:W-:-:S01]  /*5de0*/  FFMA.FTZ R136, R2, R137, -R189 ;  /* 0x0000008902887223 */ /* 0x000fc200000108bd */
[C-C-:B------:R-:W-:Y:S01]  /*5df0*/  FFMA.FTZ R137, R2.reuse, R140, -R189.reuse ;  /* 0x0000008c02897223 */ /* 0x140fe200000108bd */
[----:B------:R-:W-:-:S01]  /*5e00*/  FFMA.FTZ R140, R2, R141, -R189 ;  /* 0x0000008d028c7223 */ /* 0x000fc200000108bd */
[----:B-1----:R-:W-:Y:S01]  /*5e10*/  FMNMX.FTZ R3, R15, R22, !PT ;  /* 0x000000160f037209 */ /* 0x002fe20007810000 */
[----:B------:R-:W-:-:S01]  /*5e20*/  FFMA.FTZ R141, R2, R144, -R189 ;  /* 0x00000090028d7223 */ /* 0x000fc200000108bd */
[C-C-:B------:R-:W-:Y:S01]  /*5e30*/  FFMA.FTZ R144, R2.reuse, R145, -R189.reuse ;  /* 0x0000009102907223 */ /* 0x140fe200000108bd */
[----:B------:R-:W-:-:S01]  /*5e40*/  FFMA.FTZ R145, R2, R148, -R189 ;  /* 0x0000009402917223 */ /* 0x000fc200000108bd */
[C-C-:B------:R-:W-:Y:S01]  /*5e50*/  FFMA.FTZ R148, R2.reuse, R149, -R189.reuse ;  /* 0x0000009502947223 */ /* 0x140fe200000108bd */
[C---:B------:R-:W-:Y:S01]  /*5e60*/  FMUL.FTZ R14, R2.reuse, R9 ;  /* 0x00000009020e7220 */ /* 0x040fe20000410000 */
[----:B------:R-:W-:Y:S01]  /*5e70*/  FFMA.FTZ R149, R2, R101, -R189 ;  /* 0x0000006502957223 */ /* 0x000fe200000108bd */
[----:B------:R-:W-:-:S01]  /*5e80*/  FADD.FTZ R9, -R3, R11 ;  /* 0x0000000b03097221 */ /* 0x000fc20000010100 */
[C---:B------:R-:W-:Y:S01]  /*5e90*/  FFMA.FTZ R101, R2.reuse, R3, -8 ;  /* 0xc100000002657423 */ /* 0x040fe20000010003 */
[----:B------:R-:W-:-:S01]  /*5ea0*/  FFMA.FTZ R12, R2, R152, -R189 ;  /* 0x00000098020c7223 */ /* 0x000fc200000108bd */
[C---:B------:R-:W-:Y:S01]  /*5eb0*/  FFMA.FTZ R13, R2.reuse, R153, -R189 ;  /* 0x00000099020d7223 */ /* 0x040fe200000108bd */
[C---:B------:R-:W-:Y:S01]  /*5ec0*/  FMUL.FTZ R9, R2.reuse, R9 ;  /* 0x0000000902097220 */ /* 0x040fe20000410000 */
[C-C-:B------:R-:W-:Y:S01]  /*5ed0*/  FFMA.FTZ R152, R2.reuse, R154, -R101.reuse ;  /* 0x0000009a02987223 */ /* 0x140fe20000010865 */
[----:B------:R-:W-:-:S01]  /*5ee0*/  FFMA.FTZ R153, R2, R155, -R101 ;  /* 0x0000009b02997223 */ /* 0x000fc20000010865 */
[----:B------:R0:W-:Y:S01]  /*5ef0*/  MUFU.EX2 R11, R14 ;  /* 0x0000000e000b7308 */ /* 0x0001e20000000800 */
[----:B------:R-:W-:-:S01]  /*5f00*/  FFMA.FTZ R154, R2, R158, -R101 ;  /* 0x0000009e029a7223 */ /* 0x000fc20000010865 */
[C---:B------:R-:W-:Y:S01]  /*5f10*/  FFMA.FTZ R15, R2.reuse, R157, -R189 ;  /* 0x0000009d020f7223 */ /* 0x040fe200000108bd */
[----:B------:R-:W-:-:S01]  /*5f20*/  FFMA.FTZ R155, R2, R159, -R101 ;  /* 0x0000009f029b7223 */ /* 0x000fc20000010865 */
[C-C-:B------:R-:W-:Y:S01]  /*5f30*/  FFMA.FTZ R19, R2.reuse, R160, -R189.reuse ;  /* 0x000000a002137223 */ /* 0x140fe200000108bd */
[----:B------:R-:W-:-:S01]  /*5f40*/  FFMA.FTZ R20, R2, R161, -R189 ;  /* 0x000000a102147223 */ /* 0x000fc200000108bd */
[C---:B------:R-:W-:Y:S01]  /*5f50*/  FFMA.FTZ R157, R2.reuse, R163, -R101 ;  /* 0x000000a3029d7223 */ /* 0x040fe20000010865 */
[----:B------:R-:W-:-:S01]  /*5f60*/  FFMA.FTZ R21, R2, R164, -R189 ;  /* 0x000000a402157223 */ /* 0x000fc200000108bd */
[----:B------:R-:W1:Y:S01]  /*5f70*/  MUFU.EX2 R12, R12 ;  /* 0x0000000c000c7308 */ /* 0x000e620000000800 */
[----:B0-----:R-:W-:-:S01]  /*5f80*/  FFMA.FTZ R14, R2, R156, -R189 ;  /* 0x0000009c020e7223 */ /* 0x001fc200000108bd */
[C-C-:B------:R-:W-:Y:S01]  /*5f90*/  FFMA.FTZ R156, R2.reuse, R162, -R101.reuse ;  /* 0x000000a2029c7223 */ /* 0x140fe20000010865 */
[----:B------:R-:W-:-:S01]  /*5fa0*/  FFMA.FTZ R158, R2, R166, -R101 ;  /* 0x000000a6029e7223 */ /* 0x000fc20000010865 */
[C---:B------:R-:W-:Y:S01]  /*5fb0*/  FFMA.FTZ R22, R2.reuse, R165, -R189 ;  /* 0x000000a502167223 */ /* 0x040fe200000108bd */
[----:B------:R-:W-:-:S01]  /*5fc0*/  FFMA.FTZ R159, R2, R167, -R101 ;  /* 0x000000a7029f7223 */ /* 0x000fc20000010865 */
[C-C-:B------:R-:W-:Y:S01]  /*5fd0*/  FFMA.FTZ R138, R2.reuse, R138, -R101.reuse ;  /* 0x0000008a028a7223 */ /* 0x140fe20000010865 */
[----:B------:R-:W-:-:S01]  /*5fe0*/  FFMA.FTZ R139, R2, R139, -R101 ;  /* 0x0000008b028b7223 */ /* 0x000fc20000010865 */
[----:B------:R-:W-:Y:S01]  /*5ff0*/  MUFU.EX2 R9, R9 ;  /* 0x0000000900097308 */ /* 0x000fe20000000800 */
[----:B------:R-:W-:-:S01]  /*6000*/  FFMA.FTZ R142, R2, R142, -R101 ;  /* 0x0000008e028e7223 */ /* 0x000fc20000010865 */
[C-C-:B------:R-:W-:Y:S01]  /*6010*/  FFMA.FTZ R143, R2.reuse, R143, -R101.reuse ;  /* 0x0000008f028f7223 */ /* 0x140fe20000010865 */
[----:B------:R-:W-:-:S01]  /*6020*/  FFMA.FTZ R146, R2, R146, -R101 ;  /* 0x0000009202927223 */ /* 0x000fc20000010865 */
[C-C-:B------:R-:W-:Y:S01]  /*6030*/  FFMA.FTZ R147, R2.reuse, R147, -R101.reuse ;  /* 0x0000009302937223 */ /* 0x140fe20000010865 */
[----:B------:R-:W-:-:S01]  /*6040*/  FFMA.FTZ R150, R2, R150, -R101 ;  /* 0x0000009602967223 */ /* 0x000fc20000010865 */
[C---:B------:R-:W-:Y:S01]  /*6050*/  FFMA.FTZ R151, R2.reuse, R151, -R101 ;  /* 0x0000009702977223 */ /* 0x040fe20000010865 */
[----:B------:R-:W-:-:S01]  /*6060*/  FFMA.FTZ R120, R2, R120, -R189 ;  /* 0x0000007802787223 */ /* 0x000fc200000108bd */
[----:B------:R-:W0:Y:S01]  /*6070*/  MUFU.EX2 R152, R152 ;  /* 0x0000009800987308 */ /* 0x000e220000000800 */
[----:B-1----:R-:W-:-:S01]  /*6080*/  FFMA.FTZ R0, R11, R0, R12 ;  /* 0x000000000b007223 */ /* 0x002fc2000001000c */
[C---:B------:R-:W-:Y:S01]  /*6090*/  FFMA.FTZ R122, R2.reuse, R122, -R101 ;  /* 0x0000007a027a7223 */ /* 0x040fe20000010865 */
[----:B------:R-:W-:-:S01]  /*60a0*/  FFMA.FTZ R121, R2, R121, -R189 ;  /* 0x0000007902797223 */ /* 0x000fc200000108bd */
[C---:B------:R-:W-:Y:S01]  /*60b0*/  FFMA.FTZ R123, R2.reuse, R123, -R101 ;  /* 0x0000007b027b7223 */ /* 0x040fe20000010865 */
[----:B------:R-:W-:-:S01]  /*60c0*/  FFMA.FTZ R124, R2, R124, -R189 ;  /* 0x0000007c027c7223 */ /* 0x000fc200000108bd */
[C---:B------:R-:W-:Y:S01]  /*60d0*/  FFMA.FTZ R126, R2.reuse, R126, -R101 ;  /* 0x0000007e027e7223 */ /* 0x040fe20000010865 */
[----:B------:R-:W-:-:S01]  /*60e0*/  FFMA.FTZ R125, R2, R125, -R189 ;  /* 0x0000007d027d7223 */ /* 0x000fc200000108bd */
[----:B------:R-:W1:Y:S01]  /*60f0*/  MUFU.EX2 R13, R13 ;  /* 0x0000000d000d7308 */ /* 0x000e620000000800 */
[----:B------:R-:W-:-:S01]  /*6100*/  FFMA.FTZ R127, R2, R127, -R101 ;  /* 0x0000007f027f7223 */ /* 0x000fc20000010865 */
[C---:B------:R-:W-:Y:S01]  /*6110*/  FFMA.FTZ R128, R2.reuse, R128, -R189 ;  /* 0x0000008002807223 */ /* 0x040fe200000108bd */
[----:B------:R-:W-:-:S01]  /*6120*/  FFMA.FTZ R130, R2, R130, -R101 ;  /* 0x0000008202827223 */ /* 0x000fc20000010865 */
[C---:B------:R-:W-:Y:S01]  /*6130*/  FFMA.FTZ R129, R2.reuse, R129, -R189 ;  /* 0x0000008102817223 */ /* 0x040fe200000108bd */
[----:B------:R-:W-:-:S01]  /*6140*/  FFMA.FTZ R131, R2, R131, -R101 ;  /* 0x0000008302837223 */ /* 0x000fc20000010865 */
[C---:B------:R-:W-:Y:S01]  /*6150*/  FFMA.FTZ R132, R2.reuse, R132, -R189 ;  /* 0x0000008402847223 */ /* 0x040fe200000108bd */
[----:B------:R-:W-:-:S01]  /*6160*/  FFMA.FTZ R134, R2, R134, -R101 ;  /* 0x0000008602867223 */ /* 0x000fc20000010865 */
[----:B------:R-:W2:Y:S01]  /*6170*/  MUFU.EX2 R153, R153 ;  /* 0x0000009900997308 */ /* 0x000ea20000000800 */
[----:B0-----:R-:W-:-:S01]  /*6180*/  FFMA.FTZ R6, R9, R6, R152 ;  /* 0x0000000609067223 */ /* 0x001fc20000010098 */
[C---:B------:R-:W-:Y:S01]  /*6190*/  FFMA.FTZ R133, R2.reuse, R133, -R189 ;  /* 0x0000008502857223 */ /* 0x040fe200000108bd */
[----:B------:R-:W-:-:S01]  /*61a0*/  FFMA.FTZ R135, R2, R135, -R101 ;  /* 0x0000008702877223 */ /* 0x000fc20000010865 */
[C---:B------:R-:W-:Y:S01]  /*61b0*/  FFMA.FTZ R104, R2.reuse, R104, -R189 ;  /* 0x0000006802687223 */ /* 0x040fe200000108bd */
[----:B------:R-:W-:-:S01]  /*61c0*/  FFMA.FTZ R106, R2, R106, -R101 ;  /* 0x0000006a026a7223 */ /* 0x000fc20000010865 */
[C---:B------:R-:W-:Y:S01]  /*61d0*/  FFMA.FTZ R105, R2.reuse, R105, -R189 ;  /* 0x0000006902697223 */ /* 0x040fe200000108bd */
[----:B------:R-:W-:-:S01]  /*61e0*/  FFMA.FTZ R107, R2, R107, -R101 ;  /* 0x0000006b026b7223 */ /* 0x000fc20000010865 */
[----:B------:R-:W0:Y:S01]  /*61f0*/  MUFU.EX2 R14, R14 ;  /* 0x0000000e000e7308 */ /* 0x000e220000000800 */
[----:B-1----:R-:W-:-:S01]  /*6200*/  FADD.FTZ R161, R13, R0 ;  /* 0x000000000da17221 */ /* 0x002fc20000010000 */
[C---:B------:R-:W-:Y:S01]  /*6210*/  FFMA.FTZ R108, R2.reuse, R108, -R189 ;  /* 0x0000006c026c7223 */ /* 0x040fe200000108bd */
[----:B------:R-:W-:-:S01]  /*6220*/  FFMA.FTZ R110, R2, R110, -R101 ;  /* 0x0000006e026e7223 */ /* 0x000fc20000010865 */
[C---:B------:R-:W-:Y:S01]  /*6230*/  FFMA.FTZ R109, R2.reuse, R109, -R189 ;  /* 0x0000006d026d7223 */ /* 0x040fe200000108bd */
[----:B------:R-:W-:-:S01]  /*6240*/  FFMA.FTZ R111, R2, R111, -R101 ;  /* 0x0000006f026f7223 */ /* 0x000fc20000010865 */
[C---:B------:R-:W-:Y:S01]  /*6250*/  FFMA.FTZ R119, R2.reuse, R119, -R101 ;  /* 0x0000007702777223 */ /* 0x040fe20000010865 */
[----:B------:R-:W-:-:S01]  /*6260*/  FFMA.FTZ R112, R2, R112, -R189 ;  /* 0x0000007002707223 */ /* 0x000fc200000108bd */
[----:B------:R-:W1:Y:S01]  /*6270*/  MUFU.EX2 R154, R154 ;  /* 0x0000009a009a7308 */ /* 0x000e620000000800 */
[----:B--2---:R-:W-:-:S01]  /*6280*/  FADD.FTZ R163, R153, R6 ;  /* 0x0000000699a37221 */ /* 0x004fc20000010000 */
[C---:B------:R-:W-:Y:S01]  /*6290*/  FFMA.FTZ R114, R2.reuse, R114, -R101 ;  /* 0x0000007202727223 */ /* 0x040fe20000010865 */
[----:B------:R-:W-:-:S01]  /*62a0*/  FFMA.FTZ R113, R2, R113, -R189 ;  /* 0x0000007102717223 */ /* 0x000fc200000108bd */
[C---:B------:R-:W-:Y:S01]  /*62b0*/  FFMA.FTZ R115, R2.reuse, R115, -R101 ;  /* 0x0000007302737223 */ /* 0x040fe20000010865 */
[----:B------:R-:W-:-:S01]  /*62c0*/  FFMA.FTZ R116, R2, R116, -R189 ;  /* 0x0000007402747223 */ /* 0x000fc200000108bd */
[C---:B------:R-:W-:Y:S01]  /*62d0*/  FFMA.FTZ R118, R2.reuse, R118, -R101 ;  /* 0x0000007602767223 */ /* 0x040fe20000010865 */
[----:B------:R-:W-:-:S01]  /*62e0*/  FFMA.FTZ R117, R2, R117, -R189 ;  /* 0x0000007502757223 */ /* 0x000fc200000108bd */
[----:B------:R-:W2:Y:S01]  /*62f0*/  MUFU.EX2 R15, R15 ;  /* 0x0000000f000f7308 */ /* 0x000ea20000000800 */
[----:B0-----:R-:W-:-:S01]  /*6300*/  FADD.FTZ R0, R14, R161 ;  /* 0x000000a10e007221 */ /* 0x001fc20000010000 */
[C---:B------:R-:W-:Y:S01]  /*6310*/  FFMA.FTZ R88, R2.reuse, R88, -R189 ;  /* 0x0000005802587223 */ /* 0x040fe200000108bd */
[----:B------:R-:W-:-:S01]  /*6320*/  FFMA.FTZ R90, R2, R90, -R101 ;  /* 0x0000005a025a7223 */ /* 0x000fc20000010865 */
[C---:B------:R-:W-:Y:S01]  /*6330*/  FFMA.FTZ R94, R2.reuse, R94, -R101 ;  /* 0x0000005e025e7223 */ /* 0x040fe20000010865 */
[----:B------:R-:W-:-:S01]  /*6340*/  FFMA.FTZ R89, R2, R89, -R189 ;  /* 0x0000005902597223 */ /* 0x000fc200000108bd */
[----:B------:R-:W-:Y:S01]  /*6350*/  FFMA.FTZ R91, R2, R91, -R101 ;  /* 0x0000005b025b7223 */ /* 0x000fe20000010865 */
[----:B------:R-:W-:-:S02]  /*6360*/  WARPGROUP.DEPBAR.LE gsb0, 0x0 ;  /* 0x00008000000079c5 */ /* 0x000fc40000010000 */
[----:B------:R-:W-:Y:S01]  /*6370*/  WARPGROUP.ARRIVE ;  /* 0x00000000000079c5 */ /* 0x000fe20000000000 */
[----:B------:R-:W0:Y:S01]  /*6380*/  MUFU.EX2 R155, R155 ;  /* 0x0000009b009b7308 */ /* 0x000e220000000800 */
[----:B-1----:R-:W-:-:S01]  /*6390*/  FADD.FTZ R6, R154, R163 ;  /* 0x000000a39a067221 */ /* 0x002fc20000010000 */
[C-C-:B------:R-:W-:Y:S01]  /*63a0*/  FFMA.FTZ R92, R2.reuse, R92, -R189.reuse ;  /* 0x0000005c025c7223 */ /* 0x140fe200000108bd */
[----:B------:R-:W-:-:S01]  /*63b0*/  FFMA.FTZ R93, R2, R93, -R189 ;  /* 0x0000005d025d7223 */ /* 0x000fc200000108bd */
[C---:B------:R-:W-:Y:S01]  /*63c0*/  FFMA.FTZ R95, R2.reuse, R95, -R101 ;  /* 0x0000005f025f7223 */ /* 0x040fe20000010865 */
[----:B------:R-:W-:Y:S01]  /*63d0*/  QGMMA.64x128x32.F32.E4M3.E4M3 R24, R176, gdesc[UR4], R24, gsb0 ;  /* 0x01e00004b0187df3 */ /* 0x000fe20008000818 */
[----:B------:R-:W-:Y:S01]  /*63e0*/  UIADD3 UR6, UR4, 0x300, URZ ;  /* 0x0000030004067890 */ /* 0x000fe2000fffe03f */
[----:B--2---:R-:W-:Y:S01]  /*63f0*/  FADD.FTZ R0, R15, R0 ;  /* 0x000000000f007221 */ /* 0x004fe20000010000 */
[----:B------:R-:W-:Y:S01]  /*6400*/  UMOV UR7, 0xc0000010 ;  /* 0xc000001000077882 */ /* 0x000fe20000000000 */
[----:B------:R-:W1:Y:S01]  /*6410*/  MUFU.EX2 R19, R19 ;  /* 0x0000001300137308 */ /* 0x000e620000000800 */
[----:B------:R-:W-:Y:S01]  /*6420*/  UIADD3 UR4, UR4, 0x400, URZ ;  /* 0x0000040004047890 */ /* 0x000fe2000fffe03f */
        /* <DEDUP_REMOVED lines=8> */
[----:B------:R-:W-:-:S06]  /*64b0*/  FFMA.FTZ R101, R2, R103, -R101 ;  /* 0x0000006702657223 */ /* 0x000fcc0000010865 */
[----:B------:R-:W0:Y:S01]  /*64c0*/  MUFU.EX2 R20, R20 ;  /* 0x0000001400147308 */ /* 0x000e220000000800 */
[----:B-1----:R-:W-:-:S07]  /*64d0*/  FADD.FTZ R163, R19, R0 ;  /* 0x0000000013a37221 */ /* 0x002fce0000010000 */
[----:B------:R-:W1:Y:S01]  /*64e0*/  MUFU.EX2 R157, R157 ;  /* 0x0000009d009d7308 */ /* 0x000e620000000800 */
[----:B--2---:R-:W-:-:S07]  /*64f0*/  FADD.FTZ R0, R156, R161 ;  /* 0x000000a19c007221 */ /* 0x004fce0000010000 */
[----:B------:R-:W2:Y:S01]  /*6500*/  MUFU.EX2 R21, R21 ;  /* 0x0000001500157308 */ /* 0x000ea20000000800 */
[----:B0-----:R-:W-:-:S07]  /*6510*/  FADD.FTZ R6, R20, R163 ;  /* 0x000000a314067221 */ /* 0x001fce0000010000 */
        /* <DEDUP_REMOVED lines=25> */
[----:B-1----:R-:W-:-:S01]  /*66b0*/  FADD.FTZ R161, R143, R0 ;  /* 0x000000008fa17221 */ /* 0x002fc20000010000 */
[----:B------:R-:W-:Y:S02]  /*66c0*/  WARPGROUP.DEPBAR.LE gsb0, 0x0 ;  /* 0x00008000000079c5 */ /* 0x000fe40000010000 */
[----:B------:R-:W-:-:S04]  /*66d0*/  WARPGROUP.ARRIVE ;  /* 0x00000000000079c5 */ /* 0x000fc80000000000 */
[----:B------:R-:W1:Y:S01]  /*66e0*/  MUFU.EX2 R144, R144 ;  /* 0x0000009000907308 */ /* 0x000e620000000800 */
[----:B--2---:R-:W-:-:S01]  /*66f0*/  FADD.FTZ R163, R141, R6 ;  /* 0x000000068da37221 */ /* 0x004fc20000010000 */
[----:B------:R-:W-:Y:S01]  /*6700*/  QGMMA.64x128x32.F32.E4M3.E4M3 R24, R172, gdesc[UR4], R24, gsb0 ;  /* 0x01e00004ac187df3 */ /* 0x000fe20008000818 */
[----:B------:R-:W-:Y:S01]  /*6710*/  UMOV UR6, UR4 ;  /* 0x0000000400067c82 */ /* 0x000fe20008000000 */
[----:B------:R-:W-:-:S04]  /*6720*/  UMOV UR7, 0xc0000010 ;  /* 0xc000001000077882 */ /* 0x000fc80000000000 */
        /* <DEDUP_REMOVED lines=39> */
[----:B0-----:R-:W-:-:S05]  /*69a0*/  FADD.FTZ R163, R131, R6 ;  /* 0x0000000683a37221 */ /* 0x001fca0000010000 */
[----:B------:R-:W0:Y:S08]  /*69b0*/  MUFU.EX2 R134, R134 ;  /* 0x0000008600867308 */ /* 0x000e300000000800 */
[----:B------:R-:W-:Y:S01]  /*69c0*/  MUFU.EX2 R133, R133 ;  /* 0x0000008500857308 */ /* 0x000fe20000000800 */
[----:B-1----:R-:W-:-:S07]  /*69d0*/  FADD.FTZ R0, R132, R161 ;  /* 0x000000a184007221 */ /* 0x002fce0000010000 */
[----:B------:R-:W1:Y:S01]  /*69e0*/  MUFU.EX2 R135, R135 ;  /* 0x0000008700877308 */ /* 0x000e620000000800 */
[----:B0-----:R-:W-:-:S07]  /*69f0*/  FADD.FTZ R6, R134, R163 ;  /* 0x000000a386067221 */ /* 0x001fce0000010000 */
[----:B------:R-:W-:Y:S08]  /*6a00*/  MUFU.EX2 R104, R104 ;  /* 0x0000006800687308 */ /* 0x000ff00000000800 */
[----:B------:R-:W0:Y:S01]  /*6a10*/  MUFU.EX2 R106, R106 ;  /* 0x0000006a006a7308 */ /* 0x000e220000000800 */
[----:B-1----:R-:W-:-:S07]  /*6a20*/  FADD.FTZ R161, R135, R6 ;  /* 0x0000000687a17221 */ /* 0x002fce0000010000 */
[----:B------:R-:W-:Y:S08]  /*6a30*/  MUFU.EX2 R105, R105 ;  /* 0x0000006900697308 */ /* 0x000ff00000000800 */
        /* <DEDUP_REMOVED lines=8> */
[----:B------:R0:W-:Y:S08]  /*6ac0*/  MUFU.EX2 R160, R119 ;  /* 0x0000007700a07308 */ /* 0x0001f00000000800 */
[----:B------:R-:W2:Y:S01]  /*6ad0*/  MUFU.EX2 R112, R112 ;  /* 0x0000007000707308 */ /* 0x000ea20000000800 */
[----:B0-----:R-:W-:-:S01]  /*6ae0*/  FADD.FTZ R119, R133, R0 ;  /* 0x0000000085777221 */ /* 0x001fc20000010000 */
[----:B-1----:R-:W-:-:S03]  /*6af0*/  FADD.FTZ R161, R111, R6 ;  /* 0x000000066fa17221 */ /* 0x002fc60000010000 */
[----:B------:R-:W-:-:S03]  /*6b00*/  FADD.FTZ R0, R104, R119 ;  /* 0x0000007768007221 */ /* 0x000fc60000010000 */
[----:B------:R-:W-:Y:S01]  /*6b10*/  MUFU.EX2 R114, R114 ;  /* 0x0000007200727308 */ /* 0x000fe20000000800 */
[----:B------:R-:W-:-:S04]  /*6b20*/  FADD.FTZ R119, R105, R0 ;  /* 0x0000000069777221 */ /* 0x000fc80000010000 */
[----:B------:R-:W-:-:S03]  /*6b30*/  FADD.FTZ R0, R108, R119 ;  /* 0x000000776c007221 */ /* 0x000fc60000010000 */
[----:B------:R-:W0:Y:S01]  /*6b40*/  MUFU.EX2 R113, R113 ;  /* 0x0000007100717308 */ /* 0x000e220000000800 */
[----:B------:R-:W-:-:S01]  /*6b50*/  FADD.FTZ R119, R109, R0 ;  /* 0x000000006d777221 */ /* 0x000fc20000010000 */
[----:B------:R-:W-:-:S03]  /*6b60*/  IADD3 R0, -R18, 0xb, RZ ;  /* 0x0000000b12007810 */ /* 0x000fc60007ffe1ff */
[----:B--2---:R-:W-:-:S03]  /*6b70*/  FADD.FTZ R6, R112, R119 ;  /* 0x0000007770067221 */ /* 0x004fc60000010000 */
[----:B------:R-:W-:Y:S08]  /*6b80*/  MUFU.EX2 R115, R115 ;  /* 0x0000007300737308 */ /* 0x000ff00000000800 */
[----:B------:R-:W1:Y:S01]  /*6b90*/  MUFU.EX2 R116, R116 ;  /* 0x0000007400747308 */ /* 0x000e620000000800 */
[----:B0-----:R-:W-:-:S07]  /*6ba0*/  FADD.FTZ R119, R113, R6 ;  /* 0x0000000671777221 */ /* 0x001fce0000010000 */
[----:B------:R-:W0:Y:S01]  /*6bb0*/  MUFU.EX2 R118, R118 ;  /* 0x0000007600767308 */ /* 0x000e220000000800 */
[----:B------:R-:W-:-:S07]  /*6bc0*/  WARPGROUP.DEPBAR.LE gsb0, 0x0 ;  /* 0x00008000000079c5 */ /* 0x000fce0000010000 */
[----:B------:R-:W2:Y:S01]  /*6bd0*/  MUFU.EX2 R117, R117 ;  /* 0x0000007500757308 */ /* 0x000ea20000000800 */
[----:B-1----:R-:W-:-:S07]  /*6be0*/  FADD.FTZ R6, R116, R119 ;  /* 0x0000007774067221 */ /* 0x002fce0000010000 */
[----:B------:R-:W1:Y:S08]  /*6bf0*/  MUFU.EX2 R88, R88 ;  /* 0x0000005800587308 */ /* 0x000e700000000800 */
[----:B------:R-:W3:Y:S08]  /*6c00*/  MUFU.EX2 R90, R90 ;  /* 0x0000005a005a7308 */ /* 0x000ef00000000800 */
[----:B------:R4:W-:Y:S08]  /*6c10*/  MUFU.EX2 R163, R94 ;  /* 0x0000005e00a37308 */ /* 0x0009f00000000800 */
[----:B------:R-:W5:Y:S01]  /*6c20*/  MUFU.EX2 R89, R89 ;  /* 0x0000005900597308 */ /* 0x000f620000000800 */
[----:B----4-:R-:W-:-:S04]  /*6c30*/  FADD.FTZ R94, R114, R161 ;  /* 0x000000a1725e7221 */ /* 0x010fc80000010000 */
[----:B------:R-:W-:Y:S01]  /*6c40*/  FADD.FTZ R161, R115, R94 ;  /* 0x0000005e73a17221 */ /* 0x000fe20000010000 */
[----:B------:R-:W-:Y:S02]  /*6c50*/  IMAD.U32 R94, RZ, RZ, UR52 ;  /* 0x00000034ff5e7e24 */ /* 0x000fe4000f8e00ff */
[----:B------:R-:W4:Y:S01]  /*6c60*/  MUFU.EX2 R91, R91 ;  /* 0x0000005b005b7308 */ /* 0x000f220000000800 */
[----:B0-----:R-:W-:-:S04]  /*6c70*/  FADD.FTZ R161, R118, R161 ;  /* 0x000000a176a17221 */ /* 0x001fc80000010000 */
[----:B------:R-:W-:-:S03]  /*6c80*/  FADD.FTZ R161, R160, R161 ;  /* 0x000000a1a0a17221 */ /* 0x000fc60000010000 */
[----:B------:R-:W0:Y:S08]  /*6c90*/  MUFU.EX2 R92, R92 ;  /* 0x0000005c005c7308 */ /* 0x000e300000000800 */
[----:B------:R-:W0:Y:S08]  /*6ca0*/  MUFU.EX2 R93, R93 ;  /* 0x0000005d005d7308 */ /* 0x000e300000000800 */
[----:B------:R2:W0:Y:S08]  /*6cb0*/  MUFU.EX2 R162, R95 ;  /* 0x0000005f00a27308 */ /* 0x0004300000000800 */
[----:B------:R3:W0:Y:S01]  /*6cc0*/  MUFU.EX2 R171, R98 ;  /* 0x0000006200ab7308 */ /* 0x0006220000000800 */
[----:B--2---:R-:W-:-:S04]  /*6cd0*/  FADD.FTZ R95, R117, R6 ;  /* 0x00000006755f7221 */ /* 0x004fc80000010000 */
[----:B-1----:R-:W-:-:S03]  /*6ce0*/  FADD.FTZ R6, R88, R95 ;  /* 0x0000005f58067221 */ /* 0x002fc60000010000 */
[----:B------:R-:W1:Y:S01]  /*6cf0*/  MUFU.EX2 R96, R96 ;  /* 0x0000006000607308 */ /* 0x000e620000000800 */
[----:B---3--:R-:W-:Y:S01]  /*6d00*/  @!P1 LEA R98, R94, UR40, 0x3 ;  /* 0x000000285e629c11 */ /* 0x008fe2000f8e18ff */
[----:B------:R-:W-:Y:S01]  /*6d10*/  FADD.FTZ R94, R90, R161 ;  /* 0x000000a15a5e7221 */ /* 0x000fe20000010000 */
[----:B-----5:R-:W-:-:S01]  /*6d20*/  FADD.FTZ R95, R89, R6 ;  /* 0x00000006595f7221 */ /* 0x020fc20000010000 */
[----:B------:R2:W-:Y:S06]  /*6d30*/  BAR.ARV R0, 0x100 ;  /* 0x000400000000751d */ /* 0x0005ec0000002000 */
[----:B------:R-:W3:Y:S01]  /*6d40*/  MUFU.EX2 R97, R97 ;  /* 0x0000006100617308 */ /* 0x000ee20000000800 */
[----:B----4-:R-:W-:-:S01]  /*6d50*/  FADD.FTZ R94, R91, R94 ;  /* 0x0000005e5b5e7221 */ /* 0x010fc20000010000 */
[----:B--2---:R-:W-:-:S02]  /*6d60*/  @!P1 VIADD R0, R98, 0x29840 ;  /* 0x0002984062009836 */ /* 0x004fc40000000000 */
[----:B0-----:R-:W-:-:S01]  /*6d70*/  FADD.FTZ R6, R92, R95 ;  /* 0x0000005f5c067221 */ /* 0x001fc20000010000 */
[----:B------:R-:W-:Y:S02]  /*6d80*/  FADD.FTZ R94, R163, R94 ;  /* 0x0000005ea35e7221 */ /* 0x000fe40000010000 */
[----:B------:R-:W-:Y:S01]  /*6d90*/  @!P1 PRMT R0, RZ, 0x654, R0 ;  /* 0x00000654ff009816 */ /* 0x000fe20000000000 */
[----:B------:R-:W0:Y:S01]  /*6da0*/  MUFU.EX2 R99, R99 ;  /* 0x0000006300637308 */ /* 0x000e220000000800 */
[----:B------:R-:W-:-:S01]  /*6db0*/  FADD.FTZ R95, R93, R6 ;  /* 0x000000065d5f7221 */ /* 0x000fc20000010000 */
[----:B------:R-:W-:Y:S01]  /*6dc0*/  FADD.FTZ R94, R162, R94 ;  /* 0x0000005ea25e7221 */ /* 0x000fe20000010000 */
[----:B------:R1:W-:Y:S03]  /*6dd0*/  @!P1 SYNCS.ARRIVE.TRANS64.RED.A1T0 RZ, [R0+URZ], RZ ;  /* 0x000000ff00ff99a7 */ /* 0x0003e6000810043f */
[----:B------:R-:W-:-:S02]  /*6de0*/  FADD.FTZ R94, R171, R94 ;  /* 0x0000005eab5e7221 */ /* 0x000fc40000010000 */
[----:B------:R-:W2:Y:S01]  /*6df0*/  MUFU.EX2 R100, R100 ;  /* 0x0000006400647308 */ /* 0x000ea20000000800 */
[----:B-1----:R-:W-:-:S04]  /*6e00*/  FADD.FTZ R0, R96, R95 ;  /* 0x0000005f60007221 */ /* 0x002fc80000010000 */
[----:B---3--:R-:W-:-:S03]  /*6e10*/  FADD.FTZ R95, R97, R0 ;  /* 0x00000000615f7221 */ /* 0x008fc60000010000 */
[----:B------:R-:W1:Y:S01]  /*6e20*/  MUFU.EX2 R119, R102 ;  /* 0x0000006600777308 */ /* 0x000e620000000800 */
[----:B0-----:R-:W-:-:S07]  /*6e30*/  FADD.FTZ R94, R99, R94 ;  /* 0x0000005e635e7221 */ /* 0x001fce0000010000 */
[----:B------:R-:W0:Y:S01]  /*6e40*/  MUFU.EX2 R149, R149 ;  /* 0x0000009500957308 */ /* 0x000e220000000800 */
[----:B--2---:R-:W-:-:S07]  /*6e50*/  FADD.FTZ R0, R100, R95 ;  /* 0x0000005f64007221 */ /* 0x004fce0000010000 */
[----:B------:R-:W2:Y:S01]  /*6e60*/  MUFU.EX2 R101, R101 ;  /* 0x0000006500657308 */ /* 0x000ea20000000800 */
[----:B-1----:R-:W-:-:S01]  /*6e70*/  FADD.FTZ R94, R119, R94 ;  /* 0x0000005e775e7221 */ /* 0x002fc20000010000 */
[----:B0-----:R-:W-:-:S03]  /*6e80*/  FADD.FTZ R0, R149, R0 ;  /* 0x0000000095007221 */ /* 0x001fc60000010000 */
[----:B--2---:R-:W-:Y:S01]  /*6e90*/  FADD.FTZ R6, R101, R94 ;  /* 0x0000005e65067221 */ /* 0x004fe20000010000 */
[----:B------:R-:W-:Y:S06]  /*6ea0*/  @!P0 BRA `(.L_x_28) ;  /* 0x0000000000048947 */ /* 0x000fec0003800000 */
[----:B------:R-:W-:Y:S01]  /*6eb0*/  BPT.TRAP 0x1 ;  /* 0x000000040000795c */ /* 0x000fe20000300000 */
.L_x_28:
[----:B------:R-:W-:Y:S01]  /*6ec0*/  ULEA UR4, UR53, UR40, 0x3 ;  /* 0x0000002835047291 */ /* 0x000fe2000f8e183f */
[----:B------:R-:W-:Y:S01]  /*6ed0*/  ISETP.GT.AND P2, PT, R10, R17, PT ;  /* 0x000000110a00720c */ /* 0x000fe20003f44270 */
[----:B------:R-:W-:Y:S01]  /*6ee0*/  FMUL.FTZ R24, R24, R11 ;  /* 0x0000000b18187220 */ /* 0x000fe20000410000 */
[----:B------:R-:W-:Y:S01]  /*6ef0*/  F2FP.SATFINITE.E4M3.F32.PACK_AB_MERGE_C R14, R15, R14, RZ ;  /* 0x0000000e0f0e723e */ /* 0x000fe200048070ff */
[----:B------:R-:W-:Y:S01]  /*6f00*/  UIADD3 UR4, UR4, 0x29860, URZ ;  /* 0x0002986004047890 */ /* 0x000fe2000fffe03f */
[----:B------:R-:W-:Y:S01]  /*6f10*/  F2FP.SATFINITE.E4M3.F32.PACK_AB_MERGE_C R21, R22, R21, RZ ;  /* 0x000000151615723e */ /* 0x000fe200048070ff */
[----:B------:R-:W-:Y:S01]  /*6f20*/  UMOV UR53, UR52 ;  /* 0x0000003400357c82 */ /* 0x000fe20008000000 */
[----:B------:R-:W-:Y:S01]  /*6f30*/  F2FP.SATFINITE.E4M3.F32.PACK_AB_MERGE_C R154, R155, R154, RZ ;  /* 0x0000009a9b9a723e */ /* 0x000fe200048070ff */
[----:B------:R-:W-:Y:S01]  /*6f40*/  UPRMT UR4, UR43, 0x654, UR4 ;  /* 0x000006542b047896 */ /* 0x000fe20008000004 */
[----:B------:R-:W-:Y:S01]  /*6f50*/  F2FP.SATFINITE.E4M3.F32.PACK_AB_MERGE_C R158, R159, R158, RZ ;  /* 0x0000009e9f9e723e */ /* 0x000fe200048070ff */
[----:B------:R-:W-:Y:S01]  /*6f60*/  FMUL.FTZ R25, R25, R11 ;  /* 0x0000000b19197220 */ /* 0x000fe20000410000 */
[----:B------:R-:W-:Y:S01]  /*6f70*/  F2FP.SATFINITE.E4M3.F32.PACK_AB_MERGE_C R137, R140, R137, RZ ;  /* 0x000000898c89723e */ /* 0x000fe200048070ff */
[-C--:B------:R-:W-:Y:S01]  /*6f80*/  FMUL.FTZ R28, R28, R11.reuse ;  /* 0x0000000b1c1c7220 */ /* 0x080fe20000410000 */
[----:B------:R-:W-:Y:S01]  /*6f90*/  F2FP.SATFINITE.E4M3.F32.PACK_AB_MERGE_C R142, R143, R142, RZ ;  /* 0x0000008e8f8e723e */ /* 0x000fe200048070ff */
[----:B------:R-:W-:Y:S01]  /*6fa0*/  FMUL.FTZ R29, R29, R11 ;  /* 0x0000000b1d1d7220 */ /* 0x000fe20000410000 */
[----:B------:R-:W-:Y:S01]  /*6fb0*/  F2FP.SATFINITE.E4M3.F32.PACK_AB_MERGE_C R145, R148, R145, RZ ;  /* 0x000000919491723e */ /* 0x000fe200048070ff */
[-C--:B------:R-:W-:Y:S01]  /*6fc0*/  FMUL.FTZ R32, R32, R11.reuse ;  /* 0x0000000b20207220 */ /* 0x080fe20000410000 */
[----:B------:R-:W-:Y:S01]  /*6fd0*/  F2FP.SATFINITE.E4M3.F32.PACK_AB_MERGE_C R150, R151, R150, RZ ;  /* 0x000000969796723e */ /* 0x000fe200048070ff */
[----:B------:R-:W-:Y:S01]  /*6fe0*/  SYNCS.ARRIVE.TRANS64.RED.A1T0 RZ, [UR4], RZ ;  /* 0x000000ffffff79a7 */ /* 0x000fe20008100404 */
[----:B------:R-:W-:Y:S01]  /*6ff0*/  F2FP.SATFINITE.E4M3.F32.PACK_AB_MERGE_C R124, R125, R124, RZ ;  /* 0x0000007c7d7c723e */ /* 0x000fe200048070ff */
[-C--:B------:R-:W-:Y:S01]  /*7000*/  FMUL.FTZ R33, R33, R11.reuse ;  /* 0x0000000b21217220 */ /* 0x080fe20000410000 */
        /* <DEDUP_REMOVED lines=22> */
[----:B------:R-:W-:Y:S01]  /*7170*/  F2FP.SATFINITE.E4M3.F32.PACK_AB_MERGE_C R184, R13, R12, R14 ;  /* 0x0000000c0db8723e */ /* 0x000fe2000480700e */
[-C--:B------:R-:W-:Y:S01]  /*7180*/  FMUL.FTZ R57, R57, R11.reuse ;  /* 0x0000000b39397220 */ /* 0x080fe20000410000 */
        /* <DEDUP_REMOVED lines=13> */
[----:B------:R-:W-:Y:S01]  /*7260*/  FMUL.FTZ R85, R85, R11 ;  /* 0x0000000b55557220 */ /* 0x000fe20000410000 */
        /* <DEDUP_REMOVED lines=32> */
[----:B------:R-:W-:Y:S01]  /*7470*/  F2FP.SATFINITE.E4M3.F32.PACK_AB_MERGE_C R185, R153, R152, R154 ;  /* 0x0000009899b9723e */ /* 0x000fe2000480709a */
[----:B------:R-:W-:Y:S01]  /*7480*/  VIADD R10, R10, 0xffffffff ;  /* 0xffffffff0a0a7836 */ /* 0x000fe20000000000 */
[----:B------:R-:W-:Y:S01]  /*7490*/  F2FP.SATFINITE.E4M3.F32.PACK_AB_MERGE_C R186, R20, R19, R21 ;  /* 0x0000001314ba723e */ /* 0x000fe20004807015 */
[----:B------:R-:W-:Y:S01]  /*74a0*/  IMAD.MOV.U32 R11, RZ, RZ, R3 ;  /* 0x000000ffff0b7224 */ /* 0x000fe200078e0003 */
[----:B------:R-:W-:Y:S01]  /*74b0*/  F2FP.SATFINITE.E4M3.F32.PACK_AB_MERGE_C R187, R157, R156, R158 ;  /* 0x0000009c9dbb723e */ /* 0x000fe2000480709e */
[----:B------:R-:W-:Y:S01]  /*74c0*/  IMAD.MOV.U32 R9, RZ, RZ, R7 ;  /* 0x000000ffff097224 */ /* 0x000fe200078e0007 */
[----:B------:R-:W-:Y:S01]  /*74d0*/  F2FP.SATFINITE.E4M3.F32.PACK_AB_MERGE_C R180, R136, R23, R137 ;  /* 0x0000001788b4723e */ /* 0x000fe20004807089 */
[----:B------:R-:W-:Y:S01]  /*74e0*/  IMAD.MOV.U32 R12, RZ, RZ, R8 ;  /* 0x000000ffff0c7224 */ /* 0x000fe200078e0008 */
[----:B------:R-:W-:-:S02]  /*74f0*/  F2FP.SATFINITE.E4M3.F32.PACK_AB_MERGE_C R181, R139, R138, R142 ;  /* 0x0000008a8bb5723e */ /* 0x000fc4000480708e */
[----:B------:R-:W-:Y:S02]  /*7500*/  F2FP.SATFINITE.E4M3.F32.PACK_AB_MERGE_C R182, R144, R141, R145 ;  /* 0x0000008d90b6723e */ /* 0x000fe40004807091 */
[----:B------:R-:W-:Y:S02]  /*7510*/  F2FP.SATFINITE.E4M3.F32.PACK_AB_MERGE_C R183, R147, R146, R150 ;  /* 0x0000009293b7723e */ /* 0x000fe40004807096 */
[----:B------:R-:W-:Y:S02]  /*7520*/  F2FP.SATFINITE.E4M3.F32.PACK_AB_MERGE_C R176, R121, R120, R124 ;  /* 0x0000007879b0723e */ /* 0x000fe4000480707c */
[----:B------:R-:W-:Y:S02]  /*7530*/  F2FP.SATFINITE.E4M3.F32.PACK_AB_MERGE_C R177, R123, R122, R126 ;  /* 0x0000007a7bb1723e */ /* 0x000fe4000480707e */
[----:B------:R-:W-:Y:S02]  /*7540*/  F2FP.SATFINITE.E4M3.F32.PACK_AB_MERGE_C R178, R129, R128, R132 ;  /* 0x0000008081b2723e */ /* 0x000fe40004807084 */
        /* <DEDUP_REMOVED lines=8> */
[----:B------:R-:W-:Y:S01]  /*75d0*/  F2FP.SATFINITE.E4M3.F32.PACK_AB_MERGE_C R171, R99, R171, R22 ;  /* 0x000000ab63ab723e */ /* 0x000fe20004807016 */
[----:B------:R-:W-:Y:S06]  /*75e0*/  @P2 BRA `(.L_x_29) ;  /* 0xffffffd000d02947 */ /* 0x000fec000383ffff */
[----:B------:R-:W-:-:S07]  /*75f0*/  IMAD.U32 R108, RZ, RZ, UR52 ;  /* 0x00000034ff6c7e24 */ /* 0x000fce000f8e00ff */
.L_x_19:
[----:B------:R-:W-:Y:S06]  /*7600*/  BAR.ARV 0x8, 0x180 ;  /* 0x0206000000007b1d */ /* 0x000fec0000002000 */
[----:B------:R-:W-:Y:S05]  /*7610*/  @!P0 BRA `(.L_x_30) ;  /* 0x0000000000048947 */ /* 0x000fea0003800000 */
[----:B------:R-:W-:Y:S01]  /*7620*/  BPT.TRAP 0x1 ;  /* 0x000000040000795c */ /* 0x000fe20000300000 */
.L_x_30:
[----:B------:R-:W-:Y:S02]  /*7630*/  R2UR UR5, R108 ;  /* 0x000000006c0572ca */ /* 0x000fe400000e0000 */
[----:B------:R-:W-:-:S11]  /*7640*/  SHF.L.U32 R8, R8, 0x1f, RZ ;  /* 0x0000001f08087819 */ /* 0x000fd600000006ff */
[----:B------:R-:W-:-:S09]  /*7650*/  ULEA UR5, UR5, UR40, 0x3 ;  /* 0x0000002805057291 */ /* 0x000fd2000f8e183f */
[----:B------:R0:W1:Y:S01]  /*7660*/  SYNCS.PHASECHK.TRANS64.TRYWAIT P1, [UR5+0x29850], R8 ;  /* 0x02985008ff0075a7 */ /* 0x0000620008020145 */
[----:B------:R-:W-:Y:S05]  /*7670*/  @!P0 BRA `(.L_x_31) ;  /* 0x0000000000048947 */ /* 0x000fea0003800000 */
[----:B------:R-:W-:Y:S01]  /*7680*/  BPT.TRAP 0x1 ;  /* 0x000000040000795c */ /* 0x000fe20000300000 */
.L_x_31:
[----:B-1----:R-:W-:Y:S05]  /*7690*/  @P1 BRA `(.L_x_32) ;  /* 0x0000000000081947 */ /* 0x002fea0003800000 */
[----:B------:R-:W1:Y:S02]  /*76a0*/  SYNCS.PHASECHK.TRANS64.TRYWAIT P1, [UR5+0x29850], R8 ;  /* 0x02985008ff0075a7 */ /* 0x000e640008020145 */
[----:B-1----:R-:W-:Y:S05]  /*76b0*/  @!P1 BRA `(.L_x_33) ;  /* 0x00000064008c9947 */ /* 0x002fea0003800000 */
.L_x_32:
[----:B------:R-:W-:Y:S01]  /*76c0*/  UIADD3 UR40, UR40, 0x400, URZ ;  /* 0x0000040028287890 */ /* 0x000fe2000fffe03f */
[----:B------:R-:W-:Y:S01]  /*76d0*/  R2UR UR6, R108 ;  /* 0x000000006c0672ca */ /* 0x000fe200000e0000 */
[----:B------:R-:W-:Y:S01]  /*76e0*/  WARPGROUP.ARRIVE ;  /* 0x00000000000079c5 */ /* 0x000fe20000000000 */
[----:B------:R-:W-:Y:S01]  /*76f0*/  UMOV UR7, 0xc0000010 ;  /* 0xc000001000077882 */ /* 0x000fe20000000000 */
[----:B------:R-:W-:Y:S01]  /*7700*/  USHF.R.U32.HI UR40, URZ, 0x4, UR40 ;  /* 0x000000043f287899 */ /* 0x000fe20008011628 */
[----:B------:R-:W2:Y:S03]  /*7710*/  LDC.64 R10, c[0x0][0x9a0] ;  /* 0x00026800ff0a7b82 */ /* 0x000ea60000000a00 */
[----:B------:R-:W-:-:S04]  /*7720*/  ULOP3.LUT UR40, UR40, 0x3fff, URZ, 0xc0, !UPT ;  /* 0x00003fff28287892 */ /* 0x000fc8000f8ec03f */
[----:B------:R-:W-:-:S04]  /*7730*/  ULOP3.LUT UR4, UR40, 0x10000, URZ, 0xfc, !UPT ;  /* 0x0001000028047892 */ /* 0x000fc8000f8efc3f */
[----:B------:R-:W-:-:S07]  /*7740*/  UIMAD UR4, UR6, 0x500, UR4 ;  /* 0x00000500060478a4 */ /* 0x000fce000f8e0204 */
[----:B------:R-:W-:Y:S02]  /*7750*/  UMOV UR6, UR4 ;  /* 0x0000000400067c82 */ /* 0x000fe40008000000 */
[----:B------:R-:W-:Y:S01]  /*7760*/  QGMMA.64x128x32.F32.E4M3.E4M3 R24, R184, gdesc[UR4], R24, gsb0 ;  /* 0x01e00004b8187df3 */ /* 0x000fe20008000818 */
[----:B------:R-:W-:Y:S01]  /*7770*/  UIADD3 UR6, UR4, 0x100, URZ ;  /* 0x0000010004067890 */ /* 0x000fe2000fffe03f */
[----:B------:R-:W-:Y:S01]  /*7780*/  UMOV UR7, 0xc0000010 ;  /* 0xc000001000077882 */ /* 0x000fe20000000000 */
[----:B--2---:R-:W-:-:S04]  /*7790*/  ISETP.NE.U32.AND P1, PT, R10, RZ, PT ;  /* 0x000000ff0a00720c */ /* 0x004fc80003f25070 */
[----:B------:R-:W-:-:S13]  /*77a0*/  ISETP.NE.AND.EX P1, PT, R11, RZ, PT, P1 ;  /* 0x000000ff0b00720c */ /* 0x000fda0003f25310 */
[----:B01----:R-:W0:Y:S01]  /*77b0*/  @P1 LDC.64 R8, c[0x0][0x9c8] ;  /* 0x00027200ff081b82 */ /* 0x003e220000000a00 */
[----:B------:R-:W-:-:S07]  /*77c0*/  @P1 SHF.R.S32.HI R15, RZ, 0x1f, R16 ;  /* 0x0000001fff0f1819 */ /* 0x000fce0000011410 */
[----:B------:R-:W1:Y:S01]  /*77d0*/  @P1 LDC.64 R12, c[0x0][0x9d0] ;  /* 0x00027400ff0c1b82 */ /* 0x000e620000000a00 */
[----:B0-----:R-:W-:-:S04]  /*77e0*/  @P1 IMAD R4, R8, UR37, RZ ;  /* 0x0000002508041c24 */ /* 0x001fc8000f8e02ff */
[----:B------:R-:W-:Y:S02]  /*77f0*/  @P1 IMAD R9, R9, UR36, R4 ;  /* 0x0000002409091c24 */ /* 0x000fe4000f8e0204 */
[----:B------:R-:W-:-:S04]  /*7800*/  @P1 IMAD.WIDE.U32 R4, R8, UR36, RZ ;  /* 0x0000002408041c25 */ /* 0x000fc8000f8e00ff */
[-C--:B-1----:R-:W-:Y:S02]  /*7810*/  @P1 IMAD R8, R15, R12.reuse, RZ ;  /* 0x0000000c0f081224 */ /* 0x082fe400078e02ff */
[----:B------:R-:W-:Y:S02]  /*7820*/  @P1 IMAD.IADD R5, R5, 0x1, R9 ;  /* 0x0000000105051824 */ /* 0x000fe400078e0209 */
[C---:B------:R-:W-:Y:S02]  /*7830*/  @P1 IMAD R9, R16.reuse, R13, R8 ;  /* 0x0000000d10091224 */ /* 0x040fe400078e0208 */
[----:B------:R-:W-:-:S04]  /*7840*/  @P1 IMAD.WIDE.U32 R4, R16, R12, R4 ;  /* 0x0000000c10041225 */ /* 0x000fc800078e0004 */
[----:B------:R-:W-:Y:S01]  /*7850*/  @P1 IMAD.IADD R5, R5, 0x1, R9 ;  /* 0x0000000105051824 */ /* 0x000fe200078e0209 */
[----:B------:R-:W-:-:S04]  /*7860*/  @P1 LEA R8, P2, R4, R10, 0x2 ;  /* 0x0000000a04081211 */ /* 0x000fc800078410ff */
[----:B------:R-:W-:Y:S01]  /*7870*/  @P1 LEA.HI.X R9, R4, R11, R5, 0x2, P2 ;  /* 0x0000000b04091211 */ /* 0x000fe200010f1405 */
[----:B------:R-:W-:-:S06]  /*7880*/  IMAD.MOV.U32 R5, RZ, RZ, 0x3f800000 ;  /* 0x3f800000ff057424 */ /* 0x000fcc00078e00ff */
[----:B------:R0:W2:Y:S01]  /*7890*/  @P1 LDG.E R5, desc[UR38][R8.64] ;  /* 0x0000002608051981 */ /* 0x0000a2000c1e1900 */
[----:B------:R-:W-:Y:S02]  /*78a0*/  WARPGROUP.DEPBAR.LE gsb0, 0x0 ;  /* 0x00008000000079c5 */ /* 0x000fe40000010000 */
[----:B------:R-:W-:-:S06]  /*78b0*/  WARPGROUP.ARRIVE ;  /* 0x00000000000079c5 */ /* 0x000fcc0000000000 */
[----:B------:R-:W-:Y:S01]  /*78c0*/  QGMMA.64x128x32.F32.E4M3.E4M3 R24, R180, gdesc[UR4], R24, gsb0 ;  /* 0x01e00004b4187df3 */ /* 0x000fe20008000818 */
[----:B------:R-:W-:Y:S01]  /*78d0*/  UIADD3 UR6, UR4, 0x200, URZ ;  /* 0x0000020004067890 */ /* 0x000fe2000fffe03f */
[----:B------:R-:W-:Y:S01]  /*78e0*/  UMOV UR7, 0xc0000010 ;  /* 0xc000001000077882 */ /* 0x000fe20000000000 */
[----:B------:R-:W-:Y:S02]  /*78f0*/  WARPGROUP.DEPBAR.LE gsb0, 0x0 ;  /* 0x00008000000079c5 */ /* 0x000fe40000010000 */
[----:B------:R-:W-:-:S07]  /*7900*/  WARPGROUP.ARRIVE ;  /* 0x00000000000079c5 */ /* 0x000fce0000000000 */
[----:B------:R-:W-:Y:S01]  /*7910*/  QGMMA.64x128x32.F32.E4M3.E4M3 R24, R176, gdesc[UR4], R24, gsb0 ;  /* 0x01e00004b0187df3 */ /* 0x000fe20008000818 */
[----:B------:R-:W-:Y:S01]  /*7920*/  UIADD3 UR6, UR4, 0x300, URZ ;  /* 0x0000030004067890 */ /* 0x000fe2000fffe03f */
[----:B------:R-:W-:Y:S01]  /*7930*/  UMOV UR7, 0xc0000010 ;  /* 0xc000001000077882 */ /* 0x000fe20000000000 */
[----:B------:R-:W-:Y:S01]  /*7940*/  UIADD3 UR4, UR4, 0x400, URZ ;  /* 0x0000040004047890 */ /* 0x000fe2000fffe03f */
[----:B------:R-:W1:Y:S04]  /*7950*/  SHFL.BFLY PT, R11, R0, 0x2, 0x1f ;  /* 0x0c401f00000b7f89 */ /* 0x000e6800000e0000 */
[----:B------:R-:W3:Y:S01]  /*7960*/  SHFL.BFLY PT, R13, R6, 0x2, 0x1f ;  /* 0x0c401f00060d7f89 */ /* 0x000ee200000e0000 */
[----:B------:R-:W-:Y:S02]  /*7970*/  WARPGROUP.DEPBAR.LE gsb0, 0x0 ;  /* 0x00008000000079c5 */ /* 0x000fe40000010000 */
[----:B------:R-:W-:-:S06]  /*7980*/  WARPGROUP.ARRIVE ;  /* 0x00000000000079c5 */ /* 0x000fcc0000000000 */
[----:B------:R-:W-:Y:S01]  /*7990*/  QGMMA.64x128x32.F32.E4M3.E4M3 R24, R172, gdesc[UR4], R24, gsb0 ;  /* 0x01e00004ac187df3 */ /* 0x000fe20008000818 */
[----:B------:R-:W-:Y:S01]  /*79a0*/  UMOV UR6, UR4 ;  /* 0x0000000400067c82 */ /* 0x000fe20008000000 */
[----:B------:R-:W-:Y:S01]  /*79b0*/  UMOV UR7, 0xc0000010 ;  /* 0xc000001000077882 */ /* 0x000fe20000000000 */
[----:B-1----:R-:W-:Y:S01]  /*79c0*/  FADD.FTZ R11, R11, R0 ;  /* 0x000000000b0b7221 */ /* 0x002fe20000010000 */
[----:B---3--:R-:W-:-:S04]  /*79d0*/  FADD.FTZ R13, R13, R6 ;  /* 0x000000060d0d7221 */ /* 0x008fc80000010000 */
[----:B------:R-:W1:Y:S04]  /*79e0*/  SHFL.BFLY PT, R4, R11, 0x1, 0x1f ;  /* 0x0c201f000b047f89 */ /* 0x000e6800000e0000 */
[----:B0-----:R-:W0:Y:S01]  /*79f0*/  SHFL.BFLY PT, R8, R13, 0x1, 0x1f ;  /* 0x0c201f000d087f89 */ /* 0x001e2200000e0000 */
[----:B------:R-:W-:Y:S02]  /*7a00*/  IMAD.MOV.U32 R6, RZ, RZ, RZ ;  /* 0x000000ffff067224 */ /* 0x000fe400078e00ff */
[----:B-1----:R-:W-:Y:S01]  /*7a10*/  FADD.FTZ R12, R11, R4 ;  /* 0x000000040b0c7221 */ /* 0x002fe20000010000 */
[----:B0-----:R-:W-:-:S04]  /*7a20*/  FADD.FTZ R14, R13, R8 ;  /* 0x000000080d0e7221 */ /* 0x001fc80000010000 */
[C---:B------:R-:W-:Y:S01]  /*7a30*/  FSETP.NE.FTZ.AND P1, PT, R12.reuse, RZ, PT ;  /* 0x000000ff0c00720b */ /* 0x040fe20003f35000 */
[----:B------:R-:W-:Y:S01]  /*7a40*/  FMUL.FTZ R15, R12, 0.00390625 ;  /* 0x3b8000000c0f7820 */ /* 0x000fe20000410000 */
[----:B------:R-:W-:-:S04]  /*7a50*/  FMUL.FTZ R17, R14, 0.00390625 ;  /* 0x3b8000000e117820 */ /* 0x000fc80000410000 */
[----:B------:R-:W-:Y:S02]  /*7a60*/  FSETP.NE.FTZ.AND P2, PT, R15, RZ, PT ;  /* 0x000000ff0f00720b */ /* 0x000fe40003f55000 */
[----:B------:R-:W-:-:S05]  /*7a70*/  FSETP.NE.FTZ.AND P3, PT, R17, RZ, PT ;  /* 0x000000ff1100720b */ /* 0x000fca0003f75000 */
[----:B------:R-:W-:Y:S01]  /*7a80*/  @P1 MUFU.RCP R6, R12 ;  /* 0x0000000c00061308 */ /* 0x000fe20000001000 */
[----:B------:R-:W-:Y:S01]  /*7a90*/  FSETP.NE.FTZ.AND P1, PT, R14, RZ, PT ;  /* 0x000000ff0e00720b */ /* 0x000fe20003f35000 */
[----:B------:R-:W-:Y:S01]  /*7aa0*/  IMAD.MOV.U32 R10, RZ, RZ, RZ ;  /* 0x000000ffff0a7224 */ /* 0x000fe200078e00ff */
[----:B------:R-:W-:Y:S02]  /*7ab0*/  WARPGROUP.DEPBAR.LE gsb0, 0x0 ;  /* 0x00008000000079c5 */ /* 0x000fe40000010000 */
[----:B------:R-:W-:-:S06]  /*7ac0*/  WARPGROUP.ARRIVE ;  /* 0x00000000000079c5 */ /* 0x000fcc0000000000 */
[----:B------:R-:W-:Y:S01]  /*7ad0*/  QGMMA.64x128x32.F32.E4M3.E4M3 R24, R168, gdesc[UR4], R24, gsb0 ;  /* 0x01e00004a8187df3 */ /* 0x000fe20008000818 */
[----:B------:R-:W0:Y:S08]  /*7ae0*/  @P3 MUFU.LG2 R11, R17 ;  /* 0x00000011000b3308 */ /* 0x000e300000000c00 */
[----:B------:R-:W1:Y:S08]  /*7af0*/  @P2 MUFU.LG2 R9, R15 ;  /* 0x0000000f00092308 */ /* 0x000e700000000c00 */
[----:B------:R-:W3:Y:S01]  /*7b00*/  @P1 MUFU.RCP R10, R14 ;  /* 0x0000000e000a1308 */ /* 0x000ee20000001000 */
[C---:B------:R-:W-:Y:S01]  /*7b10*/  @P2 FMUL.FTZ R8, R2.reuse, 0.69314718246459960938 ;  /* 0x3f31721802082820 */ /* 0x040fe20000410000 */
[----:B------:R-:W-:Y:S01]  /*7b20*/  @P3 FMUL.FTZ R13, R2, 0.69314718246459960938 ;  /* 0x3f317218020d3820 */ /* 0x000fe20000410000 */
[----:B0-----:R-:W-:Y:S01]  /*7b30*/  @P3 FMUL.FTZ R2, R11, 0.69314718246459960938 ;  /* 0x3f3172180b023820 */ /* 0x001fe20000410000 */
[----:B------:R-:W-:-:S02]  /*7b40*/  IMAD.MOV.U32 R4, RZ, RZ, -0x800000 ;  /* 0xff800000ff047424 */ /* 0x000fc400078e00ff */
[----:B------:R-:W-:Y:S02]  /*7b50*/  IMAD.MOV.U32 R0, RZ, RZ, -0x800000 ;  /* 0xff800000ff007424 */ /* 0x000fe400078e00ff */
[----:B-1----:R-:W-:Y:S01]  /*7b60*/  @P2 FMUL.FTZ R9, R9, 0.69314718246459960938 ;  /* 0x3f31721809092820 */ /* 0x002fe20000410000 */
[----:B------:R-:W-:Y:S01]  /*7b70*/  @P3 FFMA.FTZ R4, R13, R3, R2 ;  /* 0x000000030d043223 */ /* 0x000fe20000010002 */
[----:B--2---:R-:W-:Y:S02]  /*7b80*/  FMUL.FTZ R2, R6, R5 ;  /* 0x0000000506027220 */ /* 0x004fe40000410000 */
[----:B------:R-:W-:Y:S01]  /*7b90*/  @P2 FFMA.FTZ R0, R8, R7, R9 ;  /* 0x0000000708002223 */ /* 0x000fe20000010009 */
[----:B---3--:R-:W-:Y:S01]  /*7ba0*/  FMUL.FTZ R3, R10, R5 ;  /* 0x000000050a037220 */ /* 0x008fe20000410000 */
[----:B------:R-:W-:Y:S02]  /*7bb0*/  WARPGROUP.DEPBAR.LE gsb0, 0x0 ;  /* 0x00008000000079c5 */ /* 0x000fe40000010000 */
[----:B------:R-:W-:Y:S05]  /*7bc0*/  @!P0 BRA `(.L_x_34) ;  /* 0x0000000000048947 */ /* 0x000fea0003800000 */
[----:B------:R-:W-:Y:S01]  /*7bd0*/  BPT.TRAP 0x1 ;  /* 0x000000040000795c */ /* 0x000fe20000300000 */
.L_x_34:
[----:B------:R-:W-:Y:S01]  /*7be0*/  UIADD3 UR4, UR5, 0x29860, URZ ;  /* 0x0002986005047890 */ /* 0x000fe2000fffe03f */
[-C--:B------:R-:W-:Y:S01]  /*7bf0*/  FMUL.FTZ R6, R24, R2.reuse ;  /* 0x0000000218067220 */ /* 0x080fe20000410000 */
[-C--:B------:R-:W-:Y:S01]  /*7c00*/  FMUL.FTZ R8, R29, R2.reuse ;  /* 0x000000021d087220 */ /* 0x080fe20000410000 */
[-C--:B------:R-:W-:Y:S01]  /*7c10*/  FMUL.FTZ R9, R32, R2.reuse ;  /* 0x0000000220097220 */ /* 0x080fe20000410000 */
[----:B------:R-:W-:Y:S01]  /*7c20*/  UPRMT UR4, UR43, 0x654, UR4 ;  /* 0x000006542b047896 */ /* 0x000fe20008000004 */
        /* <DEDUP_REMOVED lines=8> */
[----:B------:R-:W-:Y:S01]  /*7cb0*/  SYNCS.ARRIVE.TRANS64.RED.A1T0 RZ, [UR4], RZ ;  /* 0x000000ffffff79a7 */ /* 0x000fe20008100404 */
        /* <DEDUP_REMOVED lines=47> */
[----:B------:R-:W-:Y:S01]  /*7fb0*/  PLOP3.LUT P0, PT, PT, PT, PT, 0x8, 0x0 ;  /* 0x000000000000781c */ /* 0x000fe20003f0e170 */
[-C--:B------:R-:W-:Y:S01]  /*7fc0*/  FMUL.FTZ R70, R70, R3.reuse ;  /* 0x0000000346467220 */ /* 0x080fe20000410000 */
[-C--:B------:R-:W-:Y:S01]  /*7fd0*/  FMUL.FTZ R67, R67, R3.reuse ;  /* 0x0000000343437220 */ /* 0x080fe20000410000 */
[-C--:B------:R-:W-:Y:S01]  /*7fe0*/  FMUL.FTZ R78, R78, R3.reuse ;  /* 0x000000034e4e7220 */ /* 0x080fe20000410000 */
[-C--:B------:R-:W-:Y:S01]  /*7ff0*/  FMUL.FTZ R75, R75, R3.reuse ;  /* 0x000000034b4b7220 */ /* 0x080fe20000410000 */
[-C--:B------:R-:W-:Y:S01]  /*8000*/  FMUL.FTZ R86, R86, R3.reuse ;  /* 0x0000000356567220 */ /* 0x080fe20000410000 */
[----:B------:R-:W-:-:S07]  /*8010*/  FMUL.FTZ R83, R83, R3 ;  /* 0x0000000353537220 */ /* 0x000fce0000410000 */
.L_x_12:
[----:B------:R-:W-:Y:S05]  /*8020*/  @P0 BRA `(.L_x_35) ;  /* 0x0000002000540947 */ /* 0x000fea0003800000 */
[----:B------:R-:W0:Y:S01]  /*8030*/  S2R R18, SR_TID.X ;  /* 0x0000000000127919 */ /* 0x000e220000002100 */
[----:B------:R-:W-:Y:S01]  /*8040*/  ULDC.64 UR4, c[0x4][0x40] ;  /* 0x0100100000047ab9 */ /* 0x000fe20000000a00 */
[----:B------:R-:W-:Y:S01]  /*8050*/  ULDC.64 UR6, c[0x0][0xb38] ;  /* 0x0002ce0000067ab9 */ /* 0x000fe20000000a00 */
[----:B------:R-:W-:Y:S01]  /*8060*/  ULDC.64 UR8, c[0x0][0xb28] ;  /* 0x0002ca0000087ab9 */ /* 0x000fe20000000a00 */
[----:B0-----:R-:W-:-:S05]  /*8070*/  IMAD.SHL.U32 R2, R18, 0x4, RZ ;  /* 0x0000000412027824 */ /* 0x001fca00078e00ff */
[----:B------:R-:W-:Y:S01]  /*8080*/  LOP3.LUT R2, R2, 0xc, RZ, 0xc0, !PT ;  /* 0x0000000c02027812 */ /* 0x000fe200078ec0ff */
[----:B------:R-:W-:Y:S03]  /*8090*/  BAR.SYNC.DEFER_BLOCKING 0x1, 0x100 ;  /* 0x0044000000007b1d */ /* 0x000fe60000010000 */
[----:B------:R-:W-:-:S05]  /*80a0*/  IADD3 R2, P0, R2, UR4, RZ ;  /* 0x0000000402027c10 */ /* 0x000fca000ff1e0ff */
[----:B------:R-:W-:Y:S01]  /*80b0*/  IMAD.X R3, RZ, RZ, UR5, P0 ;  /* 0x00000005ff037e24 */ /* 0x000fe200080e06ff */
[----:B------:R-:W-:-:S05]  /*80c0*/  ULDC.64 UR4, c[0x0][0xbd0] ;  /* 0x0002f40000047ab9 */ /* 0x000fca0000000a00 */
[----:B------:R0:W2:Y:S01]  /*80d0*/  LDG.E.CONSTANT R3, desc[UR38][R2.64] ;  /* 0x0000002602037981 */ /* 0x0000a2000c1e9900 */
[----:B------:R-:W-:Y:S01]  /*80e0*/  LOP3.LUT P0, R17, R18, 0x3, RZ, 0xc0, !PT ;  /* 0x0000000312117812 */ /* 0x000fe2000780c0ff */
[----:B------:R-:W-:Y:S03]  /*80f0*/  BSSY B0, `(.L_x_36) ;  /* 0x000018e000007945 */ /* 0x000fe60003800000 */
[----:B------:R-:W-:-:S04]  /*8100*/  ISETP.EQ.OR P0, PT, R17, 0x3, !P0 ;  /* 0x000000031100780c */ /* 0x000fc80004702670 */
[----:B------:R-:W-:Y:S02]  /*8110*/  SEL R108, R5, R8, P0 ;  /* 0x00000008056c7207 */ /* 0x000fe40000000000 */
[----:B------:R-:W-:Y:S01]  /*8120*/  SEL R123, R8, R5, P0 ;  /* 0x00000005087b7207 */ /* 0x000fe20000000000 */
[----:B------:R-:W-:Y:S01]  /*8130*/  VIADD R8, R18, 0xffffff80 ;  /* 0xffffff8012087836 */ /* 0x000fe20000000000 */
[----:B------:R-:W-:Y:S02]  /*8140*/  SEL R106, R6, R7, P0 ;  /* 0x00000007066a7207 */ /* 0x000fe40000000000 */
[----:B------:R-:W-:Y:S02]  /*8150*/  SEL R121, R7, R6, P0 ;  /* 0x0000000607797207 */ /* 0x000fe40000000000 */
[----:B------:R-:W-:Y:S02]  /*8160*/  SHF.R.S32.HI R7, RZ, 0x1f, R8 ;  /* 0x0000001fff077819 */ /* 0x000fe40000011408 */
[----:B------:R-:W-:-:S02]  /*8170*/  SEL R96, R14, R49, P0 ;  /* 0x000000310e607207 */ /* 0x000fc40000000000 */
[----:B0-----:R-:W-:Y:S02]  /*8180*/  LEA.HI R2, R7, R8, RZ, 0x7 ;  /* 0x0000000807027211 */ /* 0x001fe400078f38ff */
[----:B------:R-:W-:Y:S02]  /*8190*/  SEL R109, R49, R14, P0 ;  /* 0x0000000e316d7207 */ /* 0x000fe40000000000 */
[----:B------:R-:W-:Y:S02]  /*81a0*/  LOP3.LUT R5, R2, 0xffffff80, RZ, 0xc0, !PT ;  /* 0xffffff8002057812 */ /* 0x000fe400078ec0ff */
[----:B------:R-:W-:Y:S02]  /*81b0*/  SEL R100, R44, R13, P0 ;  /* 0x0000000d2c647207 */ /* 0x000fe40000000000 */
[----:B------:R-:W-:Y:S01]  /*81c0*/  SEL R115, R13, R44, P0 ;  /* 0x0000002c0d737207 */ /* 0x000fe20000000000 */
[----:B------:R-:W-:Y:S01]  /*81d0*/  IMAD.IADD R14, R8, 0x1, -R5 ;  /* 0x00000001080e7824 */ /* 0x000fe200078e0a05 */
[----:B------:R-:W-:-:S02]  /*81e0*/  SEL R98, R52, R15, P0 ;  /* 0x0000000f34627207 */ /* 0x000fc40000000000 */
[----:B------:R-:W-:Y:S02]  /*81f0*/  SEL R111, R15, R52, P0 ;  /* 0x000000340f6f7207 */ /* 0x000fe40000000000 */
[----:B------:R-:W-:Y:S02]  /*8200*/  SHF.R.S32.HI R13, RZ, 0x1f, R14 ;  /* 0x0000001fff0d7819 */ /* 0x000fe4000001140e */
[----:B------:R-:W-:Y:S02]  /*8210*/  LEA.HI R7, R7, R8, RZ, 0x2 ;  /* 0x0000000807077211 */ /* 0x000fe400078f10ff */
[----:B------:R-:W-:Y:S02]  /*8220*/  LEA.HI R15, R13, R14, RZ, 0x2 ;  /* 0x0000000e0d0f7211 */ /* 0x000fe400078f10ff */
[----:B------:R-:W-:Y:S02]  /*8230*/  SEL R72, R32, R73, P0 ;  /* 0x0000004920487207 */ /* 0x000fe40000000000 */
[----:B------:R-:W-:-:S02]  /*8240*/  SHF.R.S32.HI R5, RZ, 0x2, R15 ;  /* 0x00000002ff057819 */ /* 0x000fc4000001140f */
[----:B------:R-:W-:Y:S02]  /*8250*/  SHF.R.S32.HI R6, RZ, 0x1f, R15 ;  /* 0x0000001fff067819 */ /* 0x000fe4000001140f */
[----:B------:R-:W-:Y:S01]  /*8260*/  SEL R97, R73, R32, P0 ;  /* 0x0000002049617207 */ /* 0x000fe20000000000 */
[----:B------:R-:W-:Y:S01]  /*8270*/  IMAD.WIDE.U32 R32, R16, UR4, RZ ;  /* 0x0000000410207c25 */ /* 0x000fe2000f8e00ff */
[----:B------:R-:W-:Y:S01]  /*8280*/  LOP3.LUT R7, R7, 0xfffffffc, RZ, 0xc0, !PT ;  /* 0xfffffffc07077812 */ /* 0x000fe200078ec0ff */
[----:B------:R-:W0:Y:S01]  /*8290*/  S2R R73, SR_CTAID.X ;  /* 0x0000000000497919 */ /* 0x000e220000002500 */
[----:B------:R-:W-:Y:S02]  /*82a0*/  LEA.HI R6, R6, R5, RZ, 0x3 ;  /* 0x0000000506067211 */ /* 0x000fe400078f18ff */
[----:B------:R-:W-:Y:S01]  /*82b0*/  SEL R102, R9, R10, P0 ;  /* 0x0000000a09667207 */ /* 0x000fe20000000000 */
[----:B------:R-:W-:Y:S01]  /*82c0*/  IMAD.IADD R7, R8, 0x1, -R7 ;  /* 0x0000000108077824 */ /* 0x000fe200078e0a07 */
[----:B------:R-:W-:-:S02]  /*82d0*/  SEL R117, R10, R9, P0 ;  /* 0x000000090a757207 */ /* 0x000fc40000000000 */
[----:B------:R-:W-:Y:S02]  /*82e0*/  LOP3.LUT R8, R6, 0xfffffff8, RZ, 0xc0, !PT ;  /* 0xfffffff806087812 */ /* 0x000fe400078ec0ff */
[----:B------:R-:W-:Y:S02]  /*82f0*/  SHF.R.S32.HI R9, RZ, 0x7, R2 ;  /* 0x00000007ff097819 */ /* 0x000fe40000011402 */
[----:B------:R-:W-:Y:S01]  /*8300*/  LEA.HI R6, R13, R14, RZ, 0x5 ;  /* 0x0000000e0d067211 */ /* 0x000fe200078f28ff */
[----:B------:R-:W-:Y:S01]  /*8310*/  IMAD.IADD R5, R5, 0x1, -R8 ;  /* 0x0000000105057824 */ /* 0x000fe200078e0a08 */
[----:B------:R-:W-:Y:S02]  /*8320*/  LEA.HI R2, R2, R9, RZ, 0x1 ;  /* 0x0000000902027211 */ /* 0x000fe400078f08ff */
[----:B------:R-:W-:Y:S02]  /*8330*/  SHF.R.S32.HI R6, RZ, 0x5, R6 ;  /* 0x00000005ff067819 */ /* 0x000fe40000011406 */
[----:B------:R-:W-:-:S02]  /*8340*/  SEL R104, R36, R11, P0 ;  /* 0x0000000b24687207 */ /* 0x000fc40000000000 */
[----:B------:R-:W-:Y:S01]  /*8350*/  SEL R119, R11, R36, P0 ;  /* 0x000000240b777207 */ /* 0x000fe20000000000 */
[----:B------:R-:W-:Y:S01]  /*8360*/  IMAD R5, R6, 0x10, R5 ;  /* 0x0000001006057824 */ /* 0x000fe200078e0205 */
[----:B------:R-:W-:Y:S02]  /*8370*/  LOP3.LUT R2, R2, 0x3fffffe, RZ, 0xc0, !PT ;  /* 0x03fffffe02027812 */ /* 0x000fe400078ec0ff */
[----:B------:R-:W-:Y:S02]  /*8380*/  SHF.R.S32.HI R11, RZ, 0x1f, R16 ;  /* 0x0000001fff0b7819 */ /* 0x000fe40000011410 */
[----:B------:R-:W-:Y:S01]  /*8390*/  LEA.HI R6, R7, R7, RZ, 0x1 ;  /* 0x0000000707067211 */ /* 0x000fe200078f08ff */
[----:B------:R-:W-:Y:S01]  /*83a0*/  IMAD.IADD R2, R9, 0x1, -R2 ;  /* 0x0000000109027824 */ /* 0x000fe200078e0a02 */
[----:B------:R-:W-:Y:S01]  /*83b0*/  SEL R28, R82, R83, P0 ;  /* 0x00000053521c7207 */ /* 0x000fe20000000000 */
[----:B------:R-:W-:Y:S01]  /*83c0*/  IMAD R9, R11, UR4, RZ ;  /* 0x000000040b097c24 */ /* 0x000fe2000f8e02ff */
[----:B------:R-:W-:Y:S01]  /*83d0*/  SEL R83, R83, R82, P0 ;  /* 0x0000005253537207 */ /* 0x000fe20000000000 */
[----:B------:R-:W-:Y:S01]  /*83e0*/  IMAD R11, R11, UR6, RZ ;  /* 0x000000060b0b7c24 */ /* 0x000fe2000f8e02ff */
[----:B------:R-:W-:Y:S01]  /*83f0*/  SEL R22, R12, R41, P0 ;  /* 0x000000290c167207 */ /* 0x000fe20000000000 */
[----:B------:R-:W1:Y:S01]  /*8400*/  LDC R82, c[0x0][0xbe8] ;  /* 0x0002fa00ff527b82 */ /* 0x000e620000000800 */
[----:B------:R-:W-:Y:S01]  /*8410*/  SEL R113, R41, R12, P0 ;  /* 0x0000000c29717207 */ /* 0x000fe20000000000 */
[----:B------:R-:W-:Y:S01]  /*8420*/  IMAD R13, R16, UR7, R11 ;  /* 0x00000007100d7c24 */ /* 0x000fe2000f8e020b */
[----:B------:R-:W-:Y:S01]  /*8430*/  SEL R12, R30, R31, P0 ;  /* 0x0000001f1e0c7207 */ /* 0x000fe20000000000 */
[----:B------:R-:W-:Y:S01]  /*8440*/  IMAD R2, R2, 0x40, R5 ;  /* 0x0000004002027824 */ /* 0x000fe200078e0205 */
[----:B------:R-:W-:Y:S01]  /*8450*/  LOP3.LUT R6, R6, 0x1ffffffe, RZ, 0xc0, !PT ;  /* 0x1ffffffe06067812 */ /* 0x000fe200078ec0ff */
[----:B------:R-:W-:Y:S01]  /*8460*/  IMAD R9, R16, UR5, R9 ;  /* 0x0000000510097c24 */ /* 0x000fe2000f8e0209 */
[----:B------:R-:W-:Y:S01]  /*8470*/  SEL R80, R76, R37, P0 ;  /* 0x000000254c507207 */ /* 0x000fe20000000000 */
[----:B------:R-:W3:Y:S01]  /*8480*/  S2UR UR4, SR_CTAID.Y ;  /* 0x00000000000479c3 */ /* 0x000ee20000002600 */
[----:B------:R-:W-:Y:S01]  /*8490*/  SEL R99, R37, R76, P0 ;  /* 0x0000004c25637207 */ /* 0x000fe20000000000 */
[----:B------:R-:W-:Y:S01]  /*84a0*/  IMAD.IADD R7, R7, 0x1, -R6 ;  /* 0x0000000107077824 */ /* 0x000fe200078e0a06 */
[----:B------:R-:W-:Y:S01]  /*84b0*/  SEL R76, R84, R45, P0 ;  /* 0x0000002d544c7207 */ /* 0x000fe20000000000 */
[----:B------:R-:W-:Y:S01]  /*84c0*/  IMAD.IADD R33, R33, 0x1, R9 ;  /* 0x0000000121217824 */ /* 0x000fe200078e0209 */
[----:B------:R-:W-:Y:S01]  /*84d0*/  SEL R77, R45, R84, P0 ;  /* 0x000000542d4d7207 */ /* 0x000fe20000000000 */
[----:B------:R-:W-:Y:S01]  /*84e0*/  IMAD R7, R7, 0x8, R2 ;  /* 0x0000000807077824 */ /* 0x000fe200078e0202 */
[----:B------:R-:W-:-:S02]  /*84f0*/  SEL R64, R40, R81, P0 ;  /* 0x0000005128407207 */ /* 0x000fc40000000000 */
[----:B------:R-:W-:Y:S01]  /*8500*/  SEL R95, R81, R40, P0 ;  /* 0x00000028515f7207 */ /* 0x000fe20000000000 */
[----:B------:R-:W-:Y:S01]  /*8510*/  IMAD.WIDE.U32 R40, R16, UR6, RZ ;  /* 0x0000000610287c25 */ /* 0x000fe2000f8e00ff */
[----:B------:R-:W-:Y:S01]  /*8520*/  SEL R92, R20, R57, P0 ;  /* 0x00000039145c7207 */ /* 0x000fe20000000000 */
[----:B------:R-:W-:Y:S01]  /*8530*/  ULDC.64 UR6, c[0x0][0xb48] ;  /* 0x0002d20000067ab9 */ /* 0x000fe20000000a00 */
[----:B------:R-:W-:Y:S01]  /*8540*/  SEL R105, R57, R20, P0 ;  /* 0x0000001439697207 */ /* 0x000fe20000000000 */
[----:B------:R-:W-:Y:S01]  /*8550*/  IMAD.IADD R41, R41, 0x1, R13 ;  /* 0x0000000129297824 */ /* 0x000fe200078e020d */
[----:B------:R-:W-:Y:S02]  /*8560*/  SEL R48, R34, R35, P0 ;  /* 0x0000002322307207 */ /* 0x000fe40000000000 */
[----:B------:R-:W-:Y:S02]  /*8570*/  SEL R81, R35, R34, P0 ;  /* 0x0000002223517207 */ /* 0x000fe40000000000 */
[----:B------:R-:W-:-:S02]  /*8580*/  SEL R8, R86, R87, P0 ;  /* 0x0000005756087207 */ /* 0x000fc40000000000 */
[----:B------:R-:W-:Y:S02]  /*8590*/  SEL R11, R87, R86, P0 ;  /* 0x00000056570b7207 */ /* 0x000fe40000000000 */
[----:B------:R-:W-:Y:S01]  /*85a0*/  SEL R34, R78, R79, P0 ;  /* 0x0000004f4e227207 */ /* 0x000fe20000000000 */
[----:B------:R-:W4:Y:S01]  /*85b0*/  LDC.64 R86, c[0x0][0xb40] ;  /* 0x0002d000ff567b82 */ /* 0x000f220000000a00 */
[----:B------:R-:W-:Y:S02]  /*85c0*/  SEL R94, R60, R21, P0 ;  /* 0x000000153c5e7207 */ /* 0x000fe40000000000 */
[----:B------:R-:W-:Y:S02]  /*85d0*/  SEL R107, R21, R60, P0 ;  /* 0x0000003c156b7207 */ /* 0x000fe40000000000 */
[----:B------:R-:W-:Y:S02]  /*85e0*/  SEL R90, R68, R29, P0 ;  /* 0x0000001d445a7207 */ /* 0x000fe40000000000 */
[----:B------:R-:W-:-:S02]  /*85f0*/  SEL R103, R29, R68, P0 ;  /* 0x000000441d677207 */ /* 0x000fc40000000000 */
[----:B------:R-:W-:Y:S02]  /*8600*/  SEL R85, R47, R46, P0 ;  /* 0x0000002e2f557207 */ /* 0x000fe40000000000 */
[----:B------:R-:W-:Y:S02]  /*8610*/  SEL R68, R42, R43, P0 ;  /* 0x0000002b2a447207 */ /* 0x000fe40000000000 */
[----:B------:R-:W-:Y:S02]  /*8620*/  SEL R69, R43, R42, P0 ;  /* 0x0000002a2b457207 */ /* 0x000fe40000000000 */
[----:B------:R-:W-:Y:S02]  /*8630*/  SEL R10, R50, R51, P0 ;  /* 0x00000033320a7207 */ /* 0x000fe40000000000 */
[----:B------:R-:W-:Y:S02]  /*8640*/  SEL R93, R31, R30, P0 ;  /* 0x0000001e1f5d7207 */ /* 0x000fe40000000000 */
[----:B------:R-:W-:-:S02]  /*8650*/  SEL R42, R70, R71, P0 ;  /* 0x00000047462a7207 */ /* 0x000fc40000000000 */
[----:B------:R-:W-:Y:S01]  /*8660*/  SEL R43, R71, R70, P0 ;  /* 0x00000046472b7207 */ /* 0x000fe20000000000 */
[----:B0-----:R-:W-:Y:S01]  /*8670*/  IMAD R71, R73, 0x80, R2 ;  /* 0x0000008049477824 */ /* 0x001fe200078e0202 */
[----:B------:R-:W-:Y:S01]  /*8680*/  SEL R29, R51, R50, P0 ;  /* 0x00000032331d7207 */ /* 0x000fe20000000000 */
[----:B------:R-:W-:Y:S01]  /*8690*/  IMAD R73, R73, 0x80, R7 ;  /* 0x0000008049497824 */ /* 0x000fe200078e0207 */
[----:B------:R-:W-:Y:S01]  /*86a0*/  LOP3.LUT R15, R15, 0x7ffffffc, RZ, 0xc0, !PT ;  /* 0x7ffffffc0f0f7812 */ /* 0x000fe200078ec0ff */
[----:B----4-:R-:W-:Y:S01]  /*86b0*/  IMAD.WIDE.U32 R40, R86, UR36, R40 ;  /* 0x0000002456287c25 */ /* 0x010fe2000f8e0028 */
[----:B------:R-:W-:Y:S02]  /*86c0*/  SEL R44, R26, R27, P0 ;  /* 0x0000001b1a2c7207 */ /* 0x000fe40000000000 */
[----:B------:R-:W-:Y:S01]  /*86d0*/  SEL R91, R27, R26, P0 ;  /* 0x0000001a1b5b7207 */ /* 0x000fe20000000000 */
[----:B------:R-:W-:Y:S01]  /*86e0*/  IMAD.IADD R70, R14, 0x1, -R15 ;  /* 0x000000010e467824 */ /* 0x000fe200078e0a0f */
[----:B------:R-:W-:-:S02]  /*86f0*/  SEL R50, R66, R67, P0 ;  /* 0x0000004342327207 */ /* 0x000fc40000000000 */
[----:B------:R-:W-:Y:S02]  /*8700*/  SEL R51, R67, R66, P0 ;  /* 0x0000004243337207 */ /* 0x000fe40000000000 */
[----:B------:R-:W-:Y:S02]  /*8710*/  SEL R18, R46, R47, P0 ;  /* 0x0000002f2e127207 */ /* 0x000fe40000000000 */
[----:B------:R-:W-:Y:S02]  /*8720*/  SEL R52, R62, R63, P0 ;  /* 0x0000003f3e347207 */ /* 0x000fe40000000000 */
[----:B------:R-:W-:Y:S02]  /*8730*/  SEL R53, R63, R62, P0 ;  /* 0x0000003e3f357207 */ /* 0x000fe40000000000 */
[----:B------:R-:W-:Y:S02]  /*8740*/  SEL R20, R38, R39, P0 ;  /* 0x0000002726147207 */ /* 0x000fe40000000000 */
[----:B------:R-:W-:-:S02]  /*8750*/  LOP3.LUT P1, RZ, R14, 0x3, RZ, 0xc0, !PT ;  /* 0x000000030eff7812 */ /* 0x000fc4000782c0ff */
[----:B------:R-:W-:Y:S02]  /*8760*/  SEL R88, R23, R24, P0 ;  /* 0x0000001817587207 */ /* 0x000fe40000000000 */
[----:B------:R-:W-:Y:S02]  /*8770*/  SEL R101, R24, R23, P0 ;  /* 0x0000001718657207 */ /* 0x000fe40000000000 */
[----:B-1----:R-:W-:Y:S02]  /*8780*/  ISETP.NE.AND P2, PT, R82, 0x1, PT ;  /* 0x000000015200780c */ /* 0x002fe40003f45270 */
[----:B------:R-:W-:Y:S02]  /*8790*/  SEL R89, R39, R38, P0 ;  /* 0x0000002627597207 */ /* 0x000fe40000000000 */
[----:B------:R-:W-:Y:S02]  /*87a0*/  SEL R56, R58, R59, P0 ;  /* 0x0000003b3a387207 */ /* 0x000fe40000000000 */
[----:B------:R-:W-:-:S02]  /*87b0*/  SEL R57, R59, R58, P0 ;  /* 0x0000003a3b397207 */ /* 0x000fc40000000000 */
[----:B------:R-:W-:Y:S02]  /*87c0*/  SEL R60, R54, R55, P0 ;  /* 0x00000037363c7207 */ /* 0x000fe40000000000 */
[----:B------:R-:W-:Y:S02]  /*87d0*/  SEL R61, R55, R54, P0 ;  /* 0x00000036373d7207 */ /* 0x000fe40000000000 */
[----:B------:R-:W-:Y:S02]  /*87e0*/  SEL R36, R74, R75, P0 ;  /* 0x0000004b4a247207 */ /* 0x000fe40000000000 */
[----:B------:R-:W-:Y:S02]  /*87f0*/  SEL R39, R75, R74, P0 ;  /* 0x0000004a4b277207 */ /* 0x000fe40000000000 */
[----:B------:R-:W-:Y:S01]  /*8800*/  SEL R37, R79, R78, P0 ;  /* 0x0000004e4f257207 */ /* 0x000fe20000000000 */
[----:B------:R-:W0:Y:S01]  /*8810*/  @P2 LDC R74, c[0x0][0xbec] ;  /* 0x0002fb00ff4a2b82 */ /* 0x000e220000000800 */
[----:B--2---:R1:W-:Y:S04]  /*8820*/  SHFL.IDX PT, R45, R12, R3, 0x1c1f ;  /* 0x001c1f030c2d7589 */ /* 0x0043e800000e0000 */
[----:B------:R-:W-:Y:S04]  /*8830*/  SHFL.IDX PT, R30, R92, R3, 0x1c1f ;  /* 0x001c1f035c1e7589 */ /* 0x000fe800000e0000 */
[----:B------:R-:W-:Y:S01]  /*8840*/  SHFL.IDX PT, R2, R34, R3, 0x1c1f ;  /* 0x001c1f0322027589 */ /* 0x000fe200000e0000 */
[----:B-1----:R-:W-:-:S03]  /*8850*/  LOP3.LUT R12, R3, 0x2, RZ, 0x3c, !PT ;  /* 0x00000002030c7812 */ /* 0x002fc600078e3cff */
[----:B------:R-:W-:Y:S04]  /*8860*/  SHFL.IDX PT, R8, R8, R3, 0x1c1f ;  /* 0x001c1f0308087589 */ /* 0x000fe800000e0000 */
[----:B------:R-:W-:Y:S04]  /*8870*/  SHFL.IDX PT, R31, R105, R12, 0x1c1f ;  /* 0x001c1f0c691f7589 */ /* 0x000fe800000e0000 */
[----:B------:R-:W1:Y:S04]  /*8880*/  SHFL.IDX PT, R11, R11, R12, 0x1c1f ;  /* 0x001c1f0c0b0b7589 */ /* 0x000e6800000e0000 */
[----:B------:R-:W-:Y:S04]  /*8890*/  SHFL.IDX PT, R6, R106, R3, 0x1c1f ;  /* 0x001c1f036a067589 */ /* 0x000fe800000e0000 */
[----:B------:R-:W-:Y:S04]  /*88a0*/  SHFL.IDX PT, R27, R94, R3, 0x1c1f ;  /* 0x001c1f035e1b7589 */ /* 0x000fe800000e0000 */
[----:B------:R-:W-:Y:S04]  /*88b0*/  SHFL.IDX PT, R9, R121, R12, 0x1c1f ;  /* 0x001c1f0c79097589 */ /* 0x000fe800000e0000 */
[----:B------:R-:W2:Y:S04]  /*88c0*/  SHFL.IDX PT, R34, R107, R12, 0x1c1f ;  /* 0x001c1f0c6b227589 */ /* 0x000ea800000e0000 */
[----:B------:R4:W-:Y:S04]  /*88d0*/  SHFL.IDX PT, R67, R85, R12, 0x1c1f ;  /* 0x001c1f0c55437589 */ /* 0x0009e800000e0000 */
[----:B------:R-:W-:Y:S01]  /*88e0*/  SHFL.IDX PT, R62, R10, R3, 0x1c1f ;  /* 0x001c1f030a3e7589 */ /* 0x000fe200000e0000 */
[----:B-1----:R-:W-:-:S03]  /*88f0*/  SEL R5, R8, R11, P0 ;  /* 0x0000000b08057207 */ /* 0x002fc60000000000 */
[----:B------:R-:W-:Y:S01]  /*8900*/  SHFL.IDX PT, R7, R108, R3, 0x1c1f ;  /* 0x001c1f036c077589 */ /* 0x000fe200000e0000 */
[----:B----4-:R-:W1:Y:S03]  /*8910*/  LDC.64 R84, c[0x0][0xbd8] ;  /* 0x0002f600ff547b82 */ /* 0x010e660000000a00 */
[----:B------:R-:W4:Y:S04]  /*8920*/  SHFL.IDX PT, R10, R123, R12, 0x1c1f ;  /* 0x001c1f0c7b0a7589 */ /* 0x000f2800000e0000 */
[----:B------:R-:W-:Y:S04]  /*8930*/  SHFL.IDX PT, R14, R102, R3, 0x1c1f ;  /* 0x001c1f03660e7589 */ /* 0x000fe800000e0000 */
[----:B------:R-:W5:Y:S04]  /*8940*/  SHFL.IDX PT, R15, R117, R12, 0x1c1f ;  /* 0x001c1f0c750f7589 */ /* 0x000f6800000e0000 */
[----:B------:R-:W-:Y:S04]  /*8950*/  SHFL.IDX PT, R22, R22, R3, 0x1c1f ;  /* 0x001c1f0316167589 */ /* 0x000fe800000e0000 */
[----:B------:R-:W-:Y:S04]  /*8960*/  SHFL.IDX PT, R66, R18, R3, 0x1c1f ;  /* 0x001c1f0312427589 */ /* 0x000fe800000e0000 */
[----:B------:R-:W-:Y:S04]  /*8970*/  SHFL.IDX PT, R23, R113, R12, 0x1c1f ;  /* 0x001c1f0c71177589 */ /* 0x000fe800000e0000 */
[----:B------:R-:W-:Y:S04]  /*8980*/  SHFL.IDX PT, R13, R104, R3, 0x1c1f ;  /* 0x001c1f03680d7589 */ /* 0x000fe800000e0000 */
[----:B------:R-:W-:Y:S04]  /*8990*/  SHFL.IDX PT, R49, R20, R3, 0x1c1f ;  /* 0x001c1f0314317589 */ /* 0x000fe800000e0000 */
[----:B------:R-:W3:Y:S04]  /*89a0*/  SHFL.IDX PT, R18, R119, R12, 0x1c1f ;  /* 0x001c1f0c77127589 */ /* 0x000ee800000e0000 */
[----:B------:R-:W-:Y:S04]  /*89b0*/  SHFL.IDX PT, R19, R100, R3, 0x1c1f ;  /* 0x001c1f0364137589 */ /* 0x000fe800000e0000 */
[----:B------:R-:W0:Y:S04]  /*89c0*/  SHFL.IDX PT, R20, R115, R12, 0x1c1f ;  /* 0x001c1f0c73147589 */ /* 0x000e2800000e0000 */
[----:B------:R-:W-:Y:S04]  /*89d0*/  SHFL.IDX PT, R24, R96, R3, 0x1c1f ;  /* 0x001c1f0360187589 */ /* 0x000fe800000e0000 */
[----:B------:R-:W-:Y:S04]  /*89e0*/  SHFL.IDX PT, R21, R109, R12, 0x1c1f ;  /* 0x001c1f0c6d157589 */ /* 0x000fe800000e0000 */
[----:B------:R-:W-:Y:S04]  /*89f0*/  SHFL.IDX PT, R25, R98, R3, 0x1c1f ;  /* 0x001c1f0362197589 */ /* 0x000fe800000e0000 */
[----:B------:R-:W-:Y:S04]  /*8a00*/  SHFL.IDX PT, R26, R111, R12, 0x1c1f ;  /* 0x001c1f0c6f1a7589 */ /* 0x000fe800000e0000 */
[----:B------:R2:W-:Y:S04]  /*8a10*/  SHFL.IDX PT, R46, R88, R3, 0x1c1f ;  /* 0x001c1f03582e7589 */ /* 0x0005e800000e0000 */
[----:B------:R-:W0:Y:S04]  /*8a20*/  SHFL.IDX PT, R47, R101, R12, 0x1c1f ;  /* 0x001c1f0c652f7589 */ /* 0x000e2800000e0000 */
[----:B------:R-:W-:Y:S01]  /*8a30*/  SHFL.IDX PT, R58, R72, R3, 0x1c1f ;  /* 0x001c1f03483a7589 */ /* 0x000fe200000e0000 */
[----:B--2---:R-:W2:Y:S03]  /*8a40*/  @P2 LDC R88, c[0x0][0xbec] ;  /* 0x0002fb00ff582b82 */ /* 0x004ea60000000800 */
[----:B------:R-:W0:Y:S04]  /*8a50*/  SHFL.IDX PT, R59, R97, R12, 0x1c1f ;  /* 0x001c1f0c613b7589 */ /* 0x000e2800000e0000 */
[----:B------:R-:W-:Y:S04]  /*8a60*/  SHFL.IDX PT, R55, R80, R3, 0x1c1f ;  /* 0x001c1f0350377589 */ /* 0x000fe800000e0000 */
[----:B------:R4:W-:Y:S04]  /*8a70*/  SHFL.IDX PT, R80, R89, R12, 0x1c1f ;  /* 0x001c1f0c59507589 */ /* 0x0009e800000e0000 */
[----:B------:R-:W-:Y:S04]  /*8a80*/  SHFL.IDX PT, R35, R90, R3, 0x1c1f ;  /* 0x001c1f035a237589 */ /* 0x000fe800000e0000 */
[----:B------:R-:W0:Y:S01]  /*8a90*/  SHFL.IDX PT, R54, R103, R12, 0x1c1f ;  /* 0x001c1f0c67367589 */ /* 0x000e2200000e0000 */
[----:B----4-:R-:W4:Y:S03]  /*8aa0*/  LDC R89, c[0x0][0xc50] ;  /* 0x00031400ff597b82 */ /* 0x010f260000000800 */
[----:B------:R5:W-:Y:S01]  /*8ab0*/  SHFL.IDX PT, R17, R28, R3, 0x1c1f ;  /* 0x001c1f031c117589 */ /* 0x000be200000e0000 */
[----:B--2---:R-:W-:-:S03]  /*8ac0*/  @P2 IMAD.HI.U32 R88, R73, R88, RZ ;  /* 0x0000005849582227 */ /* 0x004fc600078e00ff */
[----:B------:R-:W-:Y:S04]  /*8ad0*/  SHFL.IDX PT, R65, R64, R3, 0x1c1f ;  /* 0x001c1f0340417589 */ /* 0x000fe800000e0000 */
[----:B------:R-:W-:Y:S01]  /*8ae0*/  SHFL.IDX PT, R76, R76, R3, 0x1c1f ;  /* 0x001c1f034c4c7589 */ /* 0x000fe200000e0000 */
[----:B-----5:R-:W-:-:S03]  /*8af0*/  SEL R28, R30, R31, P0 ;  /* 0x0000001f1e1c7207 */ /* 0x020fc60000000000 */
[----:B------:R-:W-:Y:S01]  /*8b00*/  SHFL.IDX PT, R44, R44, R3, 0x1c1f ;  /* 0x001c1f032c2c7589 */ /* 0x000fe200000e0000 */
[----:B------:R-:W-:Y:S02]  /*8b10*/  SEL R30, R31, R30, P0 ;  /* 0x0000001e1f1e7207 */ /* 0x000fe40000000000 */
[----:B------:R-:W-:Y:S01]  /*8b20*/  SEL R31, R34, R27, P0 ;  /* 0x0000001b221f7207 */ /* 0x000fe20000000000 */
[----:B------:R-:W-:Y:S04]  /*8b30*/  SHFL.IDX PT, R48, R48, R3, 0x1c1f ;  /* 0x001c1f0330307589 */ /* 0x000fe800000e0000 */
[----:B------:R-:W-:Y:S04]  /*8b40*/  SHFL.IDX PT, R68, R68, R3, 0x1c1f ;  /* 0x001c1f0344447589 */ /* 0x000fe800000e0000 */
[----:B------:R-:W-:Y:S04]  /*8b50*/  SHFL.IDX PT, R60, R60, R3, 0x1c1f ;  /* 0x001c1f033c3c7589 */ /* 0x000fe800000e0000 */
[----:B------:R-:W-:Y:S04]  /*8b60*/  SHFL.IDX PT, R56, R56, R3, 0x1c1f ;  /* 0x001c1f0338387589 */ /* 0x000fe800000e0000 */
[----:B------:R-:W-:Y:S04]  /*8b70*/  SHFL.IDX PT, R52, R52, R3, 0x1c1f ;  /* 0x001c1f0334347589 */ /* 0x000fe800000e0000 */
[----:B------:R-:W-:Y:S04]  /*8b80*/  SHFL.IDX PT, R50, R50, R3, 0x1c1f ;  /* 0x001c1f0332327589 */ /* 0x000fe800000e0000 */
[----:B------:R-:W-:Y:S04]  /*8b90*/  SHFL.IDX PT, R42, R42, R3, 0x1c1f ;  /* 0x001c1f032a2a7589 */ /* 0x000fe800000e0000 */
[----:B------:R2:W-:Y:S04]  /*8ba0*/  SHFL.IDX PT, R36, R36, R3, 0x1c1f ;  /* 0x001c1f0324247589 */ /* 0x0005e800000e0000 */
[----:B------:R-:W5:Y:S04]  /*8bb0*/  SHFL.IDX PT, R64, R99, R12, 0x1c1f ;  /* 0x001c1f0c63407589 */ /* 0x000f6800000e0000 */
[----:B------:R1:W-:Y:S01]  /*8bc0*/  SHFL.IDX PT, R63, R29, R12, 0x1c1f ;  /* 0x001c1f0c1d3f7589 */ /* 0x0003e200000e0000 */
[----:B--2---:R-:W-:-:S02]  /*8bd0*/  SEL R3, R11, R8, P0 ;  /* 0x000000080b037207 */ /* 0x004fc40000000000 */
[----:B------:R-:W-:Y:S01]  /*8be0*/  SEL R8, R6, R9, P0 ;  /* 0x0000000906087207 */ /* 0x000fe20000000000 */
[----:B------:R2:W-:Y:S01]  /*8bf0*/  SHFL.IDX PT, R38, R83, R12, 0x1c1f ;  /* 0x001c1f0c53267589 */ /* 0x0005e200000e0000 */
[----:B------:R-:W-:Y:S02]  /*8c00*/  SEL R6, R9, R6, P0 ;  /* 0x0000000609067207 */ /* 0x000fe40000000000 */
[----:B------:R-:W-:Y:S01]  /*8c10*/  SEL R9, R7, R10, P0 ;  /* 0x0000000a07097207 */ /* 0x000fe20000000000 */
[----:B------:R-:W-:Y:S01]  /*8c20*/  SHFL.IDX PT, R77, R77, R12, 0x1c1f ;  /* 0x001c1f0c4d4d7589 */ /* 0x000fe200000e0000 */
[----:B-1----:R-:W-:Y:S01]  /*8c30*/  SEL R29, R27, R34, P0 ;  /* 0x000000221b1d7207 */ /* 0x002fe20000000000 */
[----:B------:R-:W-:Y:S01]  /*8c40*/  IMAD R34, R84, UR37, RZ ;  /* 0x0000002554227c24 */ /* 0x000fe2000f8e02ff */
[----:B------:R-:W-:Y:S01]  /*8c50*/  SEL R7, R10, R7, P0 ;  /* 0x000000070a077207 */ /* 0x000fe20000000000 */
[----:B------:R-:W1:Y:S01]  /*8c60*/  SHFL.IDX PT, R72, R95, R12, 0x1c1f ;  /* 0x001c1f0c5f487589 */ /* 0x000e6200000e0000 */
[----:B------:R-:W-:Y:S01]  /*8c70*/  SEL R10, R14, R15, P0 ;  /* 0x0000000f0e0a7207 */ /* 0x000fe20000000000 */
[----:B--2---:R-:W2:Y:S01]  /*8c80*/  @P2 LDC R83, c[0x0][0xbf0] ;  /* 0x0002fc00ff532b82 */ /* 0x004ea20000000800 */
[----:B------:R-:W-:Y:S01]  /*8c90*/  SEL R14, R15, R14, P0 ;  /* 0x0000000e0f0e7207 */ /* 0x000fe20000000000 */
[----:B------:R-:W-:Y:S01]  /*8ca0*/  SHFL.IDX PT, R78, R93, R12, 0x1c1f ;  /* 0x001c1f0c5d4e7589 */ /* 0x000fe200000e0000 */
[----:B------:R-:W-:Y:S01]  /*8cb0*/  IMAD R75, R85, UR36, R34 ;  /* 0x00000024554b7c24 */ /* 0x000fe2000f8e0222 */
[----:B---3--:R-:W-:-:S02]  /*8cc0*/  SEL R11, R13, R18, P0 ;  /* 0x000000120d0b7207 */ /* 0x008fc40000000000 */
[----:B------:R-:W3:Y:S01]  /*8cd0*/  SHFL.IDX PT, R79, R91, R12, 0x1c1f ;  /* 0x001c1f0c5b4f7589 */ /* 0x000ee200000e0000 */
[----:B------:R-:W-:Y:S01]  /*8ce0*/  SEL R15, R18, R13, P0 ;  /* 0x0000000d120f7207 */ /* 0x000fe20000000000 */
[----:B------:R-:W1:Y:S01]  /*8cf0*/  @P2 LDC R85, c[0x0][0xbf0] ;  /* 0x0002fc00ff552b82 */ /* 0x000e620000000800 */
[----:B0-----:R-:W-:Y:S01]  /*8d00*/  SEL R13, R19, R20, P0 ;  /* 0x00000014130d7207 */ /* 0x001fe20000000000 */
[----:B------:R-:W0:Y:S01]  /*8d10*/  SHFL.IDX PT, R81, R81, R12, 0x1c1f ;  /* 0x001c1f0c51517589 */ /* 0x000e2200000e0000 */
[----:B------:R-:W-:Y:S02]  /*8d20*/  SEL R18, R46, R47, P0 ;  /* 0x0000002f2e127207 */ /* 0x000fe40000000000 */
[----:B------:R-:W-:Y:S01]  /*8d30*/  SEL R34, R59, R58, P0 ;  /* 0x0000003a3b227207 */ /* 0x000fe20000000000 */
[----:B------:R-:W-:Y:S01]  /*8d40*/  SHFL.IDX PT, R69, R69, R12, 0x1c1f ;  /* 0x001c1f0c45457589 */ /* 0x000fe200000e0000 */
[----:B------:R-:W-:-:S03]  /*8d50*/  SEL R27, R54, R35, P0 ;  /* 0x00000023361b7207 */ /* 0x000fc60000000000 */
[----:B------:R-:W-:Y:S04]  /*8d60*/  SHFL.IDX PT, R61, R61, R12, 0x1c1f ;  /* 0x001c1f0c3d3d7589 */ /* 0x000fe800000e0000 */
[----:B------:R-:W-:Y:S04]  /*8d70*/  SHFL.IDX PT, R53, R53, R12, 0x1c1f ;  /* 0x001c1f0c35357589 */ /* 0x000fe800000e0000 */
[----:B------:R-:W-:Y:S04]  /*8d80*/  SHFL.IDX PT, R57, R57, R12, 0x1c1f ;  /* 0x001c1f0c39397589 */ /* 0x000fe800000e0000 */
[----:B------:R-:W-:Y:S04]  /*8d90*/  SHFL.IDX PT, R43, R43, R12, 0x1c1f ;  /* 0x001c1f0c2b2b7589 */ /* 0x000fe800000e0000 */
[----:B------:R-:W-:Y:S04]  /*8da0*/  SHFL.IDX PT, R51, R51, R12, 0x1c1f ;  /* 0x001c1f0c33337589 */ /* 0x000fe800000e0000 */
[----:B------:R-:W-:Y:S04]  /*8db0*/  SHFL.IDX PT, R37, R37, R12, 0x1c1f ;  /* 0x001c1f0c25257589 */ /* 0x000fe800000e0000 */
[----:B------:R4:W-:Y:S02]  /*8dc0*/  SHFL.IDX PT, R39, R39, R12, 0x1c1f ;  /* 0x001c1f0c27277589 */ /* 0x0009e400000e0000 */
[----:B----4-:R-:W-:-:S02]  /*8dd0*/  SEL R12, R22, R23, P0 ;  /* 0x00000017160c7207 */ /* 0x010fc40000000000 */
[----:B------:R-:W-:Y:S02]  /*8de0*/  SEL R22, R23, R22, P0 ;  /* 0x0000001617167207 */ /* 0x000fe40000000000 */
[----:B------:R-:W-:Y:S02]  /*8df0*/  SEL R23, R20, R19, P0 ;  /* 0x0000001314177207 */ /* 0x000fe40000000000 */
[----:B------:R-:W-:Y:S02]  /*8e00*/  SEL R20, R24, R21, P0 ;  /* 0x0000001518147207 */ /* 0x000fe40000000000 */
[----:B------:R-:W-:Y:S02]  /*8e10*/  SEL R24, R21, R24, P0 ;  /* 0x0000001815187207 */ /* 0x000fe40000000000 */
[----:B------:R-:W-:Y:S02]  /*8e20*/  SEL R21, R25, R26, P0 ;  /* 0x0000001a19157207 */ /* 0x000fe40000000000 */
[----:B------:R-:W-:-:S02]  /*8e30*/  SEL R25, R26, R25, P0 ;  /* 0x000000191a197207 */ /* 0x000fc40000000000 */
[----:B------:R-:W-:Y:S01]  /*8e40*/  SEL R26, R47, R46, P0 ;  /* 0x0000002e2f1a7207 */ /* 0x000fe20000000000 */
[----:B------:R-:W-:Y:S01]  /*8e50*/  IMAD.WIDE.U32 R46, R84, UR36, R32 ;  /* 0x00000024542e7c25 */ /* 0x000fe2000f8e0020 */
[----:B------:R-:W-:Y:S02]  /*8e60*/  SEL R32, R58, R59, P0 ;  /* 0x0000003b3a207207 */ /* 0x000fe40000000000 */
[----:B------:R-:W-:Y:S01]  /*8e70*/  SEL R19, R35, R54, P0 ;  /* 0x0000003623137207 */ /* 0x000fe20000000000 */
[----:B------:R-:W-:Y:S01]  /*8e80*/  IMAD.MOV R58, RZ, RZ, -R16 ;  /* 0x000000ffff3a7224 */ /* 0x000fe200078e0a10 */
[----:B-----5:R-:W-:Y:S01]  /*8e90*/  SEL R33, R55, R64, P0 ;  /* 0x0000004037217207 */ /* 0x020fe20000000000 */
[----:B------:R-:W-:Y:S01]  /*8ea0*/  IMAD R54, R86, UR37, RZ ;  /* 0x0000002556367c24 */ /* 0x000fe2000f8e02ff */
[----:B------:R-:W-:Y:S01]  /*8eb0*/  SEL R35, R64, R55, P0 ;  /* 0x0000003740237207 */ /* 0x000fe20000000000 */
[----:B------:R-:W-:Y:S01]  /*8ec0*/  IMAD R89, R89, R58, UR4 ;  /* 0x0000000459597e24 */ /* 0x000fe2000f8e023a */
[----:B------:R-:W-:Y:S01]  /*8ed0*/  ULDC.64 UR4, c[0x0][0xbe0] ;  /* 0x0002f80000047ab9 */ /* 0x000fe20000000a00 */
[----:B------:R-:W-:-:S03]  /*8ee0*/  @P2 IMAD.HI.U32 R16, R73, R74, RZ ;  /* 0x0000004a49102227 */ /* 0x000fc600078e00ff */
[----:B------:R-:W-:Y:S01]  /*8ef0*/  SHF.R.S32.HI R64, RZ, 0x1f, R89 ;  /* 0x0000001fff407819 */ /* 0x000fe20000011459 */
[----:B------:R-:W-:Y:S02]  /*8f00*/  IMAD R55, R87, UR36, R54 ;  /* 0x0000002457377c24 */ /* 0x000fe4000f8e0236 */
[----:B------:R-:W-:Y:S02]  /*8f10*/  IMAD.IADD R47, R47, 0x1, R75 ;  /* 0x000000012f2f7824 */ /* 0x000fe400078e024b */
[----:B------:R-:W-:Y:S01]  /*8f20*/  IMAD.MOV.U32 R59, RZ, RZ, R73 ;  /* 0x000000ffff3b7224 */ /* 0x000fe200078e0049 */
[----:B--2---:R-:W-:Y:S01]  /*8f30*/  @P2 SHF.R.U32.HI R59, RZ, R83, R16 ;  /* 0x00000053ff3b2219 */ /* 0x004fe20000011610 */
[----:B------:R-:W-:Y:S02]  /*8f40*/  IMAD.IADD R55, R41, 0x1, R55 ;  /* 0x0000000129377824 */ /* 0x000fe400078e0237 */
[----:B------:R-:W-:Y:S02]  /*8f50*/  IMAD.MOV.U32 R54, RZ, RZ, R40 ;  /* 0x000000ffff367224 */ /* 0x000fe400078e0028 */
[----:B------:R-:W-:Y:S01]  /*8f60*/  IMAD.MOV.U32 R75, RZ, RZ, R73 ;  /* 0x000000ffff4b7224 */ /* 0x000fe200078e0049 */
[----:B-1----:R-:W-:Y:S01]  /*8f70*/  @P2 SHF.R.U32.HI R75, RZ, R85, R88 ;  /* 0x00000055ff4b2219 */ /* 0x002fe20000011658 */
[----:B------:R-:W-:-:S02]  /*8f80*/  IMAD R16, R64, UR4, RZ ;  /* 0x0000000440107c24 */ /* 0x000fc4000f8e02ff */
[----:B------:R-:W-:-:S04]  /*8f90*/  IMAD.WIDE.U32 R40, R89, UR4, R46 ;  /* 0x0000000459287c25 */ /* 0x000fc8000f8e002e */
[----:B------:R-:W-:Y:S01]  /*8fa0*/  IMAD R58, R89, UR5, R16 ;  /* 0x00000005593a7c24 */ /* 0x000fe2000f8e0210 */
[----:B------:R-:W-:Y:S01]  /*8fb0*/  IADD3 R40, P2, R59, R40, RZ ;  /* 0x000000283b287210 */ /* 0x000fe20007f5e0ff */
[----:B------:R-:W-:Y:S01]  /*8fc0*/  IMAD.WIDE.U32 R46, R89, UR6, R54 ;  /* 0x00000006592e7c25 */ /* 0x000fe2000f8e0036 */
[----:B------:R-:W-:Y:S01]  /*8fd0*/  SHF.R.S32.HI R55, RZ, 0x1f, R59 ;  /* 0x0000001fff377819 */ /* 0x000fe2000001143b */
[----:B------:R-:W-:Y:S01]  /*8fe0*/  ULDC.64 UR4, c[0x0][0xb30] ;  /* 0x0002cc0000047ab9 */ /* 0x000fe20000000a00 */
[----:B------:R-:W-:Y:S01]  /*8ff0*/  SHF.R.S32.HI R16, RZ, 0x1f, R75 ;  /* 0x0000001fff107819 */ /* 0x000fe2000001144b */
[----:B------:R-:W-:Y:S01]  /*9000*/  IMAD.MOV R54, RZ, RZ, -R59 ;  /* 0x000000ffff367224 */ /* 0x000fe200078e0a3b */
[----:B------:R-:W-:Y:S01]  /*9010*/  IADD3.X R41, R55, R41, R58, P2, !PT ;  /* 0x0000002937297210 */ /* 0x000fe200017fe43a */
[----:B------:R-:W-:Y:S01]  /*9020*/  IMAD R64, R64, UR6, RZ ;  /* 0x0000000640407c24 */ /* 0x000fe2000f8e02ff */
[----:B------:R-:W-:Y:S01]  /*9030*/  SEL R58, R72, R65, P0 ;  /* 0x00000041483a7207 */ /* 0x000fe20000000000 */
[----:B------:R-:W-:-:S02]  /*9040*/  IMAD.MOV R59, RZ, RZ, -R75 ;  /* 0x000000ffff3b7224 */ /* 0x000fc400078e0a4b */
[----:B------:R-:W-:Y:S02]  /*9050*/  IMAD R16, R16, UR4, RZ ;  /* 0x0000000410107c24 */ /* 0x000fe4000f8e02ff */
[C-C-:B------:R-:W-:Y:S02]  /*9060*/  IMAD R55, R82.reuse, R54, R73.reuse ;  /* 0x0000003652377224 */ /* 0x140fe400078e0249 */
[----:B------:R-:W-:Y:S01]  /*9070*/  IMAD R83, R89, UR7, R64 ;  /* 0x0000000759537c24 */ /* 0x000fe2000f8e0240 */
[----:B------:R-:W-:Y:S01]  /*9080*/  ULDC.64 UR6, c[0x0][0xbc8] ;  /* 0x0002f20000067ab9 */ /* 0x000fe20000000a00 */
[----:B------:R-:W-:Y:S02]  /*9090*/  IMAD R59, R82, R59, R73 ;  /* 0x0000003b523b7224 */ /* 0x000fe400078e0249 */
[----:B------:R-:W-:Y:S01]  /*90a0*/  IMAD R73, R75, UR5, R16 ;  /* 0x000000054b497c24 */ /* 0x000fe2000f8e0210 */
[----:B------:R-:W-:Y:S01]  /*90b0*/  SHF.R.S32.HI R16, RZ, 0x1f, R55 ;  /* 0x0000001fff107819 */ /* 0x000fe20000011437 */
[----:B------:R-:W-:Y:S01]  /*90c0*/  IMAD.IADD R47, R47, 0x1, R83 ;  /* 0x000000012f2f7824 */ /* 0x000fe200078e0253 */
[----:B------:R-:W-:Y:S01]  /*90d0*/  SHF.R.S32.HI R54, RZ, 0x1f, R59 ;  /* 0x0000001fff367819 */ /* 0x000fe2000001143b */
[----:B------:R-:W1:Y:S01]  /*90e0*/  S2UR UR5, SR_CgaCtaId ;  /* 0x00000000000579c3 */ /* 0x000e620000008800 */
[----:B------:R-:W-:-:S04]  /*90f0*/  IMAD.WIDE.U32 R40, R55, UR6, R40 ;  /* 0x0000000637287c25 */ /* 0x000fc8000f8e0028 */
[----:B------:R-:W-:Y:S01]  /*9100*/  IMAD.WIDE.U32 R46, R75, UR4, R46 ;  /* 0x000000044b2e7c25 */ /* 0x000fe2000f8e002e */
[----:B------:R-:W-:-:S03]  /*9110*/  UMOV UR4, 0x400 ;  /* 0x0000040000047882 */ /* 0x000fc60000000000 */
[----:B------:R-:W-:Y:S02]  /*9120*/  IMAD R16, R16, UR6, RZ ;  /* 0x0000000610107c24 */ /* 0x000fe4000f8e02ff */
[----:B------:R-:W-:Y:S02]  /*9130*/  IMAD.IADD R47, R47, 0x1, R73 ;  /* 0x000000012f2f7824 */ /* 0x000fe400078e0249 */
[----:B------:R-:W-:Y:S02]  /*9140*/  IMAD R54, R54, UR8, RZ ;  /* 0x0000000836367c24 */ /* 0x000fe4000f8e02ff */
[----:B------:R-:W-:Y:S01]  /*9150*/  IMAD R73, R55, UR7, R16 ;  /* 0x0000000737497c24 */ /* 0x000fe2000f8e0210 */
[----:B------:R-:W-:Y:S01]  /*9160*/  ULDC.64 UR6, c[0x0][0xba8] ;  /* 0x0002ea0000067ab9 */ /* 0x000fe20000000a00 */
[C---:B------:R-:W-:Y:S01]  /*9170*/  IMAD R75, R59.reuse, UR9, R54 ;  /* 0x000000093b4b7c24 */ /* 0x040fe2000f8e0236 */
[----:B------:R-:W-:Y:S01]  /*9180*/  LEA R84, P2, R40, UR6, 0x2 ;  /* 0x0000000628547c11 */ /* 0x000fe2000f8410ff */
[----:B------:R-:W-:Y:S01]  /*9190*/  IMAD.WIDE.U32 R46, R59, UR8, R46 ;  /* 0x000000083b2e7c25 */ /* 0x000fe2000f8e002e */
[----:B------:R-:W-:Y:S01]  /*91a0*/  SEL R54, R65, R72, P0 ;  /* 0x0000004841367207 */ /* 0x000fe20000000000 */
[----:B------:R-:W-:Y:S01]  /*91b0*/  ULDC UR6, c[0x0][0xa88] ;  /* 0x0002a20000067ab9 */ /* 0x000fe20000000800 */
[----:B------:R-:W-:Y:S01]  /*91c0*/  ULDC.64 UR8, c[0x0][0xb00] ;  /* 0x0002c00000087ab9 */ /* 0x000fe20000000a00 */
[----:B------:R-:W-:Y:S01]  /*91d0*/  IMAD.IADD R55, R41, 0x1, R73 ;  /* 0x0000000129377824 */ /* 0x000fe200078e0249 */
[----:B------:R-:W-:Y:S01]  /*91e0*/  SHFL.IDX PT, R72, R84, RZ, 0x1c1f ;  /* 0x001c1fff54487589 */ /* 0x000fe200000e0000 */
[----:B------:R-:W-:Y:S01]  /*91f0*/  IMAD.IADD R41, R47, 0x1, R75 ;  /* 0x000000012f297824 */ /* 0x000fe200078e024b */
[----:B-1----:R-:W-:Y:S01]  /*9200*/  ULEA UR4, UR5, UR4, 0x18 ;  /* 0x0000000405047291 */ /* 0x002fe2000f8ec03f */
[----:B------:R-:W-:Y:S01]  /*9210*/  IMAD R16, R82, UR6, RZ ;  /* 0x0000000652107c24 */ /* 0x000fe2000f8e02ff */
[----:B------:R-:W-:Y:S01]  /*9220*/  LEA.HI.X R47, R40, UR7, R55, 0x2, P2 ;  /* 0x00000007282f7c11 */ /* 0x000fe200090f1437 */
[----:B------:R-:W-:Y:S01]  /*9230*/  SHFL.IDX PT, R74, R84, 0x1, 0x1c1f ;  /* 0x003c1f00544a7f89 */ /* 0x000fe200000e0000 */
[C---:B------:R-:W-:Y:S01]  /*9240*/  VIADD R83, R71.reuse, 0x8 ;  /* 0x0000000847537836 */ /* 0x040fe20000000000 */
[----:B------:R-:W-:Y:S01]  /*9250*/  UIADD3 UR4, UR4, 0x29820, URZ ;  /* 0x0002982004047890 */ /* 0x000fe2000fffe03f */
[-C--:B------:R-:W-:Y:S01]  /*9260*/  ISETP.GE.OR P2, PT, R71, R16.reuse, P1 ;  /* 0x000000104700720c */ /* 0x080fe20000f46670 */
[----:B------:R-:W1:Y:S01]  /*9270*/  SHFL.IDX PT, R73, R47, RZ, 0x1c1f ;  /* 0x001c1fff2f497589 */ /* 0x000e6200000e0000 */
[C---:B------:R-:W-:Y:S01]  /*9280*/  LEA R85, P3, R46.reuse, UR8, 0x2 ;  /* 0x000000082e557c11 */ /* 0x040fe2000f8610ff */
[----:B------:R-:W-:Y:S01]  /*9290*/  UPRMT UR4, URZ, 0x654, UR4 ;  /* 0x000006543f047896 */ /* 0x000fe20008000004 */
[----:B------:R-:W-:Y:S01]  /*92a0*/  ISETP.GE.OR P1, PT, R83, R16, P1 ;  /* 0x000000105300720c */ /* 0x000fe20000f26670 */
[----:B------:R2:W4:Y:S01]  /*92b0*/  SHFL.IDX PT, R75, R47, 0x1, 0x1c1f ;  /* 0x003c1f002f4b7f89 */ /* 0x00052200000e0000 */
[----:B------:R-:W-:-:S02]  /*92c0*/  LEA.HI.X R86, R46, UR9, R41, 0x2, P3 ;  /* 0x000000092e567c11 */ /* 0x000fc400098f1429 */
[----:B------:R-:W-:Y:S01]  /*92d0*/  ISETP.GE.AND P3, PT, R71, R16, PT ;  /* 0x000000104700720c */ /* 0x000fe20003f66270 */
[----:B------:R1:W4:Y:S01]  /*92e0*/  SHFL.IDX PT, R64, R85, RZ, 0x1c1f ;  /* 0x001c1fff55407589 */ /* 0x00032200000e0000 */
[----:B---3--:R-:W-:Y:S01]  /*92f0*/  SEL R40, R44, R79, P0 ;  /* 0x0000004f2c287207 */ /* 0x008fe20000000000 */
[----:B------:R-:W-:Y:S01]  /*9300*/  IMAD.SHL.U32 R71, R70, 0x2, RZ ;  /* 0x0000000246477824 */ /* 0x000fe200078e00ff */
[----:B------:R-:W-:Y:S01]  /*9310*/  SYNCS.ARRIVE.TRANS64.RED.A1T0 RZ, [UR4], RZ ;  /* 0x000000ffffff79a7 */ /* 0x000fe20008100404 */
[----:B------:R3:W3:Y:S01]  /*9320*/  SHFL.IDX PT, R65, R86, RZ, 0x1c1f ;  /* 0x001c1fff56417589 */ /* 0x0006e200000e0000 */
[----:B------:R-:W-:Y:S02]  /*9330*/  SEL R41, R45, R78, P0 ;  /* 0x0000004e2d297207 */ /* 0x000fe40000000000 */
[----:B0-----:R-:W-:Y:S02]  /*9340*/  SEL R46, R48, R81, P0 ;  /* 0x00000051302e7207 */ /* 0x001fe40000000000 */
[----:B--2---:R-:W-:-:S02]  /*9350*/  SEL R47, R49, R80, P0 ;  /* 0x00000050312f7207 */ /* 0x004fc40000000000 */
[----:B------:R-:W-:Y:S02]  /*9360*/  SEL R55, R76, R77, P0 ;  /* 0x0000004d4c377207 */ /* 0x000fe40000000000 */
[----:B------:R-:W-:Y:S02]  /*9370*/  SEL R59, R77, R76, P0 ;  /* 0x0000004c4d3b7207 */ /* 0x000fe40000000000 */
[----:B------:R-:W-:Y:S01]  /*9380*/  SEL R44, R79, R44, P0 ;  /* 0x0000002c4f2c7207 */ /* 0x000fe20000000000 */
[----:B-1----:R0:W-:Y:S01]  /*9390*/  @!P2 ST.E desc[UR38][R72.64], R0 ;  /* 0x000000004800a985 */ /* 0x0021e2000c101926 */
[----:B------:R-:W-:Y:S02]  /*93a0*/  SEL R45, R78, R45, P0 ;  /* 0x0000002d4e2d7207 */ /* 0x000fe40000000000 */
[----:B------:R-:W-:Y:S01]  /*93b0*/  SEL R48, R81, R48, P0 ;  /* 0x0000003051307207 */ /* 0x000fe20000000000 */
[----:B----4-:R0:W-:Y:S01]  /*93c0*/  @!P1 ST.E desc[UR38][R74.64], R4 ;  /* 0x000000044a009985 */ /* 0x0101e2000c101926 */
[----:B------:R-:W-:Y:S01]  /*93d0*/  SEL R49, R80, R49, P0 ;  /* 0x0000003150317207 */ /* 0x000fe20000000000 */
[----:B------:R-:W-:Y:S06]  /*93e0*/  @P3 BRA `(.L_x_37) ;  /* 0x0000000400783947 */ /* 0x000fec0003800000 */
[C---:B0-----:R-:W-:Y:S01]  /*93f0*/  VIADD R0, R71.reuse, 0x8 ;  /* 0x0000000847007836 */ /* 0x041fe20000000000 */
[----:B------:R-:W-:Y:S01]  /*9400*/  ULDC UR4, c[0x0][0xac8] ;  /* 0x0002b20000047ab9 */ /* 0x000fe20000000800 */
[C---:B------:R-:W-:Y:S01]  /*9410*/  VIADD R70, R71.reuse, 0x10 ;  /* 0x0000001047467836 */ /* 0x040fe20000000000 */
[C---:B------:R-:W-:Y:S01]  /*9420*/  ISETP.GE.AND P2, PT, R71.reuse, UR4, PT ;  /* 0x0000000447007c0c */ /* 0x040fe2000bf46270 */
[C---:B------:R-:W-:Y:S01]  /*9430*/  VIADD R78, R71.reuse, 0x18 ;  /* 0x00000018474e7836 */ /* 0x040fe20000000000 */
[----:B------:R-:W-:Y:S01]  /*9440*/  ISETP.GE.AND P3, PT, R0, UR4, PT ;  /* 0x0000000400007c0c */ /* 0x000fe2000bf66270 */
[C---:B------:R-:W-:Y:S01]  /*9450*/  VIADD R79, R71.reuse, 0x20 ;  /* 0x00000020474f7836 */ /* 0x040fe20000000000 */
[----:B------:R-:W-:Y:S01]  /*9460*/  ISETP.GE.AND P4, PT, R70, UR4, PT ;  /* 0x0000000446007c0c */ /* 0x000fe2000bf86270 */
[----:B------:R-:W-:Y:S01]  /*9470*/  VIADD R80, R71, 0x38 ;  /* 0x0000003847507836 */ /* 0x000fe20000000000 */
[----:B------:R-:W-:-:S04]  /*9480*/  ISETP.GE.AND P1, PT, R78, UR4, PT ;  /* 0x000000044e007c0c */ /* 0x000fc8000bf26270 */
[----:B------:R-:W-:-:S03]  /*9490*/  ISETP.GE.AND P5, PT, R80, UR4, PT ;  /* 0x0000000450007c0c */ /* 0x000fc6000bfa6270 */
[C-C-:B---3--:R-:W-:Y:S02]  /*94a0*/  @!P2 IMAD.WIDE R72, R71.reuse, 0x4, R64.reuse ;  /* 0x000000044748a825 */ /* 0x148fe400078e0240 */
[----:B------:R-:W-:Y:S02]  /*94b0*/  @!P3 LEA.HI R0, R0, R0, RZ, 0x1 ;  /* 0x000000000000b211 */ /* 0x000fe400078f08ff */
[----:B------:R-:W-:Y:S01]  /*94c0*/  @!P4 LEA.HI R70, R70, R70, RZ, 0x1 ;  /* 0x000000464646c211 */ /* 0x000fe200078f08ff */
[----:B------:R0:W-:Y:S01]  /*94d0*/  @!P2 ST.E.64 desc[UR38][R72.64], R8 ;  /* 0x000000084800a985 */ /* 0x0001e2000c101b26 */
[----:B------:R-:W-:Y:S01]  /*94e0*/  @!P3 LOP3.LUT R75, R0, 0xfffffffe, RZ, 0xc0, !PT ;  /* 0xfffffffe004bb812 */ /* 0x000fe200078ec0ff */
[----:B------:R-:W-:Y:S01]  /*94f0*/  VIADD R0, R71, 0x28 ;  /* 0x0000002847007836 */ /* 0x000fe20000000000 */
[----:B------:R-:W-:Y:S02]  /*9500*/  @!P1 LEA.HI R78, R78, R78, RZ, 0x1 ;  /* 0x0000004e4e4e9211 */ /* 0x000fe400078f08ff */
[----:B------:R-:W-:Y:S01]  /*9510*/  @!P4 LOP3.LUT R77, R70, 0xfffffffe, RZ, 0xc0, !PT ;  /* 0xfffffffe464dc812 */ /* 0x000fe200078ec0ff */
[----:B------:R-:W-:Y:S01]  /*9520*/  @!P3 IMAD.WIDE R74, R75, 0x4, R64 ;  /* 0x000000044b4ab825 */ /* 0x000fe200078e0240 */
[----:B------:R-:W-:-:S02]  /*9530*/  ISETP.GE.AND P2, PT, R79, UR4, PT ;  /* 0x000000044f007c0c */ /* 0x000fc4000bf46270 */
[----:B------:R-:W-:Y:S01]  /*9540*/  @!P5 LEA.HI R80, R80, R80, RZ, 0x1 ;  /* 0x000000505050d211 */ /* 0x000fe200078f08ff */
[----:B------:R-:W-:Y:S01]  /*9550*/  VIADD R70, R71, 0x30 ;  /* 0x0000003047467836 */ /* 0x000fe20000000000 */
[----:B------:R1:W-:Y:S01]  /*9560*/  @!P3 ST.E.64 desc[UR38][R74.64], R6 ;  /* 0x000000064a00b985 */ /* 0x0003e2000c101b26 */
[----:B------:R-:W-:Y:S01]  /*9570*/  @!P4 IMAD.WIDE R76, R77, 0x4, R64 ;  /* 0x000000044d4cc825 */ /* 0x000fe200078e0240 */
[----:B------:R-:W-:Y:S02]  /*9580*/  ISETP.GE.AND P3, PT, R0, UR4, PT ;  /* 0x0000000400007c0c */ /* 0x000fe4000bf66270 */
[----:B0-----:R-:W-:Y:S01]  /*9590*/  @!P1 LOP3.LUT R9, R78, 0xfffffffe, RZ, 0xc0, !PT ;  /* 0xfffffffe4e099812 */ /* 0x001fe200078ec0ff */
[C---:B------:R-:W-:Y:S01]  /*95a0*/  VIADD R72, R71.reuse, 0x40 ;  /* 0x0000004047487836 */ /* 0x040fe20000000000 */
[----:B------:R-:W-:Y:S01]  /*95b0*/  ISETP.GE.AND P6, PT, R70, UR4, PT ;  /* 0x0000000446007c0c */ /* 0x000fe2000bfc6270 */
[----:B------:R-:W-:Y:S01]  /*95c0*/  VIADD R78, R71, 0x48 ;  /* 0x00000048474e7836 */ /* 0x000fe20000000000 */
[----:B------:R0:W-:Y:S01]  /*95d0*/  @!P4 ST.E.64 desc[UR38][R76.64], R10 ;  /* 0x0000000a4c00c985 */ /* 0x0001e2000c101b26 */
[----:B------:R-:W-:-:S02]  /*95e0*/  @!P2 LEA.HI R79, R79, R79, RZ, 0x1 ;  /* 0x0000004f4f4fa211 */ /* 0x000fc400078f08ff */
[----:B------:R-:W-:Y:S01]  /*95f0*/  ISETP.GE.AND P4, PT, R72, UR4, PT ;  /* 0x0000000448007c0c */ /* 0x000fe2000bf86270 */
[--C-:B-1----:R-:W-:Y:S01]  /*9600*/  @!P1 IMAD.WIDE R6, R9, 0x4, R64.reuse ;  /* 0x0000000409069825 */ /* 0x102fe200078e0240 */
[----:B------:R-:W-:Y:S02]  /*9610*/  @!P2 LOP3.LUT R9, R79, 0xfffffffe, RZ, 0xc0, !PT ;  /* 0xfffffffe4f09a812 */ /* 0x000fe400078ec0ff */
[----:B------:R-:W-:Y:S02]  /*9620*/  @!P3 LEA.HI R0, R0, R0, RZ, 0x1 ;  /* 0x000000000000b211 */ /* 0x000fe400078f08ff */
[----:B------:R1:W-:Y:S01]  /*9630*/  @!P1 ST.E.64 desc[UR38][R6.64], R14 ;  /* 0x0000000e06009985 */ /* 0x0003e2000c101b26 */
[----:B------:R-:W-:Y:S01]  /*9640*/  ISETP.GE.AND P1, PT, R78, UR4, PT ;  /* 0x000000044e007c0c */ /* 0x000fe2000bf26270 */
[--C-:B------:R-:W-:Y:S01]  /*9650*/  @!P2 IMAD.WIDE R8, R9, 0x4, R64.reuse ;  /* 0x000000040908a825 */ /* 0x100fe200078e0240 */
[----:B------:R-:W-:Y:S02]  /*9660*/  @!P6 LEA.HI R70, R70, R70, RZ, 0x1 ;  /* 0x000000464646e211 */ /* 0x000fe400078f08ff */
[----:B0-----:R-:W-:Y:S01]  /*9670*/  @!P3 LOP3.LUT R11, R0, 0xfffffffe, RZ, 0xc0, !PT ;  /* 0xfffffffe000bb812 */ /* 0x001fe200078ec0ff */
[----:B------:R-:W-:Y:S01]  /*9680*/  VIADD R0, R71, 0x50 ;  /* 0x0000005047007836 */ /* 0x000fe20000000000 */
[----:B------:R-:W-:Y:S01]  /*9690*/  @!P6 LOP3.LUT R73, R70, 0xfffffffe, RZ, 0xc0, !PT ;  /* 0xfffffffe4649e812 */ /* 0x000fe200078ec0ff */
[----:B------:R0:W-:Y:S01]  /*96a0*/  @!P2 ST.E.64 desc[UR38][R8.64], R12 ;  /* 0x0000000c0800a985 */ /* 0x0001e2000c101b26 */
[----:B------:R-:W-:Y:S01]  /*96b0*/  @!P4 LEA.HI R72, R72, R72, RZ, 0x1 ;  /* 0x000000484848c211 */ /* 0x000fe200078f08ff */
[----:B------:R-:W-:-:S04]  /*96c0*/  @!P3 IMAD.WIDE R10, R11, 0x4, R64 ;  /* 0x000000040b0ab825 */ /* 0x000fc800078e0240 */
[----:B------:R-:W-:Y:S01]  /*96d0*/  @!P1 LEA.HI R78, R78, R78, RZ, 0x1 ;  /* 0x0000004e4e4e9211 */ /* 0x000fe200078f08ff */
[----:B-1----:R-:W-:Y:S01]  /*96e0*/  @!P6 IMAD.WIDE R6, R73, 0x4, R64 ;  /* 0x000000044906e825 */ /* 0x002fe200078e0240 */
[----:B------:R-:W-:Y:S01]  /*96f0*/  @!P5 LOP3.LUT R15, R80, 0xfffffffe, RZ, 0xc0, !PT ;  /* 0xfffffffe500fd812 */ /* 0x000fe200078ec0ff */
[----:B------:R1:W-:Y:S01]  /*9700*/  @!P3 ST.E.64 desc[UR38][R10.64], R22 ;  /* 0x000000160a00b985 */ /* 0x0003e2000c101b26 */
[----:B------:R-:W-:-:S03]  /*9710*/  @!P4 LOP3.LUT R73, R72, 0xfffffffe, RZ, 0xc0, !PT ;  /* 0xfffffffe4849c812 */ /* 0x000fc600078ec0ff */
[--C-:B------:R-:W-:Y:S01]  /*9720*/  @!P5 IMAD.WIDE R14, R15, 0x4, R64.reuse ;  /* 0x000000040f0ed825 */ /* 0x100fe200078e0240 */
[----:B0-----:R-:W-:Y:S01]  /*9730*/  @!P1 LOP3.LUT R13, R78, 0xfffffffe, RZ, 0xc0, !PT ;  /* 0xfffffffe4e0d9812 */ /* 0x001fe200078ec0ff */
[----:B------:R0:W-:Y:S02]  /*9740*/  @!P6 ST.E.64 desc[UR38][R6.64], R20 ;  /* 0x000000140600e985 */ /* 0x0001e4000c101b26 */
[--C-:B------:R-:W-:Y:S02]  /*9750*/  @!P4 IMAD.WIDE R8, R73, 0x4, R64.reuse ;  /* 0x000000044908c825 */ /* 0x100fe400078e0240 */
[----:B------:R-:W-:Y:S02]  /*9760*/  @!P5 ST.E.64 desc[UR38][R14.64], R24 ;  /* 0x000000180e00d985 */ /* 0x000fe4000c101b26 */
[----:B------:R-:W-:Y:S02]  /*9770*/  VIADD R12, R71, 0x58 ;  /* 0x00000058470c7836 */ /* 0x000fe40000000000 */
[----:B-1----:R-:W-:Y:S01]  /*9780*/  @!P1 IMAD.WIDE R10, R13, 0x4, R64 ;  /* 0x000000040d0a9825 */ /* 0x002fe200078e0240 */
[----:B------:R1:W-:Y:S02]  /*9790*/  @!P4 ST.E.64 desc[UR38][R8.64], R28 ;  /* 0x0000001c0800c985 */ /* 0x0003e4000c101b26 */
[----:B------:R-:W-:Y:S01]  /*97a0*/  ISETP.GE.AND P2, PT, R12, UR4, PT ;  /* 0x000000040c007c0c */ /* 0x000fe2000bf46270 */
[C---:B------:R-:W-:Y:S01]  /*97b0*/  VIADD R13, R71.reuse, 0x60 ;  /* 0x00000060470d7836 */ /* 0x040fe20000000000 */
[----:B------:R2:W-:Y:S01]  /*97c0*/  @!P1 ST.E.64 desc[UR38][R10.64], R30 ;  /* 0x0000001e0a009985 */ /* 0x0005e2000c101b26 */
[C---:B------:R-:W-:Y:S01]  /*97d0*/  VIADD R22, R71.reuse, 0x68 ;  /* 0x0000006847167836 */ /* 0x040fe20000000000 */
[----:B------:R-:W-:Y:S01]  /*97e0*/  ISETP.GE.AND P1, PT, R0, UR4, PT ;  /* 0x0000000400007c0c */ /* 0x000fe2000bf26270 */
[----:B0-----:R-:W-:Y:S01]  /*97f0*/  VIADD R7, R71, 0x78 ;  /* 0x0000007847077836 */ /* 0x001fe20000000000 */
[----:B------:R-:W-:Y:S01]  /*9800*/  ISETP.GE.AND P3, PT, R13, UR4, PT ;  /* 0x000000040d007c0c */ /* 0x000fe2000bf66270 */
[----:B------:R-:W-:Y:S01]  /*9810*/  VIADD R6, R71, 0x70 ;  /* 0x0000007047067836 */ /* 0x000fe20000000000 */
[----:B------:R-:W-:-:S02]  /*9820*/  ISETP.GE.AND P4, PT, R22, UR4, PT ;  /* 0x0000000416007c0c */ /* 0x000fc4000bf86270 */
[----:B------:R-:W-:Y:S02]  /*9830*/  ISETP.GE.AND P6, PT, R7, UR4, PT ;  /* 0x0000000407007c0c */ /* 0x000fe4000bfc6270 */
[----:B------:R-:W-:Y:S02]  /*9840*/  ISETP.GE.AND P5, PT, R6, UR4, PT ;  /* 0x0000000406007c0c */ /* 0x000fe4000bfa6270 */
[----:B------:R-:W-:-:S03]  /*9850*/  @!P2 LEA.HI R12, R12, R12, RZ, 0x1 ;  /* 0x0000000c0c0ca211 */ /* 0x000fc600078f08ff */
[----:B------:R-:W-:Y:S02]  /*9860*/  @!P1 LEA.HI R0, R0, R0, RZ, 0x1 ;  /* 0x0000000000009211 */ /* 0x000fe400078f08ff */
[----:B------:R-:W-:Y:S02]  /*9870*/  @!P3 LEA.HI R13, R13, R13, RZ, 0x1 ;  /* 0x0000000d0d0db211 */ /* 0x000fe400078f08ff */
[----:B------:R-:W-:Y:S02]  /*9880*/  @!P4 LEA.HI R22, R22, R22, RZ, 0x1 ;  /* 0x000000161616c211 */ /* 0x000fe400078f08ff */
[----:B-1----:R-:W-:Y:S02]  /*9890*/  @!P6 LEA.HI R8, R7, R7, RZ, 0x1 ;  /* 0x000000070708e211 */ /* 0x002fe400078f08ff */
[----:B------:R-:W-:Y:S02]  /*98a0*/  @!P5 LEA.HI R6, R6, R6, RZ, 0x1 ;  /* 0x000000060606d211 */ /* 0x000fe400078f08ff */
[----:B------:R-:W-:-:S02]  /*98b0*/  @!P1 LOP3.LUT R7, R0, 0xfffffffe, RZ, 0xc0, !PT ;  /* 0xfffffffe00079812 */ /* 0x000fc400078ec0ff */
[----:B------:R-:W-:Y:S02]  /*98c0*/  @!P2 LOP3.LUT R9, R12, 0xfffffffe, RZ, 0xc0, !PT ;  /* 0xfffffffe0c09a812 */ /* 0x000fe400078ec0ff */
[----:B--2---:R-:W-:Y:S02]  /*98d0*/  @!P3 LOP3.LUT R11, R13, 0xfffffffe, RZ, 0xc0, !PT ;  /* 0xfffffffe0d0bb812 */ /* 0x004fe400078ec0ff */
[----:B------:R-:W-:Y:S02]  /*98e0*/  @!P4 LOP3.LUT R13, R22, 0xfffffffe, RZ, 0xc0, !PT ;  /* 0xfffffffe160dc812 */ /* 0x000fe400078ec0ff */
[----:B------:R-:W-:Y:S01]  /*98f0*/  @!P5 LOP3.LUT R15, R6, 0xfffffffe, RZ, 0xc0, !PT ;  /* 0xfffffffe060fd812 */ /* 0x000fe200078ec0ff */
[----:B------:R-:W-:Y:S01]  /*9900*/  @!P1 IMAD.WIDE R6, R7, 0x4, R64 ;  /* 0x0000000407069825 */ /* 0x000fe200078e0240 */
[----:B------:R-:W-:-:S03]  /*9910*/  @!P6 LOP3.LUT R21, R8, 0xfffffffe, RZ, 0xc0, !PT ;  /* 0xfffffffe0815e812 */ /* 0x000fc600078ec0ff */
[--C-:B------:R-:W-:Y:S01]  /*9920*/  @!P2 IMAD.WIDE R8, R9, 0x4, R64.reuse ;  /* 0x000000040908a825 */ /* 0x100fe200078e0240 */
[----:B------:R1:W-:Y:S03]  /*9930*/  @!P1 ST.E.64 desc[UR38][R6.64], R18 ;  /* 0x0000001206009985 */ /* 0x0003e6000c101b26 */
[--C-:B------:R-:W-:Y:S01]  /*9940*/  @!P3 IMAD.WIDE R10, R11, 0x4, R64.reuse ;  /* 0x000000040b0ab825 */ /* 0x100fe200078e0240 */
[----:B------:R1:W-:Y:S03]  /*9950*/  @!P2 ST.E.64 desc[UR38][R8.64], R26 ;  /* 0x0000001a0800a985 */ /* 0x0003e6000c101b26 */
[--C-:B------:R-:W-:Y:S01]  /*9960*/  @!P4 IMAD.WIDE R12, R13, 0x4, R64.reuse ;  /* 0x000000040d0cc825 */ /* 0x100fe200078e0240 */
[----:B------:R1:W-:Y:S03]  /*9970*/  @!P3 ST.E.64 desc[UR38][R10.64], R32 ;  /* 0x000000200a00b985 */ /* 0x0003e6000c101b26 */
[--C-:B------:R-:W-:Y:S01]  /*9980*/  @!P5 IMAD.WIDE R14, R15, 0x4, R64.reuse ;  /* 0x000000040f0ed825 */ /* 0x100fe200078e0240 */
[----:B------:R1:W-:Y:S03]  /*9990*/  @!P4 ST.E.64 desc[UR38][R12.64], R34 ;  /* 0x000000220c00c985 */ /* 0x0003e6000c101b26 */
[----:B------:R-:W-:Y:S01]  /*99a0*/  @!P6 IMAD.WIDE R64, R21, 0x4, R64 ;  /* 0x000000041540e825 */ /* 0x000fe200078e0240 */
[----:B------:R1:W-:Y:S04]  /*99b0*/  @!P5 ST.E.64 desc[UR38][R14.64], R54 ;  /* 0x000000360e00d985 */ /* 0x0003e8000c101b26 */
[----:B------:R1:W-:Y:S02]  /*99c0*/  @!P6 ST.E.64 desc[UR38][R64.64], R58 ;  /* 0x0000003a4000e985 */ /* 0x0003e4000c101b26 */
.L_x_37:
[----:B------:R-:W-:Y:S05]  /*99d0*/  BSYNC B0 ;  /* 0x0000000000007941 */ /* 0x000fea0003800000 */
.L_x_36:
[----:B------:R-:W-:Y:S01]  /*99e0*/  ISETP.GE.AND P1, PT, R83, R16, PT ;  /* 0x000000105300720c */ /* 0x000fe20003f26270 */
[----:B-1----:R1:W2:Y:S01]  /*99f0*/  SHFL.IDX PT, R27, R86, 0x1, 0x1c1f ;  /* 0x003c1f00561b7f89 */ /* 0x0022a200000e0000 */
[----:B------:R-:W-:Y:S02]  /*9a00*/  SEL R14, R68, R69, P0 ;  /* 0x00000045440e7207 */ /* 0x000fe40000000000 */
[----:B------:R-:W-:Y:S01]  /*9a10*/  SEL R18, R62, R63, P0 ;  /* 0x0000003f3e127207 */ /* 0x000fe20000000000 */
[----:B------:R1:W4:Y:S01]  /*9a20*/  SHFL.IDX PT, R26, R85, 0x1, 0x1c1f ;  /* 0x003c1f00551a7f89 */ /* 0x00032200000e0000 */
        /* <DEDUP_REMOVED lines=18> */
[----:B0-----:R-:W-:Y:S02]  /*9b50*/  SEL R4, R17, R38, P0 ;  /* 0x0000002611047207 */ /* 0x001fe40000000000 */
[----:B------:R-:W-:Y:S01]  /*9b60*/  SEL R2, R38, R17, P0 ;  /* 0x0000001126027207 */ /* 0x000fe20000000000 */
[----:B-12-4-:R-:W-:Y:S06]  /*9b70*/  @P1 BRA `(.L_x_10) ;  /* 0x0000003c00f41947 */ /* 0x016fec0003800000 */
[C---:B------:R-:W-:Y:S01]  /*9b80*/  VIADD R0, R71.reuse, 0x8 ;  /* 0x0000000847007836 */ /* 0x040fe20000000000 */
        /* <DEDUP_REMOVED lines=8> */
[----:B------:R-:W-:Y:S01]  /*9c10*/  ISETP.GE.AND P2, PT, R11, UR4, PT ;  /* 0x000000040b007c0c */ /* 0x000fe2000bf46270 */
[C---:B------:R-:W-:Y:S01]  /*9c20*/  VIADD R17, R71.reuse, 0x30 ;  /* 0x0000003047117836 */ /* 0x040fe20000000000 */
[----:B------:R-:W-:Y:S01]  /*9c30*/  ISETP.GE.AND P3, PT, R12, UR4, PT ;  /* 0x000000040c007c0c */ /* 0x000fe2000bf66270 */
[----:B------:R-:W-:Y:S01]  /*9c40*/  VIADD R28, R71, 0x38 ;  /* 0x00000038471c7836 */ /* 0x000fe20000000000 */
[----:B------:R-:W-:-:S03]  /*9c50*/  ISETP.GE.AND P5, PT, R16, UR4, PT ;  /* 0x0000000410007c0c */ /* 0x000fc6000bfa6270 */
[--C-:B------:R-:W-:Y:S02]  /*9c60*/  @!P0 IMAD.WIDE R6, R71, 0x4, R26.reuse ;  /* 0x0000000447068825 */ /* 0x100fe400078e021a */
[----:B------:R-:W-:Y:S02]  /*9c70*/  @!P4 LEA.HI R0, R0, R0, RZ, 0x1 ;  /* 0x000000000000c211 */ /* 0x000fe400078f08ff */
[----:B------:R-:W-:Y:S01]  /*9c80*/  @!P1 LEA.HI R10, R10, R10, RZ, 0x1 ;  /* 0x0000000a0a0a9211 */ /* 0x000fe200078f08ff */
[----:B------:R0:W-:Y:S01]  /*9c90*/  @!P0 ST.E.64 desc[UR38][R6.64], R40 ;  /* 0x0000002806008985 */ /* 0x0001e2000c101b26 */
[----:B------:R-:W-:Y:S02]  /*9ca0*/  @!P4 LOP3.LUT R9, R0, 0xfffffffe, RZ, 0xc0, !PT ;  /* 0xfffffffe0009c812 */ /* 0x000fe400078ec0ff */
[----:B------:R-:W-:Y:S02]  /*9cb0*/  ISETP.GE.AND P0, PT, R28, UR4, PT ;  /* 0x000000041c007c0c */ /* 0x000fe4000bf06270 */
[----:B------:R-:W-:Y:S01]  /*9cc0*/  @!P2 LEA.HI R0, R11, R11, RZ, 0x1 ;  /* 0x0000000b0b00a211 */ /* 0x000fe200078f08ff */
[----:B------:R-:W-:Y:S01]  /*9cd0*/  @!P4 IMAD.WIDE R8, R9, 0x4, R26 ;  /* 0x000000040908c825 */ /* 0x000fe200078e021a */
[----:B------:R-:W-:-:S02]  /*9ce0*/  @!P1 LOP3.LUT R11, R10, 0xfffffffe, RZ, 0xc0, !PT ;  /* 0xfffffffe0a0b9812 */ /* 0x000fc400078ec0ff */
[----:B------:R-:W-:Y:S01]  /*9cf0*/  @!P2 LOP3.LUT R13, R0, 0xfffffffe, RZ, 0xc0, !PT ;  /* 0xfffffffe000da812 */ /* 0x000fe200078ec0ff */
[----:B------:R-:W-:Y:S01]  /*9d00*/  VIADD R0, R71, 0x40 ;  /* 0x0000004047007836 */ /* 0x000fe20000000000 */
[----:B------:R1:W-:Y:S01]  /*9d10*/  @!P4 ST.E.64 desc[UR38][R8.64], R44 ;  /* 0x0000002c0800c985 */ /* 0x0003e2000c101b26 */
[----:B------:R-:W-:Y:S02]  /*9d20*/  ISETP.GE.AND P4, PT, R17, UR4, PT ;  /* 0x0000000411007c0c */ /* 0x000fe4000bf86270 */
[----:B------:R-:W-:Y:S01]  /*9d30*/  @!P3 LEA.HI R12, R12, R12, RZ, 0x1 ;  /* 0x0000000c0c0cb211 */ /* 0x000fe200078f08ff */
[--C-:B0-----:R-:W-:Y:S01]  /*9d40*/  @!P1 IMAD.WIDE R6, R11, 0x4, R26.reuse ;  /* 0x000000040b069825 */ /* 0x101fe200078e021a */
[----:B------:R-:W-:Y:S02]  /*9d50*/  @!P5 LEA.HI R16, R16, R16, RZ, 0x1 ;  /* 0x000000101010d211 */ /* 0x000fe400078f08ff */
[----:B------:R-:W-:Y:S02]  /*9d60*/  @!P3 LOP3.LUT R11, R12, 0xfffffffe, RZ, 0xc0, !PT ;  /* 0xfffffffe0c0bb812 */ /* 0x000fe400078ec0ff */
[----:B------:R-:W-:Y:S01]  /*9d70*/  @!P0 LEA.HI R28, R28, R28, RZ, 0x1 ;  /* 0x0000001c1c1c8211 */ /* 0x000fe200078f08ff */
[----:B------:R0:W-:Y:S01]  /*9d80*/  @!P1 ST.E.64 desc[UR38][R6.64], R46 ;  /* 0x0000002e06009985 */ /* 0x0001e2000c101b26 */
[----:B------:R-:W-:Y:S01]  /*9d90*/  ISETP.GE.AND P1, PT, R0, UR4, PT ;  /* 0x0000000400007c0c */ /* 0x000fe2000bf26270 */
[----:B------:R-:W-:Y:S01]  /*9da0*/  @!P3 IMAD.WIDE R10, R11, 0x4, R26 ;  /* 0x000000040b0ab825 */ /* 0x000fe200078e021a */
[----:B------:R-:W-:-:S02]  /*9db0*/  @!P0 LOP3.LUT R29, R28, 0xfffffffe, RZ, 0xc0, !PT ;  /* 0xfffffffe1c1d8812 */ /* 0x000fc400078ec0ff */
[----:B------:R-:W-:Y:S01]  /*9dc0*/  @!P4 LEA.HI R17, R17, R17, RZ, 0x1 ;  /* 0x000000111111c211 */ /* 0x000fe200078f08ff */
[--C-:B-1----:R-:W-:Y:S01]  /*9dd0*/  @!P2 IMAD.WIDE R8, R13, 0x4, R26.reuse ;  /* 0x000000040d08a825 */ /* 0x102fe200078e021a */
[----:B------:R-:W-:Y:S02]  /*9de0*/  @!P5 LOP3.LUT R13, R16, 0xfffffffe, RZ, 0xc0, !PT ;  /* 0xfffffffe100dd812 */ /* 0x000fe400078ec0ff */
[----:B------:R-:W-:Y:S01]  /*9df0*/  @!P4 LOP3.LUT R17, R17, 0xfffffffe, RZ, 0xc0, !PT ;  /* 0xfffffffe1111c812 */ /* 0x000fe200078ec0ff */
[----:B------:R-:W-:Y:S01]  /*9e00*/  VIADD R16, R71, 0x48 ;  /* 0x0000004847107836 */ /* 0x000fe20000000000 */
[----:B------:R1:W-:Y:S01]  /*9e10*/  @!P2 ST.E.64 desc[UR38][R8.64], R48 ;  /* 0x000000300800a985 */ /* 0x0003e2000c101b26 */
[--C-:B------:R-:W-:Y:S02]  /*9e20*/  @!P5 IMAD.WIDE R12, R13, 0x4, R26.reuse ;  /* 0x000000040d0cd825 */ /* 0x100fe400078e021a */
[----:B------:R-:W-:Y:S01]  /*9e30*/  @!P1 LEA.HI R0, R0, R0, RZ, 0x1 ;  /* 0x0000000000009211 */ /* 0x000fe200078f08ff */
[----:B------:R2:W-:Y:S01]  /*9e40*/  @!P3 ST.E.64 desc[UR38][R10.64], R14 ;  /* 0x0000000e0a00b985 */ /* 0x0005e2000c101b26 */
[----:B0-----:R-:W-:Y:S01]  /*9e50*/  @!P4 IMAD.WIDE R6, R17, 0x4, R26 ;  /* 0x000000041106c825 */ /* 0x001fe200078e021a */
[----:B------:R-:W-:-:S02]  /*9e60*/  ISETP.GE.AND P2, PT, R16, UR4, PT ;  /* 0x0000000410007c0c */ /* 0x000fc4000bf46270 */
[----:B------:R0:W-:Y:S04]  /*9e70*/  @!P5 ST.E.64 desc[UR38][R12.64], R68 ;  /* 0x000000440c00d985 */ /* 0x0001e8000c101b26 */
[----:B------:R-:W-:Y:S01]  /*9e80*/  @!P4 ST.E.64 desc[UR38][R6.64], R18 ;  /* 0x000000120600c985 */ /* 0x000fe2000c101b26 */
[----:B-1----:R-:W-:-:S04]  /*9e90*/  @!P0 IMAD.WIDE R8, R29, 0x4, R26 ;  /* 0x000000041d088825 */ /* 0x002fc800078e021a */
[C---:B--2---:R-:W-:Y:S01]  /*9ea0*/  VIADD R10, R71.reuse, 0x50 ;  /* 0x00000050470a7836 */ /* 0x044fe20000000000 */
[----:B------:R1:W-:Y:S01]  /*9eb0*/  @!P0 ST.E.64 desc[UR38][R8.64], R62 ;  /* 0x0000003e08008985 */ /* 0x0003e2000c101b26 */
[C---:B------:R-:W-:Y:S01]  /*9ec0*/  VIADD R14, R71.reuse, 0x68 ;  /* 0x00000068470e7836 */ /* 0x040fe20000000000 */
[----:B------:R-:W-:Y:S01]  /*9ed0*/  @!P2 LEA.HI R16, R16, R16, RZ, 0x1 ;  /* 0x000000101010a211 */ /* 0x000fe200078f08ff */
[C---:B0-----:R-:W-:Y:S01]  /*9ee0*/  VIADD R12, R71.reuse, 0x58 ;  /* 0x00000058470c7836 */ /* 0x041fe20000000000 */
[----:B------:R-:W-:Y:S01]  /*9ef0*/  ISETP.GE.AND P3, PT, R10, UR4, PT ;  /* 0x000000040a007c0c */ /* 0x000fe2000bf66270 */
[C---:B------:R-:W-:Y:S01]  /*9f00*/  VIADD R13, R71.reuse, 0x60 ;  /* 0x00000060470d7836 */ /* 0x040fe20000000000 */
[----:B------:R-:W-:Y:S01]  /*9f10*/  ISETP.GE.AND P5, PT, R14, UR4, PT ;  /* 0x000000040e007c0c */ /* 0x000fe2000bfa6270 */
[C---:B------:R-:W-:Y:S01]  /*9f20*/  VIADD R15, R71.reuse, 0x70 ;  /* 0x00000070470f7836 */ /* 0x040fe20000000000 */
[----:B------:R-:W-:Y:S01]  /*9f30*/  ISETP.GE.AND P0, PT, R12, UR4, PT ;  /* 0x000000040c007c0c */ /* 0x000fe2000bf06270 */
[----:B------:R-:W-:Y:S01]  /*9f40*/  VIADD R71, R71, 0x78 ;  /* 0x0000007847477836 */ /* 0x000fe20000000000 */
[----:B------:R-:W-:-:S02]  /*9f50*/  ISETP.GE.AND P4, PT, R13, UR4, PT ;  /* 0x000000040d007c0c */ /* 0x000fc4000bf86270 */
[----:B------:R-:W-:Y:S02]  /*9f60*/  ISETP.GE.AND P6, PT, R15, UR4, PT ;  /* 0x000000040f007c0c */ /* 0x000fe4000bfc6270 */
[----:B------:R-:W-:Y:S02]  /*9f70*/  @!P1 LOP3.LUT R11, R0, 0xfffffffe, RZ, 0xc0, !PT ;  /* 0xfffffffe000b9812 */ /* 0x000fe400078ec0ff */
[----:B-1----:R-:W-:Y:S02]  /*9f80*/  @!P2 LOP3.LUT R9, R16, 0xfffffffe, RZ, 0xc0, !PT ;  /* 0xfffffffe1009a812 */ /* 0x002fe400078ec0ff */
[----:B------:R-:W-:Y:S01]  /*9f90*/  @!P3 LEA.HI R10, R10, R10, RZ, 0x1 ;  /* 0x0000000a0a0ab211 */ /* 0x000fe200078f08ff */
[--C-:B------:R-:W-:Y:S01]  /*9fa0*/  @!P1 IMAD.WIDE R6, R11, 0x4, R26.reuse ;  /* 0x000000040b069825 */ /* 0x100fe200078e021a */
[----:B------:R-:W-:Y:S02]  /*9fb0*/  @!P5 LEA.HI R14, R14, R14, RZ, 0x1 ;  /* 0x0000000e0e0ed211 */ /* 0x000fe400078f08ff */
[----:B------:R-:W-:Y:S01]  /*9fc0*/  @!P0 LEA.HI R12, R12, R12, RZ, 0x1 ;  /* 0x0000000c0c0c8211 */ /* 0x000fe200078f08ff */
[----:B------:R-:W-:Y:S01]  /*9fd0*/  @!P2 IMAD.WIDE R8, R9, 0x4, R26 ;  /* 0x000000040908a825 */ /* 0x000fe200078e021a */
[----:B------:R-:W-:Y:S01]  /*9fe0*/  @!P4 LEA.HI R0, R13, R13, RZ, 0x1 ;  /* 0x0000000d0d00c211 */ /* 0x000fe200078f08ff */
[----:B------:R0:W-:Y:S01]  /*9ff0*/  @!P1 ST.E.64 desc[UR38][R6.64], R20 ;  /* 0x0000001406009985 */ /* 0x0001e2000c101b26 */
[----:B------:R-:W-:-:S02]  /*a000*/  @!P3 LOP3.LUT R11, R10, 0xfffffffe, RZ, 0xc0, !PT ;  /* 0xfffffffe0a0bb812 */ /* 0x000fc400078ec0ff */
[----:B------:R-:W-:Y:S01]  /*a010*/  @!P6 LEA.HI R16, R15, R15, RZ, 0x1 ;  /* 0x0000000f0f10e211 */ /* 0x000fe200078f08ff */
[----:B------:R1:W-:Y:S01]  /*a020*/  @!P2 ST.E.64 desc[UR38][R8.64], R56 ;  /* 0x000000380800a985 */ /* 0x0003e2000c101b26 */
[----:B------:R-:W-:Y:S01]  /*a030*/  @!P0 LOP3.LUT R13, R12, 0xfffffffe, RZ, 0xc0, !PT ;  /* 0xfffffffe0c0d8812 */ /* 0x000fe200078ec0ff */
[--C-:B------:R-:W-:Y:S01]  /*a040*/  @!P3 IMAD.WIDE R10, R11, 0x4, R26.reuse ;  /* 0x000000040b0ab825 */ /* 0x100fe200078e021a */
[----:B------:R-:W-:Y:S02]  /*a050*/  @!P4 LOP3.LUT R15, R0, 0xfffffffe, RZ, 0xc0, !PT ;  /* 0xfffffffe000fc812 */ /* 0x000fe400078ec0ff */
[----:B------:R-:W-:Y:S01]  /*a060*/  @!P5 LOP3.LUT R17, R14, 0xfffffffe, RZ, 0xc0, !PT ;  /* 0xfffffffe0e11d812 */ /* 0x000fe200078ec0ff */
[--C-:B------:R-:W-:Y:S01]  /*a070*/  @!P0 IMAD.WIDE R12, R13, 0x4, R26.reuse ;  /* 0x000000040d0c8825 */ /* 0x100fe200078e021a */
[----:B------:R-:W-:Y:S01]  /*a080*/  @!P6 LOP3.LUT R19, R16, 0xfffffffe, RZ, 0xc0, !PT ;  /* 0xfffffffe1013e812 */ /* 0x000fe200078ec0ff */
[----:B------:R2:W-:Y:S02]  /*a090*/  @!P3 ST.E.64 desc[UR38][R10.64], R22 ;  /* 0x000000160a00b985 */ /* 0x0005e4000c101b26 */
[----:B0-----:R-:W-:-:S02]  /*a0a0*/  @!P4 IMAD.WIDE R6, R15, 0x4, R26 ;  /* 0x000000040f06c825 */ /* 0x001fc400078e021a */
[----:B------:R2:W-:Y:S01]  /*a0b0*/  @!P0 ST.E.64 desc[UR38][R12.64], R50 ;  /* 0x000000320c008985 */ /* 0x0005e2000c101b26 */
[----:B------:R-:W-:Y:S01]  /*a0c0*/  ISETP.GE.AND P0, PT, R71, UR4, PT ;  /* 0x0000000447007c0c */ /* 0x000fe2000bf06270 */
[--C-:B-1----:R-:W-:Y:S02]  /*a0d0*/  @!P5 IMAD.WIDE R8, R17, 0x4, R26.reuse ;  /* 0x000000041108d825 */ /* 0x102fe400078e021a */
[----:B------:R2:W-:Y:S02]  /*a0e0*/  @!P4 ST.E.64 desc[UR38][R6.64], R24 ;  /* 0x000000180600c985 */ /* 0x0005e4000c101b26 */
[----:B------:R-:W-:Y:S02]  /*a0f0*/  @!P6 IMAD.WIDE R14, R19, 0x4, R26 ;  /* 0x00000004130ee825 */ /* 0x000fe400078e021a */
[----:B------:R2:W-:Y:S04]  /*a100*/  @!P5 ST.E.64 desc[UR38][R8.64], R36 ;  /* 0x000000240800d985 */ /* 0x0005e8000c101b26 */
[----:B------:R2:W-:Y:S02]  /*a110*/  @!P6 ST.E.64 desc[UR38][R14.64], R4 ;  /* 0x000000040e00e985 */ /* 0x0005e4000c101b26 */
[----:B------:R-:W-:Y:S05]  /*a120*/  @P0 BRA `(.L_x_10) ;  /* 0x0000003800880947 */ /* 0x000fea0003800000 */
[----:B------:R-:W-:-:S04]  /*a130*/  LEA.HI R71, R71, R71, RZ, 0x1 ;  /* 0x0000004747477211 */ /* 0x000fc800078f08ff */
[----:B--2---:R-:W-:-:S05]  /*a140*/  LOP3.LUT R5, R71, 0xfffffffe, RZ, 0xc0, !PT ;  /* 0xfffffffe47057812 */ /* 0x004fca00078ec0ff */
[----:B------:R-:W-:-:S05]  /*a150*/  IMAD.WIDE R4, R5, 0x4, R26 ;  /* 0x0000000405047825 */ /* 0x000fca00078e021a */
[----:B------:R1:W-:Y:S01]  /*a160*/  ST.E.64 desc[UR38][R4.64], R2 ;  /* 0x0000000204007985 */ /* 0x0003e2000c101b26 */
[----:B------:R-:W-:Y:S05]  /*a170*/  BRA `(.L_x_10) ;  /* 0x0000003800747947 */ /* 0x000fea0003800000 */
.L_x_35:
[----:B------:R-:W0:Y:S02]  /*a180*/  S2R R0, SR_TID.X ;  /* 0x0000000000007919 */ /* 0x000e240000002100 */
[----:B0-----:R-:W-:-:S05]  /*a190*/  VIADD R2, R0, 0xffffff80 ;  /* 0xffffff8000027836 */ /* 0x001fca0000000000 */
[----:B------:R-:W-:-:S13]  /*a1a0*/  ISETP.GT.AND P0, PT, R2, 0x7f, PT ;  /* 0x0000007f0200780c */ /* 0x000fda0003f04270 */
[----:B------:R-:W-:Y:S05]  /*a1b0*/  @P0 BRA `(.L_x_10) ;  /* 0x0000003800640947 */ /* 0x000fea0003800000 */
[----:B------:R-:W0:Y:S01]  /*a1c0*/  S2R R3, SR_CTAID.X ;  /* 0x0000000000037919 */ /* 0x000e220000002500 */
[----:B------:R-:W1:Y:S01]  /*a1d0*/  LDC R6, c[0x0][0xbe8] ;  /* 0x0002fa00ff067b82 */ /* 0x000e620000000800 */
[----:B------:R-:W-:Y:S01]  /*a1e0*/  ULDC UR4, c[0x0][0xa88] ;  /* 0x0002a20000047ab9 */ /* 0x000fe20000000800 */
[----:B0-----:R-:W-:Y:S02]  /*a1f0*/  IMAD R0, R3, 0x80, R0 ;  /* 0x0000008003007824 */ /* 0x001fe400078e0200 */
[----:B-1----:R-:W-:Y:S02]  /*a200*/  IMAD R3, R6, UR4, RZ ;  /* 0x0000000406037c24 */ /* 0x002fe4000f8e02ff */
[----:B------:R-:W-:-:S05]  /*a210*/  VIADD R0, R0, 0xffffff80 ;  /* 0xffffff8000007836 */ /* 0x000fca0000000000 */
[----:B------:R-:W-:-:S13]  /*a220*/  ISETP.GE.AND P0, PT, R0, R3, PT ;  /* 0x000000030000720c */ /* 0x000fda0003f06270 */
[----:B------:R-:W-:Y:S05]  /*a230*/  @P0 BRA `(.L_x_10) ;  /* 0x0000003800440947 */ /* 0x000fea0003800000 */
[----:B------:R-:W-:Y:S01]  /*a240*/  ISETP.NE.AND P0, PT, R6, 0x1, PT ;  /* 0x000000010600780c */ /* 0x000fe20003f05270 */
[----:B------:R-:W0:Y:S01]  /*a250*/  LDC.64 R12, c[0x0][0xbd8] ;  /* 0x0002f600ff0c7b82 */ /* 0x000e220000000a00 */
[----:B------:R-:W-:Y:S01]  /*a260*/  SHF.R.S32.HI R5, RZ, 0x1f, R16 ;  /* 0x0000001fff057819 */ /* 0x000fe20000011410 */
[----:B------:R-:W-:Y:S02]  /*a270*/  ULDC.64 UR4, c[0x0][0xbd0] ;  /* 0x0002f40000047ab9 */ /* 0x000fe40000000a00 */
[----:B------:R-:W-:-:S04]  /*a280*/  IMAD.WIDE.U32 R2, R16, UR4, RZ ;  /* 0x0000000410027c25 */ /* 0x000fc8000f8e00ff */
[----:B------:R-:W1:Y:S01]  /*a290*/  S2UR UR6, SR_CTAID.Y ;  /* 0x00000000000679c3 */ /* 0x000e620000002600 */
[----:B------:R-:W-:-:S04]  /*a2a0*/  IMAD R5, R5, UR4, RZ ;  /* 0x0000000405057c24 */ /* 0x000fc8000f8e02ff */
[----:B------:R-:W-:Y:S01]  /*a2b0*/  IMAD R5, R16, UR5, R5 ;  /* 0x0000000510057c24 */ /* 0x000fe2000f8e0205 */
[----:B------:R-:W-:Y:S01]  /*a2c0*/  ULDC.64 UR4, c[0x0][0xbe0] ;  /* 0x0002f80000047ab9 */ /* 0x000fe20000000a00 */
[----:B------:R-:W-:Y:S01]  /*a2d0*/  IMAD.MOV R16, RZ, RZ, -R16 ;  /* 0x000000ffff107224 */ /* 0x000fe200078e0a10 */
[----:B------:R-:W2:Y:S01]  /*a2e0*/  @P0 LDC R9, c[0x0][0xbec] ;  /* 0x0002fb00ff090b82 */ /* 0x000ea20000000800 */
[----:B------:R-:W-:Y:S02]  /*a2f0*/  IMAD.IADD R3, R3, 0x1, R5 ;  /* 0x0000000103037824 */ /* 0x000fe400078e0205 */
[----:B------:R-:W-:-:S05]  /*a300*/  IMAD.MOV.U32 R5, RZ, RZ, R0 ;  /* 0x000000ffff057224 */ /* 0x000fca00078e0000 */
[----:B------:R-:W1:Y:S01]  /*a310*/  LDC R7, c[0x0][0xc50] ;  /* 0x00031400ff077b82 */ /* 0x000e620000000800 */
[C---:B0-----:R-:W-:Y:S02]  /*a320*/  IMAD R8, R12.reuse, UR37, RZ ;  /* 0x000000250c087c24 */ /* 0x041fe4000f8e02ff */
[----:B------:R-:W-:-:S04]  /*a330*/  IMAD.WIDE.U32 R2, R12, UR36, R2 ;  /* 0x000000240c027c25 */ /* 0x000fc8000f8e0002 */
[----:B------:R-:W-:Y:S01]  /*a340*/  IMAD R13, R13, UR36, R8 ;  /* 0x000000240d0d7c24 */ /* 0x000fe2000f8e0208 */
[----:B------:R-:W0:Y:S03]  /*a350*/  @P0 LDC R11, c[0x0][0xbf0] ;  /* 0x0002fc00ff0b0b82 */ /* 0x000e260000000800 */
[----:B------:R-:W-:Y:S02]  /*a360*/  IMAD.IADD R3, R13, 0x1, R3 ;  /* 0x000000010d037824 */ /* 0x000fe400078e0203 */
[----:B--2---:R-:W-:-:S04]  /*a370*/  @P0 IMAD.HI.U32 R4, R0, R9, RZ ;  /* 0x0000000900040227 */ /* 0x004fc800078e00ff */
[----:B-1----:R-:W-:-:S04]  /*a380*/  IMAD R9, R7, R16, UR6 ;  /* 0x0000000607097e24 */ /* 0x002fc8000f8e0210 */
[----:B------:R-:W-:Y:S01]  /*a390*/  IMAD.WIDE.U32 R2, R9, UR4, R2 ;  /* 0x0000000409027c25 */ /* 0x000fe2000f8e0002 */
[----:B0-----:R-:W-:Y:S02]  /*a3a0*/  @P0 SHF.R.U32.HI R5, RZ, R11, R4 ;  /* 0x0000000bff050219 */ /* 0x001fe40000011604 */
[----:B------:R-:W-:Y:S02]  /*a3b0*/  SHF.R.S32.HI R4, RZ, 0x1f, R9 ;  /* 0x0000001fff047819 */ /* 0x000fe40000011409 */
[----:B------:R-:W-:Y:S01]  /*a3c0*/  IADD3 R2, P0, R5, R2, RZ ;  /* 0x0000000205027210 */ /* 0x000fe20007f1e0ff */
[----:B------:R-:W-:Y:S02]  /*a3d0*/  IMAD.MOV R7, RZ, RZ, -R5 ;  /* 0x000000ffff077224 */ /* 0x000fe400078e0a05 */
[----:B------:R-:W-:Y:S02]  /*a3e0*/  IMAD R4, R4, UR4, RZ ;  /* 0x0000000404047c24 */ /* 0x000fe4000f8e02ff */
[----:B------:R-:W-:-:S02]  /*a3f0*/  IMAD R7, R6, R7, R0 ;  /* 0x0000000706077224 */ /* 0x000fc400078e0200 */
[----:B------:R-:W-:Y:S01]  /*a400*/  IMAD R4, R9, UR5, R4 ;  /* 0x0000000509047c24 */ /* 0x000fe2000f8e0204 */
[----:B------:R-:W-:Y:S01]  /*a410*/  SHF.R.S32.HI R9, RZ, 0x1f, R5 ;  /* 0x0000001fff097819 */ /* 0x000fe20000011405 */
[----:B------:R-:W-:Y:S01]  /*a420*/  ULDC.64 UR4, c[0x0][0xbc8] ;  /* 0x0002f20000047ab9 */ /* 0x000fe20000000a00 */
[----:B------:R-:W-:Y:S02]  /*a430*/  SHF.R.S32.HI R0, RZ, 0x1f, R7 ;  /* 0x0000001fff007819 */ /* 0x000fe40000011407 */
[----:B------:R-:W-:-:S03]  /*a440*/  IADD3.X R3, R9, R3, R4, P0, !PT ;  /* 0x0000000309037210 */ /* 0x000fc600007fe404 */
[----:B------:R-:W-:Y:S02]  /*a450*/  IMAD R0, R0, UR4, RZ ;  /* 0x0000000400007c24 */ /* 0x000fe4000f8e02ff */
[----:B------:R-:W-:-:S04]  /*a460*/  IMAD.WIDE.U32 R2, R7, UR4, R2 ;  /* 0x0000000407027c25 */ /* 0x000fc8000f8e0002 */
[----:B------:R-:W-:Y:S01]  /*a470*/  IMAD R5, R7, UR5, R0 ;  /* 0x0000000507057c24 */ /* 0x000fe2000f8e0200 */
[----:B------:R-:W-:Y:S02]  /*a480*/  ULDC.64 UR4, c[0x0][0xba8] ;  /* 0x0002ea0000047ab9 */ /* 0x000fe40000000a00 */
[----:B------:R-:W-:Y:S01]  /*a490*/  LEA R4, P0, R2, UR4, 0x2 ;  /* 0x0000000402047c11 */ /* 0x000fe2000f8010ff */
[----:B------:R-:W-:-:S05]  /*a4a0*/  IMAD.IADD R3, R3, 0x1, R5 ;  /* 0x0000000103037824 */ /* 0x000fca00078e0205 */
[----:B------:R-:W-:Y:S01]  /*a4b0*/  LEA.HI.X R5, R2, UR5, R3, 0x2, P0 ;  /* 0x0000000502057c11 */ /* 0x000fe200080f1403 */
[----:B------:R-:W-:-:S05]  /*a4c0*/  IMAD.MOV.U32 R3, RZ, RZ, -0x800000 ;  /* 0xff800000ff037424 */ /* 0x000fca00078e00ff */
[----:B------:R0:W-:Y:S01]  /*a4d0*/  STG.E desc[UR38][R4.64], R3 ;  /* 0x0000000304007986 */ /* 0x0001e2000c101926 */
[----:B------:R-:W-:Y:S05]  /*a4e0*/  BRA `(.L_x_10) ;  /* 0x0000003400987947 */ /* 0x000fea0003800000 */
.L_x_8:
[----:B------:R-:W-:-:S08]  /*a4f0*/  NOP ;  /* 0x0000000000007918 */ /* 0x000fd00000000000 */
[----:B--2---:R-:W0:-:S00]  /*a500*/  USETMAXREG.DEALLOC.CTAPOOL 0x18 ;  /* 0x00000018000079c8 */ /* 0x004e0000080e0500 */
[----:B0-----:R-:W-:Y:S01]  /*a510*/  LOP3.LUT R0, R0, 0x3, RZ, 0xc0, !PT ;  /* 0x0000000300007812 */ /* 0x001fe200078ec0ff */
[----:B------:R-:W0:Y:S05]  /*a520*/  S2R R18, SR_CTAID.Z ;  /* 0x0000000000127919 */ /* 0x000e2a0000002700 */
[----:B------:R-:W1:Y:S01]  /*a530*/  S2UR UR6, SR_CTAID.Y ;  /* 0x00000000000679c3 */ /* 0x000e620000002600 */
[----:B------:R-:W2:Y:S02]  /*a540*/  SHFL.IDX PT, R0, R0, RZ, 0x1f ;  /* 0x00001fff00007589 */ /* 0x000ea400000e0000 */
[----:B--2---:R-:W-:-:S13]  /*a550*/  ISETP.NE.AND P0, PT, R0, RZ, PT ;  /* 0x000000ff0000720c */ /* 0x004fda0003f05270 */
[----:B01----:R-:W-:Y:S05]  /*a560*/  @!P0 BRA `(.L_x_38) ;  /* 0x0000000000288947 */ /* 0x003fea0003800000 */
[----:B------:R-:W-:Y:S01]  /*a570*/  ULDC UR7, c[0x0][0xc50] ;  /* 0x0003140000077ab9 */ /* 0x000fe20000000800 */
[----:B------:R-:W-:Y:S01]  /*a580*/  UMOV UR36, UR6 ;  /* 0x0000000600247c82 */ /* 0x000fe20008000000 */
[----:B------:R-:W-:-:S06]  /*a590*/  UISETP.NE.AND UP0, UPT, UR7, 0x1, UPT ;  /* 0x000000010700788c */ /* 0x000fcc000bf05270 */
[----:B------:R-:W-:-:S13]  /*a5a0*/  PLOP3.LUT P0, PT, PT, PT, UP0, 0x80, 0x0 ;  /* 0x000000000000781c */ /* 0x000fda0003f0f008 */
[----:B------:R-:W-:Y:S05]  /*a5b0*/  @!P0 BRA `(.L_x_39) ;  /* 0x0000000000308947 */ /* 0x000fea0003800000 */
[----:B------:R-:W-:Y:S01]  /*a5c0*/  ULDC UR4, c[0x0][0xc54] ;  /* 0x0003150000047ab9 */ /* 0x000fe20000000800 */
[----:B------:R-:W-:Y:S01]  /*a5d0*/  ULDC UR36, c[0x0][0xc58] ;  /* 0x0003160000247ab9 */ /* 0x000fe20000000800 */
[----:B------:R-:W-:-:S04]  /*a5e0*/  UIMAD.WIDE.U32 UR4, UR6, UR4, URZ ;  /* 0x00000004060472a5 */ /* 0x000fc8000f8e003f */
[----:B------:R-:W-:Y:S01]  /*a5f0*/  USHF.R.U32.HI UR36, URZ, UR36, UR5 ;  /* 0x000000243f247299 */ /* 0x000fe20008011605 */
[----:B------:R-:W-:Y:S11]  /*a600*/  BRA `(.L_x_39) ;  /* 0x00000000001c7947 */ /* 0x000ff60003800000 */
.L_x_38:
[----:B------:R-:W-:Y:S01]  /*a610*/  ULDC UR7, c[0x0][0xc50] ;  /* 0x0003140000077ab9 */ /* 0x000fe20000000800 */
[----:B------:R-:W-:Y:S01]  /*a620*/  UMOV UR36, UR6 ;  /* 0x0000000600247c82 */ /* 0x000fe20008000000 */
[----:B------:R-:W-:-:S11]  /*a630*/  UISETP.NE.AND UP0, UPT, UR7, 0x1, UPT ;  /* 0x000000010700788c */ /* 0x000fd6000bf05270 */
[----:B------:R-:W-:Y:S01]  /*a640*/  @UP0 ULDC UR4, c[0x0][0xc54] ;  /* 0x0003150000040ab9 */ /* 0x000fe20000000800 */
[----:B------:R-:W-:Y:S01]  /*a650*/  @UP0 ULDC UR8, c[0x0][0xc58] ;  /* 0x0003160000080ab9 */ /* 0x000fe20000000800 */
[----:B------:R-:W-:-:S04]  /*a660*/  UIMAD.WIDE.U32 UR4, UR6, UR4, URZ ;  /* 0x00000004060472a5 */ /* 0x000fc8000f8e003f */
[----:B------:R-:W-:-:S12]  /*a670*/  @UP0 USHF.R.U32.HI UR36, URZ, UR8, UR5 ;  /* 0x000000083f240299 */ /* 0x000fd80008011605 */
.L_x_39:
[----:B------:R-:W-:Y:S01]  /*a680*/  ISETP.GE.AND P0, PT, R18, RZ, PT ;  /* 0x000000ff1200720c */ /* 0x000fe20003f06270 */
[----:B------:R-:W-:Y:S01]  /*a690*/  UIADD3 UR4, -UR36, URZ, URZ ;  /* 0x0000003f24047290 */ /* 0x000fe2000fffe13f */
[----:B------:R-:W-:Y:S02]  /*a6a0*/  IMAD.MOV.U32 R20, RZ, RZ, 0x1 ;  /* 0x00000001ff147424 */ /* 0x000fe400078e00ff */
[----:B------:R-:W-:Y:S01]  /*a6b0*/  IMAD.MOV.U32 R0, RZ, RZ, RZ ;  /* 0x000000ffff007224 */ /* 0x000fe200078e00ff */
[----:B------:R-:W-:Y:S01]  /*a6c0*/  UIMAD UR6, UR7, UR4, UR6 ;  /* 0x00000004070672a4 */ /* 0x000fe2000f8e0206 */
[----:B------:R-:W-:-:S07]  /*a6d0*/  IMAD.MOV.U32 R2, RZ, RZ, 0x1 ;  /* 0x00000001ff027424 */ /* 0x000fce00078e00ff */
[----:B------:R-:W-:Y:S05]  /*a6e0*/  @!P0 BRA `(.L_x_40) ;  /* 0x00000030004c8947 */ /* 0x000fea0003800000 */
[----:B------:R-:W-:Y:S01]  /*a6f0*/  ULDC.64 UR4, c[0x0][0x418] ;  /* 0x0001060000047ab9 */ /* 0x000fe20000000a00 */
[----:B------:R-:W-:Y:S01]  /*a700*/  ULOP3.LUT UR8, UR6, 0xffff, URZ, 0xc0, !UPT ;  /* 0x0000ffff06087892 */ /* 0x000fe2000f8ec03f */
[----:B------:R-:W-:Y:S01]  /*a710*/  IMAD.MOV.U32 R17, RZ, RZ, RZ ;  /* 0x000000ffff117224 */ /* 0x000fe200078e00ff */
[----:B------:R-:W-:-:S03]  /*a720*/  UISETP.NE.U32.AND UP0, UPT, UR4, URZ, UPT ;  /* 0x0000003f0400728c */ /* 0x000fc6000bf05070 */
[----:B------:R-:W-:Y:S01]  /*a730*/  ULDC UR4, c[0x0][0x424] ;  /* 0x0001090000047ab9 */ /* 0x000fe20000000800 */
[----:B------:R-:W-:-:S03]  /*a740*/  UISETP.NE.AND.EX UP0, UPT, UR5, URZ, UPT, UP0 ;  /* 0x0000003f0500728c */ /* 0x000fc6000bf05300 */
[----:B------:R-:W-:Y:S01]  /*a750*/  ULDC UR5, c[0x0][0x2f0] ;  /* 0x0000bc0000057ab9 */ /* 0x000fe20000000800 */
[----:B------:R-:W-:-:S04]  /*a760*/  USEL UR4, UR4, 0x1, UP0 ;  /* 0x0000000104047887 */ /* 0x000fc80008000000 */
[----:B------:R-:W-:-:S04]  /*a770*/  UIMAD UR4, UR4, UR5, URZ ;  /* 0x00000005040472a4 */ /* 0x000fc8000f8e023f */
[----:B------:R-:W-:Y:S02]  /*a780*/  UISETP.GE.AND UP0, UPT, UR4, 0x1, UPT ;  /* 0x000000010400788c */ /* 0x000fe4000bf06270 */
[----:B------:R-:W-:-:S04]  /*a790*/  UIADD3 UR5, UR4, 0x9f, URZ ;  /* 0x0000009f04057890 */ /* 0x000fc8000fffe03f */
[----:B------:R-:W-:Y:S01]  /*a7a0*/  PLOP3.LUT P0, PT, PT, PT, UP0, 0x80, 0x0 ;  /* 0x000000000000781c */ /* 0x000fe20003f0f008 */
[----:B------:R-:W-:-:S04]  /*a7b0*/  UIMAD.WIDE UR4, UR5, 0x66666667, URZ ;  /* 0x66666667050478a5 */ /* 0x000fc8000f8e023f */
[----:B------:R-:W-:-:S04]  /*a7c0*/  USHF.R.U32.HI UR4, URZ, 0x1f, UR5 ;  /* 0x0000001f3f047899 */ /* 0x000fc80008011605 */
[----:B------:R-:W-:-:S04]  /*a7d0*/  ULEA.HI.SX32 UR7, UR5, UR4, 0x1a ;  /* 0x0000000405077291 */ /* 0x000fc8000f8fd23f */
[----:B------:R-:W-:Y:S08]  /*a7e0*/  @!P0 BRA `(.L_x_41) ;  /* 0x00000000007c8947 */ /* 0x000ff00003800000 */
[----:B------:R-:W-:-:S04]  /*a7f0*/  USHF.R.U32.HI UR4, URZ, 0x10, UR6 ;  /* 0x000000103f047899 */ /* 0x000fc80008011606 */
[----:B------:R-:W-:-:S11]  /*a800*/  UISETP.NE.AND UP0, UPT, UR4, URZ, UPT ;  /* 0x0000003f0400728c */ /* 0x000fd6000bf05270 */
[----:B------:R-:W-:Y:S02]  /*a810*/  @!UP0 ULDC UR4, c[0x0][0x9f0] ;  /* 0x00027c0000048ab9 */ /* 0x000fe40000000800 */
[----:B------:R-:W-:Y:S01]  /*a820*/  IMAD.U32 R6, RZ, RZ, UR4 ;  /* 0x00000004ff067e24 */ /* 0x000fe2000f8e00ff */
[----:B------:R-:W-:-:S04]  /*a830*/  UIADD3 UR5, UR7, -0x1, UR4 ;  /* 0xffffffff07057890 */ /* 0x000fc8000fffe004 */
[-C--:B------:R-:W-:Y:S02]  /*a840*/  IABS R0, R6.reuse ;  /* 0x0000000600007213 */ /* 0x080fe40000000000 */
[----:B------:R-:W-:Y:S02]  /*a850*/  IABS R6, R6 ;  /* 0x0000000600067213 */ /* 0x000fe40000000000 */
[----:B------:R-:W0:Y:S08]  /*a860*/  I2F.RP R4, R0 ;  /* 0x0000000000047306 */ /* 0x000e300000209400 */
[----:B0-----:R-:W0:Y:S02]  /*a870*/  MUFU.RCP R4, R4 ;  /* 0x0000000400047308 */ /* 0x001e240000001000 */
[----:B0-----:R-:W-:-:S06]  /*a880*/  VIADD R2, R4, 0xffffffe ;  /* 0x0ffffffe04027836 */ /* 0x001fcc0000000000 */
[----:B------:R0:W1:Y:S02]  /*a890*/  F2I.FTZ.U32.TRUNC.NTZ R3, R2 ;  /* 0x0000000200037305 */ /* 0x000064000021f000 */
[----:B0-----:R-:W-:Y:S02]  /*a8a0*/  IMAD.MOV.U32 R2, RZ, RZ, RZ ;  /* 0x000000ffff027224 */ /* 0x001fe400078e00ff */
[----:B-1----:R-:W-:-:S04]  /*a8b0*/  IMAD.MOV R5, RZ, RZ, -R3 ;  /* 0x000000ffff057224 */ /* 0x002fc800078e0a03 */
[----:B------:R-:W-:-:S04]  /*a8c0*/  IMAD R5, R5, R0, RZ ;  /* 0x0000000005057224 */ /* 0x000fc800078e02ff */
[----:B------:R-:W-:-:S04]  /*a8d0*/  IMAD.HI.U32 R3, R3, R5, R2 ;  /* 0x0000000503037227 */ /* 0x000fc800078e0002 */
[----:B------:R-:W-:Y:S01]  /*a8e0*/  IMAD.U32 R5, RZ, RZ, UR5 ;  /* 0x00000005ff057e24 */ /* 0x000fe2000f8e00ff */
[----:B------:R-:W-:-:S04]  /*a8f0*/  ULOP3.LUT UR5, UR5, UR4, URZ, 0x3c, !UPT ;  /* 0x0000000405057292 */ /* 0x000fc8000f8e3c3f */
[----:B------:R-:W-:Y:S01]  /*a900*/  IABS R2, R5 ;  /* 0x0000000500027213 */ /* 0x000fe20000000000 */
[----:B------:R-:W-:Y:S01]  /*a910*/  IMAD.MOV R5, RZ, RZ, -R6 ;  /* 0x000000ffff057224 */ /* 0x000fe200078e0a06 */
[----:B------:R-:W-:-:S03]  /*a920*/  ISETP.LE.AND P2, PT, RZ, UR5, PT ;  /* 0x00000005ff007c0c */ /* 0x000fc6000bf43270 */
[----:B------:R-:W-:-:S04]  /*a930*/  IMAD.HI.U32 R3, R3, R2, RZ ;  /* 0x0000000203037227 */ /* 0x000fc800078e00ff */
[----:B------:R-:W-:-:S05]  /*a940*/  IMAD R5, R3, R5, R2 ;  /* 0x0000000503057224 */ /* 0x000fca00078e0202 */
[----:B------:R-:W-:-:S13]  /*a950*/  ISETP.GT.U32.AND P1, PT, R0, R5, PT ;  /* 0x000000050000720c */ /* 0x000fda0003f24070 */
[----:B------:R-:W-:Y:S02]  /*a960*/  @!P1 IMAD.IADD R5, R5, 0x1, -R0 ;  /* 0x0000000105059824 */ /* 0x000fe400078e0a00 */
[----:B------:R-:W-:Y:S01]  /*a970*/  @!P1 VIADD R3, R3, 0x1 ;  /* 0x0000000103039836 */ /* 0x000fe20000000000 */
[----:B------:R-:W-:Y:S02]  /*a980*/  ISETP.NE.AND P1, PT, RZ, UR4, PT ;  /* 0x00000004ff007c0c */ /* 0x000fe4000bf25270 */
[----:B------:R-:W-:-:S13]  /*a990*/  ISETP.GE.U32.AND P0, PT, R5, R0, PT ;  /* 0x000000000500720c */ /* 0x000fda0003f06070 */
[----:B------:R-:W-:-:S04]  /*a9a0*/  @P0 VIADD R3, R3, 0x1 ;  /* 0x0000000103030836 */ /* 0x000fc80000000000 */
[----:B------:R-:W-:Y:S01]  /*a9b0*/  @!P2 IMAD.MOV R3, RZ, RZ, -R3 ;  /* 0x000000ffff03a224 */ /* 0x000fe200078e0a03 */
[----:B------:R-:W-:-:S05]  /*a9c0*/  @!P1 LOP3.LUT R3, RZ, UR4, RZ, 0x33, !PT ;  /* 0x00000004ff039c12 */ /* 0x000fca000f8e33ff */
[----:B------:R-:W-:-:S07]  /*a9d0*/  IMAD.MOV.U32 R17, RZ, RZ, R3 ;  /* 0x000000ffff117224 */ /* 0x000fce00078e0003 */
.L_x_41:
[----:B------:R-:W-:Y:S02]  /*a9e0*/  IMAD R0, R17, UR8, RZ ;  /* 0x0000000811007c24 */ /* 0x000fe4000f8e02ff */
[----:B------:R-:W-:-:S03]  /*a9f0*/  IMAD.MOV.U32 R2, RZ, RZ, 0x1 ;  /* 0x00000001ff027424 */ /* 0x000fc600078e00ff */
[----:B------:R-:W-:Y:S01]  /*aa00*/  VIADDMNMX R17, R0, R17, UR7, PT ;  /* 0x0000000700117e46 */ /* 0x000fe2000b800111 */
[----:B------:R0:W-:Y:S03]  /*aa10*/  STL [R1+0x8], R0 ;  /* 0x0000080001007387 */ /* 0x0001e60000100800 */
[----:B------:R-:W-:Y:S01]  /*aa20*/  ISETP.GT.AND P0, PT, R17, R0, PT ;  /* 0x000000001100720c */ /* 0x000fe20003f04270 */
[----:B0-----:R-:W-:-:S12]  /*aa30*/  IMAD.MOV.U32 R0, RZ, RZ, RZ ;  /* 0x000000ffff007224 */ /* 0x001fd800078e00ff */
[----:B------:R-:W-:Y:S05]  /*aa40*/  @!P0 BRA `(.L_x_40) ;  /* 0x0000002c00748947 */ /* 0x000fea0003800000 */
[----:B------:R-:W0:Y:S01]  /*aa50*/  S2UR UR4, SR_CgaCtaId ;  /* 0x00000000000479c3 */ /* 0x000e220000008800 */
[----:B------:R-:W-:Y:S02]  /*aa60*/  UMOV UR40, 0x400 ;  /* 0x0000040000287882 */ /* 0x000fe40000000000 */
[----:B0-----:R-:W-:-:S04]  /*aa70*/  ULEA UR40, UR4, UR40, 0x18 ;  /* 0x0000002804287291 */ /* 0x001fc8000f8ec03f */
[----:B------:R-:W-:-:S04]  /*aa80*/  UIADD3 UR4, UR40, 0x1a400, URZ ;  /* 0x0001a40028047890 */ /* 0x000fc8000fffe03f */
[----:B------:R-:W-:-:S06]  /*aa90*/  ULOP3.LUT UP0, URZ, UR4, 0x1bf, URZ, 0xc0, !UPT ;  /* 0x000001bf043f7892 */ /* 0x000fcc000f80c03f */
[----:B------:R-:W-:-:S13]  /*aaa0*/  PLOP3.LUT P0, PT, PT, PT, UP0, 0x80, 0x0 ;  /* 0x000000000000781c */ /* 0x000fda0003f0f008 */
[----:B------:R-:W-:Y:S05]  /*aab0*/  @!P0 BRA `(.L_x_42) ;  /* 0x0000000000408947 */ /* 0x000fea0003800000 */
[----:B------:R-:W-:Y:S01]  /*aac0*/  MOV R2, 0x0 ;  /* 0x0000000000027802 */ /* 0x000fe20000000f00 */
[----:B------:R-:W-:Y:S01]  /*aad0*/  ULDC.64 UR6, c[0x4][0xa0] ;  /* 0x0100280000067ab9 */ /* 0x000fe20000000a00 */
[----:B------:R-:W-:Y:S01]  /*aae0*/  ULDC.64 UR8, c[0x4][0xa8] ;  /* 0x01002a0000087ab9 */ /* 0x000fe20000000a00 */
[----:B------:R-:W-:Y:S01]  /*aaf0*/  ULDC.64 UR4, c[0x4][0x8] ;  /* 0x0100020000047ab9 */ /* 0x000fe20000000a00 */
[----:B------:R-:W-:Y:S02]  /*ab00*/  IMAD.U32 R4, RZ, RZ, UR6 ;  /* 0x00000006ff047e24 */ /* 0x000fe4000f8e00ff */
[----:B------:R-:W0:Y:S01]  /*ab10*/  LDC.64 R2, c[0x4][R2] ;  /* 0x0100000002027b82 */ /* 0x000e220000000a00 */
[----:B------:R-:W-:Y:S02]  /*ab20*/  IMAD.U32 R5, RZ, RZ, UR7 ;  /* 0x00000007ff057e24 */ /* 0x000fe4000f8e00ff */
[----:B------:R-:W-:Y:S02]  /*ab30*/  IMAD.U32 R6, RZ, RZ, UR8 ;  /* 0x00000008ff067e24 */ /* 0x000fe4000f8e00ff */
[----:B------:R-:W-:-:S02]  /*ab40*/  IMAD.U32 R7, RZ, RZ, UR9 ;  /* 0x00000009ff077e24 */ /* 0x000fc4000f8e00ff */
[----:B------:R-:W-:Y:S02]  /*ab50*/  IMAD.U32 R10, RZ, RZ, UR4 ;  /* 0x00000004ff0a7e24 */ /* 0x000fe4000f8e00ff */
[----:B------:R-:W-:Y:S02]  /*ab60*/  IMAD.U32 R11, RZ, RZ, UR5 ;  /* 0x00000005ff0b7e24 */ /* 0x000fe4000f8e00ff */
[----:B------:R-:W-:Y:S02]  /*ab70*/  IMAD.MOV.U32 R8, RZ, RZ, 0x70 ;  /* 0x00000070ff087424 */ /* 0x000fe400078e00ff */
[----:B------:R-:W-:Y:S02]  /*ab80*/  IMAD.MOV.U32 R12, RZ, RZ, 0x1 ;  /* 0x00000001ff0c7424 */ /* 0x000fe400078e00ff */
[----:B------:R-:W-:-:S07]  /*ab90*/  IMAD.MOV.U32 R13, RZ, RZ, RZ ;  /* 0x000000ffff0d7224 */ /* 0x000fce00078e00ff */
[----:B------:R-:W-:-:S07]  /*aba0*/  LEPC R20, `(.L_x_42) ;  /* 0x000000001014794e */ /* 0x000fce0000000000 */
[----:B0-----:R-:W-:Y:S05]  /*abb0*/  CALL.ABS.NOINC R2 ;  /* 0x0000000002007343 */ /* 0x001fea0003c00000 */
.L_x_42:
[----:B------:R-:W-:-:S06]  /*abc0*/  UIADD3 UR4, UR40, 0xa400, URZ ;  /* 0x0000a40028047890 */ /* 0x000fcc000fffe03f */
[----:B------:R-:W-:-:S05]  /*abd0*/  IMAD.U32 R16, RZ, RZ, UR4 ;  /* 0x00000004ff107e24 */ /* 0x000fca000f8e00ff */
[----:B------:R-:W-:-:S13]  /*abe0*/  LOP3.LUT P0, RZ, R16, 0x3ff, RZ, 0xc0, !PT ;  /* 0x000003ff10ff7812 */ /* 0x000fda000780c0ff */
        /* <DEDUP_REMOVED lines=17> */
.L_x_43:
        /* <DEDUP_REMOVED lines=20> */
.L_x_44:
        /* <DEDUP_REMOVED lines=18> */
.L_x_45:
[----:B------:R-:W0:Y:S01]  /*af60*/  LDC.64 R2, c[0x0][0x9f8] ;  /* 0x00027e00ff027b82 */ /* 0x000e220000000a00 */
[----:B------:R-:W-:Y:S01]  /*af70*/  IMAD.MOV.U32 R12, RZ, RZ, R18 ;  /* 0x000000ffff0c7224 */ /* 0x000fe200078e0012 */
[----:B------:R-:W-:Y:S02]  /*af80*/  LOP3.LUT R10, R19, 0x7f, RZ, 0xc0, !PT ;  /* 0x0000007f130a7812 */ /* 0x000fe400078ec0ff */
[----:B0-----:R-:W-:-:S04]  /*af90*/  ISETP.NE.U32.AND P0, PT, R2, RZ, PT ;  /* 0x000000ff0200720c */ /* 0x001fc80003f05070 */
[----:B------:R-:W-:-:S13]  /*afa0*/  ISETP.NE.AND.EX P0, PT, R3, RZ, PT, P0 ;  /* 0x000000ff0300720c */ /* 0x000fda0003f05300 */
[----:B------:R-:W0:Y:S02]  /*afb0*/  @P0 LDC.64 R2, c[0x0][0x9f8] ;  /* 0x00027e00ff020b82 */ /* 0x000e240000000a00 */
[----:B0-----:R-:W-:-:S05]  /*afc0*/  @P0 IMAD.WIDE R2, R18, 0x4, R2 ;  /* 0x0000000412020825 */ /* 0x001fca00078e0202 */
[----:B------:R0:W2:Y:S01]  /*afd0*/  @P0 LDG.E R12, desc[UR38][R2.64] ;  /* 0x00000026020c0981 */ /* 0x0000a2000c1e1900 */
[C---:B------:R-:W-:Y:S01]  /*afe0*/  IMAD.SHL.U32 R0, R19.reuse, 0x80, RZ ;  /* 0x0000008013007824 */ /* 0x040fe200078e00ff */
[----:B------:R-:W-:Y:S01]  /*aff0*/  SHF.R.U32.HI R7, RZ, 0x5, R10 ;  /* 0x00000005ff077819 */ /* 0x000fe2000001160a */
[C---:B------:R-:W-:Y:S02]  /*b000*/  IMAD.SHL.U32 R5, R19.reuse, 0x20, RZ ;  /* 0x0000002013057824 */ /* 0x040fe400078e00ff */
[----:B------:R-:W-:Y:S01]  /*b010*/  IMAD.SHL.U32 R11, R19, 0x10, RZ ;  /* 0x00000010130b7824 */ /* 0x000fe200078e00ff */
[----:B------:R-:W-:Y:S01]  /*b020*/  LOP3.LUT R4, R0, 0x380, RZ, 0xc0, !PT ;  /* 0x0000038000047812 */ /* 0x000fe200078ec0ff */
[----:B------:R-:W-:Y:S01]  /*b030*/  IMAD.SHL.U32 R18, R7, 0x200, RZ ;  /* 0x0000020007127824 */ /* 0x000fe200078e00ff */
[----:B------:R-:W-:Y:S01]  /*b040*/  LOP3.LUT R6, R5, 0x80, RZ, 0xc0, !PT ;  /* 0x0000008005067812 */ /* 0x000fe200078ec0ff */
[----:B0-----:R-:W0:Y:S02]  /*b050*/  LDC.64 R2, c[0x0][0x418] ;  /* 0x00010600ff027b82 */ /* 0x001e240000000a00 */
[----:B------:R-:W-:Y:S01]  /*b060*/  IMAD R4, R7, 0x10, R4 ;  /* 0x0000001007047824 */ /* 0x000fe200078e0204 */
[----:B------:R-:W-:Y:S01]  /*b070*/  LOP3.LUT R6, R6, 0x10, R19, 0xf8, !PT ;  /* 0x0000001006067812 */ /* 0x000fe200078ef813 */
[----:B------:R-:W-:Y:S01]  /*b080*/  IMAD.SHL.U32 R7, R19, 0x4, RZ ;  /* 0x0000000413077824 */ /* 0x000fe200078e00ff */
[----:B------:R-:W-:-:S04]  /*b090*/  LOP3.LUT R8, R18, 0x60, R5, 0xf8, !PT ;  /* 0x0000006012087812 */ /* 0x000fc800078ef805 */
[----:B------:R-:W-:Y:S02]  /*b0a0*/  LOP3.LUT R6, R6, 0x10, R7, 0x78, !PT ;  /* 0x0000001006067812 */ /* 0x000fe400078e7807 */
[----:B------:R-:W-:Y:S02]  /*b0b0*/  LOP3.LUT R7, R4, 0x70, R11, 0x78, !PT ;  /* 0x0000007004077812 */ /* 0x000fe400078e780b */
[----:B------:R-:W-:Y:S01]  /*b0c0*/  LOP3.LUT R9, R8, 0x100, R5, 0xf8, !PT ;  /* 0x0000010008097812 */ /* 0x000fe200078ef805 */
[----:B--2---:R-:W-:Y:S01]  /*b0d0*/  STL [R1+0x4], R12 ;  /* 0x0000040c01007387 */ /* 0x004fe20000100800 */
[----:B0-----:R-:W-:Y:S01]  /*b0e0*/  ISETP.NE.U32.AND P0, PT, R2, RZ, PT ;  /* 0x000000ff0200720c */ /* 0x001fe20003f05070 */
[----:B------:R-:W-:Y:S02]  /*b0f0*/  IMAD.MOV.U32 R8, RZ, RZ, R12 ;  /* 0x000000ffff087224 */ /* 0x000fe400078e000c */
[----:B------:R-:W2:Y:S01]  /*b100*/  LDL.LU R4, [R1] ;  /* 0x0000000001047983 */ /* 0x000ea20000300800 */
[----:B------:R-:W-:Y:S01]  /*b110*/  LOP3.LUT R5, R9, R6, RZ, 0xfc, !PT ;  /* 0x0000000609057212 */ /* 0x000fe200078efcff */
[----:B------:R-:W-:Y:S01]  /*b120*/  UMOV UR4, 0xffffffff ;  /* 0xffffffff00047882 */ /* 0x000fe20000000000 */
[----:B------:R-:W-:-:S02]  /*b130*/  ISETP.NE.AND.EX P2, PT, R3, RZ, PT, P0 ;  /* 0x000000ff0300720c */ /* 0x000fc40003f45300 */
[----:B------:R-:W-:Y:S01]  /*b140*/  LOP3.LUT R0, R7, 0xc00, R0, 0xf8, !PT ;  /* 0x00000c0007007812 */ /* 0x000fe200078ef800 */
[----:B------:R-:W-:Y:S01]  /*b150*/  STL [R1+0x18], R5 ;  /* 0x0000180501007387 */ /* 0x000fe20000100800 */
[----:B------:R-:W-:Y:S02]  /*b160*/  LOP3.LUT P1, RZ, R19, 0x4, RZ, 0xc0, !PT ;  /* 0x0000000413ff7812 */ /* 0x000fe4000782c0ff */
[----:B------:R-:W-:Y:S01]  /*b170*/  SHF.R.S32.HI R9, RZ, 0x1f, R8 ;  /* 0x0000001fff097819 */ /* 0x000fe20000011408 */
[----:B------:R0:W-:Y:S01]  /*b180*/  STL [R1+0x10], R0 ;  /* 0x0000100001007387 */ /* 0x0001e20000100800 */
[----:B------:R-:W-:Y:S02]  /*b190*/  SHF.R.U32.HI R6, RZ, 0x5, R19 ;  /* 0x00000005ff067819 */ /* 0x000fe40000011613 */
[----:B------:R-:W-:Y:S02]  /*b1a0*/  SEL R16, R8, RZ, !P2 ;  /* 0x000000ff08107207 */ /* 0x000fe40005000000 */
[----:B------:R-:W-:Y:S01]  /*b1b0*/  LOP3.LUT R6, R6, 0x3, RZ, 0xc0, !PT ;  /* 0x0000000306067812 */ /* 0x000fe200078ec0ff */
[----:B0-----:R-:W-:-:S05]  /*b1c0*/  IMAD.MOV.U32 R0, RZ, RZ, 0x40 ;  /* 0x00000040ff007424 */ /* 0x001fca00078e00ff */
[----:B------:R-:W-:-:S05]  /*b1d0*/  SEL R0, R0, 0xffffffc0, !P1 ;  /* 0xffffffc000007807 */ /* 0x000fca0004800000 */
[----:B------:R0:W-:Y:S01]  /*b1e0*/  STL [R1+0x14], R0 ;  /* 0x0000140001007387 */ /* 0x0001e20000100800 */
[----:B--2---:R-:W-:-:S04]  /*b1f0*/  LOP3.LUT R4, R4, 0xfffffffe, RZ, 0xc0, !PT ;  /* 0xfffffffe04047812 */ /* 0x004fc800078ec0ff */
[----:B------:R-:W-:-:S05]  /*b200*/  @P2 LOP3.LUT R4, R4, 0x1, RZ, 0xfc, !PT ;  /* 0x0000000104042812 */ /* 0x000fca00078efcff */
[----:B------:R0:W-:Y:S04]  /*b210*/  STL [R1], R4 ;  /* 0x0000000401007387 */ /* 0x0001e80000100800 */
[----:B------:R0:W-:Y:S01]  /*b220*/  STL [R1+0xc], R9 ;  /* 0x00000c0901007387 */ /* 0x0001e20000100800 */
[----:B------:R-:W-:Y:S05]  /*b230*/  BRA.DIV UR4, `(.L_x_46) ;  /* 0x0000002a04c47947 */ /* 0x000fea000b800000 */
[----:B------:R1:W2:Y:S02]  /*b240*/  SHFL.IDX PT, R14, R6, RZ, 0x1f ;  /* 0x00001fff060e7589 */ /* 0x0002a400000e0000 */
.L_x_99:
[----:B------:R-:W-:Y:S01]  /*b250*/  PLOP3.LUT P1, PT, PT, PT, PT, 0x8, 0x0 ;  /* 0x000000000000781c */ /* 0x000fe20003f2e170 */
[----:B0-----:R-:W-:Y:S01]  /*b260*/  IMAD.MOV.U32 R0, RZ, RZ, R4 ;  /* 0x000000ffff007224 */ /* 0x001fe200078e0004 */
[----:B--2---:R-:W-:-:S04]  /*b270*/  ISETP.NE.AND P0, PT, R14, RZ, PT ;  /* 0x000000ff0e00720c */ /* 0x004fc80003f05270 */
[----:B------:R-:W-:-:S07]  /*b280*/  LOP3.LUT R0, R0, 0xfffffffd, RZ, 0xc0, !PT ;  /* 0xfffffffd00007812 */ /* 0x000fce00078ec0ff */
[----:B------:R-:W-:-:S05]  /*b290*/  @P1 LOP3.LUT R0, R0, 0x2, RZ, 0xfc, !PT ;  /* 0x0000000200001812 */ /* 0x000fca00078efcff */
[----:B------:R0:W-:Y:S01]  /*b2a0*/  STL [R1], R0 ;  /* 0x0000000001007387 */ /* 0x0001e20000100800 */
[----:B------:R-:W-:Y:S05]  /*b2b0*/  @P0 BRA `(.L_x_47) ;  /* 0x00000004005c0947 */ /* 0x000fea0003800000 */
[----:B------:R-:W-:Y:S01]  /*b2c0*/  UMOV UR4, 0xffffffff ;  /* 0xffffffff00047882 */ /* 0x000fe20000000000 */
[----:B0-----:R-:W-:Y:S02]  /*b2d0*/  VIADD R0, R17, 0xffffffff ;  /* 0xffffffff11007836 */ /* 0x001fe40000000000 */
[----:B------:R-:W-:Y:S05]  /*b2e0*/  BRA.DIV UR4, `(.L_x_48) ;  /* 0x0000002a04b87947 */ /* 0x000fea000b800000 */
[----:B------:R-:W-:-:S13]  /*b2f0*/  ELECT P6, URZ, PT ;  /* 0x00000000003f782f */ /* 0x000fda00038c0000 */
.L_x_102:
[----:B------:R-:W-:Y:S05]  /*b300*/  @!P6 BRA `(.L_x_47) ;  /* 0x000000040048e947 */ /* 0x000fea0003800000 */
[----:B------:R-:W-:Y:S01]  /*b310*/  IMAD.MOV.U32 R16, RZ, RZ, R8 ;  /* 0x000000ffff107224 */ /* 0x000fe200078e0008 */
[----:B------:R-:W-:Y:S06]  /*b320*/  @!P2 BRA `(.L_x_49) ;  /* 0x000000000044a947 */ /* 0x000fec0003800000 */
[----:B------:R-:W0:Y:S01]  /*b330*/  LDC R7, c[0x0][0x43c] ;  /* 0x00010f00ff077b82 */ /* 0x000e220000000800 */
[----:B------:R-:W-:Y:S01]  /*b340*/  ULDC.64 UR4, c[0x0][0x428] ;  /* 0x00010a0000047ab9 */ /* 0x000fe20000000a00 */
[----:B0-----:R-:W-:-:S13]  /*b350*/  ISETP.NE.AND P0, PT, R7, 0x1, PT ;  /* 0x000000010700780c */ /* 0x001fda0003f05270 */
[----:B------:R-:W1:Y:S02]  /*b360*/  @P0 LDC.64 R4, c[0x0][0x440] ;  /* 0x00011000ff040b82 */ /* 0x000e640000000a00 */
[----:B-1----:R-:W-:-:S04]  /*b370*/  @P0 IMAD.HI.U32 R6, R0, R4, RZ ;  /* 0x0000000400060227 */ /* 0x002fc800078e00ff */
[----:B------:R-:W-:Y:S01]  /*b380*/  IMAD.MOV.U32 R4, RZ, RZ, R0 ;  /* 0x000000ffff047224 */ /* 0x000fe200078e0000 */
[----:B------:R-:W-:Y:S01]  /*b390*/  @P0 SHF.R.U32.HI R4, RZ, R5, R6 ;  /* 0x00000005ff040219 */ /* 0x000fe20000011606 */
[----:B------:R-:W-:-:S04]  /*b3a0*/  IMAD R6, R9, UR4, RZ ;  /* 0x0000000409067c24 */ /* 0x000fc8000f8e02ff */
[----:B------:R-:W-:Y:S02]  /*b3b0*/  IMAD.MOV R5, RZ, RZ, -R4 ;  /* 0x000000ffff057224 */ /* 0x000fe400078e0a04 */
[----:B------:R-:W-:Y:S02]  /*b3c0*/  IMAD R6, R8, UR5, R6 ;  /* 0x0000000508067c24 */ /* 0x000fe4000f8e0206 */
[----:B------:R-:W-:Y:S01]  /*b3d0*/  IMAD R0, R7, R5, R0 ;  /* 0x0000000507007224 */ /* 0x000fe200078e0200 */
[----:B------:R-:W-:-:S03]  /*b3e0*/  SHF.R.S32.HI R5, RZ, 0x1f, R4 ;  /* 0x0000001fff057819 */ /* 0x000fc60000011404 */
[----:B------:R-:W-:-:S04]  /*b3f0*/  IMAD.WIDE.U32 R4, R8, UR4, R4 ;  /* 0x0000000408047c25 */ /* 0x000fc8000f8e0004 */
[----:B------:R-:W-:Y:S01]  /*b400*/  IMAD.IADD R6, R5, 0x1, R6 ;  /* 0x0000000105067824 */ /* 0x000fe200078e0206 */
[----:B------:R-:W-:-:S04]  /*b410*/  LEA R2, P0, R4, R2, 0x2 ;  /* 0x0000000204027211 */ /* 0x000fc800078010ff */
[----:B------:R-:W-:-:S05]  /*b420*/  LEA.HI.X R3, R4, R3, R6, 0x2, P0 ;  /* 0x0000000304037211 */ /* 0x000fca00000f1406 */
[----:B------:R0:W5:Y:S04]  /*b430*/  LDG.E R16, desc[UR38][R2.64] ;  /* 0x0000002602107981 */ /* 0x000168000c1e1900 */
.L_x_49:
[----:B0-----:R-:W-:Y:S01]  /*b440*/  IMAD.MOV.U32 R2, RZ, RZ, 0x1 ;  /* 0x00000001ff027424 */ /* 0x001fe200078e00ff */
[----:B------:R-:W-:-:S04]  /*b450*/  ISETP.NE.AND P1, PT, R10, RZ, PT ;  /* 0x000000ff0a00720c */ /* 0x000fc80003f25270 */
[----:B------:R-:W-:-:S04]  /*b460*/  SHF.L.U32 R2, R2, 0x1f, RZ ;  /* 0x0000001f02027819 */ /* 0x000fc800000006ff */
[----:B------:R-:W0:Y:S02]  /*b470*/  SYNCS.PHASECHK.TRANS64.TRYWAIT P0, [UR40+0x29880], R2 ;  /* 0x02988002ff0075a7 */ /* 0x000e240008000168 */
[----:B0-----:R-:W-:Y:S05]  /*b480*/  @!P0 BRA `(.L_x_50) ;  /* 0x0000002800708947 */ /* 0x001fea0003800000 */
.L_x_103:
[----:B------:R-:W-:Y:S05]  /*b490*/  @P1 BRA `(.L_x_51) ;  /* 0x0000000000141947 */ /* 0x000fea0003800000 */
[----:B------:R-:W-:Y:S01]  /*b4a0*/  LOP3.LUT P0, RZ, R19, 0x1f, RZ, 0xc0, !PT ;  /* 0x0000001f13ff7812 */ /* 0x000fe2000780c0ff */
[----:B0-----:R-:W-:-:S04]  /*b4b0*/  IMAD.MOV.U32 R3, RZ, RZ, 0x5000 ;  /* 0x00005000ff037424 */ /* 0x001fc800078e00ff */
[----:B------:R2:W-:Y:S08]  /*b4c0*/  SYNCS.ARRIVE.TRANS64 RZ, [UR40+0x29870], R3 ;  /* 0x02987003ffff79a7 */ /* 0x0005f00008000028 */
[----:B--2---:R-:W-:Y:S05]  /*b4d0*/  @!P0 BRA `(.L_x_51) ;  /* 0x0000000000048947 */ /* 0x004fea0003800000 */
[----:B------:R-:W-:Y:S01]  /*b4e0*/  BPT.TRAP 0x1 ;  /* 0x000000040000795c */ /* 0x000fe20000300000 */
.L_x_51:
[----:B------:R-:W-:Y:S01]  /*b4f0*/  IMAD R0, R0, 0xa0, RZ ;  /* 0x000000a000007824 */ /* 0x000fe200078e02ff */
[----:B------:R-:W-:Y:S01]  /*b500*/  ULDC.64 UR4, c[0x0][0x198] ;  /* 0x0000660000047ab9 */ /* 0x000fe20000000a00 */
[----:B-----5:R-:W-:Y:S01]  /*b510*/  R2UR UR13, R16 ;  /* 0x00000000100d72ca */ /* 0x020fe200000e0000 */
[----:B------:R-:W-:Y:S02]  /*b520*/  UIADD3 UR4, UP0, UR4, 0x470, URZ ;  /* 0x0000047004047890 */ /* 0x000fe4000ff1e03f */
[----:B------:R-:W-:Y:S01]  /*b530*/  R2UR UR11, R0 ;  /* 0x00000000000b72ca */ /* 0x000fe200000e0000 */
[----:B------:R-:W-:Y:S02]  /*b540*/  UIADD3 UR8, UR40, 0xa400, URZ ;  /* 0x0000a40028087890 */ /* 0x000fe4000fffe03f */
[----:B------:R-:W-:Y:S02]  /*b550*/  UIADD3 UR9, UR40, 0x29870, URZ ;  /* 0x0002987028097890 */ /* 0x000fe4000fffe03f */
[----:B------:R-:W-:Y:S01]  /*b560*/  UIADD3.X UR5, URZ, UR5, URZ, UP0, !UPT ;  /* 0x000000053f057290 */ /* 0x000fe200087fe43f */
[----:B------:R-:W-:Y:S01]  /*b570*/  UMOV UR6, 0x0 ;  /* 0x0000000000067882 */ /* 0x000fe20000000000 */
[----:B------:R-:W-:Y:S01]  /*b580*/  UMOV UR7, 0x14f00000 ;  /* 0x14f0000000077882 */ /* 0x000fe20000000000 */
[----:B------:R-:W-:Y:S01]  /*b590*/  UMOV UR10, URZ ;  /* 0x0000003f000a7c82 */ /* 0x000fe20008000000 */
[----:B------:R-:W-:-:S05]  /*b5a0*/  UMOV UR12, UR36 ;  /* 0x00000024000c7c82 */ /* 0x000fca0008000000 */
[----:B------:R2:W-:Y:S01]  /*b5b0*/  UTMALDG.4D [UR8], [UR4], desc[UR6] ;  /* 0x00000608040075b4 */ /* 0x0005e20008019000 */
[----:B------:R-:W3:Y:S02]  /*b5c0*/  SYNCS.PHASECHK.TRANS64.TRYWAIT P0, [UR40+0x29840], R2 ;  /* 0x02984002ff0075a7 */ /* 0x000ee40008000168 */
[----:B--23--:R-:W-:Y:S05]  /*b5d0*/  @!P0 BRA `(.L_x_52) ;  /* 0x0000002800348947 */ /* 0x00cfea0003800000 */
.L_x_104:
[----:B------:R-:W-:Y:S05]  /*b5e0*/  @P1 BRA `(.L_x_53) ;  /* 0x0000000000141947 */ /* 0x000fea0003800000 */
[----:B------:R-:W-:Y:S01]  /*b5f0*/  LOP3.LUT P0, RZ, R19, 0x1f, RZ, 0xc0, !PT ;  /* 0x0000001f13ff7812 */ /* 0x000fe2000780c0ff */
[----:B0-----:R-:W-:-:S04]  /*b600*/  IMAD.MOV.U32 R2, RZ, RZ, 0x7800 ;  /* 0x00007800ff027424 */ /* 0x001fc800078e00ff */
[----:B------:R2:W-:Y:S08]  /*b610*/  SYNCS.ARRIVE.TRANS64 RZ, [UR40+0x29830], R2 ;  /* 0x02983002ffff79a7 */ /* 0x0005f00008000028 */
[----:B--2---:R-:W-:Y:S05]  /*b620*/  @!P0 BRA `(.L_x_53) ;  /* 0x0000000000048947 */ /* 0x004fea0003800000 */
[----:B------:R-:W-:Y:S01]  /*b630*/  BPT.TRAP 0x1 ;  /* 0x000000040000795c */ /* 0x000fe20000300000 */
.L_x_53:
[----:B0-----:R-:W2:Y:S01]  /*b640*/  LDL.LU R2, [R1] ;  /* 0x0000000001027983 */ /* 0x001ea20000300800 */
[----:B------:R-:W-:Y:S01]  /*b650*/  PLOP3.LUT P0, PT, PT, PT, PT, 0x80, 0x0 ;  /* 0x000000000000781c */ /* 0x000fe20003f0f070 */
[----:B------:R-:W-:Y:S01]  /*b660*/  ULDC.64 UR4, c[0x0][0x198] ;  /* 0x0000660000047ab9 */ /* 0x000fe20000000a00 */
[----:B------:R-:W-:Y:S01]  /*b670*/  R2UR UR11, R0 ;  /* 0x00000000000b72ca */ /* 0x000fe200000e0000 */
[----:B------:R-:W-:Y:S01]  /*b680*/  UIADD3 UR4, UP0, UR4, 0x370, URZ ;  /* 0x0000037004047890 */ /* 0x000fe2000ff1e03f */
[----:B------:R-:W-:Y:S01]  /*b690*/  R2UR UR13, R16 ;  /* 0x00000000100d72ca */ /* 0x000fe200000e0000 */
[----:B------:R-:W-:Y:S02]  /*b6a0*/  UIADD3 UR8, UR40, 0x1a400, URZ ;  /* 0x0001a40028087890 */ /* 0x000fe4000fffe03f */
[----:B------:R-:W-:Y:S02]  /*b6b0*/  UIADD3 UR9, UR40, 0x29830, URZ ;  /* 0x0002983028097890 */ /* 0x000fe4000fffe03f */
[----:B------:R-:W-:-:S02]  /*b6c0*/  UIADD3.X UR5, URZ, UR5, URZ, UP0, !UPT ;  /* 0x000000053f057290 */ /* 0x000fc400087fe43f */
[----:B------:R-:W-:Y:S02]  /*b6d0*/  UIADD3 UR16, UR40, 0x1cc00, URZ ;  /* 0x0001cc0028107890 */ /* 0x000fe4000fffe03f */
[----:B------:R-:W-:Y:S01]  /*b6e0*/  UIADD3 UR32, UR40, 0x1f400, URZ ;  /* 0x0001f40028207890 */ /* 0x000fe2000fffe03f */
[----:B------:R-:W-:Y:S01]  /*b6f0*/  UMOV UR6, 0x0 ;  /* 0x0000000000067882 */ /* 0x000fe20000000000 */
[----:B------:R-:W-:Y:S01]  /*b700*/  UMOV UR7, 0x14f00000 ;  /* 0x14f0000000077882 */ /* 0x000fe20000000000 */
[----:B------:R-:W-:Y:S01]  /*b710*/  UMOV UR10, URZ ;  /* 0x0000003f000a7c82 */ /* 0x000fe20008000000 */
[----:B------:R-:W-:Y:S01]  /*b720*/  UMOV UR12, UR36 ;  /* 0x00000024000c7c82 */ /* 0x000fe20008000000 */
[----:B------:R-:W-:Y:S01]  /*b730*/  UMOV UR18, 0x40 ;  /* 0x0000004000127882 */ /* 0x000fe20000000000 */
[----:B------:R-:W-:Y:S01]  /*b740*/  UMOV UR20, UR36 ;  /* 0x0000002400147c82 */ /* 0x000fe20008000000 */
[----:B------:R-:W-:Y:S01]  /*b750*/  UMOV UR17, UR9 ;  /* 0x0000000900117c82 */ /* 0x000fe20008000000 */
[----:B------:R-:W-:Y:S01]  /*b760*/  UMOV UR19, UR11 ;  /* 0x0000000b00137c82 */ /* 0x000fe20008000000 */
[----:B------:R-:W-:Y:S01]  /*b770*/  UMOV UR21, UR13 ;  /* 0x0000000d00157c82 */ /* 0x000fe20008000000 */
[----:B------:R-:W-:Y:S01]  /*b780*/  UMOV UR34, 0x80 ;  /* 0x0000008000227882 */ /* 0x000fe20000000000 */
[----:B------:R-:W-:Y:S01]  /*b790*/  UMOV UR33, UR9 ;  /* 0x0000000900217c82 */ /* 0x000fe20008000000 */
[----:B------:R-:W-:Y:S01]  /*b7a0*/  UMOV UR35, UR11 ;  /* 0x0000000b00237c82 */ /* 0x000fe20008000000 */
[----:B------:R3:W-:Y:S01]  /*b7b0*/  UTMALDG.4D [UR8], [UR4], desc[UR6] ;  /* 0x00000608040075b4 */ /* 0x0007e20008019000 */
[----:B------:R-:W-:Y:S01]  /*b7c0*/  UMOV UR37, UR13 ;  /* 0x0000000d00257c82 */ /* 0x000fe20008000000 */
[----:B------:R3:W-:Y:S01]  /*b7d0*/  UTMALDG.4D [UR16], [UR4], desc[UR6] ;  /* 0x00000610040075b4 */ /* 0x0007e20008019000 */
[----:B------:R3:W-:Y:S01]  /*b7e0*/  UTMALDG.4D [UR32], [UR4], desc[UR6] ;  /* 0x00000620040075b4 */ /* 0x0007e20008019000 */
[----:B--2---:R-:W-:-:S04]  /*b7f0*/  LOP3.LUT R2, R2, 0xfffffffd, RZ, 0xc0, !PT ;  /* 0xfffffffd02027812 */ /* 0x004fc800078ec0ff */
[----:B------:R-:W-:-:S05]  /*b800*/  @P0 LOP3.LUT R2, R2, 0x2, RZ, 0xfc, !PT ;  /* 0x0000000202020812 */ /* 0x000fca00078efcff */
[----:B------:R3:W-:Y:S01]  /*b810*/  STL [R1], R2 ;  /* 0x0000000201007387 */ /* 0x0007e20000100800 */
[----:B------:R-:W-:Y:S01]  /*b820*/  NOP ;  /* 0x0000000000007918 */ /* 0x000fe20000000000 */
.L_x_47:
[----:B------:R-:W-:Y:S05]  /*b830*/  WARPSYNC.ALL ;  /* 0x0000000000007948 */ /* 0x000fea0003800000 */
[----:B---3--:R-:W-:Y:S01]  /*b840*/  UIADD3 UR4, UR40, 0x14400, URZ ;  /* 0x0001440028047890 */ /* 0x008fe2000fffe03f */
[----:B------:R-:W-:Y:S03]  /*b850*/  BAR.SYNC.DEFER_BLOCKING 0x8, 0x180 ;  /* 0x0206000000007b1d */ /* 0x000fe60000010000 */
        /* <DEDUP_REMOVED lines=8> */
[----:B------:R-:W2:Y:S01]  /*b8e0*/  LDC.64 R2, c[0x4][R2] ;  /* 0x0100000002027b82 */ /* 0x000ea20000000a00 */
[----:B------:R-:W-:Y:S02]  /*b8f0*/  IMAD.U32 R5, RZ, RZ, UR7 ;  /* 0x00000007ff057e24 */ /* 0x000fe4000f8e00ff */
[----:B-1----:R-:W-:Y:S02]  /*b900*/  IMAD.U32 R6, RZ, RZ, UR8 ;  /* 0x00000008ff067e24 */ /* 0x002fe4000f8e00ff */
[----:B------:R-:W-:-:S02]  /*b910*/  IMAD.U32 R7, RZ, RZ, UR9 ;  /* 0x00000009ff077e24 */ /* 0x000fc4000f8e00ff */
[----:B------:R-:W-:Y:S02]  /*b920*/  IMAD.U32 R10, RZ, RZ, UR4 ;  /* 0x00000004ff0a7e24 */ /* 0x000fe4000f8e00ff */
[----:B------:R-:W-:Y:S02]  /*b930*/  IMAD.U32 R11, RZ, RZ, UR5 ;  /* 0x00000005ff0b7e24 */ /* 0x000fe4000f8e00ff */
[----:B------:R-:W-:Y:S02]  /*b940*/  IMAD.MOV.U32 R8, RZ, RZ, 0x70 ;  /* 0x00000070ff087424 */ /* 0x000fe400078e00ff */
[----:B------:R-:W-:Y:S02]  /*b950*/  IMAD.MOV.U32 R12, RZ, RZ, 0x1 ;  /* 0x00000001ff0c7424 */ /* 0x000fe400078e00ff */
[----:B------:R-:W-:-:S07]  /*b960*/  IMAD.MOV.U32 R13, RZ, RZ, RZ ;  /* 0x000000ffff0d7224 */ /* 0x000fce00078e00ff */
[----:B------:R-:W-:-:S07]  /*b970*/  LEPC R20, `(.L_x_54) ;  /* 0x000000001014794e */ /* 0x000fce0000000000 */
[----:B0-2---:R-:W-:Y:S05]  /*b980*/  CALL.ABS.NOINC R2 ;  /* 0x0000000002007343 */ /* 0x005fea0003c00000 */
.L_x_54:
[----:B0-----:R-:W-:Y:S01]  /*b990*/  SHF.R.U32.HI R0, RZ, 0x3, R19 ;  /* 0x00000003ff007819 */ /* 0x001fe20000011613 */
[C---:B------:R-:W-:Y:S01]  /*b9a0*/  IMAD.SHL.U32 R8, R19.reuse, 0x10, RZ ;  /* 0x0000001013087824 */ /* 0x040fe200078e00ff */
[----:B-1----:R-:W0:Y:S01]  /*b9b0*/  S2R R6, SR_CTAID.Z ;  /* 0x0000000000067919 */ /* 0x002e220000002700 */
[C---:B------:R-:W-:Y:S01]  /*b9c0*/  IMAD.SHL.U32 R2, R19.reuse, 0x10, RZ ;  /* 0x0000001013027824 */ /* 0x040fe200078e00ff */
[----:B------:R-:W1:Y:S01]  /*b9d0*/  LDC R9, c[0x0][0x448] ;  /* 0x00011200ff097b82 */ /* 0x000e620000000800 */
[----:B------:R-:W-:Y:S01]  /*b9e0*/  IMAD.SHL.U32 R3, R0, 0x80, RZ ;  /* 0x0000008000037824 */ /* 0x000fe200078e00ff */
[----:B------:R-:W-:Y:S01]  /*b9f0*/  LOP3.LUT R8, R8, 0x30, RZ, 0xe2, !PT ;  /* 0x0000003008087812 */ /* 0x000fe200078ee2ff */
[----:B------:R-:W-:Y:S01]  /*ba00*/  IMAD.SHL.U32 R0, R0, 0x10, RZ ;  /* 0x0000001000007824 */ /* 0x000fe200078e00ff */
[----:B------:R-:W-:Y:S01]  /*ba10*/  USHF.R.S32.HI UR4, URZ, 0x1f, UR36 ;  /* 0x0000001f3f047899 */ /* 0x000fe20008011424 */
[----:B------:R-:W2:Y:S01]  /*ba20*/  S2R R10, SR_CTAID.X ;  /* 0x00000000000a7919 */ /* 0x000ea20000002500 */
[----:B------:R-:W-:Y:S01]  /*ba30*/  LOP3.LUT R3, R8, 0x180, R3, 0xf8, !PT ;  /* 0x0000018008037812 */ /* 0x000fe200078ef803 */
[----:B------:R-:W-:Y:S01]  /*ba40*/  ULDC.64 UR8, c[0x0][0x2d8] ;  /* 0x0000b60000087ab9 */ /* 0x000fe20000000a00 */
[----:B------:R-:W-:Y:S01]  /*ba50*/  LOP3.LUT R11, R19, 0x7f, RZ, 0xc0, !PT ;  /* 0x0000007f130b7812 */ /* 0x000fe200078ec0ff */
[----:B------:R-:W-:Y:S01]  /*ba60*/  UIMAD UR6, UR4, UR8, URZ ;  /* 0x00000008040672a4 */ /* 0x000fe2000f8e023f */
[----:B------:R-:W-:Y:S01]  /*ba70*/  LOP3.LUT R0, R3, 0x30, R0, 0x78, !PT ;  /* 0x0000003003007812 */ /* 0x000fe200078e7800 */
[----:B------:R-:W-:Y:S01]  /*ba80*/  UIMAD.WIDE.U32 UR4, UR36, UR8, URZ ;  /* 0x00000008240472a5 */ /* 0x000fe2000f8e003f */
[----:B------:R-:W-:Y:S01]  /*ba90*/  LOP3.LUT R3, R2, 0x40, RZ, 0xc0, !PT ;  /* 0x0000004002037812 */ /* 0x000fe200078ec0ff */
[----:B------:R-:W-:-:S03]  /*baa0*/  UIMAD UR6, UR36, UR9, UR6 ;  /* 0x00000009240672a4 */ /* 0x000fc6000f8e0206 */
[----:B------:R-:W-:Y:S01]  /*bab0*/  IADD3 R0, R0, R3, R18 ;  /* 0x0000000300007210 */ /* 0x000fe20007ffe012 */
[----:B------:R-:W-:Y:S01]  /*bac0*/  UIADD3 UR5, UR5, UR6, URZ ;  /* 0x0000000605057290 */ /* 0x000fe2000fffe03f */
[----:B------:R-:W3:Y:S01]  /*bad0*/  LDC.64 R2, c[0x0][0x2e0] ;  /* 0x0000b800ff027b82 */ /* 0x000ee20000000a00 */
[----:B-1----:R-:W-:Y:S02]  /*bae0*/  ISETP.NE.AND P0, PT, R9, 0x1, PT ;  /* 0x000000010900780c */ /* 0x002fe40003f05270 */
[----:B0-----:R-:W-:-:S05]  /*baf0*/  SHF.R.S32.HI R5, RZ, 0x1f, R6 ;  /* 0x0000001fff057819 */ /* 0x001fca0000011406 */
[----:B---3--:R-:W-:-:S06]  /*bb00*/  IMAD R4, R5, R2, RZ ;  /* 0x0000000205047224 */ /* 0x008fcc00078e02ff */
[----:B------:R-:W0:Y:S01]  /*bb10*/  @P0 LDC R5, c[0x0][0x44c] ;  /* 0x00011300ff050b82 */ /* 0x000e220000000800 */
[C---:B------:R-:W-:Y:S02]  /*bb20*/  IMAD R4, R6.reuse, R3, R4 ;  /* 0x0000000306047224 */ /* 0x040fe400078e0204 */
[----:B------:R-:W-:Y:S01]  /*bb30*/  IMAD.WIDE.U32 R2, R6, R2, UR4 ;  /* 0x0000000406027e25 */ /* 0x000fe2000f8e0002 */
[----:B------:R-:W-:-:S03]  /*bb40*/  ULDC.64 UR4, c[0x0][0x2d0] ;  /* 0x0000b40000047ab9 */ /* 0x000fc60000000a00 */
[----:B------:R-:W-:Y:S02]  /*bb50*/  IMAD.IADD R3, R3, 0x1, R4 ;  /* 0x0000000103037824 */ /* 0x000fe400078e0204 */
[----:B------:R-:W1:Y:S01]  /*bb60*/  @P0 LDC R4, c[0x0][0x450] ;  /* 0x00011400ff040b82 */ /* 0x000e620000000800 */
[----:B------:R-:W-:-:S05]  /*bb70*/  IMAD.SHL.U32 R6, R19, 0x20, RZ ;  /* 0x0000002013067824 */ /* 0x000fca00078e00ff */
[----:B------:R-:W-:-:S04]  /*bb80*/  LOP3.LUT R6, R6, 0x60, RZ, 0xc0, !PT ;  /* 0x0000006006067812 */ /* 0x000fc800078ec0ff */
[----:B------:R-:W-:-:S05]  /*bb90*/  LEA.HI R6, R11, R6, RZ, 0x1e ;  /* 0x000000060b067211 */ /* 0x000fca00078ff0ff */
[----:B--2---:R-:W-:-:S04]  /*bba0*/  IMAD R6, R10, 0x80, R6 ;  /* 0x000000800a067824 */ /* 0x004fc800078e0206 */
[----:B0-----:R-:W-:-:S04]  /*bbb0*/  @P0 IMAD.HI.U32 R7, R6, R5, RZ ;  /* 0x0000000506070227 */ /* 0x001fc800078e00ff */
[----:B------:R-:W-:Y:S01]  /*bbc0*/  IMAD.MOV.U32 R5, RZ, RZ, R6 ;  /* 0x000000ffff057224 */ /* 0x000fe200078e0006 */
[----:B-1----:R-:W-:Y:S02]  /*bbd0*/  @P0 SHF.R.U32.HI R5, RZ, R4, R7 ;  /* 0x00000004ff050219 */ /* 0x002fe40000011607 */
[----:B------:R-:W-:-:S03]  /*bbe0*/  SHF.R.U32.HI R7, RZ, 0x2, R11 ;  /* 0x00000002ff077819 */ /* 0x000fc6000001160b */
[----:B------:R-:W-:Y:S02]  /*bbf0*/  IMAD.MOV R4, RZ, RZ, -R5 ;  /* 0x000000ffff047224 */ /* 0x000fe400078e0a05 */
[----:B------:R-:W-:-:S04]  /*bc00*/  IMAD.WIDE.U32 R2, R5, UR4, R2 ;  /* 0x0000000405027c25 */ /* 0x000fc8000f8e0002 */
[----:B------:R-:W-:Y:S01]  /*bc10*/  IMAD R4, R9, R4, R6 ;  /* 0x0000000409047224 */ /* 0x000fe200078e0206 */
[----:B------:R-:W-:-:S05]  /*bc20*/  SHF.R.S32.HI R6, RZ, 0x1f, R5 ;  /* 0x0000001fff067819 */ /* 0x000fca0000011405 */
[----:B------:R-:W-:-:S04]  /*bc30*/  IMAD R6, R6, UR4, RZ ;  /* 0x0000000406067c24 */ /* 0x000fc8000f8e02ff */
[----:B------:R-:W-:Y:S01]  /*bc40*/  IMAD R5, R5, UR5, R6 ;  /* 0x0000000505057c24 */ /* 0x000fe2000f8e0206 */
[----:B------:R-:W-:-:S03]  /*bc50*/  ULDC.64 UR4, c[0x0][0x2c8] ;  /* 0x0000b20000047ab9 */ /* 0x000fc60000000a00 */
[----:B------:R-:W-:Y:S01]  /*bc60*/  IMAD.IADD R3, R3, 0x1, R5 ;  /* 0x0000000103037824 */ /* 0x000fe200078e0205 */
[----:B------:R-:W-:Y:S01]  /*bc70*/  SHF.R.S32.HI R5, RZ, 0x1f, R4 ;  /* 0x0000001fff057819 */ /* 0x000fe20000011404 */
[----:B------:R-:W-:-:S04]  /*bc80*/  IMAD.WIDE.U32 R2, R4, UR4, R2 ;  /* 0x0000000404027c25 */ /* 0x000fc8000f8e0002 */
[----:B------:R-:W-:-:S04]  /*bc90*/  IMAD R5, R5, UR4, RZ ;  /* 0x0000000405057c24 */ /* 0x000fc8000f8e02ff */
[----:B------:R-:W-:Y:S01]  /*bca0*/  IMAD R5, R4, UR5, R5 ;  /* 0x0000000504057c24 */ /* 0x000fe2000f8e0205 */
[----:B------:R-:W-:Y:S02]  /*bcb0*/  ULDC.64 UR4, c[0x0][0x280] ;  /* 0x0000a00000047ab9 */ /* 0x000fe40000000a00 */
[----:B------:R-:W-:Y:S01]  /*bcc0*/  IADD3 R6, P0, R2, UR4, RZ ;  /* 0x0000000402067c10 */ /* 0x000fe2000ff1e0ff */
[----:B------:R-:W-:Y:S01]  /*bcd0*/  VIADD R2, R8, 0x40 ;  /* 0x0000004008027836 */ /* 0x000fe20000000000 */
[----:B------:R-:W-:Y:S02]  /*bce0*/  ULDC UR4, c[0x0][0x2b8] ;  /* 0x0000ae0000047ab9 */ /* 0x000fe40000000800 */
[----:B------:R-:W-:Y:S02]  /*bcf0*/  IADD3.X R5, R3, UR5, R5, P0, !PT ;  /* 0x0000000503057c10 */ /* 0x000fe400087fe405 */
[----:B------:R-:W-:Y:S01]  /*bd00*/  ISETP.GE.AND P0, PT, R2, UR4, PT ;  /* 0x0000000402007c0c */ /* 0x000fe2000bf06270 */
[C---:B------:R-:W-:Y:S01]  /*bd10*/  VIADD R2, R8.reuse, 0x80 ;  /* 0x0000008008027836 */ /* 0x040fe20000000000 */
[----:B------:R-:W-:-:S04]  /*bd20*/  ISETP.GE.AND P2, PT, R8, UR4, PT ;  /* 0x0000000408007c0c */ /* 0x000fc8000bf46270 */
[----:B------:R-:W-:Y:S01]  /*bd30*/  ISETP.GE.AND P1, PT, R2, UR4, PT ;  /* 0x0000000402007c0c */ /* 0x000fe2000bf26270 */
[----:B------:R-:W-:-:S03]  /*bd40*/  UMOV UR4, 0xffffffff ;  /* 0xffffffff00047882 */ /* 0x000fc60000000000 */
[----:B------:R-:W-:Y:S09]  /*bd50*/  BRA.DIV UR4, `(.L_x_55) ;  /* 0x00000022046c7947 */ /* 0x000ff2000b800000 */
[----:B------:R-:W0:Y:S01]  /*bd60*/  SHFL.IDX PT, R3, R6, RZ, 0x1c1f ;  /* 0x001c1fff06037589 */ /* 0x000e2200000e0000 */
[----:B------:R-:W-:Y:S01]  /*bd70*/  ULDC UR4, c[0x0][0x288] ;  /* 0x0000a20000047ab9 */ /* 0x000fe20000000800 */
[----:B------:R-:W-:Y:S02]  /*bd80*/  IMAD R7, R10, 0x80, R7 ;  /* 0x000000800a077824 */ /* 0x000fe400078e0207 */
[----:B------:R-:W1:Y:S01]  /*bd90*/  SHFL.IDX PT, R2, R5, RZ, 0x1c1f ;  /* 0x001c1fff05027589 */ /* 0x000e6200000e0000 */
[----:B------:R-:W-:Y:S02]  /*bda0*/  IMAD R4, R9, UR4, RZ ;  /* 0x0000000409047c24 */ /* 0x000fe4000f8e02ff */
[C---:B------:R-:W-:Y:S01]  /*bdb0*/  VIADD R11, R7.reuse, 0x20 ;  /* 0x00000020070b7836 */ /* 0x040fe20000000000 */
[----:B------:R-:W2:Y:S02]  /*bdc0*/  SHFL.IDX PT, R14, R6, 0x1, 0x1c1f ;  /* 0x003c1f00060e7f89 */ /* 0x000ea400000e0000 */
[----:B------:R-:W-:-:S13]  /*bdd0*/  ISETP.GE.AND P4, PT, R7, R4, PT ;  /* 0x000000040700720c */ /* 0x000fda0003f86270 */
[----:B------:R-:W-:Y:S01]  /*bde0*/  @!P4 VIADD R9, R0, UR40 ;  /* 0x000000280009cc36 */ /* 0x000fe20008000000 */
[----:B0-----:R-:W-:-:S05]  /*bdf0*/  @!P4 IADD3 R3, P3, R8, R3, RZ ;  /* 0x000000030803c210 */ /* 0x001fca0007f7e0ff */
[----:B-1----:R-:W-:Y:S01]  /*be00*/  @!P4 IMAD.X R2, RZ, RZ, R2, P3 ;  /* 0x000000ffff02c224 */ /* 0x002fe200018e0602 */
[----:B------:R-:W-:Y:S01]  /*be10*/  ISETP.GE.AND P3, PT, R11, R4, PT ;  /* 0x000000040b00720c */ /* 0x000fe20003f66270 */
[----:B------:R-:W-:-:S03]  /*be20*/  VIADD R11, R7, 0x40 ;  /* 0x00000040070b7836 */ /* 0x000fc60000000000 */
[----:B------:R-:W-:-:S04]  /*be30*/  @!P4 LOP3.LUT R3, R3, R2, RZ, 0x3c, !PT ;  /* 0x000000020303c212 */ /* 0x000fc800078e3cff */
[----:B------:R-:W-:-:S04]  /*be40*/  @!P4 LOP3.LUT R2, R3, R2, RZ, 0x3c, !PT ;  /* 0x000000020302c212 */ /* 0x000fc800078e3cff */
[----:B------:R-:W-:-:S05]  /*be50*/  @!P4 LOP3.LUT R3, R3, R2, RZ, 0x3c, !PT ;  /* 0x000000020303c212 */ /* 0x000fca00078e3cff */
[----:B------:R-:W-:Y:S04]  /*be60*/  @!P4 LDGSTS.E.BYPASS.LTC128B.128 [R9+0x14400], desc[UR38][R2.64], !P2 ;  /* 0x144000000209cfae */ /* 0x000fe8000d101d66 */
[----:B------:R-:W-:Y:S04]  /*be70*/  @!P4 LDGSTS.E.BYPASS.LTC128B.128 [R9+0x16400], desc[UR38][R2.64+0x40], !P0 ;  /* 0x164000400209cfae */ /* 0x000fe8000c101d66 */
[----:B------:R0:W-:Y:S04]  /*be80*/  @!P4 LDGSTS.E.BYPASS.LTC128B.128 [R9+0x18400], desc[UR38][R2.64+0x80], !P1 ;  /* 0x184000800209cfae */ /* 0x0001e8000c901d66 */
[----:B0-----:R-:W0:Y:S01]  /*be90*/  SHFL.IDX PT, R2, R5, 0x1, 0x1c1f ;  /* 0x003c1f0005027f89 */ /* 0x001e2200000e0000 */
[----:B--2---:R-:W-:Y:S01]  /*bea0*/  @!P3 IADD3 R3, P4, R8, R14, RZ ;  /* 0x0000000e0803b210 */ /* 0x004fe20007f9e0ff */
[----:B------:R-:W-:-:S02]  /*beb0*/  @!P3 VIADD R9, R0, UR40 ;  /* 0x000000280009bc36 */ /* 0x000fc40008000000 */
[----:B------:R-:W1:Y:S02]  /*bec0*/  SHFL.IDX PT, R14, R6, 0x2, 0x1c1f ;  /* 0x005c1f00060e7f89 */ /* 0x000e6400000e0000 */
[----:B0-----:R-:W-:-:S05]  /*bed0*/  @!P3 IMAD.X R2, RZ, RZ, R2, P4 ;  /* 0x000000ffff02b224 */ /* 0x001fca00020e0602 */
[----:B------:R-:W-:-:S04]  /*bee0*/  @!P3 LOP3.LUT R3, R3, R2, RZ, 0x3c, !PT ;  /* 0x000000020303b212 */ /* 0x000fc800078e3cff */
[----:B------:R-:W-:-:S04]  /*bef0*/  @!P3 LOP3.LUT R2, R3, R2, RZ, 0x3c, !PT ;  /* 0x000000020302b212 */ /* 0x000fc800078e3cff */
[----:B------:R-:W-:-:S05]  /*bf00*/  @!P3 LOP3.LUT R3, R3, R2, RZ, 0x3c, !PT ;  /* 0x000000020303b212 */ /* 0x000fca00078e3cff */
[----:B------:R-:W-:Y:S04]  /*bf10*/  @!P3 LDGSTS.E.BYPASS.LTC128B.128 [R9+0x14c00], desc[UR38][R2.64], !P2 ;  /* 0x14c000000209bfae */ /* 0x000fe8000d101d66 */
[----:B------:R-:W-:Y:S04]  /*bf20*/  @!P3 LDGSTS.E.BYPASS.LTC128B.128 [R9+0x16c00], desc[UR38][R2.64+0x40], !P0 ;  /* 0x16c000400209bfae */ /* 0x000fe8000c101d66 */
[----:B------:R0:W-:Y:S01]  /*bf30*/  @!P3 LDGSTS.E.BYPASS.LTC128B.128 [R9+0x18c00], desc[UR38][R2.64+0x80], !P1 ;  /* 0x18c000800209bfae */ /* 0x0001e2000c901d66 */
[----:B------:R-:W-:-:S03]  /*bf40*/  ISETP.GE.AND P3, PT, R11, R4, PT ;  /* 0x000000040b00720c */ /* 0x000fc60003f66270 */
[----:B0-----:R-:W0:Y:S10]  /*bf50*/  SHFL.IDX PT, R2, R5, 0x2, 0x1c1f ;  /* 0x005c1f0005027f89 */ /* 0x001e3400000e0000 */
[----:B-1----:R-:W-:Y:S01]  /*bf60*/  @!P3 IADD3 R3, P4, R8, R14, RZ ;  /* 0x0000000e0803b210 */ /* 0x002fe20007f9e0ff */
[----:B------:R-:W-:Y:S01]  /*bf70*/  @!P3 VIADD R21, R0, UR40 ;  /* 0x000000280015bc36 */ /* 0x000fe20008000000 */
[----:B------:R-:W1:Y:S04]  /*bf80*/  SHFL.IDX PT, R5, R5, 0x3, 0x1c1f ;  /* 0x007c1f0005057f89 */ /* 0x000e6800000e0000 */
[----:B------:R2:W3:Y:S01]  /*bf90*/  SHFL.IDX PT, R14, R6, 0x3, 0x1c1f ;  /* 0x007c1f00060e7f89 */ /* 0x0004e200000e0000 */
[----:B0-----:R-:W-:-:S05]  /*bfa0*/  @!P3 IMAD.X R2, RZ, RZ, R2, P4 ;  /* 0x000000ffff02b224 */ /* 0x001fca00020e0602 */
[----:B------:R-:W-:-:S04]  /*bfb0*/  @!P3 LOP3.LUT R3, R3, R2, RZ, 0x3c, !PT ;  /* 0x000000020303b212 */ /* 0x000fc800078e3cff */
[----:B------:R-:W-:-:S04]  /*bfc0*/  @!P3 LOP3.LUT R2, R3, R2, RZ, 0x3c, !PT ;  /* 0x000000020302b212 */ /* 0x000fc800078e3cff */
[----:B------:R-:W-:-:S05]  /*bfd0*/  @!P3 LOP3.LUT R3, R3, R2, RZ, 0x3c, !PT ;  /* 0x000000020303b212 */ /* 0x000fca00078e3cff */
[----:B------:R2:W-:Y:S04]  /*bfe0*/  @!P3 LDGSTS.E.BYPASS.LTC128B.128 [R21+0x15400], desc[UR38][R2.64], !P2 ;  /* 0x154000000215bfae */ /* 0x0005e8000d101d66 */
[----:B------:R2:W-:Y:S04]  /*bff0*/  @!P3 LDGSTS.E.BYPASS.LTC128B.128 [R21+0x17400], desc[UR38][R2.64+0x40], !P0 ;  /* 0x174000400215bfae */ /* 0x0005e8000c101d66 */
[----:B-1-3--:R2:W-:Y:S02]  /*c000*/  @!P3 LDGSTS.E.BYPASS.LTC128B.128 [R21+0x19400], desc[UR38][R2.64+0x80], !P1 ;  /* 0x194000800215bfae */ /* 0x00a5e4000c901d66 */
.L_x_113:
[----:B------:R-:W-:Y:S01]  /*c010*/  VIADD R7, R7, 0x60 ;  /* 0x0000006007077836 */ /* 0x000fe20000000000 */
[----:B------:R-:W-:Y:S04]  /*c020*/  BSSY B0, `(.L_x_56) ;  /* 0x000000c000007945 */ /* 0x000fe80003800000 */
[----:B------:R-:W-:-:S13]  /*c030*/  ISETP.GE.AND P3, PT, R7, R4, PT ;  /* 0x000000040700720c */ /* 0x000fda0003f66270 */
[----:B------:R-:W-:Y:S05]  /*c040*/  @P3 BRA `(.L_x_57) ;  /* 0x0000000000243947 */ /* 0x000fea0003800000 */
[----:B--2---:R-:W-:-:S05]  /*c050*/  IADD3 R2, P3, R8, R14, RZ ;  /* 0x0000000e08027210 */ /* 0x004fca0007f7e0ff */
[----:B------:R-:W-:Y:S02]  /*c060*/  IMAD.X R3, RZ, RZ, R5, P3 ;  /* 0x000000ffff037224 */ /* 0x000fe400018e0605 */
[----:B------:R-:W-:-:S05]  /*c070*/  VIADD R5, R0, UR40 ;  /* 0x0000002800057c36 */ /* 0x000fca0008000000 */
[----:B------:R-:W-:Y:S01]  /*c080*/  @!PT LDS RZ, [RZ] ;  /* 0x00000000fffff984 */ /* 0x000fe20000000800 */
[----:B------:R-:W-:Y:S01]  /*c090*/  @!PT LDS RZ, [RZ] ;  /* 0x00000000fffff984 */ /* 0x000fe20000000800 */
[----:B------:R-:W-:Y:S01]  /*c0a0*/  @!PT LDS RZ, [RZ] ;  /* 0x00000000fffff984 */ /* 0x000fe20000000800 */
[----:B------:R0:W-:Y:S04]  /*c0b0*/  LDGSTS.E.BYPASS.LTC128B.128 [R5+0x15c00], desc[UR38][R2.64], !P2 ;  /* 0x15c0000002057fae */ /* 0x0001e8000d101d66 */
[----:B------:R0:W-:Y:S04]  /*c0c0*/  LDGSTS.E.BYPASS.LTC128B.128 [R5+0x17c00], desc[UR38][R2.64+0x40], !P0 ;  /* 0x17c0004002057fae */ /* 0x0001e8000c101d66 */
[----:B------:R0:W-:Y:S02]  /*c0d0*/  LDGSTS.E.BYPASS.LTC128B.128 [R5+0x19c00], desc[UR38][R2.64+0x80], !P1 ;  /* 0x19c0008002057fae */ /* 0x0001e4000c901d66 */
.L_x_57:
[----:B------:R-:W-:Y:S05]  /*c0e0*/  BSYNC B0 ;  /* 0x0000000000007941 */ /* 0x000fea0003800000 */
.L_x_56:
[----:B------:R-:W-:Y:S01]  /*c0f0*/  NOP ;  /* 0x0000000000007918 */ /* 0x000fe20000000000 */
[----:B------:R-:W-:Y:S01]  /*c100*/  SYNCS.ARRIVE.TRANS64.RED.A0T1 RZ, [UR40+0x29800], RZ ;  /* 0x029800ffffff79a7 */ /* 0x000fe20008200428 */
[----:B------:R-:W-:Y:S01]  /*c110*/  IMAD.MOV.U32 R0, RZ, RZ, 0x1 ;  /* 0x00000001ff007424 */ /* 0x000fe200078e00ff */
[----:B------:R-:W-:Y:S04]  /*c120*/  ARRIVES.LDGSTSBAR.64.TRANSCNT [UR40+0x29800] ;  /* 0x02980000ff0079b0 */ /* 0x000fe80008000aa8 */
[----:B------:R-:W-:Y:S01]  /*c130*/  SHF.L.U32 R0, R0, 0x1f, RZ ;  /* 0x0000001f00007819 */ /* 0x000fe200000006ff */
[----:B------:R-:W-:Y:S01]  /*c140*/  NOP ;  /* 0x0000000000007918 */ /* 0x000fe20000000000 */
[----:B0-2---:R-:W2:Y:S01]  /*c150*/  LDL R3, [R1+0x8] ;  /* 0x0000080001037983 */ /* 0x005ea20000100800 */
[----:B------:R-:W-:Y:S01]  /*c160*/  SYNCS.ARRIVE.TRANS64.A1T0 RZ, [UR40+0x29800], RZ ;  /* 0x029800ffffff79a7 */ /* 0x000fe20008100028 */
[----:B------:R-:W-:Y:S01]  /*c170*/  VIADD R2, R17, 0xfffffffe ;  /* 0xfffffffe11027836 */ /* 0x000fe20000000000 */
[----:B------:R-:W0:Y:S04]  /*c180*/  SYNCS.PHASECHK.TRANS64.TRYWAIT P0, [UR40+0x29820], R0 ;  /* 0x02982000ff0075a7 */ /* 0x000e280008000168 */
[----:B--2---:R-:W-:Y:S01]  /*c190*/  ISETP.GE.AND P1, PT, R2, R3, PT ;  /* 0x000000030200720c */ /* 0x004fe20003f26270 */
[----:B0-----:R-:W-:-:S12]  /*c1a0*/  @!P0 BRA `(.L_x_58) ;  /* 0x0000002000bc8947 */ /* 0x001fd80003800000 */
.L_x_114:
[----:B------:R-:W-:Y:S01]  /*c1b0*/  IMAD.MOV.U32 R20, RZ, RZ, 0x1 ;  /* 0x00000001ff147424 */ /* 0x000fe200078e00ff */
[----:B------:R-:W-:Y:S06]  /*c1c0*/  @!P1 BRA `(.L_x_59) ;  /* 0x0000000c00d49947 */ /* 0x000fec0003800000 */
[----:B0-----:R-:W2:Y:S01]  /*c1d0*/  LDL R3, [R1+0x1c] ;  /* 0x00001c0001037983 */ /* 0x001ea20000100800 */
[----:B------:R-:W-:Y:S01]  /*c1e0*/  IMAD.MOV.U32 R0, RZ, RZ, 0x1 ;  /* 0x00000001ff007424 */ /* 0x000fe200078e00ff */
[C---:B--2---:R-:W-:Y:S02]  /*c1f0*/  LOP3.LUT R4, R3.reuse, 0x1, RZ, 0xfc, !PT ;  /* 0x0000000103047812 */ /* 0x044fe400078efcff */
[----:B------:R-:W-:Y:S01]  /*c200*/  LOP3.LUT R21, R3, 0x2, RZ, 0xfc, !PT ;  /* 0x0000000203157812 */ /* 0x000fe200078efcff */
[----:B------:R-:W-:Y:S02]  /*c210*/  IMAD.MOV.U32 R3, RZ, RZ, RZ ;  /* 0x000000ffff037224 */ /* 0x000fe400078e00ff */
[----:B------:R0:W-:Y:S05]  /*c220*/  STL [R1+0x20], R4 ;  /* 0x0000200401007387 */ /* 0x0001ea0000100800 */
.L_x_78:
[----:B0-----:R-:W2:Y:S01]  /*c230*/  LDL R4, [R1] ;  /* 0x0000000001047983 */ /* 0x001ea20000100800 */
[----:B------:R-:W-:Y:S01]  /*c240*/  VIADD R17, R3, 0x1 ;  /* 0x0000000103117836 */ /* 0x000fe20000000000 */
[----:B------:R-:W-:Y:S04]  /*c250*/  BSSY B0, `(.L_x_60) ;  /* 0x0000080000007945 */ /* 0x000fe80003800000 */
[----:B------:R-:W-:-:S04]  /*c260*/  ISETP.NE.AND P0, PT, R17, 0x2, PT ;  /* 0x000000021100780c */ /* 0x000fc80003f05270 */
[----:B------:R-:W-:Y:S02]  /*c270*/  SEL R5, RZ, 0x1, P0 ;  /* 0x00000001ff057807 */ /* 0x000fe40000000000 */
[----:B------:R-:W-:Y:S02]  /*c280*/  SEL R17, R17, RZ, P0 ;  /* 0x000000ff11117207 */ /* 0x000fe40000000000 */
[----:B------:R-:W-:Y:S02]  /*c290*/  LOP3.LUT R20, R0, R5, RZ, 0x3c, !PT ;  /* 0x0000000500147212 */ /* 0x000fe400078e3cff */
[----:B--2---:R-:W-:-:S13]  /*c2a0*/  LOP3.LUT P1, RZ, R4, 0x2, RZ, 0xc0, !PT ;  /* 0x0000000204ff7812 */ /* 0x004fda000782c0ff */
[----:B------:R-:W-:Y:S05]  /*c2b0*/  @!P1 BRA `(.L_x_61) ;  /* 0x0000000400e49947 */ /* 0x000fea0003800000 */
[----:B------:R-:W-:Y:S01]  /*c2c0*/  LOP3.LUT P1, RZ, R4, 0x1, RZ, 0xc0, !PT ;  /* 0x0000000104ff7812 */ /* 0x000fe2000782c0ff */
[----:B------:R-:W-:-:S12]  /*c2d0*/  IMAD.MOV.U32 R8, RZ, RZ, R2 ;  /* 0x000000ffff087224 */ /* 0x000fd800078e0002 */
[----:B------:R-:W-:Y:S05]  /*c2e0*/  @!P1 BRA `(.L_x_62) ;  /* 0x0000000000509947 */ /* 0x000fea0003800000 */
[----:B------:R-:W2:Y:S01]  /*c2f0*/  LDL R9, [R1+0xc] ;  /* 0x00000c0001097983 */ /* 0x000ea20000100800 */
[----:B------:R-:W0:Y:S01]  /*c300*/  LDC R8, c[0x0][0x43c] ;  /* 0x00010f00ff087b82 */ /* 0x000e220000000800 */
[----:B------:R-:W-:Y:S02]  /*c310*/  ULDC.64 UR4, c[0x0][0x428] ;  /* 0x00010a0000047ab9 */ /* 0x000fe40000000a00 */
[----:B------:R-:W3:Y:S01]  /*c320*/  LDL R10, [R1+0x4] ;  /* 0x00000400010a7983 */ /* 0x000ee20000100800 */
[----:B0-----:R-:W-:-:S13]  /*c330*/  ISETP.NE.AND P0, PT, R8, 0x1, PT ;  /* 0x000000010800780c */ /* 0x001fda0003f05270 */
[----:B------:R-:W0:Y:S02]  /*c340*/  @P0 LDC.64 R4, c[0x0][0x440] ;  /* 0x00011000ff040b82 */ /* 0x000e240000000a00 */
[----:B0-----:R-:W-:-:S04]  /*c350*/  @P0 IMAD.HI.U32 R6, R2, R4, RZ ;  /* 0x0000000402060227 */ /* 0x001fc800078e00ff */
[----:B------:R-:W-:Y:S01]  /*c360*/  IMAD.MOV.U32 R4, RZ, RZ, R2 ;  /* 0x000000ffff047224 */ /* 0x000fe200078e0002 */
[----:B------:R-:W-:Y:S02]  /*c370*/  @P0 SHF.R.U32.HI R4, RZ, R5, R6 ;  /* 0x00000005ff040219 */ /* 0x000fe40000011606 */
[----:B------:R-:W0:Y:S03]  /*c380*/  LDC.64 R6, c[0x0][0x418] ;  /* 0x00010600ff067b82 */ /* 0x000e260000000a00 */
[----:B------:R-:W-:-:S04]  /*c390*/  IMAD.MOV R5, RZ, RZ, -R4 ;  /* 0x000000ffff057224 */ /* 0x000fc800078e0a04 */
[----:B------:R-:W-:Y:S01]  /*c3a0*/  IMAD R8, R8, R5, R2 ;  /* 0x0000000508087224 */ /* 0x000fe200078e0202 */
[----:B------:R-:W-:Y:S01]  /*c3b0*/  SHF.R.S32.HI R5, RZ, 0x1f, R4 ;  /* 0x0000001fff057819 */ /* 0x000fe20000011404 */
[----:B--2---:R-:W-:-:S04]  /*c3c0*/  IMAD R9, R9, UR4, RZ ;  /* 0x0000000409097c24 */ /* 0x004fc8000f8e02ff */
[C---:B---3--:R-:W-:Y:S02]  /*c3d0*/  IMAD R9, R10.reuse, UR5, R9 ;  /* 0x000000050a097c24 */ /* 0x048fe4000f8e0209 */
[----:B------:R-:W-:-:S04]  /*c3e0*/  IMAD.WIDE.U32 R4, R10, UR4, R4 ;  /* 0x000000040a047c25 */ /* 0x000fc8000f8e0004 */
[----:B------:R-:W-:Y:S01]  /*c3f0*/  IMAD.IADD R9, R9, 0x1, R5 ;  /* 0x0000000109097824 */ /* 0x000fe200078e0205 */
[----:B0-----:R-:W-:-:S04]  /*c400*/  LEA R6, P0, R4, R6, 0x2 ;  /* 0x0000000604067211 */ /* 0x001fc800078010ff */
[----:B------:R-:W-:-:S05]  /*c410*/  LEA.HI.X R7, R4, R7, R9, 0x2, P0 ;  /* 0x0000000704077211 */ /* 0x000fca00000f1409 */
[----:B------:R0:W5:Y:S04]  /*c420*/  LDG.E R16, desc[UR38][R6.64] ;  /* 0x0000002606107981 */ /* 0x000168000c1e1900 */
.L_x_62:
[----:B0-----:R-:W-:Y:S01]  /*c430*/  LEA R6, R17, UR40, 0x3 ;  /* 0x0000002811067c11 */ /* 0x001fe2000f8e18ff */
[----:B------:R-:W0:Y:S01]  /*c440*/  S2R R5, SR_TID.X ;  /* 0x0000000000057919 */ /* 0x000e220000002100 */
[----:B------:R-:W-:-:S04]  /*c450*/  SHF.L.U32 R4, R20, 0x1f, RZ ;  /* 0x0000001f14047819 */ /* 0x000fc800000006ff */
[----:B------:R-:W1:Y:S01]  /*c460*/  SYNCS.PHASECHK.TRANS64.TRYWAIT P0, [R6+URZ+0x29880], R4 ;  /* 0x02988004060075a7 */ /* 0x000e62000800017f */
[----:B0-----:R-:W-:-:S04]  /*c470*/  LOP3.LUT R5, R5, 0x7f, RZ, 0xc0, !PT ;  /* 0x0000007f05057812 */ /* 0x001fc800078ec0ff */
[----:B------:R-:W-:Y:S01]  /*c480*/  ISETP.NE.AND P1, PT, R5, RZ, PT ;  /* 0x000000ff0500720c */ /* 0x000fe20003f25270 */
[----:B-1----:R-:W-:-:S12]  /*c490*/  @!P0 BRA `(.L_x_63) ;  /* 0x0000002000188947 */ /* 0x002fd80003800000 */
.L_x_115:
[----:B------:R-:W-:Y:S04]  /*c4a0*/  BSSY B1, `(.L_x_64) ;  /* 0x0000009000017945 */ /* 0x000fe80003800000 */
[----:B------:R-:W-:Y:S05]  /*c4b0*/  @P1 BRA `(.L_x_65) ;  /* 0x00000000001c1947 */ /* 0x000fea0003800000 */
[----:B------:R-:W1:Y:S01]  /*c4c0*/  S2R R7, SR_TID.X ;  /* 0x0000000000077919 */ /* 0x000e620000002100 */
[----:B------:R-:W-:-:S04]  /*c4d0*/  IMAD.MOV.U32 R5, RZ, RZ, 0x5000 ;  /* 0x00005000ff057424 */ /* 0x000fc800078e00ff */
[----:B------:R2:W-:Y:S01]  /*c4e0*/  SYNCS.ARRIVE.TRANS64 RZ, [R6+URZ+0x29870], R5 ;  /* 0x0298700506ff79a7 */ /* 0x0005e2000800003f */
[----:B-1----:R-:W-:-:S04]  /*c4f0*/  LOP3.LUT R7, R7, 0x1f, RZ, 0xc0, !PT ;  /* 0x0000001f07077812 */ /* 0x002fc800078ec0ff */
[----:B------:R-:W-:-:S13]  /*c500*/  ISETP.NE.AND P0, PT, R7, RZ, PT ;  /* 0x000000ff0700720c */ /* 0x000fda0003f05270 */
[----:B--2---:R-:W-:Y:S05]  /*c510*/  @!P0 BRA `(.L_x_65) ;  /* 0x0000000000048947 */ /* 0x004fea0003800000 */
[----:B------:R-:W-:Y:S01]  /*c520*/  BPT.TRAP 0x1 ;  /* 0x000000040000795c */ /* 0x000fe20000300000 */
.L_x_65:
[----:B------:R-:W-:Y:S05]  /*c530*/  BSYNC B1 ;  /* 0x0000000000017941 */ /* 0x000fea0003800000 */
.L_x_64:
[----:B------:R-:W-:Y:S01]  /*c540*/  IMAD R7, R8, 0xa0, RZ ;  /* 0x000000a008077824 */ /* 0x000fe200078e02ff */
[----:B------:R-:W-:Y:S01]  /*c550*/  R2UR UR32, R17 ;  /* 0x00000000112072ca */ /* 0x000fe200000e0000 */
[----:B------:R-:W-:Y:S01]  /*c560*/  IMAD.MOV.U32 R8, RZ, RZ, RZ ;  /* 0x000000ffff087224 */ /* 0x000fe200078e00ff */
[----:B------:R-:W-:Y:S01]  /*c570*/  R2UR UR33, R6 ;  /* 0x00000000062172ca */ /* 0x000fe200000e0000 */
[----:B------:R-:W-:Y:S01]  /*c580*/  ULDC.64 UR4, c[0x0][0x198] ;  /* 0x0000660000047ab9 */ /* 0x000fe20000000a00 */
[----:B------:R-:W-:Y:S01]  /*c590*/  R2UR UR35, R7 ;  /* 0x00000000072372ca */ /* 0x000fe200000e0000 */
[----:B------:R-:W-:Y:S01]  /*c5a0*/  UIADD3 UR4, UP0, UR4, 0x470, URZ ;  /* 0x0000047004047890 */ /* 0x000fe2000ff1e03f */
[----:B------:R-:W-:Y:S01]  /*c5b0*/  R2UR UR34, R8 ;  /* 0x00000000082272ca */ /* 0x000fe200000e0000 */
[----:B------:R-:W-:Y:S01]  /*c5c0*/  UMOV UR6, 0x0 ;  /* 0x0000000000067882 */ /* 0x000fe20000000000 */
[----:B------:R-:W-:Y:S01]  /*c5d0*/  PLOP3.LUT P0, PT, PT, PT, PT, 0x80, 0x0 ;  /* 0x000000000000781c */ /* 0x000fe20003f0f070 */
[----:B------:R-:W-:Y:S01]  /*c5e0*/  UIADD3.X UR5, URZ, UR5, URZ, UP0, !UPT ;  /* 0x000000053f057290 */ /* 0x000fe200087fe43f */
[----:B------:R-:W-:-:S03]  /*c5f0*/  UMOV UR7, 0x14f00000 ;  /* 0x14f0000000077882 */ /* 0x000fc60000000000 */
[----:B------:R-:W-:Y:S02]  /*c600*/  UIMAD UR32, UR32, 0x5000, UR40 ;  /* 0x00005000202078a4 */ /* 0x000fe4000f8e0228 */
[----:B------:R-:W-:Y:S02]  /*c610*/  UIADD3 UR33, UR33, 0x29870, URZ ;  /* 0x0002987021217890 */ /* 0x000fe4000fffe03f */
[----:B------:R-:W-:-:S12]  /*c620*/  UIADD3 UR32, UR32, 0xa400, URZ ;  /* 0x0000a40020207890 */ /* 0x000fd8000fffe03f */
.L_x_66:
[----:B------:R-:W-:-:S13]  /*c630*/  @P0 ELECT P2, URZ, PT ;  /* 0x00000000003f082f */ /* 0x000fda0003840000 */
[----:B-----5:R-:W-:Y:S02]  /*c640*/  @P2 R2UR UR37, R16 ;  /* 0x00000000102522ca */ /* 0x020fe400000e0000 */
[----:B------:R-:W-:-:S11]  /*c650*/  @P2 PLOP3.LUT P0, PT, P2, PT, PT, 0x8, 0x0 ;  /* 0x000000000000281c */ /* 0x000fd6000170e170 */
[----:B------:R1:W-:Y:S01]  /*c660*/  UTMALDG.4D [UR32], [UR4], desc[UR6] ;  /* 0x00000620040075b4 */ /* 0x0003e20008019000 */
[----:B------:R-:W-:Y:S01]  /*c670*/  PLOP3.LUT P2, PT, PT, PT, PT, 0x8, 0x0 ;  /* 0x000000000000781c */ /* 0x000fe20003f4e170 */
[----:B-1----:R-:W-:-:S12]  /*c680*/  @P0 BRA.U.ANY `(.L_x_66) ;  /* 0xfffffffd00e80947 */ /* 0x002fd8000393ffff */
[----:B------:R-:W1:Y:S02]  /*c690*/  SYNCS.PHASECHK.TRANS64.TRYWAIT P0, [R6+URZ+0x29840], R4 ;  /* 0x02984004060075a7 */ /* 0x000e64000800017f */
[----:B-1----:R-:W-:Y:S05]  /*c6a0*/  @!P0 BRA `(.L_x_67) ;  /* 0x0000001c00a88947 */ /* 0x002fea0003800000 */
.L_x_116:
[----:B------:R-:W-:Y:S01]  /*c6b0*/  BSSY B1, `(.L_x_68) ;  /* 0x000000b000017945 */ /* 0x000fe20003800000 */
[----:B01----:R-:W-:Y:S02]  /*c6c0*/  IMAD.MOV.U32 R4, RZ, RZ, 0x0 ;  /* 0x00000000ff047424 */ /* 0x003fe400078e00ff */
[----:B------:R-:W-:Y:S01]  /*c6d0*/  IMAD.MOV.U32 R5, RZ, RZ, 0x14f00000 ;  /* 0x14f00000ff057424 */ /* 0x000fe200078e00ff */
[----:B------:R-:W-:Y:S06]  /*c6e0*/  @P1 BRA `(.L_x_69) ;  /* 0x00000000001c1947 */ /* 0x000fec0003800000 */
[----:B------:R-:W0:Y:S01]  /*c6f0*/  S2R R10, SR_TID.X ;  /* 0x00000000000a7919 */ /* 0x000e220000002100 */
[----:B------:R-:W-:-:S04]  /*c700*/  IMAD.MOV.U32 R9, RZ, RZ, 0x7800 ;  /* 0x00007800ff097424 */ /* 0x000fc800078e00ff */
[----:B------:R1:W-:Y:S01]  /*c710*/  SYNCS.ARRIVE.TRANS64 RZ, [R6+URZ+0x29830], R9 ;  /* 0x0298300906ff79a7 */ /* 0x0003e2000800003f */
[----:B0-----:R-:W-:-:S04]  /*c720*/  LOP3.LUT R10, R10, 0x1f, RZ, 0xc0, !PT ;  /* 0x0000001f0a0a7812 */ /* 0x001fc800078ec0ff */
[----:B------:R-:W-:-:S13]  /*c730*/  ISETP.NE.AND P0, PT, R10, RZ, PT ;  /* 0x000000ff0a00720c */ /* 0x000fda0003f05270 */
[----:B-1----:R-:W-:Y:S05]  /*c740*/  @!P0 BRA `(.L_x_69) ;  /* 0x0000000000048947 */ /* 0x002fea0003800000 */
[----:B------:R-:W-:Y:S01]  /*c750*/  BPT.TRAP 0x1 ;  /* 0x000000040000795c */ /* 0x000fe20000300000 */
.L_x_69:
[----:B------:R-:W-:Y:S05]  /*c760*/  BSYNC B1 ;  /* 0x0000000000017941 */ /* 0x000fea0003800000 */
.L_x_68:
[----:B------:R-:W-:Y:S01]  /*c770*/  R2UR UR4, R17 ;  /* 0x00000000110472ca */ /* 0x000fe200000e0000 */
[----:B------:R-:W-:Y:S01]  /*c780*/  ULDC.64 UR6, c[0x0][0x198] ;  /* 0x0000660000067ab9 */ /* 0x000fe20000000a00 */
[----:B------:R-:W-:Y:S01]  /*c790*/  R2UR UR9, R6 ;  /* 0x00000000060972ca */ /* 0x000fe200000e0000 */
[----:B------:R-:W-:Y:S01]  /*c7a0*/  UIADD3 UR6, UP0, UR6, 0x370, URZ ;  /* 0x0000037006067890 */ /* 0x000fe2000ff1e03f */
[----:B------:R-:W-:Y:S02]  /*c7b0*/  R2UR UR10, R8 ;  /* 0x00000000080a72ca */ /* 0x000fe400000e0000 */
[----:B------:R-:W-:Y:S01]  /*c7c0*/  R2UR UR14, R4 ;  /* 0x00000000040e72ca */ /* 0x000fe200000e0000 */
[----:B------:R-:W-:Y:S01]  /*c7d0*/  UIADD3.X UR7, URZ, UR7, URZ, UP0, !UPT ;  /* 0x000000073f077290 */ /* 0x000fe200087fe43f */
[----:B------:R-:W-:Y:S02]  /*c7e0*/  R2UR UR15, R5 ;  /* 0x00000000050f72ca */ /* 0x000fe400000e0000 */
[----:B------:R-:W-:-:S02]  /*c7f0*/  R2UR UR11, R7 ;  /* 0x00000000070b72ca */ /* 0x000fc400000e0000 */
[----:B------:R-:W-:Y:S01]  /*c800*/  PLOP3.LUT P0, PT, PT, PT, PT, 0x80, 0x0 ;  /* 0x000000000000781c */ /* 0x000fe20003f0f070 */
[----:B------:R-:W-:Y:S02]  /*c810*/  UIMAD UR4, UR4, 0x7800, UR40 ;  /* 0x00007800040478a4 */ /* 0x000fe4000f8e0228 */
[----:B------:R-:W-:Y:S02]  /*c820*/  UIADD3 UR9, UR9, 0x29830, URZ ;  /* 0x0002983009097890 */ /* 0x000fe4000fffe03f */
[----:B------:R-:W-:-:S12]  /*c830*/  UIADD3 UR8, UR4, 0x1a400, URZ ;  /* 0x0001a40004087890 */ /* 0x000fd8000fffe03f */
.L_x_70:
[----:B------:R-:W-:-:S13]  /*c840*/  @P0 ELECT P1, URZ, PT ;  /* 0x00000000003f082f */ /* 0x000fda0003820000 */
[----:B------:R-:W-:Y:S01]  /*c850*/  @P1 R2UR UR13, R16 ;  /* 0x00000000100d12ca */ /* 0x000fe200000e0000 */
[----:B------:R-:W-:Y:S01]  /*c860*/  UMOV UR12, UR36 ;  /* 0x00000024000c7c82 */ /* 0x000fe20008000000 */
[----:B------:R-:W-:-:S11]  /*c870*/  @P1 PLOP3.LUT P0, PT, P1, PT, PT, 0x8, 0x0 ;  /* 0x000000000000181c */ /* 0x000fd60000f0e170 */
[----:B------:R0:W-:Y:S01]  /*c880*/  UTMALDG.4D [UR8], [UR6], desc[UR14] ;  /* 0x00000e08060075b4 */ /* 0x0001e20008019000 */
[----:B------:R-:W-:Y:S01]  /*c890*/  PLOP3.LUT P1, PT, PT, PT, PT, 0x8, 0x0 ;  /* 0x000000000000781c */ /* 0x000fe20003f2e170 */
[----:B0-----:R-:W-:-:S12]  /*c8a0*/  @P0 BRA.U.ANY `(.L_x_70) ;  /* 0xfffffffd00e40947 */ /* 0x001fd8000393ffff */
[----:B------:R-:W-:Y:S01]  /*c8b0*/  R2UR UR14, R4 ;  /* 0x00000000040e72ca */ /* 0x000fe200000e0000 */
[----:B------:R-:W-:Y:S01]  /*c8c0*/  UIADD3 UR8, UR4, 0x1cc00, URZ ;  /* 0x0001cc0004087890 */ /* 0x000fe2000fffe03f */
[----:B------:R-:W-:Y:S01]  /*c8d0*/  R2UR UR15, R5 ;  /* 0x00000000050f72ca */ /* 0x000fe200000e0000 */
[----:B------:R-:W-:Y:S01]  /*c8e0*/  UMOV UR10, 0x40 ;  /* 0x00000040000a7882 */ /* 0x000fe20000000000 */
[----:B------:R-:W-:Y:S02]  /*c8f0*/  R2UR UR11, R7 ;  /* 0x00000000070b72ca */ /* 0x000fe400000e0000 */
[----:B------:R-:W-:-:S13]  /*c900*/  PLOP3.LUT P0, PT, PT, PT, PT, 0x80, 0x0 ;  /* 0x000000000000781c */ /* 0x000fda0003f0f070 */
.L_x_71:
        /* <DEDUP_REMOVED lines=13> */
.L_x_72:
[----:B------:R-:W-:-:S13]  /*c9e0*/  @P0 ELECT P1, URZ, PT ;  /* 0x00000000003f082f */ /* 0x000fda0003820000 */
[----:B------:R-:W-:Y:S01]  /*c9f0*/  @P1 R2UR UR13, R16 ;  /* 0x00000000100d12ca */ /* 0x000fe200000e0000 */
[----:B------:R-:W-:Y:S01]  /*ca00*/  UMOV UR12, UR36 ;  /* 0x00000024000c7c82 */ /* 0x000fe20008000000 */
[----:B------:R-:W-:-:S11]  /*ca10*/  @P1 PLOP3.LUT P0, PT, P1, PT, PT, 0x8, 0x0 ;  /* 0x000000000000181c */ /* 0x000fd60000f0e170 */
[----:B------:R0:W-:Y:S01]  /*ca20*/  UTMALDG.4D [UR8], [UR6], desc[UR14] ;  /* 0x00000e08060075b4 */ /* 0x0001e20008019000 */
[----:B------:R-:W-:Y:S01]  /*ca30*/  PLOP3.LUT P1, PT, PT, PT, PT, 0x8, 0x0 ;  /* 0x000000000000781c */ /* 0x000fe20003f2e170 */
[----:B0-----:R-:W-:-:S12]  /*ca40*/  @P0 BRA.U.ANY `(.L_x_72) ;  /* 0xfffffffd00e40947 */ /* 0x001fd8000393ffff */
.L_x_61:
[----:B------:R-:W-:Y:S05]  /*ca50*/  BSYNC B0 ;  /* 0x0000000000007941 */ /* 0x000fea0003800000 */
.L_x_60:
[----:B------:R-:W2:Y:S02]  /*ca60*/  LDL R4, [R1+0x20] ;  /* 0x0000200001047983 */ /* 0x000ea40000100800 */
[----:B--2---:R-:W-:-:S13]  /*ca70*/  ISETP.NE.AND P0, PT, R4, 0x3, PT ;  /* 0x000000030400780c */ /* 0x004fda0003f05270 */
[----:B------:R-:W-:Y:S05]  /*ca80*/  @!P0 BRA `(.L_x_73) ;  /* 0x0000000000048947 */ /* 0x000fea0003800000 */
[----:B------:R-:W-:Y:S01]  /*ca90*/  BPT.TRAP 0x1 ;  /* 0x000000040000795c */ /* 0x000fe20000300000 */
.L_x_73:
[----:B------:R-:W-:Y:S02]  /*caa0*/  LOP3.LUT R5, R0, 0x1, RZ, 0x3c, !PT ;  /* 0x0000000100057812 */ /* 0x000fe400078e3cff */
[----:B------:R-:W-:Y:S02]  /*cab0*/  LEA R18, R3, UR40, 0x3 ;  /* 0x0000002803127c11 */ /* 0x000fe4000f8e18ff */
[----:B------:R-:W-:Y:S02]  /*cac0*/  SHF.L.U32 R5, R5, 0x1f, RZ ;  /* 0x0000001f05057819 */ /* 0x000fe400000006ff */
[----:B------:R-:W-:Y:S02]  /*cad0*/  ISETP.NE.AND P1, PT, R21, 0x3, PT ;  /* 0x000000031500780c */ /* 0x000fe40003f25270 */
[----:B------:R-:W0:Y:S02]  /*cae0*/  SYNCS.PHASECHK.TRANS64.TRYWAIT P0, [R18+URZ+0x29870], R5 ;  /* 0x02987005120075a7 */ /* 0x000e24000800017f */
[----:B0-----:R-:W-:Y:S09]  /*caf0*/  @!P0 BRA `(.L_x_74) ;  /* 0x0000001800a88947 */ /* 0x001ff20003800000 */
.L_x_117:
[----:B------:R-:W-:Y:S05]  /*cb00*/  @!P1 BRA `(.L_x_75) ;  /* 0x0000000000049947 */ /* 0x000fea0003800000 */
[----:B------:R-:W-:Y:S01]  /*cb10*/  BPT.TRAP 0x1 ;  /* 0x000000040000795c */ /* 0x000fe20000300000 */
.L_x_75:
[----:B0-----:R-:W-:Y:S01]  /*cb20*/  SHF.L.U32 R5, R0, 0x1f, RZ ;  /* 0x0000001f00057819 */ /* 0x001fe200000006ff */
[----:B------:R-:W-:-:S03]  /*cb30*/  IMAD R12, R3, 0x5000, RZ ;  /* 0x00005000030c7824 */ /* 0x000fc600078e02ff */
[----:B------:R-:W0:Y:S02]  /*cb40*/  SYNCS.PHASECHK.TRANS64.TRYWAIT P0, [R18+URZ+0x29860], R5 ;  /* 0x02986005120075a7 */ /* 0x000e24000800017f */
[----:B0-----:R-:W-:Y:S05]  /*cb50*/  @!P0 BRA `(.L_x_76) ;  /* 0x0000001800a48947 */ /* 0x001fea0003800000 */
.L_x_118:
[----:B------:R-:W2:Y:S04]  /*cb60*/  LDL R0, [R1+0x10] ;  /* 0x0000100001007983 */ /* 0x000ea80000100800 */
[----:B------:R-:W3:Y:S04]  /*cb70*/  LDL R6, [R1+0x14] ;  /* 0x0000140001067983 */ /* 0x000ee80000100800 */
[----:B------:R-:W4:Y:S01]  /*cb80*/  LDL R13, [R1+0x18] ;  /* 0x00001800010d7983 */ /* 0x000f220000100800 */
[----:B------:R-:W-:Y:S05]  /*cb90*/  WARPSYNC.ALL ;  /* 0x0000000000007948 */ /* 0x000fea0003800000 */
[----:B--2---:R-:W-:-:S05]  /*cba0*/  LOP3.LUT R0, R12, R0, RZ, 0xfc, !PT ;  /* 0x000000000c007212 */ /* 0x004fca00078efcff */
[----:B------:R-:W1:Y:S01]  /*cbb0*/  LDSM.16.MT88.4 R8, [R0+UR40+0xa400] ;  /* 0x00a400280008783b */ /* 0x000e620008004200 */
[----:B------:R-:W-:Y:S01]  /*cbc0*/  VIADD R3, R0, UR40 ;  /* 0x0000002800037c36 */ /* 0x000fe20008000000 */
[----:B----4-:R-:W-:-:S03]  /*cbd0*/  LOP3.LUT R19, R12, R13, RZ, 0xfc, !PT ;  /* 0x0000000d0c137212 */ /* 0x010fc600078efcff */
[----:B---3--:R-:W-:Y:S02]  /*cbe0*/  IMAD.IADD R3, R6, 0x1, R3 ;  /* 0x0000000106037824 */ /* 0x008fe400078e0203 */
[----:B------:R-:W-:Y:S01]  /*cbf0*/  VIADD R19, R19, UR40 ;  /* 0x0000002813137c36 */ /* 0x000fe20008000000 */
[C-C-:B-1----:R-:W-:Y:S02]  /*cc00*/  PRMT R4, R8.reuse, 0x6420, R9.reuse ;  /* 0x0000642008047816 */ /* 0x142fe40000000009 */
[----:B0-----:R-:W-:Y:S02]  /*cc10*/  PRMT R5, R8, 0x7531, R9 ;  /* 0x0000753108057816 */ /* 0x001fe40000000009 */
[C-C-:B------:R-:W-:Y:S02]  /*cc20*/  PRMT R6, R10.reuse, 0x6420, R11.reuse ;  /* 0x000064200a067816 */ /* 0x140fe4000000000b */
[----:B------:R-:W-:Y:S02]  /*cc30*/  PRMT R7, R10, 0x7531, R11 ;  /* 0x000075310a077816 */ /* 0x000fe4000000000b */
[----:B------:R-:W0:Y:S04]  /*cc40*/  LDSM.16.MT88.4 R8, [R3+0xa400] ;  /* 0x00a400000308783b */ /* 0x000e280000004200 */
[----:B------:R-:W-:Y:S01]  /*cc50*/  STSM.16.M88.4 [R19+0x400], R4 ;  /* 0x0004000413007844 */ /* 0x000fe20000000200 */
[----:B0-----:R-:W-:-:S02]  /*cc60*/  PRMT R12, R8, 0x6420, R9 ;  /* 0x00006420080c7816 */ /* 0x001fc40000000009 */
[----:B------:R-:W-:Y:S02]  /*cc70*/  PRMT R13, R8, 0x7531, R9 ;  /* 0x00007531080d7816 */ /* 0x000fe40000000009 */
[C-C-:B------:R-:W-:Y:S02]  /*cc80*/  PRMT R14, R10.reuse, 0x6420, R11.reuse ;  /* 0x000064200a0e7816 */ /* 0x140fe4000000000b */
[----:B------:R-:W-:-:S05]  /*cc90*/  PRMT R15, R10, 0x7531, R11 ;  /* 0x000075310a0f7816 */ /* 0x000fca000000000b */
[----:B------:R-:W-:Y:S04]  /*cca0*/  STSM.16.M88.4 [R19+0xc00], R12 ;  /* 0x000c000c13007844 */ /* 0x000fe80000000200 */
[----:B------:R-:W0:Y:S02]  /*ccb0*/  LDSM.16.MT88.4 R8, [R0+UR40+0xb400] ;  /* 0x00b400280008783b */ /* 0x000e240008004200 */
[C-C-:B0-----:R-:W-:Y:S02]  /*ccc0*/  PRMT R4, R8.reuse, 0x6420, R9.reuse ;  /* 0x0000642008047816 */ /* 0x141fe40000000009 */
[----:B------:R-:W-:Y:S02]  /*ccd0*/  PRMT R5, R8, 0x7531, R9 ;  /* 0x0000753108057816 */ /* 0x000fe40000000009 */
[----:B------:R-:W-:-:S02]  /*cce0*/  PRMT R6, R10, 0x6420, R11 ;  /* 0x000064200a067816 */ /* 0x000fc4000000000b */
[----:B------:R-:W-:Y:S02]  /*ccf0*/  PRMT R7, R10, 0x7531, R11 ;  /* 0x000075310a077816 */ /* 0x000fe4000000000b */
[----:B------:R-:W0:Y:S04]  /*cd00*/  LDSM.16.MT88.4 R8, [R3+0xb400] ;  /* 0x00b400000308783b */ /* 0x000e280000004200 */
[----:B------:R-:W-:Y:S01]  /*cd10*/  STSM.16.M88.4 [R19+0x1400], R4 ;  /* 0x0014000413007844 */ /* 0x000fe20000000200 */
[C-C-:B0-----:R-:W-:Y:S02]  /*cd20*/  PRMT R12, R8.reuse, 0x6420, R9.reuse ;  /* 0x00006420080c7816 */ /* 0x141fe40000000009 */
[----:B------:R-:W-:Y:S02]  /*cd30*/  PRMT R13, R8, 0x7531, R9 ;  /* 0x00007531080d7816 */ /* 0x000fe40000000009 */
[----:B------:R-:W-:-:S02]  /*cd40*/  PRMT R14, R10, 0x6420, R11 ;  /* 0x000064200a0e7816 */ /* 0x000fc4000000000b */
        /* <DEDUP_REMOVED lines=20> */
[----:B------:R0:W-:Y:S02]  /*ce90*/  STSM.16.M88.4 [R19+0x3400], R4 ;  /* 0x0034000413007844 */ /* 0x0001e40000000200 */
[C-C-:B0-----:R-:W-:Y:S02]  /*cea0*/  PRMT R4, R8.reuse, 0x6420, R9.reuse ;  /* 0x0000642008047816 */ /* 0x141fe40000000009 */
[----:B------:R-:W-:-:S02]  /*ceb0*/  PRMT R5, R8, 0x7531, R9 ;  /* 0x0000753108057816 */ /* 0x000fc40000000009 */
[C-C-:B------:R-:W-:Y:S02]  /*cec0*/  PRMT R6, R10.reuse, 0x6420, R11.reuse ;  /* 0x000064200a067816 */ /* 0x140fe4000000000b */
[----:B------:R-:W-:-:S05]  /*ced0*/  PRMT R7, R10, 0x7531, R11 ;  /* 0x000075310a077816 */ /* 0x000fca000000000b */
[----:B------:R-:W-:Y:S04]  /*cee0*/  STSM.16.M88.4 [R19+0x3c00], R4 ;  /* 0x003c000413007844 */ /* 0x000fe80000000200 */
[----:B------:R-:W0:Y:S04]  /*cef0*/  LDSM.16.MT88.4 R12, [R0+UR40+0xe400] ;  /* 0x00e40028000c783b */ /* 0x000e280008004200 */
[----:B------:R-:W1:Y:S01]  /*cf00*/  LDSM.16.MT88.4 R4, [R3+0xe400] ;  /* 0x00e400000304783b */ /* 0x000e620000004200 */
[C-C-:B0-----:R-:W-:Y:S02]  /*cf10*/  PRMT R8, R12.reuse, 0x6420, R13.reuse ;  /* 0x000064200c087816 */ /* 0x141fe4000000000d */
[----:B------:R-:W-:-:S02]  /*cf20*/  PRMT R9, R12, 0x7531, R13 ;  /* 0x000075310c097816 */ /* 0x000fc4000000000d */
[C-C-:B------:R-:W-:Y:S02]  /*cf30*/  PRMT R10, R14.reuse, 0x6420, R15.reuse ;  /* 0x000064200e0a7816 */ /* 0x140fe4000000000f */
[----:B------:R-:W-:-:S05]  /*cf40*/  PRMT R11, R14, 0x7531, R15 ;  /* 0x000075310e0b7816 */ /* 0x000fca000000000f */
[----:B------:R1:W-:Y:S02]  /*cf50*/  STSM.16.M88.4 [R19+0x4400], R8 ;  /* 0x0044000813007844 */ /* 0x0003e40000000200 */
[C-C-:B-1----:R-:W-:Y:S02]  /*cf60*/  PRMT R8, R4.reuse, 0x6420, R5.reuse ;  /* 0x0000642004087816 */ /* 0x142fe40000000005 */
[----:B------:R-:W-:Y:S02]  /*cf70*/  PRMT R9, R4, 0x7531, R5 ;  /* 0x0000753104097816 */ /* 0x000fe40000000005 */
[C-C-:B------:R-:W-:Y:S02]  /*cf80*/  PRMT R10, R6.reuse, 0x6420, R7.reuse ;  /* 0x00006420060a7816 */ /* 0x140fe40000000007 */
[----:B------:R-:W-:-:S05]  /*cf90*/  PRMT R11, R6, 0x7531, R7 ;  /* 0x00007531060b7816 */ /* 0x000fca0000000007 */
[----:B------:R0:W-:Y:S01]  /*cfa0*/  STSM.16.M88.4 [R19+0x4c00], R8 ;  /* 0x004c000813007844 */ /* 0x0001e20000000200 */
[----:B------:R-:W-:Y:S01]  /*cfb0*/  @!PT LDS RZ, [RZ] ;  /* 0x00000000fffff984 */ /* 0x000fe20000000800 */
[----:B------:R-:W-:Y:S01]  /*cfc0*/  @!PT LDS RZ, [RZ] ;  /* 0x00000000fffff984 */ /* 0x000fe20000000800 */
[----:B------:R-:W-:Y:S01]  /*cfd0*/  @!PT LDS RZ, [RZ] ;  /* 0x00000000fffff984 */ /* 0x000fe20000000800 */
[----:B------:R-:W-:Y:S01]  /*cfe0*/  @!PT LDS RZ, [RZ] ;  /* 0x00000000fffff984 */ /* 0x000fe20000000800 */
[----:B------:R1:W-:Y:S06]  /*cff0*/  MEMBAR.ALL.CTA ;  /* 0x0000000000007992 */ /* 0x0003ec0000008000 */
[----:B-1----:R-:W1:Y:S01]  /*d000*/  FENCE.VIEW.ASYNC.S ;  /* 0x00000000000073c6 */ /* 0x002e620000000000 */
[----:B------:R-:W-:Y:S05]  /*d010*/  @!P1 BRA `(.L_x_77) ;  /* 0x0000000000049947 */ /* 0x000fea0003800000 */
[----:B------:R-:W-:Y:S01]  /*d020*/  BPT.TRAP 0x1 ;  /* 0x000000040000795c */ /* 0x000fe20000300000 */
.L_x_77:
[----:B------:R-:W2:Y:S01]  /*d030*/  LDL R3, [R1+0x8] ;  /* 0x0000080001037983 */ /* 0x000ea20000100800 */
[----:B-1----:R-:W-:Y:S01]  /*d040*/  SYNCS.ARRIVE.TRANS64.A1T0 RZ, [R18+URZ+0x29850], RZ ;  /* 0x029850ff12ff79a7 */ /* 0x002fe2000810003f */
[----:B------:R-:W1:Y:S02]  /*d050*/  S2R R0, SR_TID.X ;  /* 0x0000000000007919 */ /* 0x000e640000002100 */
[----:B-1----:R-:W-:Y:S01]  /*d060*/  LOP3.LUT R0, R0, 0x7f, RZ, 0xc0, !PT ;  /* 0x0000007f00007812 */ /* 0x002fe200078ec0ff */
[----:B------:R-:W-:Y:S03]  /*d070*/  BAR.SYNC.DEFER_BLOCKING 0x2, 0x80 ;  /* 0x0082000000007b1d */ /* 0x000fe60000010000 */
[----:B------:R-:W-:-:S13]  /*d080*/  ISETP.NE.AND P0, PT, R0, RZ, PT ;  /* 0x000000ff0000720c */ /* 0x000fda0003f05270 */
[----:B------:R-:W-:-:S05]  /*d090*/  @!P0 VIADD R0, R18, 0x29880 ;  /* 0x0002988012008836 */ /* 0x000fca0000000000 */
[----:B------:R-:W-:-:S04]  /*d0a0*/  @!P0 PRMT R0, RZ, 0x654, R0 ;  /* 0x00000654ff008816 */ /* 0x000fc80000000000 */
[----:B------:R1:W-:Y:S02]  /*d0b0*/  @!P0 SYNCS.ARRIVE.TRANS64.RED.A1T0 RZ, [R0+URZ], RZ ;  /* 0x000000ff00ff89a7 */ /* 0x0003e4000810043f */
[----:B-1----:R-:W-:Y:S01]  /*d0c0*/  IMAD.MOV.U32 R0, RZ, RZ, R20 ;  /* 0x000000ffff007224 */ /* 0x002fe200078e0014 */
[C---:B--2---:R-:W-:Y:S01]  /*d0d0*/  ISETP.GT.AND P0, PT, R2.reuse, R3, PT ;  /* 0x000000030200720c */ /* 0x044fe20003f04270 */
[----:B------:R-:W-:Y:S02]  /*d0e0*/  VIADD R2, R2, 0xffffffff ;  /* 0xffffffff02027836 */ /* 0x000fe40000000000 */
[----:B------:R-:W-:-:S10]  /*d0f0*/  IMAD.MOV.U32 R3, RZ, RZ, R17 ;  /* 0x000000ffff037224 */ /* 0x000fd400078e0011 */
[----:B------:R-:W-:Y:S05]  /*d100*/  @P0 BRA `(.L_x_78) ;  /* 0xfffffff000480947 */ /* 0x000fea000383ffff */
[----:B------:R-:W-:Y:S05]  /*d110*/  BRA `(.L_x_79) ;  /* 0x0000000000047947 */ /* 0x000fea0003800000 */
.L_x_59:
[----:B------:R-:W-:-:S07]  /*d120*/  IMAD.MOV.U32 R17, RZ, RZ, RZ ;  /* 0x000000ffff117224 */ /* 0x000fce00078e00ff */
.L_x_79:
[----:B------:R-:W0:Y:S02]  /*d130*/  LDL R2, [R1+0x1c] ;  /* 0x00001c0001027983 */ /* 0x000e240000100800 */
[----:B0-----:R-:W-:-:S04]  /*d140*/  LOP3.LUT R0, R2, 0x1, RZ, 0xfc, !PT ;  /* 0x0000000102007812 */ /* 0x001fc800078efcff */
[----:B------:R-:W-:-:S13]  /*d150*/  ISETP.NE.AND P0, PT, R0, 0x3, PT ;  /* 0x000000030000780c */ /* 0x000fda0003f05270 */
[----:B------:R-:W-:Y:S05]  /*d160*/  @!P0 BRA `(.L_x_80) ;  /* 0x0000000000048947 */ /* 0x000fea0003800000 */
[----:B------:R-:W-:Y:S01]  /*d170*/  BPT.TRAP 0x1 ;  /* 0x000000040000795c */ /* 0x000fe20000300000 */
.L_x_80:
[----:B------:R-:W-:Y:S01]  /*d180*/  LOP3.LUT R0, R20, 0x1, RZ, 0x3c, !PT ;  /* 0x0000000114007812 */ /* 0x000fe200078e3cff */
[----:B------:R-:W-:Y:S01]  /*d190*/  BSSY B0, `(.L_x_81) ;  /* 0x0000007000007945 */ /* 0x000fe20003800000 */
[----:B------:R-:W-:Y:S02]  /*d1a0*/  LEA R3, R17, UR40, 0x3 ;  /* 0x0000002811037c11 */ /* 0x000fe4000f8e18ff */
[----:B------:R-:W-:Y:S02]  /*d1b0*/  SHF.L.U32 R0, R0, 0x1f, RZ ;  /* 0x0000001f00007819 */ /* 0x000fe400000006ff */
[----:B------:R-:W-:Y:S02]  /*d1c0*/  LOP3.LUT R2, R2, 0x2, RZ, 0xfc, !PT ;  /* 0x0000000202027812 */ /* 0x000fe400078efcff */
[----:B------:R-:W0:Y:S02]  /*d1d0*/  SYNCS.PHASECHK.TRANS64.TRYWAIT P0, [R3+URZ+0x29870], R0 ;  /* 0x02987000030075a7 */ /* 0x000e24000800017f */
[----:B------:R-:W-:Y:S01]  /*d1e0*/  ISETP.NE.AND P1, PT, R2, 0x3, PT ;  /* 0x000000030200780c */ /* 0x000fe20003f25270 */
[----:B0-----:R-:W-:-:S12]  /*d1f0*/  @!P0 BRA `(.L_x_82) ;  /* 0x0000001400108947 */ /* 0x001fd80003800000 */
.L_x_119:
[----:B------:R-:W-:Y:S05]  /*d200*/  BSYNC B0 ;  /* 0x0000000000007941 */ /* 0x000fea0003800000 */
.L_x_81:
[----:B------:R-:W-:Y:S05]  /*d210*/  @!P1 BRA `(.L_x_83) ;  /* 0x0000000000049947 */ /* 0x000fea0003800000 */
[----:B------:R-:W-:Y:S01]  /*d220*/  BPT.TRAP 0x1 ;  /* 0x000000040000795c */ /* 0x000fe20000300000 */
.L_x_83:
[----:B0-----:R-:W2:Y:S01]  /*d230*/  LDL.LU R0, [R1+0x10] ;  /* 0x0000100001007983 */ /* 0x001ea20000300800 */
[----:B------:R-:W-:Y:S01]  /*d240*/  SHF.L.U32 R2, R20, 0x1f, RZ ;  /* 0x0000001f14027819 */ /* 0x000fe200000006ff */
[----:B------:R-:W-:-:S03]  /*d250*/  IMAD R12, R17, 0x5000, RZ ;  /* 0x00005000110c7824 */ /* 0x000fc600078e02ff */
[----:B------:R-:W0:Y:S02]  /*d260*/  SYNCS.PHASECHK.TRANS64.TRYWAIT P0, [R3+URZ+0x29860], R2 ;  /* 0x02986002030075a7 */ /* 0x000e24000800017f */
[----:B--2---:R-:W-:Y:S01]  /*d270*/  LOP3.LUT R0, R12, R0, RZ, 0xfc, !PT ;  /* 0x000000000c007212 */ /* 0x004fe200078efcff */
[----:B0-----:R-:W-:Y:S06]  /*d280*/  @!P0 BRA `(.L_x_84) ;  /* 0x0000001400008947 */ /* 0x001fec0003800000 */
.L_x_120:
[----:B------:R-:W2:Y:S04]  /*d290*/  LDL.LU R4, [R1+0x14] ;  /* 0x0000140001047983 */ /* 0x000ea80000300800 */
[----:B------:R-:W3:Y:S01]  /*d2a0*/  LDL.LU R13, [R1+0x18] ;  /* 0x00001800010d7983 */ /* 0x000ee20000300800 */
[----:B0-----:R-:W-:Y:S01]  /*d2b0*/  VIADD R2, R0, UR40 ;  /* 0x0000002800027c36 */ /* 0x001fe20008000000 */
[----:B------:R-:W-:Y:S05]  /*d2c0*/  WARPSYNC.ALL ;  /* 0x0000000000007948 */ /* 0x000fea0003800000 */
[----:B------:R-:W0:Y:S02]  /*d2d0*/  LDSM.16.MT88.4 R8, [R0+UR40+0xa400] ;  /* 0x00a400280008783b */ /* 0x000e240008004200 */
[----:B0-----:R-:W-:-:S02]  /*d2e0*/  PRMT R14, R10, 0x6420, R11 ;  /* 0x000064200a0e7816 */ /* 0x001fc4000000000b */
[----:B------:R-:W-:Y:S01]  /*d2f0*/  PRMT R15, R10, 0x7531, R11 ;  /* 0x000075310a0f7816 */ /* 0x000fe2000000000b */
[----:B--2---:R-:W-:Y:S01]  /*d300*/  IMAD.IADD R2, R4, 0x1, R2 ;  /* 0x0000000104027824 */ /* 0x004fe200078e0202 */
[----:B---3--:R-:W-:-:S04]  /*d310*/  LOP3.LUT R16, R12, R13, RZ, 0xfc, !PT ;  /* 0x0000000d0c107212 */ /* 0x008fc800078efcff */
[----:B------:R-:W0:Y:S01]  /*d320*/  LDSM.16.MT88.4 R4, [R2+0xa400] ;  /* 0x00a400000204783b */ /* 0x000e220000004200 */
[C-C-:B------:R-:W-:Y:S02]  /*d330*/  PRMT R12, R8.reuse, 0x6420, R9.reuse ;  /* 0x00006420080c7816 */ /* 0x140fe40000000009 */
[----:B------:R-:W-:Y:S01]  /*d340*/  PRMT R13, R8, 0x7531, R9 ;  /* 0x00007531080d7816 */ /* 0x000fe20000000009 */
[----:B------:R-:W-:-:S05]  /*d350*/  VIADD R16, R16, UR40 ;  /* 0x0000002810107c36 */ /* 0x000fca0008000000 */
[----:B------:R-:W-:Y:S01]  /*d360*/  STSM.16.M88.4 [R16+0x400], R12 ;  /* 0x0004000c10007844 */ /* 0x000fe20000000200 */
[C-C-:B0-----:R-:W-:Y:S02]  /*d370*/  PRMT R8, R4.reuse, 0x6420, R5.reuse ;  /* 0x0000642004087816 */ /* 0x141fe40000000005 */
[----:B------:R-:W-:Y:S02]  /*d380*/  PRMT R9, R4, 0x7531, R5 ;  /* 0x0000753104097816 */ /* 0x000fe40000000005 */
        /* <DEDUP_REMOVED lines=8> */
[----:B------:R-:W-:Y:S02]  /*d410*/  PRMT R15, R10, 0x7531, R11 ;  /* 0x000075310a0f7816 */ /* 0x000fe4000000000b */
[C-C-:B-1----:R-:W-:Y:S02]  /*d420*/  PRMT R8, R4.reuse, 0x6420, R5.reuse ;  /* 0x0000642004087816 */ /* 0x142fe40000000005 */
[----:B------:R-:W-:Y:S01]  /*d430*/  PRMT R9, R4, 0x7531, R5 ;  /* 0x0000753104097816 */ /* 0x000fe20000000005 */
[----:B------:R-:W-:Y:S01]  /*d440*/  STSM.16.M88.4 [R16+0x1400], R12 ;  /* 0x0014000c10007844 */ /* 0x000fe20000000200 */
        /* <DEDUP_REMOVED lines=35> */
[----:B------:R0:W-:Y:S01]  /*d680*/  STSM.16.M88.4 [R16+0x4400], R12 ;  /* 0x0044000c10007844 */ /* 0x0001e20000000200 */
        /* <DEDUP_REMOVED lines=11> */
.L_x_85:
[----:B------:R-:W2:Y:S01]  /*d740*/  S2R R0, SR_TID.X ;  /* 0x0000000000007919 */ /* 0x000ea20000002100 */
[----:B-1----:R-:W-:Y:S01]  /*d750*/  SYNCS.ARRIVE.TRANS64.A1T0 RZ, [R3+URZ+0x29850], RZ ;  /* 0x029850ff03ff79a7 */ /* 0x002fe2000810003f */
[----:B------:R-:W-:Y:S01]  /*d760*/  IMAD.MOV.U32 R2, RZ, RZ, RZ ;  /* 0x000000ffff027224 */ /* 0x000fe200078e00ff */
[----:B--2---:R-:W-:Y:S01]  /*d770*/  LOP3.LUT R0, R0, 0x7f, RZ, 0xc0, !PT ;  /* 0x0000007f00007812 */ /* 0x004fe200078ec0ff */
[----:B------:R-:W-:Y:S03]  /*d780*/  BAR.SYNC.DEFER_BLOCKING 0x2, 0x80 ;  /* 0x0082000000007b1d */ /* 0x000fe60000010000 */
[----:B------:R-:W-:-:S13]  /*d790*/  ISETP.NE.AND P0, PT, R0, RZ, PT ;  /* 0x000000ff0000720c */ /* 0x000fda0003f05270 */
[----:B------:R-:W-:-:S05]  /*d7a0*/  @!P0 VIADD R0, R3, 0x29880 ;  /* 0x0002988003008836 */ /* 0x000fca0000000000 */
[----:B------:R-:W-:-:S04]  /*d7b0*/  @!P0 PRMT R0, RZ, 0x654, R0 ;  /* 0x00000654ff008816 */ /* 0x000fc80000000000 */
[----:B------:R1:W-:Y:S02]  /*d7c0*/  @!P0 SYNCS.ARRIVE.TRANS64.RED.A1T0 RZ, [R0+URZ], RZ ;  /* 0x000000ff00ff89a7 */ /* 0x0003e4000810043f */
[----:B-1----:R-:W-:-:S05]  /*d7d0*/  VIADD R0, R17, 0x1 ;  /* 0x0000000111007836 */ /* 0x002fca0000000000 */
[----:B------:R-:W-:-:S04]  /*d7e0*/  ISETP.NE.AND P0, PT, R0, 0x2, PT ;  /* 0x000000020000780c */ /* 0x000fc80003f05270 */
[----:B------:R-:W-:Y:S02]  /*d7f0*/  SEL R3, RZ, 0x1, P0 ;  /* 0x00000001ff037807 */ /* 0x000fe40000000000 */
[----:B------:R-:W-:Y:S02]  /*d800*/  SEL R0, R0, RZ, P0 ;  /* 0x000000ff00007207 */ /* 0x000fe40000000000 */
[----:B------:R-:W-:-:S07]  /*d810*/  LOP3.LUT R20, R20, R3, RZ, 0x3c, !PT ;  /* 0x0000000314147212 */ /* 0x000fce00078e3cff */
.L_x_40:
[----:B------:R-:W0:Y:S01]  /*d820*/  S2R R4, SR_CgaCtaId ;  /* 0x0000000000047919 */ /* 0x000e220000008800 */
[----:B------:R-:W-:Y:S02]  /*d830*/  MOV R3, 0x400 ;  /* 0x0000040000037802 */ /* 0x000fe40000000f00 */
[----:B------:R-:W-:Y:S02]  /*d840*/  SHF.L.U32 R2, R2, 0x1f, RZ ;  /* 0x0000001f02027819 */ /* 0x000fe400000006ff */
[----:B0-----:R-:W-:-:S04]  /*d850*/  LEA R9, R4, R3, 0x18 ;  /* 0x0000000304097211 */ /* 0x001fc800078ec0ff */
[----:B------:R-:W0:Y:S02]  /*d860*/  SYNCS.PHASECHK.TRANS64.TRYWAIT P0, [R9+URZ+0x29820], R2 ;  /* 0x02982002090075a7 */ /* 0x000e24000800017f */
[----:B0-----:R-:W-:Y:S05]  /*d870*/  @!P0 BRA `(.L_x_86) ;  /* 0x0000000c00988947 */ /* 0x001fea0003800000 */
.L_x_121:
[----:B------:R-:W1:Y:S02]  /*d880*/  S2R R3, SR_TID.X ;  /* 0x0000000000037919 */ /* 0x000e640000002100 */
[----:B-1----:R-:W-:-:S04]  /*d890*/  SHF.R.U32.HI R3, RZ, 0x5, R3 ;  /* 0x00000005ff037819 */ /* 0x002fc80000011603 */
[----:B------:R-:W-:-:S05]  /*d8a0*/  LOP3.LUT R3, R3, 0x3, RZ, 0xc0, !PT ;  /* 0x0000000303037812 */ /* 0x000fca00078ec0ff */
[----:B0-----:R-:W0:Y:S02]  /*d8b0*/  SHFL.IDX PT, R2, R3, RZ, 0x1f ;  /* 0x00001fff03027589 */ /* 0x001e2400000e0000 */
[----:B0-----:R-:W-:-:S13]  /*d8c0*/  ISETP.NE.AND P0, PT, R2, RZ, PT ;  /* 0x000000ff0200720c */ /* 0x001fda0003f05270 */
[----:B------:R-:W-:Y:S05]  /*d8d0*/  @P0 BRA `(.L_x_10) ;  /* 0x00000000009c0947 */ /* 0x000fea0003800000 */
[----:B------:R-:W-:-:S13]  /*d8e0*/  ELECT P0, URZ, PT ;  /* 0x00000000003f782f */ /* 0x000fda0003800000 */
[----:B------:R-:W-:Y:S05]  /*d8f0*/  @!P0 BRA `(.L_x_10) ;  /* 0x0000000000948947 */ /* 0x000fea0003800000 */
[----:B------:R-:W2:Y:S02]  /*d900*/  LDL.LU R3, [R1+0x1c] ;  /* 0x00001c0001037983 */ /* 0x000ea40000300800 */
[----:B--2---:R-:W-:-:S04]  /*d910*/  LOP3.LUT R2, R3, 0x2, RZ, 0xfc, !PT ;  /* 0x0000000203027812 */ /* 0x004fc800078efcff */
[----:B------:R-:W-:-:S13]  /*d920*/  ISETP.NE.AND P0, PT, R2, 0x3, PT ;  /* 0x000000030200780c */ /* 0x000fda0003f05270 */
[----:B------:R-:W-:Y:S05]  /*d930*/  @!P0 BRA `(.L_x_87) ;  /* 0x0000000000048947 */ /* 0x000fea0003800000 */
[----:B------:R-:W-:Y:S01]  /*d940*/  BPT.TRAP 0x1 ;  /* 0x000000040000795c */ /* 0x000fe20000300000 */
.L_x_87:
[----:B------:R-:W-:Y:S01]  /*d950*/  VIADD R7, R9, 0x29840 ;  /* 0x0002984009077836 */ /* 0x000fe20000000000 */
[----:B------:R-:W-:Y:S01]  /*d960*/  SHF.L.U32 R4, R20, 0x1f, RZ ;  /* 0x0000001f14047819 */ /* 0x000fe200000006ff */
[C---:B------:R-:W-:Y:S02]  /*d970*/  VIADD R2, R0.reuse, 0x1 ;  /* 0x0000000100027836 */ /* 0x040fe40000000000 */
[----:B------:R-:W-:-:S03]  /*d980*/  IMAD R5, R0, 0x8, R7 ;  /* 0x0000000800057824 */ /* 0x000fc600078e0207 */
[----:B------:R-:W-:Y:S01]  /*d990*/  ISETP.NE.AND P2, PT, R2, 0x2, PT ;  /* 0x000000020200780c */ /* 0x000fe20003f45270 */
[----:B------:R-:W0:Y:S03]  /*d9a0*/  SYNCS.PHASECHK.TRANS64.TRYWAIT P1, [R5+URZ], R4 ;  /* 0x00000004050075a7 */ /* 0x000e26000802017f */
[----:B------:R-:W-:-:S04]  /*d9b0*/  SEL R3, RZ, 0x1, P2 ;  /* 0x00000001ff037807 */ /* 0x000fc80001000000 */
[----:B------:R-:W-:Y:S02]  /*d9c0*/  LOP3.LUT R20, R20, R3, RZ, 0x3c, !PT ;  /* 0x0000000314147212 */ /* 0x000fe400078e3cff */
[----:B------:R-:W-:Y:S02]  /*d9d0*/  SEL R3, R2, RZ, P2 ;  /* 0x000000ff02037207 */ /* 0x000fe40001000000 */
[----:B------:R-:W-:-:S03]  /*d9e0*/  SHF.L.U32 R2, R20, 0x1f, RZ ;  /* 0x0000001f14027819 */ /* 0x000fc600000006ff */
[----:B------:R-:W-:Y:S01]  /*d9f0*/  IMAD R7, R3, 0x8, R7 ;  /* 0x0000000803077824 */ /* 0x000fe200078e0207 */
[----:B0-----:R-:W-:Y:S06]  /*da00*/  @!P1 BRA `(.L_x_88) ;  /* 0x0000000c00489947 */ /* 0x001fec0003800000 */
.L_x_122:
[----:B------:R-:W1:Y:S02]  /*da10*/  SYNCS.PHASECHK.TRANS64.TRYWAIT P1, [R7+URZ], R2 ;  /* 0x00000002070075a7 */ /* 0x000e64000802017f */
[----:B-1----:R-:W-:Y:S05]  /*da20*/  @!P1 BRA `(.L_x_89) ;  /* 0x0000000c00549947 */ /* 0x002fea0003800000 */
.L_x_123:
[----:B------:R-:W-:Y:S05]  /*da30*/  @!P0 BRA `(.L_x_90) ;  /* 0x0000000000048947 */ /* 0x000fea0003800000 */
[----:B------:R-:W-:Y:S01]  /*da40*/  BPT.TRAP 0x1 ;  /* 0x000000040000795c */ /* 0x000fe20000300000 */
.L_x_90:
[----:B0-----:R-:W-:-:S04]  /*da50*/  IMAD R5, R0, 0x8, R9 ;  /* 0x0000000800057824 */ /* 0x001fc800078e0209 */
[----:B------:R-:W0:Y:S02]  /*da60*/  SYNCS.PHASECHK.TRANS64.TRYWAIT P1, [R5+URZ+0x29860], R4 ;  /* 0x02986004050075a7 */ /* 0x000e24000802017f */
[----:B0-----:R-:W-:Y:S05]  /*da70*/  @!P1 BRA `(.L_x_91) ;  /* 0x0000000c00549947 */ /* 0x001fea0003800000 */
.L_x_124:
[----:B------:R-:W-:Y:S05]  /*da80*/  @!P0 BRA `(.L_x_92) ;  /* 0x0000000000048947 */ /* 0x000fea0003800000 */
[----:B------:R-:W-:Y:S01]  /*da90*/  BPT.TRAP 0x1 ;  /* 0x000000040000795c */ /* 0x000fe20000300000 */
.L_x_92:
[----:B------:R-:W-:-:S04]  /*daa0*/  IMAD R3, R3, 0x8, R9 ;  /* 0x0000000803037824 */ /* 0x000fc800078e0209 */
[----:B------:R-:W2:Y:S02]  /*dab0*/  SYNCS.PHASECHK.TRANS64.TRYWAIT P1, [R3+URZ+0x29860], R2 ;  /* 0x02986002030075a7 */ /* 0x000ea4000802017f */
[----:B--2---:R-:W-:Y:S05]  /*dac0*/  @!P1 BRA `(.L_x_93) ;  /* 0x0000000c00549947 */ /* 0x004fea0003800000 */
.L_x_125:
[----:B------:R-:W-:Y:S05]  /*dad0*/  @!P0 BRA `(.L_x_94) ;  /* 0x0000000000048947 */ /* 0x000fea0003800000 */
[----:B------:R-:W-:Y:S01]  /*dae0*/  BPT.TRAP 0x1 ;  /* 0x000000040000795c */ /* 0x000fe20000300000 */
.L_x_94:
[----:B------:R-:W3:Y:S02]  /*daf0*/  SYNCS.PHASECHK.TRANS64.TRYWAIT P0, [R5+URZ+0x29880], R4 ;  /* 0x02988004050075a7 */ /* 0x000ee4000800017f */
[----:B---3--:R-:W-:Y:S05]  /*db00*/  @!P0 BRA `(.L_x_95) ;  /* 0x0000000c00588947 */ /* 0x008fea0003800000 */
.L_x_96:
[----:B----4-:R4:W0:Y:S02]  /*db10*/  SYNCS.PHASECHK.TRANS64.TRYWAIT P0, [R3+URZ+0x29880], R2 ;  /* 0x02988002030075a7 */ /* 0x010824000800017f */
[----:B0-----:R-:W-:Y:S05]  /*db20*/  @!P0 NANOSLEEP.SYNCS 0x989680 ;  /* 0x009896800000895d */ /* 0x001fea0003900000 */
[----:B------:R-:W0:Y:S02]  /*db30*/  @!P0 SYNCS.PHASECHK.TRANS64 P0, [R3+URZ+0x29880], R2 ;  /* 0x02988002030085a7 */ /* 0x000e24000800007f */
[----:B0-----:R-:W-:Y:S05]  /*db40*/  @!P0 BRA `(.L_x_96) ;  /* 0xfffffffc00f08947 */ /* 0x001fea000383ffff */
.L_x_10:
[----:B------:R-:W-:Y:S05]  /*db50*/  BSYNC B6 ;  /* 0x0000000000067941 */ /* 0x000fea0003800000 */
.L_x_7:
[----:B------:R-:W-:Y:S05]  /*db60*/  EXIT ;  /* 0x000000000000794d */ /* 0x000fea0003800000 */
.L_x_14:
[----:B0-----:R-:W-:-:S04]  /*db70*/  IMAD.U32 R0, RZ, RZ, UR40 ;  /* 0x00000028ff007e24 */ /* 0x001fc8000f8e00ff */
[----:B------:R0:W1:Y:S03]  /*db80*/  SYNCS.PHASECHK.TRANS64.TRYWAIT P1, [R0+URZ+0x29800], R3 ;  /* 0x02980003000075a7 */ /* 0x000066000802017f */
[----:B-1----:R-:W-:Y:S05]  /*db90*/  @!P1 NANOSLEEP.SYNCS 0x989680 ;  /* 0x009896800000995d */ /* 0x002fea0003900000 */
[----:B------:R-:W1:Y:S02]  /*dba0*/  @!P1 SYNCS.PHASECHK.TRANS64 P1, [R0+URZ+0x29800], R3 ;  /* 0x02980003000095a7 */ /* 0x000e64000802007f */
[----:B-1----:R-:W-:Y:S05]  /*dbb0*/  @!P1 BRA `(.L_x_14) ;  /* 0xfffffffc00ec9947 */ /* 0x002fea000383ffff */
[----:B------:R-:W-:Y:S05]  /*dbc0*/  BRA `(.L_x_97) ;  /* 0xffffff3800687947 */ /* 0x000fea000383ffff */
.L_x_18:
[----:B0-----:R-:W-:-:S04]  /*dbd0*/  IMAD.U32 R0, RZ, RZ, UR40 ;  /* 0x00000028ff007e24 */ /* 0x001fc8000f8e00ff */
[----:B------:R0:W2:Y:S03]  /*dbe0*/  SYNCS.PHASECHK.TRANS64.TRYWAIT P2, [R0+URZ+0x29830], R3 ;  /* 0x02983003000075a7 */ /* 0x0000a6000804017f */
[----:B--2---:R-:W-:Y:S05]  /*dbf0*/  @!P2 NANOSLEEP.SYNCS 0x989680 ;  /* 0x009896800000a95d */ /* 0x004fea0003900000 */
[----:B------:R-:W2:Y:S02]  /*dc00*/  @!P2 SYNCS.PHASECHK.TRANS64 P2, [R0+URZ+0x29830], R3 ;  /* 0x029830030000a5a7 */ /* 0x000ea4000804007f */
[----:B--2---:R-:W-:Y:S05]  /*dc10*/  @!P2 BRA `(.L_x_18) ;  /* 0xfffffffc00eca947 */ /* 0x004fea000383ffff */
[----:B------:R-:W-:Y:S05]  /*dc20*/  BRA `(.L_x_17) ;  /* 0xffffff3800807947 */ /* 0x000fea000383ffff */
.L_x_23:
[----:B-1----:R-:W-:-:S04]  /*dc30*/  IMAD.U32 R14, RZ, RZ, UR4 ;  /* 0x00000004ff0e7e24 */ /* 0x002fc8000f8e00ff */
[----:B------:R1:W2:Y:S03]  /*dc40*/  SYNCS.PHASECHK.TRANS64.TRYWAIT P2, [R14+URZ+0x29830], R3 ;  /* 0x029830030e0075a7 */ /* 0x0002a6000804017f */
[----:B--2---:R-:W-:Y:S05]  /*dc50*/  @!P2 NANOSLEEP.SYNCS 0x989680 ;  /* 0x009896800000a95d */ /* 0x004fea0003900000 */
[----:B------:R-:W2:Y:S02]  /*dc60*/  @!P2 SYNCS.PHASECHK.TRANS64 P2, [R14+URZ+0x29830], R3 ;  /* 0x029830030e00a5a7 */ /* 0x000ea4000804007f */
[----:B--2---:R-:W-:Y:S05]  /*dc70*/  @!P2 BRA `(.L_x_23) ;  /* 0xfffffffc00eca947 */ /* 0x004fea000383ffff */
[----:B------:R-:W-:Y:S05]  /*dc80*/  BRA `(.L_x_20) ;  /* 0xffffff6c00707947 */ /* 0x000fea000383ffff */
.L_x_27:
[----:B-1----:R-:W-:-:S04]  /*dc90*/  IMAD.U32 R12, RZ, RZ, UR4 ;  /* 0x00000004ff0c7e24 */ /* 0x002fc8000f8e00ff */
[----:B------:R1:W2:Y:S03]  /*dca0*/  SYNCS.PHASECHK.TRANS64.TRYWAIT P2, [R12+URZ+0x29850], R3 ;  /* 0x029850030c0075a7 */ /* 0x0002a6000804017f */
[----:B--2---:R-:W-:Y:S05]  /*dcb0*/  @!P2 NANOSLEEP.SYNCS 0x989680 ;  /* 0x009896800000a95d */ /* 0x004fea0003900000 */
[----:B------:R-:W2:Y:S02]  /*dcc0*/  @!P2 SYNCS.PHASECHK.TRANS64 P2, [R12+URZ+0x29850], R3 ;  /* 0x029850030c00a5a7 */ /* 0x000ea4000804007f */
[----:B--2---:R-:W-:Y:S05]  /*dcd0*/  @!P2 BRA `(.L_x_27) ;  /* 0xfffffffc00eca947 */ /* 0x004fea000383ffff */
[----:B------:R-:W-:Y:S05]  /*dce0*/  BRA `(.L_x_24) ;  /* 0xffffff7800947947 */ /* 0x000fea000383ffff */
.L_x_33:
[----:B-1----:R-:W-:-:S04]  /*dcf0*/  IMAD.U32 R5, RZ, RZ, UR5 ;  /* 0x00000005ff057e24 */ /* 0x002fc8000f8e00ff */
[----:B------:R1:W2:Y:S03]  /*dd00*/  SYNCS.PHASECHK.TRANS64.TRYWAIT P1, [R5+URZ+0x29850], R8 ;  /* 0x02985008050075a7 */ /* 0x0002a6000802017f */
[----:B--2---:R-:W-:Y:S05]  /*dd10*/  @!P1 NANOSLEEP.SYNCS 0x989680 ;  /* 0x009896800000995d */ /* 0x004fea0003900000 */
[----:B------:R-:W2:Y:S02]  /*dd20*/  @!P1 SYNCS.PHASECHK.TRANS64 P1, [R5+URZ+0x29850], R8 ;  /* 0x02985008050095a7 */ /* 0x000ea4000802007f */
[----:B--2---:R-:W-:Y:S05]  /*dd30*/  @!P1 BRA `(.L_x_33) ;  /* 0xfffffffc00ec9947 */ /* 0x004fea000383ffff */
[----:B------:R-:W-:Y:S05]  /*dd40*/  BRA `(.L_x_32) ;  /* 0xffffff98005c7947 */ /* 0x000fea000383ffff */
.L_x_46:
[----:B------:R-:W-:Y:S02]  /*dd50*/  IMAD.MOV.U32 R13, RZ, RZ, R6 ;  /* 0x000000ffff0d7224 */ /* 0x000fe400078e0006 */
[----:B------:R-:W-:Y:S02]  /*dd60*/  IMAD.MOV.U32 R12, RZ, RZ, RZ ;  /* 0x000000ffff0c7224 */ /* 0x000fe400078e00ff */
[----:B------:R-:W-:Y:S02]  /*dd70*/  IMAD.MOV.U32 R11, RZ, RZ, 0x1f ;  /* 0x0000001fff0b7424 */ /* 0x000fe400078e00ff */
[----:B------:R-:W-:-:S07]  /*dd80*/  IMAD.MOV.U32 R15, RZ, RZ, -0x1 ;  /* 0xffffffffff0f7424 */ /* 0x000fce00078e00ff */
[----:B0-----:R-:W-:Y:S05]  /*dd90*/  WARPSYNC.COLLECTIVE R15, `(.L_x_98) ;  /* 0x000000000f087348 */ /* 0x001fea0003c00000 */
[----:B------:R1:W2:Y:S02]  /*dda0*/  SHFL.IDX P6, R14, R13, R12, R11 ;  /* 0x0000000c0d0e7389 */ /* 0x0002a400000c000b */
[----:B012---:R-:W-:Y:S01]  /*ddb0*/  ENDCOLLECTIVE ;  /* 0x000000000000791b */ /* 0x007fe20003800000 */
.L_x_98:
[----:B------:R-:W-:Y:S05]  /*ddc0*/  BRA `(.L_x_99) ;  /* 0xffffffd400207947 */ /* 0x000fea000383ffff */
.L_x_48:
[----:B------:R-:W-:Y:S01]  /*ddd0*/  BSSY B0, `(.L_x_100) ;  /* 0x0000006000007945 */ /* 0x000fe20003800000 */
[----:B------:R-:W-:-:S07]  /*dde0*/  IMAD.MOV.U32 R15, RZ, RZ, -0x1 ;  /* 0xffffffffff0f7424 */ /* 0x000fce00078e00ff */
[----:B-1----:R-:W-:Y:S05]  /*ddf0*/  WARPSYNC.COLLECTIVE R15, `(.L_x_101) ;  /* 0x000000000f0c7348 */ /* 0x002fea0003c00000 */
[----:B------:R-:W-:Y:S02]  /*de00*/  ELECT P6, UR62, PT ;  /* 0x00000000003e782f */ /* 0x000fe400038c0000 */
[----:B------:R-:W-:Y:S01]  /*de10*/  MOV R14, UR62 ;  /* 0x0000003e000e7c02 */ /* 0x000fe20008000f00 */
[----:B-1----:R-:W-:Y:S10]  /*de20*/  ENDCOLLECTIVE ;  /* 0x000000000000791b */ /* 0x002ff40003800000 */
.L_x_101:
[----:B------:R-:W-:Y:S05]  /*de30*/  BSYNC B0 ;  /* 0x0000000000007941 */ /* 0x000fea0003800000 */
.L_x_100:
[----:B------:R-:W-:Y:S05]  /*de40*/  BRA `(.L_x_102) ;  /* 0xffffffd4002c7947 */ /* 0x000fea000383ffff */
.L_x_50:
[----:B0-----:R-:W-:-:S04]  /*de50*/  IMAD.U32 R3, RZ, RZ, UR40 ;  /* 0x00000028ff037e24 */ /* 0x001fc8000f8e00ff */
[----:B------:R0:W2:Y:S03]  /*de60*/  SYNCS.PHASECHK.TRANS64.TRYWAIT P0, [R3+URZ+0x29880], R2 ;  /* 0x02988002030075a7 */ /* 0x0000a6000800017f */
[----:B--2---:R-:W-:Y:S05]  /*de70*/  @!P0 NANOSLEEP.SYNCS 0x989680 ;  /* 0x009896800000895d */ /* 0x004fea0003900000 */
[----:B------:R-:W2:Y:S02]  /*de80*/  @!P0 SYNCS.PHASECHK.TRANS64 P0, [R3+URZ+0x29880], R2 ;  /* 0x02988002030085a7 */ /* 0x000ea4000800007f */
[----:B--2---:R-:W-:Y:S05]  /*de90*/  @!P0 BRA `(.L_x_50) ;  /* 0xfffffffc00ec8947 */ /* 0x004fea000383ffff */
[----:B------:R-:W-:Y:S05]  /*dea0*/  BRA `(.L_x_103) ;  /* 0xffffffd400787947 */ /* 0x000fea000383ffff */
.L_x_52:
[----:B0-----:R-:W-:-:S04]  /*deb0*/  IMAD.U32 R3, RZ, RZ, UR40 ;  /* 0x00000028ff037e24 */ /* 0x001fc8000f8e00ff */
[----:B------:R0:W2:Y:S03]  /*dec0*/  SYNCS.PHASECHK.TRANS64.TRYWAIT P0, [R3+URZ+0x29840], R2 ;  /* 0x02984002030075a7 */ /* 0x0000a6000800017f */
[----:B--2---:R-:W-:Y:S05]  /*ded0*/  @!P0 NANOSLEEP.SYNCS 0x989680 ;  /* 0x009896800000895d */ /* 0x004fea0003900000 */
[----:B------:R-:W2:Y:S02]  /*dee0*/  @!P0 SYNCS.PHASECHK.TRANS64 P0, [R3+URZ+0x29840], R2 ;  /* 0x02984002030085a7 */ /* 0x000ea4000800007f */
[----:B--2---:R-:W-:Y:S05]  /*def0*/  @!P0 BRA `(.L_x_52) ;  /* 0xfffffffc00ec8947 */ /* 0x004fea000383ffff */
[----:B------:R-:W-:Y:S05]  /*df00*/  BRA `(.L_x_104) ;  /* 0xffffffd400b47947 */ /* 0x000fea000383ffff */
.L_x_55:
[----:B------:R-:W-:Y:S02]  /*df10*/  IMAD.MOV.U32 R13, RZ, RZ, R5 ;  /* 0x000000ffff0d7224 */ /* 0x000fe400078e0005 */
[----:B------:R-:W-:Y:S02]  /*df20*/  IMAD.MOV.U32 R12, RZ, RZ, RZ ;  /* 0x000000ffff0c7224 */ /* 0x000fe400078e00ff */
[----:B------:R-:W-:Y:S02]  /*df30*/  IMAD.MOV.U32 R11, RZ, RZ, 0x1c1f ;  /* 0x00001c1fff0b7424 */ /* 0x000fe400078e00ff */
[----:B------:R-:W-:Y:S02]  /*df40*/  IMAD.MOV.U32 R15, RZ, RZ, -0x1 ;  /* 0xffffffffff0f7424 */ /* 0x000fe400078e00ff */
[----:B------:R-:W-:-:S07]  /*df50*/  IMAD R7, R10, 0x80, R7 ;  /* 0x000000800a077824 */ /* 0x000fce00078e0207 */
[----:B------:R-:W-:Y:S05]  /*df60*/  WARPSYNC.COLLECTIVE R15, `(.L_x_105) ;  /* 0x000000000f087348 */ /* 0x000fea0003c00000 */
[----:B------:R0:W1:Y:S02]  /*df70*/  SHFL.IDX P6, R14, R13, R12, R11 ;  /* 0x0000000c0d0e7389 */ /* 0x00006400000c000b */
[----:B01----:R-:W-:Y:S01]  /*df80*/  ENDCOLLECTIVE ;  /* 0x000000000000791b */ /* 0x003fe20003800000 */
.L_x_105:
[----:B------:R-:W-:Y:S02]  /*df90*/  VIADD R21, R7, 0x40 ;  /* 0x0000004007157836 */ /* 0x000fe40000000000 */
[----:B------:R-:W-:Y:S02]  /*dfa0*/  IMAD.MOV.U32 R13, RZ, RZ, R6 ;  /* 0x000000ffff0d7224 */ /* 0x000fe400078e0006 */
[----:B------:R-:W-:-:S07]  /*dfb0*/  IMAD.MOV.U32 R2, RZ, RZ, R14 ;  /* 0x000000ffff027224 */ /* 0x000fce00078e000e */
[----:B------:R-:W-:Y:S05]  /*dfc0*/  WARPSYNC.COLLECTIVE R15, `(.L_x_106) ;  /* 0x000000000f087348 */ /* 0x000fea0003c00000 */
[----:B------:R0:W1:Y:S02]  /*dfd0*/  SHFL.IDX P6, R14, R13, R12, R11 ;  /* 0x0000000c0d0e7389 */ /* 0x00006400000c000b */
[----:B01----:R-:W-:Y:S01]  /*dfe0*/  ENDCOLLECTIVE ;  /* 0x000000000000791b */ /* 0x003fe20003800000 */
.L_x_106:
[----:B------:R-:W-:Y:S02]  /*dff0*/  ULDC UR4, c[0x0][0x288] ;  /* 0x0000a20000047ab9 */ /* 0x000fe40000000800 */
[----:B------:R-:W-:-:S05]  /*e000*/  IMAD R4, R9, UR4, RZ ;  /* 0x0000000409047c24 */ /* 0x000fca000f8e02ff */
[C---:B------:R-:W-:Y:S01]  /*e010*/  ISETP.GE.AND P4, PT, R7.reuse, R4, PT ;  /* 0x000000040700720c */ /* 0x040fe20003f86270 */
[----:B------:R-:W-:Y:S02]  /*e020*/  VIADD R11, R7, 0x20 ;  /* 0x00000020070b7836 */ /* 0x000fe40000000000 */
[----:B------:R-:W-:Y:S02]  /*e030*/  IMAD.MOV.U32 R13, RZ, RZ, R5 ;  /* 0x000000ffff0d7224 */ /* 0x000fe400078e0005 */
[----:B------:R-:W-:-:S08]  /*e040*/  IMAD.MOV.U32 R12, RZ, RZ, 0x1 ;  /* 0x00000001ff0c7424 */ /* 0x000fd000078e00ff */
[----:B------:R-:W-:Y:S02]  /*e050*/  @!P4 VIADD R9, R0, UR40 ;  /* 0x000000280009cc36 */ /* 0x000fe40008000000 */
[----:B------:R-:W-:-:S05]  /*e060*/  IMAD.MOV.U32 R3, RZ, RZ, R14 ;  /* 0x000000ffff037224 */ /* 0x000fca00078e000e */
[----:B------:R-:W-:-:S05]  /*e070*/  @!P4 IADD3 R3, P3, R8, R3, RZ ;  /* 0x000000030803c210 */ /* 0x000fca0007f7e0ff */
[----:B------:R-:W-:Y:S01]  /*e080*/  @!P4 IMAD.X R2, RZ, RZ, R2, P3 ;  /* 0x000000ffff02c224 */ /* 0x000fe200018e0602 */
[----:B------:R-:W-:Y:S01]  /*e090*/  ISETP.GE.AND P3, PT, R11, R4, PT ;  /* 0x000000040b00720c */ /* 0x000fe20003f66270 */
[----:B------:R-:W-:-:S03]  /*e0a0*/  IMAD.MOV.U32 R11, RZ, RZ, 0x1c1f ;  /* 0x00001c1fff0b7424 */ /* 0x000fc600078e00ff */
[----:B------:R-:W-:-:S09]  /*e0b0*/  @!P4 LOP3.LUT R3, R3, R2, RZ, 0x3c, !PT ;  /* 0x000000020303c212 */ /* 0x000fd200078e3cff */
[----:B------:R-:W-:Y:S05]  /*e0c0*/  WARPSYNC.COLLECTIVE R15, `(.L_x_107) ;  /* 0x000000000f087348 */ /* 0x000fea0003c00000 */
[----:B------:R0:W1:Y:S02]  /*e0d0*/  SHFL.IDX P6, R14, R13, R12, R11 ;  /* 0x0000000c0d0e7389 */ /* 0x00006400000c000b */
[----:B01----:R-:W-:Y:S01]  /*e0e0*/  ENDCOLLECTIVE ;  /* 0x000000000000791b */ /* 0x003fe20003800000 */
.L_x_107:
[----:B------:R-:W-:-:S04]  /*e0f0*/  @!P4 LOP3.LUT R2, R3, R2, RZ, 0x3c, !PT ;  /* 0x000000020302c212 */ /* 0x000fc800078e3cff */
[----:B------:R-:W-:-:S05]  /*e100*/  @!P4 LOP3.LUT R3, R3, R2, RZ, 0x3c, !PT ;  /* 0x000000020303c212 */ /* 0x000fca00078e3cff */
[----:B------:R-:W-:Y:S01]  /*e110*/  @!PT LDS RZ, [RZ] ;  /* 0x00000000fffff984 */ /* 0x000fe20000000800 */
[----:B------:R-:W-:Y:S01]  /*e120*/  @!PT LDS RZ, [RZ] ;  /* 0x00000000fffff984 */ /* 0x000fe20000000800 */
[----:B------:R-:W-:Y:S01]  /*e130*/  @!PT LDS RZ, [RZ] ;  /* 0x00000000fffff984 */ /* 0x000fe20000000800 */
[----:B------:R-:W-:Y:S01]  /*e140*/  @!P4 LDGSTS.E.BYPASS.LTC128B.128 [R9+0x14400], desc[UR38][R2.64], !P2 ;  /* 0x144000000209cfae */ /* 0x000fe2000d101d66 */
[----:B------:R-:W-:-:S03]  /*e150*/  IMAD.MOV.U32 R13, RZ, RZ, R6 ;  /* 0x000000ffff0d7224 */ /* 0x000fc600078e0006 */
[----:B------:R-:W-:Y:S04]  /*e160*/  @!P4 LDGSTS.E.BYPASS.LTC128B.128 [R9+0x16400], desc[UR38][R2.64+0x40], !P0 ;  /* 0x164000400209cfae */ /* 0x000fe8000c101d66 */
[----:B------:R0:W-:Y:S02]  /*e170*/  @!P4 LDGSTS.E.BYPASS.LTC128B.128 [R9+0x18400], desc[UR38][R2.64+0x80], !P1 ;  /* 0x184000800209cfae */ /* 0x0001e4000c901d66 */
[----:B0-----:R-:W-:-:S07]  /*e180*/  IMAD.MOV.U32 R2, RZ, RZ, R14 ;  /* 0x000000ffff027224 */ /* 0x001fce00078e000e */
[----:B------:R-:W-:Y:S05]  /*e190*/  WARPSYNC.COLLECTIVE R15, `(.L_x_108) ;  /* 0x000000000f087348 */ /* 0x000fea0003c00000 */
[----:B------:R0:W1:Y:S02]  /*e1a0*/  SHFL.IDX P6, R14, R13, R12, R11 ;  /* 0x0000000c0d0e7389 */ /* 0x00006400000c000b */
[----:B01----:R-:W-:Y:S01]  /*e1b0*/  ENDCOLLECTIVE ;  /* 0x000000000000791b */ /* 0x003fe20003800000 */
.L_x_108:
[----:B------:R-:W-:Y:S02]  /*e1c0*/  @!P3 VIADD R9, R0, UR40 ;  /* 0x000000280009bc36 */ /* 0x000fe40008000000 */
[----:B------:R-:W-:Y:S02]  /*e1d0*/  IMAD.MOV.U32 R13, RZ, RZ, R5 ;  /* 0x000000ffff0d7224 */ /* 0x000fe400078e0005 */
[----:B------:R-:W-:Y:S01]  /*e1e0*/  IMAD.MOV.U32 R12, RZ, RZ, 0x2 ;  /* 0x00000002ff0c7424 */ /* 0x000fe200078e00ff */
[----:B------:R-:W-:-:S13]  /*e1f0*/  @!P3 IADD3 R3, P4, R8, R14, RZ ;  /* 0x0000000e0803b210 */ /* 0x000fda0007f9e0ff */
[----:B------:R-:W-:Y:S05]  /*e200*/  WARPSYNC.COLLECTIVE R15, `(.L_x_109) ;  /* 0x000000000f087348 */ /* 0x000fea0003c00000 */
[----:B------:R0:W1:Y:S02]  /*e210*/  SHFL.IDX P6, R14, R13, R12, R11 ;  /* 0x0000000c0d0e7389 */ /* 0x00006400000c000b */
[----:B01----:R-:W-:Y:S01]  /*e220*/  ENDCOLLECTIVE ;  /* 0x000000000000791b */ /* 0x003fe20003800000 */
.L_x_109:
[----:B------:R-:W-:-:S05]  /*e230*/  @!P3 IMAD.X R2, RZ, RZ, R2, P4 ;  /* 0x000000ffff02b224 */ /* 0x000fca00020e0602 */
[----:B------:R-:W-:-:S04]  /*e240*/  @!P3 LOP3.LUT R3, R3, R2, RZ, 0x3c, !PT ;  /* 0x000000020303b212 */ /* 0x000fc800078e3cff */
[----:B------:R-:W-:Y:S01]  /*e250*/  @!P3 LOP3.LUT R2, R3, R2, RZ, 0x3c, !PT ;  /* 0x000000020302b212 */ /* 0x000fe200078e3cff */
[----:B------:R-:W-:-:S03]  /*e260*/  IMAD.MOV.U32 R13, RZ, RZ, R6 ;  /* 0x000000ffff0d7224 */ /* 0x000fc600078e0006 */
[----:B------:R-:W-:-:S05]  /*e270*/  @!P3 LOP3.LUT R3, R3, R2, RZ, 0x3c, !PT ;  /* 0x000000020303b212 */ /* 0x000fca00078e3cff */
[----:B------:R-:W-:Y:S01]  /*e280*/  @!PT LDS RZ, [RZ] ;  /* 0x00000000fffff984 */ /* 0x000fe20000000800 */
[----:B------:R-:W-:Y:S01]  /*e290*/  @!PT LDS RZ, [RZ] ;  /* 0x00000000fffff984 */ /* 0x000fe20000000800 */
[----:B------:R-:W-:Y:S01]  /*e2a0*/  @!PT LDS RZ, [RZ] ;  /* 0x00000000fffff984 */ /* 0x000fe20000000800 */
[----:B------:R-:W-:Y:S04]  /*e2b0*/  @!P3 LDGSTS.E.BYPASS.LTC128B.128 [R9+0x14c00], desc[UR38][R2.64], !P2 ;  /* 0x14c000000209bfae */ /* 0x000fe8000d101d66 */
[----:B------:R-:W-:Y:S04]  /*e2c0*/  @!P3 LDGSTS.E.BYPASS.LTC128B.128 [R9+0x16c00], desc[UR38][R2.64+0x40], !P0 ;  /* 0x16c000400209bfae */ /* 0x000fe8000c101d66 */
[----:B------:R0:W-:Y:S01]  /*e2d0*/  @!P3 LDGSTS.E.BYPASS.LTC128B.128 [R9+0x18c00], desc[UR38][R2.64+0x80], !P1 ;  /* 0x18c000800209bfae */ /* 0x0001e2000c901d66 */
[----:B------:R-:W-:Y:S01]  /*e2e0*/  ISETP.GE.AND P3, PT, R21, R4, PT ;  /* 0x000000041500720c */ /* 0x000fe20003f66270 */
[----:B0-----:R-:W-:-:S12]  /*e2f0*/  IMAD.MOV.U32 R2, RZ, RZ, R14 ;  /* 0x000000ffff027224 */ /* 0x001fd800078e000e */
[----:B------:R-:W-:Y:S05]  /*e300*/  WARPSYNC.COLLECTIVE R15, `(.L_x_110) ;  /* 0x000000000f087348 */ /* 0x000fea0003c00000 */
[----:B------:R0:W1:Y:S02]  /*e310*/  SHFL.IDX P6, R14, R13, R12, R11 ;  /* 0x0000000c0d0e7389 */ /* 0x00006400000c000b */
[----:B01----:R-:W-:Y:S01]  /*e320*/  ENDCOLLECTIVE ;  /* 0x000000000000791b */ /* 0x003fe20003800000 */
.L_x_110:
[----:B------:R-:W-:Y:S02]  /*e330*/  @!P3 VIADD R21, R0, UR40 ;  /* 0x000000280015bc36 */ /* 0x000fe40008000000 */
[----:B------:R-:W-:Y:S02]  /*e340*/  IMAD.MOV.U32 R13, RZ, RZ, R5 ;  /* 0x000000ffff0d7224 */ /* 0x000fe400078e0005 */
[----:B------:R-:W-:Y:S01]  /*e350*/  IMAD.MOV.U32 R12, RZ, RZ, 0x3 ;  /* 0x00000003ff0c7424 */ /* 0x000fe200078e00ff */
[----:B------:R-:W-:-:S13]  /*e360*/  @!P3 IADD3 R3, P4, R8, R14, RZ ;  /* 0x0000000e0803b210 */ /* 0x000fda0007f9e0ff */
[----:B------:R-:W-:Y:S05]  /*e370*/  WARPSYNC.COLLECTIVE R15, `(.L_x_111) ;  /* 0x000000000f087348 */ /* 0x000fea0003c00000 */
[----:B------:R0:W1:Y:S02]  /*e380*/  SHFL.IDX P6, R14, R13, R12, R11 ;  /* 0x0000000c0d0e7389 */ /* 0x00006400000c000b */
[----:B01----:R-:W-:Y:S01]  /*e390*/  ENDCOLLECTIVE ;  /* 0x000000000000791b */ /* 0x003fe20003800000 */
.L_x_111:
        /* <DEDUP_REMOVED lines=8> */
[----:B------:R0:W-:Y:S01]  /*e420*/  @!P3 LDGSTS.E.BYPASS.LTC128B.128 [R21+0x15400], desc[UR38][R2.64], !P2 ;  /* 0x154000000215bfae */ /* 0x0001e2000d101d66 */
[----:B------:R-:W-:-:S03]  /*e430*/  IMAD.MOV.U32 R5, RZ, RZ, R14 ;  /* 0x000000ffff057224 */ /* 0x000fc600078e000e */
[----:B------:R0:W-:Y:S04]  /*e440*/  @!P3 LDGSTS.E.BYPASS.LTC128B.128 [R21+0x17400], desc[UR38][R2.64+0x40], !P0 ;  /* 0x174000400215bfae */ /* 0x0001e8000c101d66 */
[----:B------:R0:W-:Y:S02]  /*e450*/  @!P3 LDGSTS.E.BYPASS.LTC128B.128 [R21+0x19400], desc[UR38][R2.64+0x80], !P1 ;  /* 0x194000800215bfae */ /* 0x0001e4000c901d66 */
[----:B0-----:R-:W-:Y:S05]  /*e460*/  WARPSYNC.COLLECTIVE R15, `(.L_x_112) ;  /* 0x000000000f087348 */ /* 0x001fea0003c00000 */
[----:B------:R1:W2:Y:S02]  /*e470*/  SHFL.IDX P6, R14, R13, R12, R11 ;  /* 0x0000000c0d0e7389 */ /* 0x0002a400000c000b */
[----:B012---:R-:W-:Y:S01]  /*e480*/  ENDCOLLECTIVE ;  /* 0x000000000000791b */ /* 0x007fe20003800000 */
.L_x_112:
[----:B------:R-:W-:Y:S05]  /*e490*/  BRA `(.L_x_113) ;  /* 0xffffffd800dc7947 */ /* 0x000fea000383ffff */
.L_x_58:
[----:B0-----:R-:W-:-:S04]  /*e4a0*/  IMAD.U32 R3, RZ, RZ, UR40 ;  /* 0x00000028ff037e24 */ /* 0x001fc8000f8e00ff */
[----:B------:R0:W1:Y:S03]  /*e4b0*/  SYNCS.PHASECHK.TRANS64.TRYWAIT P0, [R3+URZ+0x29820], R0 ;  /* 0x02982000030075a7 */ /* 0x000066000800017f */
[----:B-1----:R-:W-:Y:S05]  /*e4c0*/  @!P0 NANOSLEEP.SYNCS 0x989680 ;  /* 0x009896800000895d */ /* 0x002fea0003900000 */
[----:B------:R-:W1:Y:S02]  /*e4d0*/  @!P0 SYNCS.PHASECHK.TRANS64 P0, [R3+URZ+0x29820], R0 ;  /* 0x02982000030085a7 */ /* 0x000e64000800007f */
[----:B-1----:R-:W-:Y:S05]  /*e4e0*/  @!P0 BRA `(.L_x_58) ;  /* 0xfffffffc00ec8947 */ /* 0x002fea000383ffff */
[----:B------:R-:W-:Y:S05]  /*e4f0*/  BRA `(.L_x_114) ;  /* 0xffffffdc002c7947 */ /* 0x000fea000383ffff */
.L_x_63:
[----:B0-----:R0:W1:Y:S02]  /*e500*/  SYNCS.PHASECHK.TRANS64.TRYWAIT P0, [R6+URZ+0x29880], R4 ;  /* 0x02988004060075a7 */ /* 0x001064000800017f */
[----:B-1----:R-:W-:Y:S05]  /*e510*/  @!P0 NANOSLEEP.SYNCS 0x989680 ;  /* 0x009896800000895d */ /* 0x002fea0003900000 */
[----:B------:R-:W1:Y:S02]  /*e520*/  @!P0 SYNCS.PHASECHK.TRANS64 P0, [R6+URZ+0x29880], R4 ;  /* 0x02988004060085a7 */ /* 0x000e64000800007f */
[----:B-1----:R-:W-:Y:S05]  /*e530*/  @!P0 BRA `(.L_x_63) ;  /* 0xfffffffc00f08947 */ /* 0x002fea000383ffff */
[----:B------:R-:W-:Y:S05]  /*e540*/  BRA `(.L_x_115) ;  /* 0xffffffdc00d47947 */ /* 0x000fea000383ffff */
.L_x_67:
[----:B-1----:R1:W2:Y:S02]  /*e550*/  SYNCS.PHASECHK.TRANS64.TRYWAIT P0, [R6+URZ+0x29840], R4 ;  /* 0x02984004060075a7 */ /* 0x0022a4000800017f */
[----:B--2---:R-:W-:Y:S05]  /*e560*/  @!P0 NANOSLEEP.SYNCS 0x989680 ;  /* 0x009896800000895d */ /* 0x004fea0003900000 */
[----:B------:R-:W2:Y:S02]  /*e570*/  @!P0 SYNCS.PHASECHK.TRANS64 P0, [R6+URZ+0x29840], R4 ;  /* 0x02984004060085a7 */ /* 0x000ea4000800007f */
[----:B--2---:R-:W-:Y:S05]  /*e580*/  @!P0 BRA `(.L_x_67) ;  /* 0xfffffffc00f08947 */ /* 0x004fea000383ffff */
[----:B------:R-:W-:Y:S05]  /*e590*/  BRA `(.L_x_116) ;  /* 0xffffffe000447947 */ /* 0x000fea000383ffff */
.L_x_74:
[----:B0-----:R0:W1:Y:S02]  /*e5a0*/  SYNCS.PHASECHK.TRANS64.TRYWAIT P0, [R18+URZ+0x29870], R5 ;  /* 0x02987005120075a7 */ /* 0x001064000800017f */
[----:B-1----:R-:W-:Y:S05]  /*e5b0*/  @!P0 NANOSLEEP.SYNCS 0x989680 ;  /* 0x009896800000895d */ /* 0x002fea0003900000 */
[----:B------:R-:W1:Y:S02]  /*e5c0*/  @!P0 SYNCS.PHASECHK.TRANS64 P0, [R18+URZ+0x29870], R5 ;  /* 0x02987005120085a7 */ /* 0x000e64000800007f */
[----:B-1----:R-:W-:Y:S05]  /*e5d0*/  @!P0 BRA `(.L_x_74) ;  /* 0xfffffffc00f08947 */ /* 0x002fea000383ffff */
[----:B------:R-:W-:Y:S05]  /*e5e0*/  BRA `(.L_x_117) ;  /* 0xffffffe400447947 */ /* 0x000fea000383ffff */
.L_x_76:
[----:B0-----:R0:W1:Y:S02]  /*e5f0*/  SYNCS.PHASECHK.TRANS64.TRYWAIT P0, [R18+URZ+0x29860], R5 ;  /* 0x02986005120075a7 */ /* 0x001064000800017f */
[----:B-1----:R-:W-:Y:S05]  /*e600*/  @!P0 NANOSLEEP.SYNCS 0x989680 ;  /* 0x009896800000895d */ /* 0x002fea0003900000 */
[----:B------:R-:W1:Y:S02]  /*e610*/  @!P0 SYNCS.PHASECHK.TRANS64 P0, [R18+URZ+0x29860], R5 ;  /* 0x02986005120085a7 */ /* 0x000e64000800007f */
[----:B-1----:R-:W-:Y:S05]  /*e620*/  @!P0 BRA `(.L_x_76) ;  /* 0xfffffffc00f08947 */ /* 0x002fea000383ffff */
[----:B------:R-:W-:Y:S05]  /*e630*/  BRA `(.L_x_118) ;  /* 0xffffffe400487947 */ /* 0x000fea000383ffff */
.L_x_82:
[----:B0-----:R0:W1:Y:S02]  /*e640*/  SYNCS.PHASECHK.TRANS64.TRYWAIT P0, [R3+URZ+0x29870], R0 ;  /* 0x02987000030075a7 */ /* 0x001064000800017f */
[----:B-1----:R-:W-:Y:S05]  /*e650*/  @!P0 NANOSLEEP.SYNCS 0x989680 ;  /* 0x009896800000895d */ /* 0x002fea0003900000 */
[----:B------:R-:W1:Y:S02]  /*e660*/  @!P0 SYNCS.PHASECHK.TRANS64 P0, [R3+URZ+0x29870], R0 ;  /* 0x02987000030085a7 */ /* 0x000e64000800007f */
[----:B-1----:R-:W-:Y:S05]  /*e670*/  @!P0 BRA `(.L_x_82) ;  /* 0xfffffffc00f08947 */ /* 0x002fea000383ffff */
[----:B------:R-:W-:Y:S05]  /*e680*/  BRA `(.L_x_119) ;  /* 0xffffffe800dc7947 */ /* 0x000fea000383ffff */
.L_x_84:
[----:B0-----:R0:W1:Y:S02]  /*e690*/  SYNCS.PHASECHK.TRANS64.TRYWAIT P0, [R3+URZ+0x29860], R2 ;  /* 0x02986002030075a7 */ /* 0x001064000800017f */
[----:B-1----:R-:W-:Y:S05]  /*e6a0*/  @!P0 NANOSLEEP.SYNCS 0x989680 ;  /* 0x009896800000895d */ /* 0x002fea0003900000 */
[----:B------:R-:W1:Y:S02]  /*e6b0*/  @!P0 SYNCS.PHASECHK.TRANS64 P0, [R3+URZ+0x29860], R2 ;  /* 0x02986002030085a7 */ /* 0x000e64000800007f */
[----:B-1----:R-:W-:Y:S05]  /*e6c0*/  @!P0 BRA `(.L_x_84) ;  /* 0xfffffffc00f08947 */ /* 0x002fea000383ffff */
[----:B------:R-:W-:Y:S05]  /*e6d0*/  BRA `(.L_x_120) ;  /* 0xffffffe800ec7947 */ /* 0x000fea000383ffff */
.L_x_86:
[----:B0-----:R0:W1:Y:S02]  /*e6e0*/  SYNCS.PHASECHK.TRANS64.TRYWAIT P0, [R9+URZ+0x29820], R2 ;  /* 0x02982002090075a7 */ /* 0x001064000800017f */
[----:B-1----:R-:W-:Y:S05]  /*e6f0*/  @!P0 NANOSLEEP.SYNCS 0x989680 ;  /* 0x009896800000895d */ /* 0x002fea0003900000 */
[----:B------:R-:W1:Y:S02]  /*e700*/  @!P0 SYNCS.PHASECHK.TRANS64 P0, [R9+URZ+0x29820], R2 ;  /* 0x02982002090085a7 */ /* 0x000e64000800007f */
[----:B-1----:R-:W-:Y:S05]  /*e710*/  @!P0 BRA `(.L_x_86) ;  /* 0xfffffffc00f08947 */ /* 0x002fea000383ffff */
[----:B------:R-:W-:Y:S05]  /*e720*/  BRA `(.L_x_121) ;  /* 0xfffffff000547947 */ /* 0x000fea000383ffff */
.L_x_88:
[----:B0-----:R0:W1:Y:S02]  /*e730*/  SYNCS.PHASECHK.TRANS64.TRYWAIT P1, [R5+URZ], R4 ;  /* 0x00000004050075a7 */ /* 0x001064000802017f */
[----:B-1----:R-:W-:Y:S05]  /*e740*/  @!P1 NANOSLEEP.SYNCS 0x989680 ;  /* 0x009896800000995d */ /* 0x002fea0003900000 */
[----:B------:R-:W1:Y:S02]  /*e750*/  @!P1 SYNCS.PHASECHK.TRANS64 P1, [R5+URZ], R4 ;  /* 0x00000004050095a7 */ /* 0x000e64000802007f */
[----:B-1----:R-:W-:Y:S05]  /*e760*/  @!P1 BRA `(.L_x_88) ;  /* 0xfffffffc00f09947 */ /* 0x002fea000383ffff */
[----:B------:R-:W-:Y:S05]  /*e770*/  BRA `(.L_x_122) ;  /* 0xfffffff000a47947 */ /* 0x000fea000383ffff */
.L_x_89:
[----:B-1----:R1:W2:Y:S02]  /*e780*/  SYNCS.PHASECHK.TRANS64.TRYWAIT P1, [R7+URZ], R2 ;  /* 0x00000002070075a7 */ /* 0x0022a4000802017f */
[----:B--2---:R-:W-:Y:S05]  /*e790*/  @!P1 NANOSLEEP.SYNCS 0x989680 ;  /* 0x009896800000995d */ /* 0x004fea0003900000 */
[----:B------:R-:W2:Y:S02]  /*e7a0*/  @!P1 SYNCS.PHASECHK.TRANS64 P1, [R7+URZ], R2 ;  /* 0x00000002070095a7 */ /* 0x000ea4000802007f */
[----:B--2---:R-:W-:Y:S05]  /*e7b0*/  @!P1 BRA `(.L_x_89) ;  /* 0xfffffffc00f09947 */ /* 0x004fea000383ffff */
[----:B------:R-:W-:Y:S05]  /*e7c0*/  BRA `(.L_x_123) ;  /* 0xfffffff000987947 */ /* 0x000fea000383ffff */
.L_x_91:
[----:B0-----:R0:W2:Y:S02]  /*e7d0*/  SYNCS.PHASECHK.TRANS64.TRYWAIT P1, [R5+URZ+0x29860], R4 ;  /* 0x02986004050075a7 */ /* 0x0010a4000802017f */
[----:B--2---:R-:W-:Y:S05]  /*e7e0*/  @!P1 NANOSLEEP.SYNCS 0x989680 ;  /* 0x009896800000995d */ /* 0x004fea0003900000 */
[----:B------:R-:W2:Y:S02]  /*e7f0*/  @!P1 SYNCS.PHASECHK.TRANS64 P1, [R5+URZ+0x29860], R4 ;  /* 0x02986004050095a7 */ /* 0x000ea4000802007f */
[----:B--2---:R-:W-:Y:S05]  /*e800*/  @!P1 BRA `(.L_x_91) ;  /* 0xfffffffc00f09947 */ /* 0x004fea000383ffff */
[----:B------:R-:W-:Y:S05]  /*e810*/  BRA `(.L_x_124) ;  /* 0xfffffff000987947 */ /* 0x000fea000383ffff */
.L_x_93:
[----:B--2---:R2:W3:Y:S02]  /*e820*/  SYNCS.PHASECHK.TRANS64.TRYWAIT P1, [R3+URZ+0x29860], R2 ;  /* 0x02986002030075a7 */ /* 0x0044e4000802017f */
[----:B---3--:R-:W-:Y:S05]  /*e830*/  @!P1 NANOSLEEP.SYNCS 0x989680 ;  /* 0x009896800000995d */ /* 0x008fea0003900000 */
[----:B------:R-:W3:Y:S02]  /*e840*/  @!P1 SYNCS.PHASECHK.TRANS64 P1, [R3+URZ+0x29860], R2 ;  /* 0x02986002030095a7 */ /* 0x000ee4000802007f */
[----:B---3--:R-:W-:Y:S05]  /*e850*/  @!P1 BRA `(.L_x_93) ;  /* 0xfffffffc00f09947 */ /* 0x008fea000383ffff */
[----:B------:R-:W-:Y:S05]  /*e860*/  BRA `(.L_x_125) ;  /* 0xfffffff000987947 */ /* 0x000fea000383ffff */
.L_x_95:
[----:B---3--:R3:W4:Y:S02]  /*e870*/  SYNCS.PHASECHK.TRANS64.TRYWAIT P0, [R5+URZ+0x29880], R4 ;  /* 0x02988004050075a7 */ /* 0x008724000800017f */
[----:B----4-:R-:W-:Y:S05]  /*e880*/  @!P0 NANOSLEEP.SYNCS 0x989680 ;  /* 0x009896800000895d */ /* 0x010fea0003900000 */
[----:B------:R-:W4:Y:S02]  /*e890*/  @!P0 SYNCS.PHASECHK.TRANS64 P0, [R5+URZ+0x29880], R4 ;  /* 0x02988004050085a7 */ /* 0x000f24000800007f */
[----:B----4-:R-:W-:Y:S05]  /*e8a0*/  @!P0 BRA `(.L_x_95) ;  /* 0xfffffffc00f08947 */ /* 0x010fea000383ffff */
[----:B------:R-:W-:Y:S05]  /*e8b0*/  BRA `(.L_x_96) ;  /* 0xfffffff000947947 */ /* 0x000fea000383ffff */
.L_x_126:
[----:B------:R-:W-:-:S00]  /*e8c0*/  BRA `(.L_x_126) ;  /* 0xfffffffc00fc7947 */ /* 0x000fc0000383ffff */
[----:B------:R-:W-:-:S00]  /*e8d0*/  NOP ;  /* 0x0000000000007918 */ /* 0x000fc00000000000 */
        /* <DEDUP_REMOVED lines=10> */
.L_x_2844:


//--------------------- .text._ZN7cutlass13device_kernelIN5flash11enable_sm90INS1_16FlashAttnFwdSm90INS1_25CollectiveMainloopFwdSm90ILi2EN4cute5tupleIJNS5_1CILi1EEES8_S8_EEENS6_IJNS7_ILi128EEENS7_ILi160EEENS7_ILi192EEEEEELi128ENS_12float_e4m3_tEfNS_4arch4Sm90ELb0ELb0ELb0ELb1ELb0ELb0ELb0ELb1ELb1ELb1ELb1ELb0EEENS1_21CollectiveEpilogueFwdINS6_IJSA_SA_SB_EEES9_NS_10bfloat16_tESG_Li256ELb1ELb1ELb1ELb1EEENS1_36VarlenDynamicPersistentTileSchedulerILi128ELi160ELi256ELi128ELb1ELb1ELb1ELb0ELb1ELb1EEEEEEEEEvNT_6ParamsE --------------------------
	.section	.text._ZN7cutlass13device_kernelIN5flash11enable_sm90INS1_16FlashAttnFwdSm90INS1_25CollectiveMainloopFwdSm90ILi2EN4cute5tupleIJNS5_1CILi1EEES8_S8_EEENS6_IJNS7_ILi128EEENS7_ILi160EEENS7_ILi192EEEEEELi128ENS_12float_e4m3_tEfNS_4arch4Sm90ELb0ELb0ELb0ELb1ELb0ELb0ELb0ELb1ELb1ELb1ELb1ELb0EEENS1_21CollectiveEpilogueFwdINS6_IJSA_SA_SB_EEES9_NS_10bfloat16_tESG_Li256ELb1ELb1ELb1ELb1EEENS1_36VarlenDynamicPersistentTileSchedulerILi128ELi160ELi256ELi128ELb1ELb1ELb1ELb0ELb1ELb1EEEEEEEEEvNT_6ParamsE,"ax",@progbits
	.align	128
.text._ZN7cutlass13device_kernelIN5flash11enable_sm90INS1_16FlashAttnFwdSm90INS1_25CollectiveMainloopFwdSm90ILi2EN4cute5tupleIJNS5_1CILi1EEES8_S8_EEENS6_IJNS7_ILi128EEENS7_ILi160EEENS7_ILi192EEEEEELi128ENS_12float_e4m3_tEfNS_4arch4Sm90ELb0ELb0ELb0ELb1ELb0ELb0ELb0ELb1ELb1ELb1ELb1ELb0EEENS1_21CollectiveEpilogueFwdINS6_IJSA_SA_SB_EEES9_NS_10bfloat16_tESG_Li256ELb1ELb1ELb1ELb1EEENS1_36VarlenDynamicPersistentTileSchedulerILi128ELi160ELi256ELi128ELb1ELb1ELb1ELb0ELb1ELb1EEEEEEEEEvNT_6ParamsE:
        .type           _ZN7cutlass13device_kernelIN5flash11enable_sm90INS1_16FlashAttnFwdSm90INS1_25CollectiveMainloopFwdSm90ILi2EN4cute5tupleIJNS5_1CILi1EEES8_S8_EEENS6_IJNS7_ILi128EEENS7_ILi160EEENS7_ILi192EEEEEELi128ENS_12float_e4m3_tEfNS_4arch4Sm90ELb0ELb0ELb0ELb1ELb0ELb0ELb0ELb1ELb1ELb1ELb1ELb0EEENS1_21CollectiveEpilogueFwdINS6_IJSA_SA_SB_EEES9_NS_10bfloat16_tESG_Li256ELb1ELb1ELb1ELb1EEENS1_36VarlenDynamicPersistentTileSchedulerILi128ELi160ELi256ELi128ELb1ELb1ELb1ELb0ELb1ELb1EEEEEEEEEvNT_6ParamsE,@function
        .size           _ZN7cutlass13device_kernelIN5flash11enable_sm90INS1_16FlashAttnFwdSm90INS1_25CollectiveMainloopFwdSm90ILi2EN4cute5tupleIJNS5_1CILi1EEES8_S8_EEENS6_IJNS7_ILi128EEENS7_ILi160EEENS7_ILi192EEEEEELi128ENS_12float_e4m3_tEfNS_4arch4Sm90ELb0ELb0ELb0ELb1ELb0ELb0ELb0ELb1ELb1ELb1ELb1ELb0EEENS1_21CollectiveEpilogueFwdINS6_IJSA_SA_SB_EEES9_NS_10bfloat16_tESG_Li256ELb1ELb1ELb1ELb1EEENS1_36VarlenDynamicPersistentTileSchedulerILi128ELi160ELi256ELi128ELb1ELb1ELb1ELb0ELb1ELb1EEEEEEEEEvNT_6ParamsE,(.L_x_2845 - _ZN7cutlass13device_kernelIN5flash11enable_sm90INS1_16FlashAttnFwdSm90INS1_25CollectiveMainloopFwdSm90ILi2EN4cute5tupleIJNS5_1CILi1EEES8_S8_EEENS6_IJNS7_ILi128EEENS7_ILi160EEENS7_ILi192EEEEEELi128ENS_12float_e4m3_tEfNS_4arch4Sm90ELb0ELb0ELb0ELb1ELb0ELb0ELb0ELb1ELb1ELb1ELb1ELb0EEENS1_21CollectiveEpilogueFwdINS6_IJSA_SA_SB_EEES9_NS_10bfloat16_tESG_Li256ELb1ELb1ELb1ELb1EEENS1_36VarlenDynamicPersistentTileSchedulerILi128ELi160ELi256ELi128ELb1ELb1ELb1ELb0ELb1ELb1EEEEEEEEEvNT_6ParamsE)
        .other          _ZN7cutlass13device_kernelIN5flash11enable_sm90INS1_16FlashAttnFwdSm90INS1_25CollectiveMainloopFwdSm90ILi2EN4cute5tupleIJNS5_1CILi1EEES8_S8_EEENS6_IJNS7_ILi128EEENS7_ILi160EEENS7_ILi192EEEEEELi128ENS_12float_e4m3_tEfNS_4arch4Sm90ELb0ELb0ELb0ELb1ELb0ELb0ELb0ELb1ELb1ELb1ELb1ELb0EEENS1_21CollectiveEpilogueFwdINS6_IJSA_SA_SB_EEES9_NS_10bfloat16_tESG_Li256ELb1ELb1ELb1ELb1EEENS1_36VarlenDynamicPersistentTileSchedulerILi128ELi160ELi256ELi128ELb1ELb1ELb1ELb0ELb1ELb1EEEEEEEEEvNT_6ParamsE,@"STO_CUDA_ENTRY STV_DEFAULT"
_ZN7cutlass13device_kernelIN5flash11enable_sm90INS1_16FlashAttnFwdSm90INS1_25CollectiveMainloopFwdSm90ILi2EN4cute5tupleIJNS5_1CILi1EEES8_S8_EEENS6_IJNS7_ILi128EEENS7_ILi160EEENS7_ILi192EEEEEELi128ENS_12float_e4m3_tEfNS_4arch4Sm90ELb0ELb0ELb0ELb1ELb0ELb0ELb0ELb1ELb1ELb1ELb1ELb0EEENS1_21CollectiveEpilogueFwdINS6_IJSA_SA_SB_EEES9_NS_10bfloat16_tESG_Li256ELb1ELb1ELb1ELb1EEENS1_36VarlenDynamicPersistentTileSchedulerILi128ELi160ELi256ELi128ELb1ELb1ELb1ELb0ELb1ELb1EEEEEEEEEvNT_6ParamsE:
[----:B------:R-:W0:Y:S02]  /*0000*/  LDC R1, c[0x0][0x28] ;  /* 0x00000a00ff017b82 */ /* 0x000e240000000800 */
[----:B0-----:R-:W-:Y:S01]  /*0010*/  VIADD R1, R1, 0xffffffc8 ;  /* 0xffffffc801017836 */ /* 0x001fe20000000000 */
[----:B------:R-:W0:Y:S01]  /*0020*/  S2R R3, SR_TID.X ;  /* 0x0000000000037919 */ /* 0x000e220000002100 */
[----:B------:R-:W-:Y:S01]  /*0030*/  ELECT P0, URZ, PT ;  /* 0x00000000003f782f */ /* 0x000fe20003800000 */
[----:B------:R-:W-:Y:S01]  /*0040*/  BSSY B0, `(.L_x_127) ;  /* 0x000000e000007945 */ /* 0x000fe20003800000 */
[--C-:B0-----:R-:W-:Y:S02]  /*0050*/  SHF.R.U32.HI R0, RZ, 0x5, R3.reuse ;  /* 0x00000005ff007819 */ /* 0x101fe40000011603 */
[----:B------:R-:W-:-:S03]  /*0060*/  SHF.R.U32.HI R3, RZ, 0x7, R3 ;  /* 0x00000007ff037819 */ /* 0x000fc60000011603 */
        /* <DEDUP_REMOVED lines=11> */
.L_x_128:
[----:B------:R-:W-:Y:S05]  /*0120*/  BSYNC B0 ;  /* 0x0000000000007941 */ /* 0x000fea0003800000 */
.L_x_127:
[----:B------:R-:W-:Y:S01]  /*0130*/  VOTEU.ANY UP0, P0 ;  /* 0x00000000003f7886 */ /* 0x000fe20000000100 */
[----:B------:R-:W0:Y:S01]  /*0140*/  SHFL.IDX PT, R3, R3, RZ, 0x1f ;  /* 0x00001fff03037589 */ /* 0x000e2200000e0000 */
[----:B------:R-:W-:Y:S01]  /*0150*/  UMOV UR4, 0x80 ;  /* 0x0000008000047882 */ /* 0x000fe20000000000 */
[----:B------:R-:W-:Y:S01]  /*0160*/  UMOV UR7, 0x100 ;  /* 0x0000010000077882 */ /* 0x000fe20000000000 */
[----:B------:R-:W-:Y:S01]  /*0170*/  VOTEU.ANY UP1, P0 ;  /* 0x00000000003f7886 */ /* 0x000fe20000020100 */
[----:B------:R-:W1:Y:S01]  /*0180*/  @UP0 S2UR UR8, SR_CgaCtaId ;  /* 0x00000000000809c3 */ /* 0x000e620000008800 */
[----:B------:R-:W2:Y:S01]  /*0190*/  SHFL.IDX PT, R2, R0, RZ, 0x1f ;  /* 0x00001fff00027589 */ /* 0x000ea200000e0000 */
[----:B------:R-:W-:Y:S01]  /*01a0*/  @UP0 UMOV UR6, 0x400 ;  /* 0x0000040000060882 */ /* 0x000fe20000000000 */
[----:B------:R-:W-:-:S04]  /*01b0*/  @UP0 UIADD3 UR4, -UR4, 0x100000, URZ ;  /* 0x0010000004040890 */ /* 0x000fc8000fffe13f */
[----:B------:R-:W-:Y:S02]  /*01c0*/  @UP0 USHF.L.U32 UR5, UR4, 0xb, URZ ;  /* 0x0000000b04050899 */ /* 0x000fe4000800063f */
[----:B------:R-:W-:Y:S01]  /*01d0*/  @UP0 USHF.L.U32 UR4, UR4, 0x1, URZ ;  /* 0x0000000104040899 */ /* 0x000fe2000800063f */
[----:B------:R-:W-:Y:S01]  /*01e0*/  VOTEU.ANY UP2, P0 ;  /* 0x00000000003f7886 */ /* 0x000fe20000040100 */
[----:B0-----:R-:W-:Y:S01]  /*01f0*/  R2UR UR9, R3 ;  /* 0x00000000030972ca */ /* 0x001fe200000e0000 */
[----:B-1----:R-:W-:Y:S01]  /*0200*/  @UP0 ULEA UR8, UR8, UR6, 0x18 ;  /* 0x0000000608080291 */ /* 0x002fe2000f8ec03f */
[----:B--2---:R-:W-:Y:S01]  /*0210*/  ISETP.NE.AND P1, PT, R2, RZ, PT ;  /* 0x000000ff0200720c */ /* 0x004fe20003f25270 */
[----:B------:R-:W-:-:S04]  /*0220*/  @UP0 UIADD3 UR6, -UR7, 0x100000, URZ ;  /* 0x0010000007060890 */ /* 0x000fc8000fffe13f */
[----:B------:R-:W-:Y:S02]  /*0230*/  @UP0 USHF.L.U32 UR7, UR6, 0xb, URZ ;  /* 0x0000000b06070899 */ /* 0x000fe4000800063f */
[----:B------:R-:W-:-:S04]  /*0240*/  @UP0 USHF.L.U32 UR6, UR6, 0x1, URZ ;  /* 0x0000000106060899 */ /* 0x000fc8000800063f */
[----:B------:R-:W-:Y:S01]  /*0250*/  UISETP.NE.AND UP0, UPT, UR9, URZ, UPT ;  /* 0x0000003f0900728c */ /* 0x000fe2000bf05270 */
[----:B------:R-:W0:Y:S02]  /*0260*/  FENCE.VIEW.ASYNC.S ;  /* 0x00000000000073c6 */ /* 0x000e240000000000 */
[----:B0-----:R0:W1:Y:S05]  /*0270*/  @UP1 SYNCS.EXCH.64 URZ, [UR8+0x29800], UR4 ;  /* 0x02980004083f15b2 */ /* 0x00106a0008000100 */
[----:B------:R0:W2:Y:S01]  /*0280*/  @UP2 SYNCS.EXCH.64 URZ, [UR8+0x29820], UR6 ;  /* 0x02982006083f25b2 */ /* 0x0000a20008000100 */
        /* <DEDUP_REMOVED lines=17> */
[----:B------:R3:W0:Y:S02]  /*03a0*/  SYNCS.EXCH.64 URZ, [UR8+0x29848], UR6 ;  /* 0x02984806083f75b2 */ /* 0x0006240008000100 */
[----:B---3--:R-:W-:Y:S01]  /*03b0*/  NOP ;  /* 0x0000000000007918 */ /* 0x008fe20000000000 */
.L_x_129:
[----:B------:R-:W3:Y:S01]  /*03c0*/  SHFL.IDX PT, R2, R0, RZ, 0x1f ;  /* 0x00001fff00027589 */ /* 0x000ee200000e0000 */
[----:B------:R-:W-:Y:S01]  /*03d0*/  NOP ;  /* 0x0000000000007918 */ /* 0x000fe20000000000 */
[----:B---3--:R-:W-:-:S13]  /*03e0*/  ISETP.NE.AND P0, PT, R2, RZ, PT ;  /* 0x000000ff0200720c */ /* 0x008fda0003f05270 */
        /* <DEDUP_REMOVED lines=17> */
[----:B------:R3:W0:Y:S02]  /*0500*/  SYNCS.EXCH.64 URZ, [UR8+0x29868], UR6 ;  /* 0x02986806083f75b2 */ /* 0x0006240008000100 */
[----:B---3--:R-:W-:Y:S01]  /*0510*/  NOP ;  /* 0x0000000000007918 */ /* 0x008fe20000000000 */
.L_x_130:
[----:B------:R-:W3:Y:S01]  /*0520*/  SHFL.IDX PT, R2, R0, RZ, 0x1f ;  /* 0x00001fff00027589 */ /* 0x000ee200000e0000 */
[----:B------:R-:W-:Y:S01]  /*0530*/  NOP ;  /* 0x0000000000007918 */ /* 0x000fe20000000000 */
[----:B---3--:R-:W-:-:S13]  /*0540*/  ISETP.NE.AND P0, PT, R2, RZ, PT ;  /* 0x000000ff0200720c */ /* 0x008fda0003f05270 */
        /* <DEDUP_REMOVED lines=13> */
[----:B------:R3:W0:Y:S02]  /*0620*/  SYNCS.EXCH.64 URZ, [UR6+0x29888], UR4 ;  /* 0x02988804063f75b2 */ /* 0x0006240008000100 */
[----:B---3--:R-:W-:Y:S01]  /*0630*/  NOP ;  /* 0x0000000000007918 */ /* 0x008fe20000000000 */
.L_x_131:
        /* <DEDUP_REMOVED lines=22> */
.L_x_132:
        /* <DEDUP_REMOVED lines=22> */
.L_x_133:
[----:B------:R-:W-:Y:S01]  /*0900*/  PLOP3.LUT P0, PT, PT, PT, UP0, 0x80, 0x0 ;  /* 0x000000000000781c */ /* 0x000fe20003f0f008 */
[----:B------:R-:W-:Y:S01]  /*0910*/  UMOV UR38, 0x1 ;  /* 0x0000000100267882 */ /* 0x000fe20000000000 */
[----:B------:R-:W-:Y:S01]  /*0920*/  NOP ;  /* 0x0000000000007918 */ /* 0x000fe20000000000 */
[----:B------:R-:W-:Y:S01]  /*0930*/  USEL UR38, UR38, 0x2, !UP0 ;  /* 0x0000000226267887 */ /* 0x000fe2000c000000 */
[----:B------:R-:W-:Y:S01]  /*0940*/  ULDC.64 UR50, c[0x0][0x208] ;  /* 0x0000820000327ab9 */ /* 0x000fe20000000a00 */
[----:B012-4-:R-:W-:Y:S08]  /*0950*/  BAR.SYNC.DEFER_BLOCKING 0x0 ;  /* 0x0000000000007b1d */ /* 0x017ff00000010000 */
[----:B------:R-:W-:Y:S05]  /*0960*/  @!P0 BRA `(.L_x_134) ;  /* 0x000000bc00088947 */ /* 0x000fea0003800000 */
.L_x_135:
[----:B------:R-:W-:-:S08]  /*0970*/  NOP ;  /* 0x0000000000007918 */ /* 0x000fd00000000000 */
[----:B------:R-:W0:Y:S02]  /*0980*/  USETMAXREG.TRY_ALLOC.CTAPOOL UP0, 0xf0 ;  /* 0x000000f0000079c8 */ /* 0x000e240008000600 */
[----:B0-----:R-:W-:-:S13]  /*0990*/  PLOP3.LUT P0, PT, PT, PT, UP0, 0x80, 0x0 ;  /* 0x000000000000781c */ /* 0x001fda0003f0f008 */
[----:B------:R-:W-:Y:S05]  /*09a0*/  @!P0 BRA `(.L_x_135) ;  /* 0xfffffffc00f08947 */ /* 0x000fea000383ffff */
[----:B------:R-:W0:Y:S01]  /*09b0*/  S2R R2, SR_TID.X ;  /* 0x0000000000027919 */ /* 0x000e220000002100 */
[----:B------:R-:W1:Y:S01]  /*09c0*/  S2UR UR5, SR_CgaCtaId ;  /* 0x00000000000579c3 */ /* 0x000e620000008800 */
[----:B------:R-:W-:-:S07]  /*09d0*/  UMOV UR4, 0x400 ;  /* 0x0000040000047882 */ /* 0x000fce0000000000 */
[----:B------:R-:W-:Y:S06]  /*09e0*/  BAR.ARV 0x8, 0x180 ;  /* 0x0206000000007b1d */ /* 0x000fec0000002000 */
[----:B-1----:R-:W-:Y:S01]  /*09f0*/  ULEA UR4, UR5, UR4, 0x18 ;  /* 0x0000000405047291 */ /* 0x002fe2000f8ec03f */
[----:B0-----:R-:W-:-:S04]  /*0a00*/  LOP3.LUT R0, R2, 0xffffff80, RZ, 0xc0, !PT ;  /* 0xffffff8002007812 */ /* 0x001fc800078ec0ff */
[----:B------:R-:W-:-:S13]  /*0a10*/  ISETP.NE.AND P0, PT, R0, 0x80, PT ;  /* 0x000000800000780c */ /* 0x000fda0003f05270 */
[----:B------:R-:W-:Y:S08]  /*0a20*/  @!P0 BAR.ARV 0x9, 0x100 ;  /* 0x0244000000008b1d */ /* 0x000ff00000002000 */
[----:B------:R-:W-:Y:S06]  /*0a30*/  BAR.SYNC.DEFER_BLOCKING 0x5, 0x180 ;  /* 0x0146000000007b1d */ /* 0x000fec0000010000 */
[----:B------:R-:W0:Y:S01]  /*0a40*/  LDS.128 R36, [UR4+0x298d0] ;  /* 0x0298d004ff247984 */ /* 0x000e220008000c00 */
[----:B------:R-:W-:Y:S01]  /*0a50*/  ULDC UR4, c[0x0][0xc3c] ;  /* 0x00030f0000047ab9 */ /* 0x000fe20000000800 */
[----:B------:R-:W-:Y:S06]  /*0a60*/  BAR.ARV 0x4, 0x180 ;  /* 0x0106000000007b1d */ /* 0x000fec0000002000 */
[----:B0-----:R-:W-:-:S13]  /*0a70*/  ISETP.GE.AND P0, PT, R39, UR4, PT ;  /* 0x0000000427007c0c */ /* 0x001fda000bf06270 */
[----:B------:R-:W-:Y:S05]  /*0a80*/  @P0 EXIT ;  /* 0x000000000000094d */ /* 0x000fea0003800000 */
[----:B------:R-:W-:Y:S01]  /*0a90*/  VIADD R223, R2, 0xffffff80 ;  /* 0xffffff8002df7836 */ /* 0x000fe20000000000 */
[----:B------:R-:W-:Y:S01]  /*0aa0*/  R2UR UR5, R37 ;  /* 0x00000000250572ca */ /* 0x000fe200000e0000 */
[----:B------:R-:W-:Y:S01]  /*0ab0*/  ULOP3.LUT UR48, UR38, 0x1, URZ, 0xfc, !UPT ;  /* 0x0000000126307892 */ /* 0x000fe2000f8efc3f */
[----:B------:R-:W-:Y:S01]  /*0ac0*/  R2UR UR6, R38 ;  /* 0x00000000260672ca */ /* 0x000fe200000e0000 */
[----:B------:R-:W-:Y:S01]  /*0ad0*/  UMOV UR47, URZ ;  /* 0x0000003f002f7c82 */ /* 0x000fe20008000000 */
[----:B------:R-:W-:Y:S01]  /*0ae0*/  SHF.R.S32.HI R0, RZ, 0x1f, R223 ;  /* 0x0000001fff007819 */ /* 0x000fe200000114df */
[----:B------:R-:W-:Y:S01]  /*0af0*/  UMOV UR46, URZ ;  /* 0x0000003f002e7c82 */ /* 0x000fe20008000000 */
[----:B------:R-:W-:Y:S02]  /*0b00*/  UMOV UR53, URZ ;  /* 0x0000003f00357c82 */ /* 0x000fe40008000000 */
[CC--:B------:R-:W-:Y:S02]  /*0b10*/  LEA.HI R2, R0.reuse, R223.reuse, RZ, 0x7 ;  /* 0x000000df00027211 */ /* 0x0c0fe400078f38ff */
[----:B------:R-:W-:-:S02]  /*0b20*/  LEA.HI R3, R0, R223, RZ, 0x4 ;  /* 0x000000df00037211 */ /* 0x000fc400078f20ff */
[----:B------:R-:W-:Y:S02]  /*0b30*/  LOP3.LUT R4, R2, 0xffffff80, RZ, 0xc0, !PT ;  /* 0xffffff8002047812 */ /* 0x000fe400078ec0ff */
[----:B------:R-:W-:Y:S02]  /*0b40*/  SHF.R.S32.HI R6, RZ, 0x4, R3 ;  /* 0x00000004ff067819 */ /* 0x000fe40000011403 */
[----:B------:R-:W-:Y:S01]  /*0b50*/  SHF.R.S32.HI R217, RZ, 0x7, R2 ;  /* 0x00000007ffd97819 */ /* 0x000fe20000011402 */
[----:B------:R-:W-:Y:S01]  /*0b60*/  IMAD.IADD R201, R223, 0x1, -R4 ;  /* 0x00000001dfc97824 */ /* 0x000fe200078e0a04 */
[----:B------:R-:W-:Y:S02]  /*0b70*/  LEA.HI R4, R0, R223, RZ, 0x5 ;  /* 0x000000df00047211 */ /* 0x000fe400078f28ff */
[----:B------:R-:W-:Y:S02]  /*0b80*/  LEA.HI R2, R2, R217, RZ, 0x1 ;  /* 0x000000d902027211 */ /* 0x000fe400078f08ff */
[----:B------:R-:W-:Y:S01]  /*0b90*/  SHF.R.S32.HI R8, RZ, 0x1f, R201 ;  /* 0x0000001fff087819 */ /* 0x000fe200000114c9 */
[----:B------:R-:W-:Y:S01]  /*0ba0*/  IMAD.SHL.U32 R5, R4, 0x20, RZ ;  /* 0x0000002004057824 */ /* 0x000fe200078e00ff */
[----:B------:R-:W-:-:S02]  /*0bb0*/  LOP3.LUT R4, R3, 0x3fffff0, RZ, 0xc0, !PT ;  /* 0x03fffff003047812 */ /* 0x000fc400078ec0ff */
[----:B------:R-:W-:Y:S02]  /*0bc0*/  LEA.HI R3, R3, R6, RZ, 0x1 ;  /* 0x0000000603037211 */ /* 0x000fe400078f08ff */
[----:B------:R-:W-:Y:S01]  /*0bd0*/  LOP3.LUT R5, R5, 0xfffffc00, RZ, 0xc0, !PT ;  /* 0xfffffc0005057812 */ /* 0x000fe200078ec0ff */
[----:B------:R-:W-:Y:S01]  /*0be0*/  IMAD.IADD R4, R223, 0x1, -R4 ;  /* 0x00000001df047824 */ /* 0x000fe200078e0a04 */
[----:B------:R-:W-:Y:S02]  /*0bf0*/  LOP3.LUT R3, R3, 0x1ffffffe, RZ, 0xc0, !PT ;  /* 0x1ffffffe03037812 */ /* 0x000fe400078ec0ff */
[----:B------:R-:W-:Y:S01]  /*0c00*/  LEA.HI R7, R8, R201, RZ, 0x2 ;  /* 0x000000c908077211 */ /* 0x000fe200078f10ff */
[----:B------:R-:W-:Y:S01]  /*0c10*/  IMAD R4, R4, 0x40, R5 ;  /* 0x0000004004047824 */ /* 0x000fe200078e0205 */
[----:B------:R-:W-:Y:S01]  /*0c20*/  LEA.HI R5, R0, R223, RZ, 0x2 ;  /* 0x000000df00057211 */ /* 0x000fe200078f10ff */
[----:B------:R-:W-:Y:S01]  /*0c30*/  IMAD.IADD R3, R6, 0x1, -R3 ;  /* 0x0000000106037824 */ /* 0x000fe200078e0a03 */
[----:B------:R-:W-:-:S02]  /*0c40*/  SHF.R.S32.HI R9, RZ, 0x2, R7 ;  /* 0x00000002ff097819 */ /* 0x000fc40000011407 */
[----:B------:R-:W-:Y:S01]  /*0c50*/  LOP3.LUT R6, R5, 0xfffffffc, RZ, 0xc0, !PT ;  /* 0xfffffffc05067812 */ /* 0x000fe200078ec0ff */
[----:B------:R-:W-:Y:S01]  /*0c60*/  IMAD R220, R3, 0x8, R4 ;  /* 0x0000000803dc7824 */ /* 0x000fe200078e0204 */
[----:B------:R-:W-:Y:S02]  /*0c70*/  SHF.R.S32.HI R10, RZ, 0x1f, R7 ;  /* 0x0000001fff0a7819 */ /* 0x000fe40000011407 */
[----:B------:R-:W-:Y:S01]  /*0c80*/  LEA.HI R0, R0, R223, RZ, 0x3 ;  /* 0x000000df00007211 */ /* 0x000fe200078f18ff */
[----:B------:R-:W-:Y:S01]  /*0c90*/  IMAD.IADD R6, R223, 0x1, -R6 ;  /* 0x00000001df067824 */ /* 0x000fe200078e0a06 */
[----:B------:R-:W-:Y:S02]  /*0ca0*/  LEA.HI R10, R10, R9, RZ, 0x3 ;  /* 0x000000090a0a7211 */ /* 0x000fe400078f18ff */
[----:B------:R-:W-:Y:S02]  /*0cb0*/  LOP3.LUT R4, R2, 0x3fffffe, RZ, 0xc0, !PT ;  /* 0x03fffffe02047812 */ /* 0x000fe400078ec0ff */
[----:B------:R-:W-:-:S02]  /*0cc0*/  LEA.HI R3, R6, R6, RZ, 0x1 ;  /* 0x0000000606037211 */ /* 0x000fc400078f08ff */
[----:B------:R-:W-:Y:S01]  /*0cd0*/  LOP3.LUT R2, R0, 0xfffffff8, RZ, 0xc0, !PT ;  /* 0xfffffff800027812 */ /* 0x000fe200078ec0ff */
[----:B------:R-:W-:Y:S01]  /*0ce0*/  IMAD.IADD R4, R217, 0x1, -R4 ;  /* 0x00000001d9047824 */ /* 0x000fe200078e0a04 */
[----:B------:R-:W-:Y:S02]  /*0cf0*/  LOP3.LUT R3, R3, 0x1ffffffe, RZ, 0xc0, !PT ;  /* 0x1ffffffe03037812 */ /* 0x000fe400078ec0ff */
[----:B------:R-:W-:Y:S01]  /*0d00*/  LOP3.LUT R10, R10, 0xfffffff8, RZ, 0xc0, !PT ;  /* 0xfffffff80a0a7812 */ /* 0x000fe200078ec0ff */
[----:B------:R-:W-:Y:S01]  /*0d10*/  IMAD.IADD R17, R223, 0x1, -R2 ;  /* 0x00000001df117824 */ /* 0x000fe200078e0a02 */
[----:B------:R-:W-:Y:S01]  /*0d20*/  LEA.HI R8, R8, R201, RZ, 0x5 ;  /* 0x000000c908087211 */ /* 0x000fe200078f28ff */
[----:B------:R-:W-:Y:S01]  /*0d30*/  IMAD.IADD R3, R6, 0x1, -R3 ;  /* 0x0000000106037824 */ /* 0x000fe200078e0a03 */
[----:B------:R-:W-:Y:S01]  /*0d40*/  LOP3.LUT R6, R7, 0x7ffffffc, RZ, 0xc0, !PT ;  /* 0x7ffffffc07067812 */ /* 0x000fe200078ec0ff */
[----:B------:R-:W-:Y:S01]  /*0d50*/  IMAD.IADD R9, R9, 0x1, -R10 ;  /* 0x0000000109097824 */ /* 0x000fe200078e0a0a */
[----:B------:R-:W-:Y:S01]  /*0d60*/  SHF.R.S32.HI R8, RZ, 0x5, R8 ;  /* 0x00000005ff087819 */ /* 0x000fe20000011408 */
[----:B------:R-:W-:Y:S01]  /*0d70*/  IMAD.SHL.U32 R2, R17, 0x8, RZ ;  /* 0x0000000811027824 */ /* 0x000fe200078e00ff */
[----:B------:R-:W-:Y:S01]  /*0d80*/  SHF.R.S32.HI R200, RZ, 0x3, R0 ;  /* 0x00000003ffc87819 */ /* 0x000fe20000011400 */
[----:B------:R-:W-:-:S02]  /*0d90*/  IMAD.IADD R6, R201, 0x1, -R6 ;  /* 0x00000001c9067824 */ /* 0x000fc400078e0a06 */
[----:B------:R-:W-:Y:S01]  /*0da0*/  IMAD R9, R8, 0x10, R9 ;  /* 0x0000001008097824 */ /* 0x000fe200078e0209 */
[----:B------:R-:W-:Y:S01]  /*0db0*/  SHF.R.S32.HI R222, RZ, 0x1f, R2 ;  /* 0x0000001fffde7819 */ /* 0x000fe20000011402 */
[----:B------:R-:W-:Y:S02]  /*0dc0*/  IMAD.SHL.U32 R199, R6, 0x2, RZ ;  /* 0x0000000206c77824 */ /* 0x000fe400078e00ff */
[----:B------:R-:W-:Y:S02]  /*0dd0*/  VIADD R16, R2, 0x40 ;  /* 0x0000004002107836 */ /* 0x000fe40000000000 */
[C---:B------:R-:W-:Y:S02]  /*0de0*/  VIADD R198, R199.reuse, 0x8 ;  /* 0x00000008c7c67836 */ /* 0x040fe40000000000 */
[C---:B------:R-:W-:Y:S01]  /*0df0*/  VIADD R197, R199.reuse, 0x10 ;  /* 0x00000010c7c57836 */ /* 0x040fe20000000000 */
[----:B------:R-:W-:Y:S01]  /*0e00*/  SHF.R.S32.HI R221, RZ, 0x1f, R16 ;  /* 0x0000001fffdd7819 */ /* 0x000fe20000011410 */
        /* <DEDUP_REMOVED lines=24> */
[----:B------:R-:W-:Y:S01]  /*0f90*/  VIADD R18, R199, 0x78 ;  /* 0x00000078c7127836 */ /* 0x000fe20000000000 */
[----:B------:R-:W-:Y:S01]  /*0fa0*/  SHF.R.S32.HI R204, RZ, 0x1f, R22 ;  /* 0x0000001fffcc7819 */ /* 0x000fe20000011416 */
[----:B------:R-:W-:Y:S01]  /*0fb0*/  IMAD R218, R4, 0x40, R9 ;  /* 0x0000004004da7824 */ /* 0x000fe200078e0209 */
[----:B------:R-:W-:-:S02]  /*0fc0*/  SHF.R.S32.HI R203, RZ, 0x1f, R19 ;  /* 0x0000001fffcb7819 */ /* 0x000fc40000011413 */
[----:B------:R-:W-:Y:S01]  /*0fd0*/  SHF.R.S32.HI R202, RZ, 0x1f, R18 ;  /* 0x0000001fffca7819 */ /* 0x000fe20000011412 */
[----:B------:R-:W-:-:S07]  /*0fe0*/  IMAD R219, R3, 0x8, R218 ;  /* 0x0000000803db7824 */ /* 0x000fce00078e02da */
.L_x_183:
[----:B0-234-:R-:W0:Y:S01]  /*0ff0*/  LDC.64 R4, c[0x0][0xc88] ;  /* 0x00032200ff047b82 */ /* 0x01de220000000a00 */
[----:B------:R-:W-:Y:S01]  /*1000*/  ULDC.64 UR14, c[0x0][0x998] ;  /* 0x00026600000e7ab9 */ /* 0x000fe20000000a00 */
[----:B------:R-:W-:Y:S01]  /*1010*/  ULDC.64 UR12, c[0x0][0x990] ;  /* 0x00026400000c7ab9 */ /* 0x000fe20000000a00 */
[----:B------:R-:W-:Y:S01]  /*1020*/  ULDC.64 UR8, c[0x0][0xa28] ;  /* 0x00028a0000087ab9 */ /* 0x000fe20000000a00 */
[----:B------:R-:W-:Y:S01]  /*1030*/  ULDC.64 UR10, c[0x0][0xa20] ;  /* 0x00028800000a7ab9 */ /* 0x000fe20000000a00 */
[----:B------:R-:W-:Y:S01]  /*1040*/  ULOP3.LUT UR42, UR6, 0xffff, URZ, 0xc0, !UPT ;  /* 0x0000ffff062a7892 */ /* 0x000fe2000f8ec03f */
[----:B------:R-:W-:Y:S01]  /*1050*/  ULDC UR4, c[0x0][0x424] ;  /* 0x0001090000047ab9 */ /* 0x000fe20000000800 */
[----:B0-----:R-:W-:-:S06]  /*1060*/  IMAD.WIDE R4, R39, 0x4, R4 ;  /* 0x0000000427047825 */ /* 0x001fcc00078e0204 */
[----:B------:R-:W2:Y:S01]  /*1070*/  LDG.E R4, desc[UR50][R4.64] ;  /* 0x0000003204047981 */ /* 0x000ea2000c1e1900 */
[----:B------:R-:W-:Y:S01]  /*1080*/  ISETP.NE.U32.AND P1, PT, RZ, UR14, PT ;  /* 0x0000000eff007c0c */ /* 0x000fe2000bf25070 */
[----:B------:R-:W-:Y:S01]  /*1090*/  UISETP.NE.U32.AND UP0, UPT, UR8, URZ, UPT ;  /* 0x0000003f0800728c */ /* 0x000fe2000bf05070 */
[----:B------:R-:W-:Y:S01]  /*10a0*/  ISETP.NE.U32.AND P0, PT, RZ, UR12, PT ;  /* 0x0000000cff007c0c */ /* 0x000fe2000bf05070 */
[----:B------:R-:W-:Y:S01]  /*10b0*/  UISETP.NE.U32.AND UP1, UPT, UR10, URZ, UPT ;  /* 0x0000003f0a00728c */ /* 0x000fe2000bf25070 */
[----:B------:R-:W-:Y:S01]  /*10c0*/  ISETP.NE.AND.EX P1, PT, RZ, UR15, PT, P1 ;  /* 0x0000000fff007c0c */ /* 0x000fe2000bf25310 */
[----:B------:R-:W-:Y:S01]  /*10d0*/  UISETP.NE.AND.EX UP0, UPT, UR9, URZ, UPT, UP0 ;  /* 0x0000003f0900728c */ /* 0x000fe2000bf05300 */
[----:B------:R-:W-:Y:S01]  /*10e0*/  ISETP.NE.AND.EX P0, PT, RZ, UR13, PT, P0 ;  /* 0x0000000dff007c0c */ /* 0x000fe2000bf05300 */
[----:B------:R-:W-:-:S04]  /*10f0*/  UISETP.NE.AND.EX UP1, UPT, UR11, URZ, UPT, UP1 ;  /* 0x0000003f0b00728c */ /* 0x000fc8000bf25310 */
[----:B------:R-:W-:Y:S02]  /*1100*/  PLOP3.LUT P4, PT, PT, PT, UP0, 0x80, 0x0 ;  /* 0x000000000000781c */ /* 0x000fe40003f8f008 */
[----:B------:R-:W-:-:S04]  /*1110*/  PLOP3.LUT P5, PT, PT, PT, UP1, 0x80, 0x0 ;  /* 0x000000000000781c */ /* 0x000fc80003faf018 */
[----:B------:R-:W0:Y:S08]  /*1120*/  @P1 LDC.64 R8, c[0x0][0x9b8] ;  /* 0x00026e00ff081b82 */ /* 0x000e300000000a00 */
[----:B-1----:R-:W1:Y:S08]  /*1130*/  @P0 LDC.64 R6, c[0x0][0x9a8] ;  /* 0x00026a00ff060b82 */ /* 0x002e700000000a00 */
[----:B------:R-:W3:Y:S08]  /*1140*/  @P0 LDC.64 R10, c[0x0][0x9b0] ;  /* 0x00026c00ff0a0b82 */ /* 0x000ef00000000a00 */
[----:B------:R-:W4:Y:S01]  /*1150*/  @P1 LDC.64 R20, c[0x0][0x9c0] ;  /* 0x00027000ff141b82 */ /* 0x000f220000000a00 */
[----:B--2---:R-:W-:-:S13]  /*1160*/  R2UR UR36, R4 ;  /* 0x00000000042472ca */ /* 0x004fda00000e0000 */
[----:B------:R-:W-:Y:S02]  /*1170*/  USHF.R.S32.HI UR37, URZ, 0x1f, UR36 ;  /* 0x0000001f3f257899 */ /* 0x000fe40008011424 */
[----:B------:R-:W-:-:S04]  /*1180*/  @UP0 ULEA UR8, UP2, UR36, UR8, 0x2 ;  /* 0x0000000824080291 */ /* 0x000fc8000f84103f */
[----:B0-----:R-:W-:Y:S01]  /*1190*/  @P1 IMAD R4, R8, UR37, RZ ;  /* 0x0000002508041c24 */ /* 0x001fe2000f8e02ff */
[----:B------:R-:W-:Y:S02]  /*11a0*/  @UP0 ULEA.HI.X UR9, UR36, UR9, UR37, 0x2, UP2 ;  /* 0x0000000924090291 */ /* 0x000fe400090f1425 */
[C---:B-1---5:R-:W-:Y:S01]  /*11b0*/  @P0 IMAD R0, R6.reuse, UR37, RZ ;  /* 0x0000002506000c24 */ /* 0x062fe2000f8e02ff */
[----:B------:R-:W-:Y:S02]  /*11c0*/  @UP1 ULEA UR10, UP0, UR36, UR10, 0x2 ;  /* 0x0000000a240a1291 */ /* 0x000fe4000f80103f */
[----:B------:R-:W-:Y:S02]  /*11d0*/  @P1 IMAD R9, R9, UR36, R4 ;  /* 0x0000002409091c24 */ /* 0x000fe4000f8e0204 */
[----:B------:R-:W-:Y:S01]  /*11e0*/  @P0 IMAD R3, R7, UR36, R0 ;  /* 0x0000002407030c24 */ /* 0x000fe2000f8e0200 */
[----:B------:R-:W-:Y:S02]  /*11f0*/  @UP1 ULEA.HI.X UR11, UR36, UR11, UR37, 0x2, UP0 ;  /* 0x0000000b240b1291 */ /* 0x000fe400080f1425 */
[----:B------:R-:W-:-:S04]  /*1200*/  @P0 IMAD.WIDE.U32 R4, R6, UR36, RZ ;  /* 0x0000002406040c25 */ /* 0x000fc8000f8e00ff */
[----:B------:R-:W-:-:S04]  /*1210*/  @P1 IMAD.WIDE.U32 R6, R8, UR36, RZ ;  /* 0x0000002408061c25 */ /* 0x000fc8000f8e00ff */
[----:B------:R-:W-:Y:S02]  /*1220*/  @P0 IMAD.IADD R5, R5, 0x1, R3 ;  /* 0x0000000105050824 */ /* 0x000fe400078e0203 */
[----:B------:R-:W-:Y:S02]  /*1230*/  @P1 IMAD.IADD R7, R7, 0x1, R9 ;  /* 0x0000000107071824 */ /* 0x000fe400078e0209 */
[----:B---3--:R-:W-:-:S04]  /*1240*/  @P0 IMAD.WIDE.U32 R4, R10, UR42, R4 ;  /* 0x0000002a0a040c25 */ /* 0x008fc8000f8e0004 */
[----:B----4-:R-:W-:Y:S01]  /*1250*/  @P1 IMAD.WIDE.U32 R8, R20, UR42, R6 ;  /* 0x0000002a14081c25 */ /* 0x010fe2000f8e0006 */
[----:B------:R-:W-:-:S03]  /*1260*/  @P0 LEA R6, P2, R4, UR12, 0x2 ;  /* 0x0000000c04060c11 */ /* 0x000fc6000f8410ff */
[----:B------:R-:W-:Y:S02]  /*1270*/  IMAD.U32 R12, RZ, RZ, UR8 ;  /* 0x00000008ff0c7e24 */ /* 0x000fe4000f8e00ff */
[----:B------:R-:W-:Y:S02]  /*1280*/  IMAD.U32 R14, RZ, RZ, UR10 ;  /* 0x0000000aff0e7e24 */ /* 0x000fe4000f8e00ff */
[----:B------:R-:W-:Y:S02]  /*1290*/  IMAD.U32 R13, RZ, RZ, UR9 ;  /* 0x00000009ff0d7e24 */ /* 0x000fe4000f8e00ff */
[----:B------:R-:W-:Y:S02]  /*12a0*/  IMAD.U32 R15, RZ, RZ, UR11 ;  /* 0x0000000bff0f7e24 */ /* 0x000fe4000f8e00ff */
[----:B------:R-:W-:Y:S01]  /*12b0*/  @P0 IMAD R3, R11, UR42, R5 ;  /* 0x0000002a0b030c24 */ /* 0x000fe2000f8e0205 */
[----:B------:R-:W-:Y:S01]  /*12c0*/  @P1 LEA R10, P3, R8, UR14, 0x2 ;  /* 0x0000000e080a1c11 */ /* 0x000fe2000f8610ff */
[----:B------:R-:W-:Y:S01]  /*12d0*/  @P1 IMAD R5, R21, UR42, R9 ;  /* 0x0000002a15051c24 */ /* 0x000fe2000f8e0209 */
[----:B------:R-:W2:Y:S01]  /*12e0*/  @P4 LDG.E R12, desc[UR50][R12.64] ;  /* 0x000000320c0c4981 */ /* 0x000ea2000c1e1900 */
[----:B------:R-:W-:Y:S01]  /*12f0*/  IMAD.MOV.U32 R0, RZ, RZ, 0x3f800000 ;  /* 0x3f800000ff007424 */ /* 0x000fe200078e00ff */
[----:B------:R-:W-:Y:S01]  /*1300*/  @P0 LEA.HI.X R7, R4, UR13, R3, 0x2, P2 ;  /* 0x0000000d04070c11 */ /* 0x000fe200090f1403 */
[----:B------:R-:W-:Y:S01]  /*1310*/  IMAD.MOV.U32 R3, RZ, RZ, 0x3f800000 ;  /* 0x3f800000ff037424 */ /* 0x000fe200078e00ff */
[----:B------:R-:W3:Y:S01]  /*1320*/  @P5 LDG.E R14, desc[UR50][R14.64] ;  /* 0x000000320e0e5981 */ /* 0x000ee2000c1e1900 */
[----:B------:R-:W-:Y:S01]  /*1330*/  @P1 LEA.HI.X R11, R8, UR15, R5, 0x2, P3 ;  /* 0x0000000f080b1c11 */ /* 0x000fe200098f1405 */
[----:B------:R-:W-:-:S03]  /*1340*/  ULDC.64 UR8, c[0x0][0x418] ;  /* 0x0001060000087ab9 */ /* 0x000fc60000000a00 */
[----:B------:R0:W5:Y:S04]  /*1350*/  @P0 LDG.E R3, desc[UR50][R6.64] ;  /* 0x0000003206030981 */ /* 0x000168000c1e1900 */
[----:B------:R0:W5:Y:S01]  /*1360*/  @P1 LDG.E R0, desc[UR50][R10.64] ;  /* 0x000000320a001981 */ /* 0x000162000c1e1900 */
[----:B------:R-:W-:Y:S01]  /*1370*/  UISETP.NE.U32.AND UP0, UPT, UR8, URZ, UPT ;  /* 0x0000003f0800728c */ /* 0x000fe2000bf05070 */
[----:B------:R-:W-:Y:S01]  /*1380*/  UMOV UR43, UR5 ;  /* 0x00000005002b7c82 */ /* 0x000fe20008000000 */
[----:B------:R-:W-:Y:S02]  /*1390*/  ULDC UR5, c[0x0][0x2f0] ;  /* 0x0000bc0000057ab9 */ /* 0x000fe40000000800 */
[----:B------:R-:W-:Y:S01]  /*13a0*/  UISETP.NE.AND.EX UP0, UPT, UR9, URZ, UPT, UP0 ;  /* 0x0000003f0900728c */ /* 0x000fe2000bf05300 */
[----:B------:R-:W-:Y:S01]  /*13b0*/  UMOV UR54, URZ ;  /* 0x0000003f00367c82 */ /* 0x000fe20008000000 */
[----:B------:R-:W-:-:S02]  /*13c0*/  ULOP3.LUT UR8, UR6, 0xff0000, URZ, 0xc0, !UPT ;  /* 0x00ff000006087892 */ /* 0x000fc4000f8ec03f */
[----:B------:R-:W-:Y:S02]  /*13d0*/  USEL UR4, UR4, 0x1, UP0 ;  /* 0x0000000104047887 */ /* 0x000fe40008000000 */
[----:B------:R-:W-:Y:S02]  /*13e0*/  ULOP3.LUT UR6, UR6, 0xff000000, URZ, 0xc0, !UPT ;  /* 0xff00000006067892 */ /* 0x000fe4000f8ec03f */
[----:B------:R-:W-:Y:S01]  /*13f0*/  UIMAD UR4, UR4, UR5, URZ ;  /* 0x00000005040472a4 */ /* 0x000fe2000f8e023f */
[----:B--2---:R-:W-:-:S06]  /*1400*/  @P4 R2UR UR54, R12 ;  /* 0x000000000c3642ca */ /* 0x004fcc00000e0000 */
[----:B---3--:R-:W-:Y:S01]  /*1410*/  @P5 R2UR UR4, R14 ;  /* 0x000000000e0452ca */ /* 0x008fe200000e0000 */
[----:B0-----:R-:W-:-:S14]  /*1420*/  @P5 BRA `(.L_x_136) ;  /* 0x0000000000345947 */ /* 0x001fdc0003800000 */
[----:B------:R-:W-:Y:S02]  /*1430*/  ULDC.64 UR10, c[0x0][0xa08] ;  /* 0x00028200000a7ab9 */ /* 0x000fe40000000a00 */
[----:B------:R-:W-:-:S04]  /*1440*/  ISETP.NE.U32.AND P0, PT, RZ, UR10, PT ;  /* 0x0000000aff007c0c */ /* 0x000fc8000bf05070 */
[----:B------:R-:W-:-:S13]  /*1450*/  ISETP.NE.AND.EX P0, PT, RZ, UR11, PT, P0 ;  /* 0x0000000bff007c0c */ /* 0x000fda000bf05300 */
[----:B------:R-:W-:Y:S05]  /*1460*/  @!P0 BRA `(.L_x_136) ;  /* 0x0000000000248947 */ /* 0x000fea0003800000 */
[----:B------:R-:W-:Y:S02]  /*1470*/  ULDC.64 UR4, c[0x0][0xa08] ;  /* 0x0002820000047ab9 */ /* 0x000fe40000000a00 */
[----:B------:R-:W-:-:S06]  /*1480*/  UIMAD.WIDE UR4, UR36, 0x4, UR4 ;  /* 0x00000004240478a5 */ /* 0x000fcc000f8e0204 */
[----:B------:R-:W-:Y:S02]  /*1490*/  IMAD.U32 R4, RZ, RZ, UR4 ;  /* 0x00000004ff047e24 */ /* 0x000fe4000f8e00ff */
[----:B------:R-:W-:-:S05]  /*14a0*/  IMAD.U32 R5, RZ, RZ, UR5 ;  /* 0x00000005ff057e24 */ /* 0x000fca000f8e00ff */
[----:B------:R-:W2:Y:S04]  /*14b0*/  LDG.E R7, desc[UR50][R4.64] ;  /* 0x0000003204077981 */ /* 0x000ea8000c1e1900 */
[----:B------:R-:W3:Y:S01]  /*14c0*/  LDG.E R6, desc[UR50][R4.64+0x4] ;  /* 0x0000043204067981 */ /* 0x000ee2000c1e1900 */
[----:B--2---:R-:W-:Y:S02]  /*14d0*/  R2UR UR4, R7 ;  /* 0x00000000070472ca */ /* 0x004fe400000e0000 */
[----:B---3--:R-:W-:-:S13]  /*14e0*/  R2UR UR5, R6 ;  /* 0x00000000060572ca */ /* 0x008fda00000e0000 */
[----:B------:R-:W-:-:S12]  /*14f0*/  UIADD3 UR4, -UR4, UR5, URZ ;  /* 0x0000000504047290 */ /* 0x000fd8000fffe13f */
.L_x_136:
[----:B------:R-:W-:Y:S01]  /*1500*/  UIADD3 UR54, -UR54, UR4, URZ ;  /* 0x0000000436367290 */ /* 0x000fe2000fffe13f */
[----:B-----5:R-:W-:Y:S01]  /*1510*/  FMUL.FTZ R0, R3, R0 ;  /* 0x0000000003007220 */ /* 0x020fe20000410000 */
[----:B------:R-:W-:Y:S02]  /*1520*/  USHF.R.U32.HI UR4, URZ, 0x8, UR6 ;  /* 0x000000083f047899 */ /* 0x000fe40008011606 */
[----:B------:R-:W-:Y:S02]  /*1530*/  UISETP.GE.AND UP0, UPT, UR54, 0x1, UPT ;  /* 0x000000013600788c */ /* 0x000fe4000bf06270 */
[----:B------:R-:W-:Y:S02]  /*1540*/  UIADD3 UR6, UR54, 0x9f, URZ ;  /* 0x0000009f36067890 */ /* 0x000fe4000fffe03f */
[----:B------:R-:W-:Y:S02]  /*1550*/  ULEA.HI UR8, UR8, UR4, URZ, 0x10 ;  /* 0x0000000408087291 */ /* 0x000fe4000f8f803f */
[----:B------:R-:W-:Y:S01]  /*1560*/  PLOP3.LUT P0, PT, PT, PT, UP0, 0x80, 0x0 ;  /* 0x000000000000781c */ /* 0x000fe20003f0f008 */
[----:B------:R-:W-:Y:S01]  /*1570*/  UIMAD.WIDE UR6, UR6, 0x66666667, URZ ;  /* 0x66666667060678a5 */ /* 0x000fe2000f8e023f */
[----:B------:R-:W-:Y:S01]  /*1580*/  ULDC UR11, c[0x0][0x988] ;  /* 0x00026200000b7ab9 */ /* 0x000fe20000000800 */
[----:B------:R-:W-:-:S02]  /*1590*/  UMOV UR4, URZ ;  /* 0x0000003f00047c82 */ /* 0x000fc40008000000 */
[----:B------:R-:W-:Y:S02]  /*15a0*/  USHF.R.U32.HI UR5, URZ, 0x1f, UR7 ;  /* 0x0000001f3f057899 */ /* 0x000fe40008011607 */
[----:B------:R-:W-:Y:S02]  /*15b0*/  ULOP3.LUT UR39, UR8, 0xff, URZ, 0xc0, !UPT ;  /* 0x000000ff08277892 */ /* 0x000fe4000f8ec03f */
[----:B------:R-:W-:Y:S02]  /*15c0*/  USHF.R.U32.HI UR45, URZ, 0x10, UR8 ;  /* 0x000000103f2d7899 */ /* 0x000fe40008011608 */
[----:B------:R-:W-:Y:S02]  /*15d0*/  ULEA.HI.SX32 UR9, UR7, UR5, 0x1a ;  /* 0x0000000507097291 */ /* 0x000fe4000f8fd23f */
[----:B------:R-:W-:Y:S10]  /*15e0*/  @!P0 BRA `(.L_x_137) ;  /* 0x0000000000908947 */ /* 0x000ff40003800000 */
[----:B------:R-:W-:Y:S01]  /*15f0*/  UISETP.NE.AND UP0, UPT, UR45, URZ, UPT ;  /* 0x0000003f2d00728c */ /* 0x000fe2000bf05270 */
[----:B------:R-:W-:-:S03]  /*1600*/  ULDC UR4, c[0x0][0x9f0] ;  /* 0x00027c0000047ab9 */ /* 0x000fc60000000800 */
[----:B------:R-:W-:-:S03]  /*1610*/  USEL UR10, UR45, UR4, UP0 ;  /* 0x000000042d0a7287 */ /* 0x000fc60008000000 */
[----:B------:R-:W-:Y:S01]  /*1620*/  UMOV UR4, URZ ;  /* 0x0000003f00047c82 */ /* 0x000fe20008000000 */
[----:B------:R-:W-:Y:S02]  /*1630*/  UIADD3 UR6, UR9, -0x1, UR10 ;  /* 0xffffffff09067890 */ /* 0x000fe4000fffe00a */
[----:B------:R-:W-:-:S04]  /*1640*/  IMAD.U32 R5, RZ, RZ, UR10 ;  /* 0x0000000aff057e24 */ /* 0x000fc8000f8e00ff */
[----:B------:R-:W-:Y:S01]  /*1650*/  IMAD.U32 R6, RZ, RZ, UR6 ;  /* 0x00000006ff067e24 */ /* 0x000fe2000f8e00ff */
[-C--:B------:R-:W-:Y:S01]  /*1660*/  IABS R3, R5.reuse ;  /* 0x0000000500037213 */ /* 0x080fe20000000000 */
[----:B------:R-:W-:Y:S01]  /*1670*/  ULOP3.LUT UR6, UR6, UR10, URZ, 0x3c, !UPT ;  /* 0x0000000a06067292 */ /* 0x000fe2000f8e3c3f */
[----:B------:R-:W-:Y:S02]  /*1680*/  IABS R7, R5 ;  /* 0x0000000500077213 */ /* 0x000fe40000000000 */
[----:B------:R-:W-:Y:S02]  /*1690*/  R2UR UR12, R3 ;  /* 0x00000000030c72ca */ /* 0x000fe400000e0000 */
[----:B------:R-:W-:-:S05]  /*16a0*/  IABS R6, R6 ;  /* 0x0000000600067213 */ /* 0x000fca0000000000 */
[----:B------:R-:W-:-:S05]  /*16b0*/  IMAD.MOV.U32 R5, RZ, RZ, R6 ;  /* 0x000000ffff057224 */ /* 0x000fca00078e0006 */
[----:B------:R-:W-:Y:S01]  /*16c0*/  R2UR UR8, R5 ;  /* 0x00000000050872ca */ /* 0x000fe200000e0000 */
[----:B------:R-:W0:Y:S08]  /*16d0*/  I2F.RP R3, UR12 ;  /* 0x0000000c00037d06 */ /* 0x000e300008209400 */
[----:B0-----:R-:W0:Y:S02]  /*16e0*/  MUFU.RCP R3, R3 ;  /* 0x0000000300037308 */ /* 0x001e240000001000 */
[----:B0-----:R-:W-:-:S02]  /*16f0*/  VIADD R4, R3, 0xffffffe ;  /* 0x0ffffffe03047836 */ /* 0x001fc40000000000 */
[----:B------:R-:W-:-:S04]  /*1700*/  IMAD.MOV R3, RZ, RZ, -R7 ;  /* 0x000000ffff037224 */ /* 0x000fc800078e0a07 */
[----:B------:R-:W0:Y:S02]  /*1710*/  F2I.FTZ.U32.TRUNC.NTZ R4, R4 ;  /* 0x0000000400047305 */ /* 0x000e24000021f000 */
[----:B0-----:R-:W-:-:S13]  /*1720*/  R2UR UR5, R4 ;  /* 0x00000000040572ca */ /* 0x001fda00000e0000 */
[----:B------:R-:W-:-:S04]  /*1730*/  UIADD3 UR7, URZ, -UR5, URZ ;  /* 0x800000053f077290 */ /* 0x000fc8000fffe03f */
[----:B------:R-:W-:-:S04]  /*1740*/  UIMAD UR7, UR7, UR12, URZ ;  /* 0x0000000c070772a4 */ /* 0x000fc8000f8e023f */
[----:B------:R-:W-:-:S03]  /*1750*/  UIMAD.WIDE.U32 UR4, UR5, UR7, UR4 ;  /* 0x00000007050472a5 */ /* 0x000fc6000f8e0004 */
[----:B------:R-:W-:Y:S01]  /*1760*/  R2UR UR7, R3 ;  /* 0x00000000030772ca */ /* 0x000fe200000e0000 */
[----:B------:R-:W-:-:S12]  /*1770*/  UIMAD.WIDE.U32 UR4, UR5, UR8, URZ ;  /* 0x00000008050472a5 */ /* 0x000fd8000f8e003f */
[----:B------:R-:W-:-:S04]  /*1780*/  UIMAD UR4, UR5, UR7, UR8 ;  /* 0x00000007050472a4 */ /* 0x000fc8000f8e0208 */
[----:B------:R-:W-:-:S11]  /*1790*/  UISETP.GT.U32.AND UP1, UPT, UR12, UR4, UPT ;  /* 0x000000040c00728c */ /* 0x000fd6000bf24070 */
[----:B------:R-:W-:Y:S02]  /*17a0*/  @!UP1 UIADD3 UR4, UR4, -UR12, URZ ;  /* 0x8000000c04049290 */ /* 0x000fe4000fffe03f */
[----:B------:R-:W-:Y:S02]  /*17b0*/  @!UP1 UIADD3 UR5, UR5, 0x1, URZ ;  /* 0x0000000105059890 */ /* 0x000fe4000fffe03f */
[----:B------:R-:W-:Y:S02]  /*17c0*/  UISETP.GE.U32.AND UP0, UPT, UR4, UR12, UPT ;  /* 0x0000000c0400728c */ /* 0x000fe4000bf06070 */
[----:B------:R-:W-:-:S09]  /*17d0*/  UISETP.GE.AND UP1, UPT, UR6, URZ, UPT ;  /* 0x0000003f0600728c */ /* 0x000fd2000bf26270 */
[----:B------:R-:W-:Y:S02]  /*17e0*/  @UP0 UIADD3 UR5, UR5, 0x1, URZ ;  /* 0x0000000105050890 */ /* 0x000fe4000fffe03f */
[----:B------:R-:W-:-:S05]  /*17f0*/  UISETP.NE.AND UP0, UPT, UR10, URZ, UPT ;  /* 0x0000003f0a00728c */ /* 0x000fca000bf05270 */
[----:B------:R-:W-:Y:S02]  /*1800*/  UMOV UR4, UR5 ;  /* 0x0000000500047c82 */ /* 0x000fe40008000000 */
[----:B------:R-:W-:-:S04]  /*1810*/  @!UP1 UIADD3 UR4, -UR4, URZ, URZ ;  /* 0x0000003f04049290 */ /* 0x000fc8000fffe13f */
[----:B------:R-:W-:-:S12]  /*1820*/  @!UP0 ULOP3.LUT UR4, URZ, UR10, URZ, 0x33, !UPT ;  /* 0x0000000a3f048292 */ /* 0x000fd8000f8e333f */
.L_x_137:
[----:B------:R-:W-:Y:S01]  /*1830*/  UIMAD UR40, UR39, UR4, URZ ;  /* 0x00000004272872a4 */ /* 0x000fe2000f8e023f */
[----:B------:R-:W-:Y:S02]  /*1840*/  IMAD.U32 R3, RZ, RZ, UR9 ;  /* 0x00000009ff037e24 */ /* 0x000fe4000f8e00ff */
[----:B------:R-:W-:Y:S01]  /*1850*/  FMUL.FTZ R0, R0, UR11 ;  /* 0x0000000b00007c20 */ /* 0x000fe20008410000 */
[----:B------:R-:W-:Y:S01]  /*1860*/  IMAD.U32 R4, RZ, RZ, UR4 ;  /* 0x00000004ff047e24 */ /* 0x000fe2000f8e00ff */
[----:B------:R-:W-:Y:S01]  /*1870*/  PLOP3.LUT P0, PT, PT, PT, PT, 0x80, 0x0 ;  /* 0x000000000000781c */ /* 0x000fe20003f0f070 */
[----:B------:R-:W-:Y:S01]  /*1880*/  IMAD.MOV.U32 R29, RZ, RZ, RZ ;  /* 0x000000ffff1d7224 */ /* 0x000fe200078e00ff */
[----:B------:R-:W-:Y:S02]  /*1890*/  CS2R R6, SRZ ;  /* 0x0000000000067805 */ /* 0x000fe4000001ff00 */
[----:B------:R-:W-:Y:S01]  /*18a0*/  R2UR UR41, R0 ;  /* 0x00000000002972ca */ /* 0x000fe200000e0000 */
[----:B------:R-:W-:Y:S01]  /*18b0*/  IMAD.MOV.U32 R0, RZ, RZ, RZ ;  /* 0x000000ffff007224 */ /* 0x000fe200078e00ff */
[----:B------:R-:W-:-:S02]  /*18c0*/  VIADDMNMX R3, R4, UR40, R3, PT ;  /* 0x0000002804037c46 */ /* 0x000fc4000b800103 */
[----:B------:R-:W-:Y:S02]  /*18d0*/  CS2R R48, SRZ ;  /* 0x0000000000307805 */ /* 0x000fe4000001ff00 */
[----:B------:R-:W-:Y:S02]  /*18e0*/  CS2R R8, SRZ ;  /* 0x0000000000087805 */ /* 0x000fe4000001ff00 */
[----:B------:R-:W-:Y:S02]  /*18f0*/  CS2R R10, SRZ ;  /* 0x00000000000a7805 */ /* 0x000fe4000001ff00 */
[----:B------:R-:W-:Y:S01]  /*1900*/  R2UR UR52, R3 ;  /* 0x00000000033472ca */ /* 0x000fe200000e0000 */
[----:B------:R-:W-:Y:S01]  /*1910*/  IMAD.MOV.U32 R3, RZ, RZ, RZ ;  /* 0x000000ffff037224 */ /* 0x000fe200078e00ff */
[----:B------:R-:W-:Y:S02]  /*1920*/  CS2R R12, SRZ ;  /* 0x00000000000c7805 */ /* 0x000fe4000001ff00 */
[----:B------:R-:W-:-:S02]  /*1930*/  CS2R R14, SRZ ;  /* 0x00000000000e7805 */ /* 0x000fc4000001ff00 */
[----:B------:R-:W-:Y:S01]  /*1940*/  CS2R R20, SRZ ;  /* 0x0000000000147805 */ /* 0x000fe2000001ff00 */
[----:B------:R-:W-:Y:S01]  /*1950*/  IMAD.MOV.U32 R33, RZ, RZ, RZ ;  /* 0x000000ffff217224 */ /* 0x000fe200078e00ff */
[----:B------:R-:W-:Y:S01]  /*1960*/  CS2R R24, SRZ ;  /* 0x0000000000187805 */ /* 0x000fe2000001ff00 */
[----:B------:R-:W-:Y:S01]  /*1970*/  IMAD.MOV.U32 R47, RZ, RZ, RZ ;  /* 0x000000ffff2f7224 */ /* 0x000fe200078e00ff */
[----:B------:R-:W-:Y:S02]  /*1980*/  CS2R R44, SRZ ;  /* 0x00000000002c7805 */ /* 0x000fe4000001ff00 */
[----:B------:R-:W-:Y:S02]  /*1990*/  CS2R R52, SRZ ;  /* 0x0000000000347805 */ /* 0x000fe4000001ff00 */
[----:B------:R-:W-:Y:S01]  /*19a0*/  CS2R R40, SRZ ;  /* 0x0000000000287805 */ /* 0x000fe2000001ff00 */
[----:B------:R-:W-:Y:S01]  /*19b0*/  IMAD.MOV.U32 R50, RZ, RZ, RZ ;  /* 0x000000ffff327224 */ /* 0x000fe200078e00ff */
[----:B------:R-:W-:Y:S01]  /*19c0*/  CS2R R88, SRZ ;  /* 0x0000000000587805 */ /* 0x000fe2000001ff00 */
[----:B------:R-:W-:Y:S01]  /*19d0*/  UISETP.GT.AND UP0, UPT, UR52, UR40, UPT ;  /* 0x000000283400728c */ /* 0x000fe2000bf04270 */
[----:B------:R-:W-:-:S02]  /*19e0*/  CS2R R54, SRZ ;  /* 0x0000000000367805 */ /* 0x000fc4000001ff00 */
[----:B------:R-:W-:Y:S02]  /*19f0*/  CS2R R56, SRZ ;  /* 0x0000000000387805 */ /* 0x000fe4000001ff00 */
[----:B------:R-:W-:Y:S02]  /*1a00*/  CS2R R90, SRZ ;  /* 0x00000000005a7805 */ /* 0x000fe4000001ff00 */
[----:B------:R-:W-:Y:S02]  /*1a10*/  CS2R R60, SRZ ;  /* 0x00000000003c7805 */ /* 0x000fe4000001ff00 */
[----:B------:R-:W-:Y:S02]  /*1a20*/  CS2R R62, SRZ ;  /* 0x00000000003e7805 */ /* 0x000fe4000001ff00 */
[----:B------:R-:W-:Y:S02]  /*1a30*/  PLOP3.LUT P1, PT, PT, PT, UP0, 0x80, 0x0 ;  /* 0x000000000000781c */ /* 0x000fe40003f2f008 */
[----:B------:R-:W-:Y:S01]  /*1a40*/  CS2R R58, SRZ ;  /* 0x00000000003a7805 */ /* 0x000fe2000001ff00 */
[----:B------:R-:W-:Y:S01]  /*1a50*/  IMAD.MOV.U32 R64, RZ, RZ, RZ ;  /* 0x000000ffff407224 */ /* 0x000fe200078e00ff */
[----:B------:R-:W-:-:S02]  /*1a60*/  CS2R R68, SRZ ;  /* 0x0000000000447805 */ /* 0x000fc4000001ff00 */
[----:B------:R-:W-:Y:S02]  /*1a70*/  CS2R R70, SRZ ;  /* 0x0000000000467805 */ /* 0x000fe4000001ff00 */
[----:B------:R-:W-:Y:S02]  /*1a80*/  CS2R R66, SRZ ;  /* 0x0000000000427805 */ /* 0x000fe4000001ff00 */
[----:B------:R-:W-:Y:S02]  /*1a90*/  CS2R R72, SRZ ;  /* 0x0000000000487805 */ /* 0x000fe4000001ff00 */
[----:B------:R-:W-:Y:S01]  /*1aa0*/  CS2R R76, SRZ ;  /* 0x00000000004c7805 */ /* 0x000fe2000001ff00 */
[----:B------:R-:W-:Y:S01]  /*1ab0*/  IMAD.MOV.U32 R92, RZ, RZ, RZ ;  /* 0x000000ffff5c7224 */ /* 0x000fe200078e00ff */
[----:B------:R-:W-:Y:S02]  /*1ac0*/  CS2R R78, SRZ ;  /* 0x00000000004e7805 */ /* 0x000fe4000001ff00 */
[----:B------:R-:W-:-:S02]  /*1ad0*/  CS2R R74, SRZ ;  /* 0x00000000004a7805 */ /* 0x000fc4000001ff00 */
[----:B------:R-:W-:Y:S02]  /*1ae0*/  CS2R R84, SRZ ;  /* 0x0000000000547805 */ /* 0x000fe4000001ff00 */
[----:B------:R-:W-:Y:S02]  /*1af0*/  CS2R R80, SRZ ;  /* 0x0000000000507805 */ /* 0x000fe4000001ff00 */
[----:B------:R-:W-:Y:S02]  /*1b00*/  CS2R R86, SRZ ;  /* 0x0000000000567805 */ /* 0x000fe4000001ff00 */
[----:B------:R-:W-:Y:S01]  /*1b10*/  CS2R R82, SRZ ;  /* 0x0000000000527805 */ /* 0x000fe2000001ff00 */
[----:B------:R-:W-:Y:S06]  /*1b20*/  @!P1 BRA `(.L_x_138) ;  /* 0x0000006c00b09947 */ /* 0x000fec0003800000 */
[----:B------:R-:W0:Y:S01]  /*1b30*/  SHFL.IDX PT, R0, R217, RZ, 0x1f ;  /* 0x00001fffd9007589 */ /* 0x000e2200000e0000 */
[----:B------:R-:W1:Y:S01]  /*1b40*/  S2UR UR6, SR_CgaCtaId ;  /* 0x00000000000679c3 */ /* 0x000e620000008800 */
[----:B------:R-:W-:Y:S01]  /*1b50*/  UMOV UR5, 0x400 ;  /* 0x0000040000057882 */ /* 0x000fe20000000000 */
[----:B0-----:R-:W-:Y:S01]  /*1b60*/  R2UR UR44, R0 ;  /* 0x00000000002c72ca */ /* 0x001fe200000e0000 */
[----:B-1----:R-:W-:-:S04]  /*1b70*/  ULEA UR5, UR6, UR5, 0x18 ;  /* 0x0000000506057291 */ /* 0x002fc8000f8ec03f */
[----:B------:R-:W-:-:S04]  /*1b80*/  UIADD3 UR5, UR5, 0x14400, URZ ;  /* 0x0001440005057890 */ /* 0x000fc8000fffe03f */
[----:B------:R-:W-:-:S04]  /*1b90*/  ULOP3.LUT UP0, URZ, UR5, 0x9f, URZ, 0xc0, !UPT ;  /* 0x0000009f053f7892 */ /* 0x000fc8000f80c03f */
[----:B------:R-:W-:Y:S02]  /*1ba0*/  ULEA.HI UR4, UR44, UR44, URZ, 0x1 ;  /* 0x0000002c2c047291 */ /* 0x000fe4000f8f083f */
[----:B------:R-:W-:Y:S02]  /*1bb0*/  PLOP3.LUT P0, PT, PT, PT, UP0, 0x80, 0x0 ;  /* 0x000000000000781c */ /* 0x000fe40003f0f008 */
        /* <DEDUP_REMOVED lines=22> */
.L_x_139:
[----:B------:R-:W0:Y:S01]  /*1d20*/  S2UR UR5, SR_CgaCtaId ;  /* 0x00000000000579c3 */ /* 0x000e220000008800 */
[----:B------:R-:W-:Y:S01]  /*1d30*/  ULEA.HI UR4, UR47, UR47, URZ, 0x1 ;  /* 0x0000002f2f047291 */ /* 0x000fe2000f8f083f */
[----:B------:R-:W-:Y:S01]  /*1d40*/  MOV R3, 0x400 ;  /* 0x0000040000037802 */ /* 0x000fe20000000f00 */
[----:B------:R-:W-:Y:S02]  /*1d50*/  IMAD.U32 R5, RZ, RZ, UR48 ;  /* 0x00000030ff057e24 */ /* 0x000fe4000f8e00ff */
[----:B------:R-:W-:-:S03]  /*1d60*/  ULOP3.LUT UR4, UR4, 0xfffffffe, URZ, 0xc0, !UPT ;  /* 0xfffffffe04047892 */ /* 0x000fc6000f8ec03f */
[----:B------:R-:W-:Y:S01]  /*1d70*/  ISETP.NE.AND P0, PT, R5, 0x3, PT ;  /* 0x000000030500780c */ /* 0x000fe20003f05270 */
[----:B------:R-:W-:-:S06]  /*1d80*/  UIADD3 UR4, UR47, -UR4, URZ ;  /* 0x800000042f047290 */ /* 0x000fcc000fffe03f */
[----:B------:R-:W-:-:S05]  /*1d90*/  IMAD.U32 R0, RZ, RZ, UR4 ;  /* 0x00000004ff007e24 */ /* 0x000fca000f8e00ff */
[----:B------:R-:W-:Y:S01]  /*1da0*/  SHF.L.U32 R0, R0, 0x1f, RZ ;  /* 0x0000001f00007819 */ /* 0x000fe200000006ff */
[----:B0-----:R-:W-:-:S05]  /*1db0*/  IMAD.U32 R4, RZ, RZ, UR5 ;  /* 0x00000005ff047e24 */ /* 0x001fca000f8e00ff */
[----:B------:R-:W-:-:S04]  /*1dc0*/  LEA R3, R4, R3, 0x18 ;  /* 0x0000000304037211 */ /* 0x000fc800078ec0ff */
[----:B------:R-:W0:Y:S02]  /*1dd0*/  SYNCS.PHASECHK.TRANS64.TRYWAIT P1, [R3+URZ+0x29800], R0 ;  /* 0x02980000030075a7 */ /* 0x000e24000802017f */
[----:B0-----:R-:W-:Y:S05]  /*1de0*/  @!P1 BRA `(.L_x_140) ;  /* 0x0000010000549947 */ /* 0x001fea0003800000 */
.L_x_278:
[----:B------:R-:W-:Y:S05]  /*1df0*/  @!P0 BRA `(.L_x_141) ;  /* 0x0000000000048947 */ /* 0x000fea0003800000 */
[----:B------:R-:W-:Y:S01]  /*1e00*/  BPT.TRAP 0x1 ;  /* 0x000000040000795c */ /* 0x000fe20000300000 */
.L_x_141:
[----:B------:R-:W-:Y:S02]  /*1e10*/  IMAD.U32 R5, RZ, RZ, UR46 ;  /* 0x0000002eff057e24 */ /* 0x000fe4000f8e00ff */
[----:B------:R-:W-:-:S03]  /*1e20*/  IMAD.U32 R6, RZ, RZ, UR53 ;  /* 0x00000035ff067e24 */ /* 0x000fc6000f8e00ff */
[----:B------:R-:W-:Y:S01]  /*1e30*/  SHF.L.U32 R5, R5, 0x1f, RZ ;  /* 0x0000001f05057819 */ /* 0x000fe200000006ff */
[----:B------:R-:W-:-:S04]  /*1e40*/  IMAD R6, R6, 0x8, R3 ;  /* 0x0000000806067824 */ /* 0x000fc800078e0203 */
[----:B------:R1:W2:Y:S01]  /*1e50*/  SYNCS.PHASECHK.TRANS64.TRYWAIT P2, [R6+URZ+0x29830], R5 ;  /* 0x02983005060075a7 */ /* 0x0002a2000804017f */
[----:B------:R-:W-:Y:S05]  /*1e60*/  @!P0 BRA `(.L_x_142) ;  /* 0x0000000000048947 */ /* 0x000fea0003800000 */
[----:B------:R-:W-:Y:S01]  /*1e70*/  BPT.TRAP 0x1 ;  /* 0x000000040000795c */ /* 0x000fe20000300000 */
.L_x_142:
[----:B0-----:R-:W0:Y:S01]  /*1e80*/  S2R R0, SR_TID.X ;  /* 0x0000000000007919 */ /* 0x001e220000002100 */
[----:B------:R-:W-:Y:S01]  /*1e90*/  IMAD.MOV.U32 R25, RZ, RZ, RZ ;  /* 0x000000ffff197224 */ /* 0x000fe200078e00ff */
[----:B0-----:R-:W-:Y:S01]  /*1ea0*/  LOP3.LUT P1, R0, R0, 0x7f, RZ, 0xc0, !PT ;  /* 0x0000007f00007812 */ /* 0x001fe2000782c0ff */
[----:B--2---:R-:W-:-:S12]  /*1eb0*/  @P2 BRA `(.L_x_143) ;  /* 0x0000000000082947 */ /* 0x004fd80003800000 */
[----:B------:R-:W0:Y:S02]  /*1ec0*/  SYNCS.PHASECHK.TRANS64.TRYWAIT P2, [R6+URZ+0x29830], R5 ;  /* 0x02983005060075a7 */ /* 0x000e24000804017f */
[----:B0-----:R-:W-:Y:S05]  /*1ed0*/  @!P2 BRA `(.L_x_144) ;  /* 0x00000100002ca947 */ /* 0x001fea0003800000 */
.L_x_143:
[----:B------:R-:W-:Y:S05]  /*1ee0*/  WARPSYNC.ALL ;  /* 0x0000000000007948 */ /* 0x000fea0003800000 */
[----:B------:R-:W-:Y:S01]  /*1ef0*/  R2UR UR4, R3 ;  /* 0x00000000030472ca */ /* 0x000fe200000e0000 */
[----:B------:R-:W-:Y:S01]  /*1f00*/  ULOP3.LUT UR20, UR55, 0x10000, URZ, 0xfc, !UPT ;  /* 0x0001000037147892 */ /* 0x000fe2000f8efc3f */
[----:B------:R-:W-:Y:S01]  /*1f10*/  WARPGROUP.ARRIVE ;  /* 0x00000000000079c5 */ /* 0x000fe20000000000 */
[----:B------:R-:W-:Y:S01]  /*1f20*/  UMOV UR25, 0x80000020 ;  /* 0x8000002000197882 */ /* 0x000fe20000000000 */
[----:B------:R-:W-:Y:S01]  /*1f30*/  UMOV UR27, 0x80000020 ;  /* 0x80000020001b7882 */ /* 0x000fe20000000000 */
[----:B------:R-:W-:Y:S01]  /*1f40*/  UMOV UR5, UR25 ;  /* 0x0000001900057c82 */ /* 0x000fe20008000000 */
[----:B------:R-:W-:Y:S01]  /*1f50*/  UMOV UR7, 0x80000020 ;  /* 0x8000002000077882 */ /* 0x000fe20000000000 */
[----:B------:R-:W-:Y:S01]  /*1f60*/  UIADD3 UR9, UR20, 0x2, URZ ;  /* 0x0000000214097890 */ /* 0x000fe2000fffe03f */
[----:B------:R-:W-:Y:S01]  /*1f70*/  IMAD.U32 R8, RZ, RZ, UR54 ;  /* 0x00000036ff087e24 */ /* 0x000fe2000f8e00ff */
[----:B------:R-:W-:Y:S01]  /*1f80*/  UMOV UR24, UR20 ;  /* 0x0000001400187c82 */ /* 0x000fe20008000000 */
[----:B------:R-:W-:Y:S01]  /*1f90*/  UMOV UR11, 0x80000020 ;  /* 0x80000020000b7882 */ /* 0x000fe20000000000 */
[----:B------:R-:W-:Y:S01]  /*1fa0*/  UIADD3 UR13, UR20, 0x200, URZ ;  /* 0x00000200140d7890 */ /* 0x000fe2000fffe03f */
[----:B------:R-:W-:Y:S01]  /*1fb0*/  IMAD.U32 R12, RZ, RZ, UR52 ;  /* 0x00000034ff0c7e24 */ /* 0x000fe2000f8e00ff */
[----:B------:R-:W-:Y:S01]  /*1fc0*/  UIADD3 UR4, UR4, 0x1a400, URZ ;  /* 0x0001a40004047890 */ /* 0x000fe2000fffe03f */
[----:B------:R-:W-:Y:S01]  /*1fd0*/  IADD3 R7, R8, 0xa0, -R199 ;  /* 0x000000a008077810 */ /* 0x000fe20007ffe8c7 */
[----:B------:R-:W-:Y:S01]  /*1fe0*/  UMOV UR15, 0x80000020 ;  /* 0x80000020000f7882 */ /* 0x000fe20000000000 */
[----:B------:R-:W-:Y:S01]  /*1ff0*/  UMOV UR19, 0x80000020 ;  /* 0x8000002000137882 */ /* 0x000fe20000000000 */
[----:B------:R-:W-:Y:S01]  /*2000*/  USHF.R.U32.HI UR4, URZ, 0x4, UR4 ;  /* 0x000000043f047899 */ /* 0x000fe20008011604 */
[----:B------:R-:W-:Y:S01]  /*2010*/  P2R R10, PR, RZ, 0x2 ;  /* 0x00000002ff0a7803 */ /* 0x000fe20000000000 */
[----:B------:R-:W-:Y:S01]  /*2020*/  UMOV UR23, 0x80000020 ;  /* 0x8000002000177882 */ /* 0x000fe20000000000 */
[----:B------:R-:W-:Y:S01]  /*2030*/  IMAD R7, R12, -0xa0, R7 ;  /* 0xffffff600c077824 */ /* 0x000fe200078e0207 */
[----:B------:R-:W-:Y:S01]  /*2040*/  ULOP3.LUT UR4, UR4, 0x3fff, URZ, 0xc0, !UPT ;  /* 0x00003fff04047892 */ /* 0x000fe2000f8ec03f */
[----:B------:R-:W-:Y:S01]  /*2050*/  P2R R9, PR, RZ, 0x1 ;  /* 0x00000001ff097803 */ /* 0x000fe20000000000 */
[----:B------:R-:W-:-:S02]  /*2060*/  UIADD3 UR52, UR52, -0x2, URZ ;  /* 0xfffffffe34347890 */ /* 0x000fc4000fffe03f */
[----:B------:R-:W-:Y:S01]  /*2070*/  ULOP3.LUT UR49, UR4, 0x10000, URZ, 0xfc, !UPT ;  /* 0x0001000004317892 */ /* 0x000fe2000f8efc3f */
[C---:B------:R-:W-:Y:S01]  /*2080*/  ISETP.GT.AND P3, PT, R7.reuse, RZ, PT ;  /* 0x000000ff0700720c */ /* 0x040fe20003f64270 */
[----:B------:R-:W-:Y:S01]  /*2090*/  UISETP.GE.AND UP0, UPT, UR52, UR40, UPT ;  /* 0x000000283400728c */ /* 0x000fe2000bf06270 */
[C---:B------:R-:W-:Y:S01]  /*20a0*/  ISETP.GT.AND P6, PT, R7.reuse, 0x1, PT ;  /* 0x000000010700780c */ /* 0x040fe20003fc4270 */
[----:B------:R-:W-:Y:S01]  /*20b0*/  UIMAD UR28, UR53, 0x780, UR49 ;  /* 0x00000780351c78a4 */ /* 0x000fe2000f8e0231 */
[C---:B------:R-:W-:Y:S01]  /*20c0*/  ISETP.GT.AND P5, PT, R7.reuse, 0x8, PT ;  /* 0x000000080700780c */ /* 0x040fe20003fa4270 */
[----:B------:R-:W-:Y:S01]  /*20d0*/  UMOV UR4, UR24 ;  /* 0x0000001800047c82 */ /* 0x000fe20008000000 */
[C---:B------:R-:W-:Y:S01]  /*20e0*/  ISETP.GT.AND P2, PT, R7.reuse, 0x9, PT ;  /* 0x000000090700780c */ /* 0x040fe20003f44270 */
[----:B------:R-:W-:Y:S01]  /*20f0*/  UIADD3 UR6, UR28, 0x180, URZ ;  /* 0x000001801c067890 */ /* 0x000fe2000fffe03f */
[C---:B------:R-:W-:Y:S01]  /*2100*/  ISETP.GT.AND P4, PT, R7.reuse, 0x10, PT ;  /* 0x000000100700780c */ /* 0x040fe20003f84270 */
[----:B------:R-:W-:Y:S01]  /*2110*/  UIADD3 UR8, UR28, 0x200, URZ ;  /* 0x000002001c087890 */ /* 0x000fe2000fffe03f */
[C---:B------:R-:W-:Y:S01]  /*2120*/  ISETP.GT.AND P1, PT, R7.reuse, 0x79, PT ;  /* 0x000000790700780c */ /* 0x040fe20003f24270 */
[----:B------:R-:W-:Y:S01]  /*2130*/  UMOV UR26, UR28 ;  /* 0x0000001c001a7c82 */ /* 0x000fe20008000000 */
[----:B------:R-:W-:Y:S01]  /*2140*/  UIADD3 UR10, UR28, 0x2, URZ ;  /* 0x000000021c0a7890 */ /* 0x000fe2000fffe03f */
[----:B------:R-:W-:Y:S01]  /*2150*/  QGMMA.64x32x32.F32.E4M3.E4M3 R92, gdesc[UR24], RZ, !UPT, gsb0 ;  /* 0x00600000185c79f3 */ /* 0x000fe2000c0008ff */
[----:B------:R-:W-:Y:S01]  /*2160*/  UIADD3 UR26, UR28, 0x80, URZ ;  /* 0x000000801c1a7890 */ /* 0x000fe2000fffe03f */
[----:B------:R-:W-:Y:S01]  /*2170*/  ISETP.GT.AND P0, PT, R7, 0x80, PT ;  /* 0x000000800700780c */ /* 0x000fe20003f04270 */
[----:B------:R-:W-:Y:S01]  /*2180*/  UMOV UR27, 0x80000020 ;  /* 0x80000020001b7882 */ /* 0x000fe20000000000 */
[----:B------:R-:W-:-:S02]  /*2190*/  UIADD3 UR12, UR28, 0x202, URZ ;  /* 0x000002021c0c7890 */ /* 0x000fc4000fffe03f */
[----:B------:R-:W-:Y:S02]  /*21a0*/  UIADD3 UR14, UR28, 0x280, URZ ;  /* 0x000002801c0e7890 */ /* 0x000fe4000fffe03f */
[----:B------:R-:W-:Y:S02]  /*21b0*/  UIADD3 UR16, UR28, 0x282, URZ ;  /* 0x000002821c107890 */ /* 0x000fe4000fffe03f */
[----:B------:R-:W-:Y:S02]  /*21c0*/  UIADD3 UR18, UR28, 0x402, URZ ;  /* 0x000004021c127890 */ /* 0x000fe4000fffe03f */
[----:B------:R-:W-:Y:S01]  /*21d0*/  UIADD3 UR22, UR28, 0x680, URZ ;  /* 0x000006801c167890 */ /* 0x000fe2000fffe03f */
[----:B------:R-:W-:Y:S02]  /*21e0*/  WARPGROUP.DEPBAR.LE gsb0, 0x0 ;  /* 0x00008000000079c5 */ /* 0x000fe40000010000 */
[----:B------:R-:W-:-:S06]  /*21f0*/  WARPGROUP.ARRIVE ;  /* 0x00000000000079c5 */ /* 0x000fcc0000000000 */
[----:B------:R-:W-:Y:S01]  /*2200*/  QGMMA.64x32x32.F32.E4M3.E4M3 R76, gdesc[UR24], RZ, !UPT, gsb0 ;  /* 0x00600000184c79f3 */ /* 0x000fe2000c0008ff */
[----:B------:R-:W-:Y:S01]  /*2210*/  UIADD3 UR26, UR28, 0x100, URZ ;  /* 0x000001001c1a7890 */ /* 0x000fe2000fffe03f */
[----:B------:R-:W-:Y:S01]  /*2220*/  UMOV UR27, 0x80000020 ;  /* 0x80000020001b7882 */ /* 0x000fe20000000000 */
[----:B------:R-:W-:Y:S02]  /*2230*/  WARPGROUP.DEPBAR.LE gsb0, 0x0 ;  /* 0x00008000000079c5 */ /* 0x000fe40000010000 */
[----:B------:R-:W-:-:S06]  /*2240*/  WARPGROUP.ARRIVE ;  /* 0x00000000000079c5 */ /* 0x000fcc0000000000 */
[----:B------:R-:W-:Y:S01]  /*2250*/  QGMMA.64x32x32.F32.E4M3.E4M3 R60, gdesc[UR24], RZ, !UPT, gsb0 ;  /* 0x00600000183c79f3 */ /* 0x000fe2000c0008ff */
[----:B------:R-:W-:Y:S01]  /*2260*/  UMOV UR26, UR8 ;  /* 0x00000008001a7c82 */ /* 0x000fe20008000000 */
[----:B------:R-:W-:Y:S01]  /*2270*/  UMOV UR27, 0x80000020 ;  /* 0x80000020001b7882 */ /* 0x000fe20000000000 */
[----:B------:R-:W-:Y:S02]  /*2280*/  WARPGROUP.DEPBAR.LE gsb0, 0x0 ;  /* 0x00008000000079c5 */ /* 0x000fe40000010000 */
[----:B------:R-:W-:-:S06]  /*2290*/  WARPGROUP.ARRIVE ;  /* 0x00000000000079c5 */ /* 0x000fcc0000000000 */
[----:B------:R-:W-:Y:S01]  /*22a0*/  QGMMA.64x32x32.F32.E4M3.E4M3 R44, gdesc[UR4], RZ, !UPT, gsb0 ;  /* 0x00600000042c79f3 */ /* 0x000fe2000c0008ff */
[----:B------:R-:W-:Y:S01]  /*22b0*/  UMOV UR4, UR9 ;  /* 0x0000000900047c82 */ /* 0x000fe20008000000 */
[----:B------:R-:W-:Y:S01]  /*22c0*/  UMOV UR5, 0x80000020 ;  /* 0x8000002000057882 */ /* 0x000fe20000000000 */
[----:B------:R-:W-:Y:S01]  /*22d0*/  UMOV UR6, UR10 ;  /* 0x0000000a00067c82 */ /* 0x000fe20008000000 */
[----:B------:R-:W-:Y:S01]  /*22e0*/  UMOV UR7, 0x80000020 ;  /* 0x8000002000077882 */ /* 0x000fe20000000000 */
[----:B------:R-:W-:Y:S01]  /*22f0*/  UIADD3 UR10, UR28, 0x182, URZ ;  /* 0x000001821c0a7890 */ /* 0x000fe2000fffe03f */
[----:B------:R-:W-:Y:S01]  /*2300*/  UMOV UR8, UR4 ;  /* 0x0000000400087c82 */ /* 0x000fe20008000000 */
[----:B------:R-:W-:Y:S01]  /*2310*/  UMOV UR9, UR5 ;  /* 0x0000000500097c82 */ /* 0x000fe20008000000 */
        /* <DEDUP_REMOVED lines=18> */
[----:B------:R-:W-:Y:S02]  /*2440*/  WARPGROUP.DEPBAR.LE gsb0, 0x0 ;  /* 0x00008000000079c5 */ /* 0x000fe40000010000 */
[----:B------:R-:W-:-:S06]  /*2450*/  WARPGROUP.ARRIVE ;  /* 0x00000000000079c5 */ /* 0x000fcc0000000000 */
[----:B------:R-:W-:Y:S01]  /*2460*/  QGMMA.64x32x32.F32.E4M3.E4M3 R44, gdesc[UR8], R44, gsb0 ;  /* 0x00600000082c79f3 */ /* 0x000fe2000800082c */
        /* <DEDUP_REMOVED lines=9> */
[----:B------:R-:W-:Y:S01]  /*2500*/  QGMMA.64x32x32.F32.E4M3.E4M3 R28, gdesc[UR4], R28, gsb0 ;  /* 0x00600000041c79f3 */ /* 0x000fe2000800081c */
[----:B------:R-:W-:Y:S02]  /*2510*/  UIADD3 UR6, UR28, 0x480, URZ ;  /* 0x000004801c067890 */ /* 0x000fe4000fffe03f */
[----:B------:R-:W-:Y:S01]  /*2520*/  UIADD3 UR7, UR20, 0x202, URZ ;  /* 0x0000020214077890 */ /* 0x000fe2000fffe03f */
        /* <DEDUP_REMOVED lines=21> */
[----:B------:R-:W-:Y:S01]  /*2680*/  UMOV UR14, UR16 ;  /* 0x00000010000e7c82 */ /* 0x000fe20008000000 */
[----:B------:R-:W-:Y:S01]  /*2690*/  UMOV UR15, 0x80000020 ;  /* 0x80000020000f7882 */ /* 0x000fe20000000000 */
[----:B------:R-:W-:Y:S01]  /*26a0*/  UMOV UR16, UR12 ;  /* 0x0000000c00107c82 */ /* 0x000fe20008000000 */
[----:B------:R-:W-:Y:S01]  /*26b0*/  UMOV UR17, UR13 ;  /* 0x0000000d00117c82 */ /* 0x000fe20008000000 */
[----:B------:R-:W-:Y:S01]  /*26c0*/  UIADD3 UR7, UR20, 0x400, URZ ;  /* 0x0000040014077890 */ /* 0x000fe2000fffe03f */
[----:B------:R-:W-:Y:S02]  /*26d0*/  WARPGROUP.DEPBAR.LE gsb0, 0x0 ;  /* 0x00008000000079c5 */ /* 0x000fe40000010000 */
[----:B------:R-:W-:-:S06]  /*26e0*/  WARPGROUP.ARRIVE ;  /* 0x00000000000079c5 */ /* 0x000fcc0000000000 */
[----:B------:R-:W-:Y:S01]  /*26f0*/  QGMMA.64x32x32.F32.E4M3.E4M3 R28, gdesc[UR8], R28, gsb0 ;  /* 0x00600000081c79f3 */ /* 0x000fe2000800081c */
[----:B------:R-:W-:Y:S02]  /*2700*/  UIADD3 UR10, UR28, 0x500, URZ ;  /* 0x000005001c0a7890 */ /* 0x000fe4000fffe03f */
        /* <DEDUP_REMOVED lines=24> */
[----:B------:R-:W-:Y:S02]  /*2890*/  UMOV UR21, UR17 ;  /* 0x0000001100157c82 */ /* 0x000fe40008000000 */
[----:B------:R-:W-:Y:S01]  /*28a0*/  UMOV UR20, UR16 ;  /* 0x0000001000147c82 */ /* 0x000fe20008000000 */
[----:B------:R-:W-:Y:S01]  /*28b0*/  UIADD3 UR10, UR28, 0x502, URZ ;  /* 0x000005021c0a7890 */ /* 0x000fe2000fffe03f */
[----:B------:R-:W-:-:S02]  /*28c0*/  WARPGROUP.DEPBAR.LE gsb0, 0x0 ;  /* 0x00008000000079c5 */ /* 0x000fc40000010000 */
        /* <DEDUP_REMOVED lines=38> */
[----:B------:R-:W-:Y:S01]  /*2b30*/  UIADD3 UR22, UR28, 0x602, URZ ;  /* 0x000006021c167890 */ /* 0x000fe2000fffe03f */
[----:B01----:R-:W-:Y:S01]  /*2b40*/  FMNMX.FTZ R5, R92, R93, !PT ;  /* 0x0000005d5c057209 */ /* 0x003fe20007810000 */
[----:B------:R-:W-:Y:S01]  /*2b50*/  UMOV UR23, 0x80000020 ;  /* 0x8000002000177882 */ /* 0x000fe20000000000 */
        /* <DEDUP_REMOVED lines=15> */
[----:B------:R-:W-:Y:S02]  /*2c50*/  FSEL R105, R105, -INF , P5 ;  /* 0xff80000069697808 */ /* 0x000fe40002800000 */
[----:B------:R-:W-:Y:S02]  /*2c60*/  ISETP.GT.AND P4, PT, R7, 0x20, PT ;  /* 0x000000200700780c */ /* 0x000fe40003f84270 */
[----:B------:R-:W-:Y:S02]  /*2c70*/  FMNMX.FTZ R8, R104, R5, !PT ;  /* 0x0000000568087209 */ /* 0x000fe40007810000 */
[----:B------:R-:W-:-:S02]  /*2c80*/  FSEL R103, R103, -INF , P3 ;  /* 0xff80000067677808 */ /* 0x000fc40001800000 */
[----:B------:R-:W-:Y:S02]  /*2c90*/  ISETP.GT.AND P3, PT, R7, 0x21, PT ;  /* 0x000000210700780c */ /* 0x000fe40003f64270 */
[----:B------:R-:W-:Y:S02]  /*2ca0*/  FMNMX.FTZ R5, R105, R8, !PT ;  /* 0x0000000869057209 */ /* 0x000fe40007810000 */
[----:B------:R-:W-:Y:S02]  /*2cb0*/  FSEL R99, R99, -INF , P2 ;  /* 0xff80000063637808 */ /* 0x000fe40001000000 */
[C---:B------:R-:W-:Y:S02]  /*2cc0*/  ISETP.GT.AND P2, PT, R7.reuse, 0x28, PT ;  /* 0x000000280700780c */ /* 0x040fe40003f44270 */
[----:B------:R-:W-:Y:S02]  /*2cd0*/  FSEL R106, R106, -INF , P6 ;  /* 0xff8000006a6a7808 */ /* 0x000fe40003000000 */
[----:B------:R-:W-:-:S02]  /*2ce0*/  ISETP.GT.AND P6, PT, R7, 0x29, PT ;  /* 0x000000290700780c */ /* 0x000fc40003fc4270 */
[----:B------:R-:W-:Y:S02]  /*2cf0*/  FSEL R107, R107, -INF , P5 ;  /* 0xff8000006b6b7808 */ /* 0x000fe40002800000 */
[----:B------:R-:W-:Y:S02]  /*2d00*/  ISETP.GT.AND P5, PT, R7, 0x30, PT ;  /* 0x000000300700780c */ /* 0x000fe40003fa4270 */
[----:B------:R-:W-:Y:S01]  /*2d10*/  FMNMX.FTZ R21, R94, R95, !PT ;  /* 0x0000005f5e157209 */ /* 0x000fe20007810000 */
[----:B------:R-:W-:Y:S02]  /*2d20*/  WARPGROUP.DEPBAR.LE gsb0, 0x0 ;  /* 0x00008000000079c5 */ /* 0x000fe40000010000 */
[----:B------:R-:W-:Y:S01]  /*2d30*/  WARPGROUP.ARRIVE ;  /* 0x00000000000079c5 */ /* 0x000fe20000000000 */
[----:B------:R-:W-:Y:S02]  /*2d40*/  FSEL R76, R76, -INF , P4 ;  /* 0xff8000004c4c7808 */ /* 0x000fe40002000000 */
[----:B------:R-:W-:-:S02]  /*2d50*/  FSEL R77, R77, -INF , P3 ;  /* 0xff8000004d4d7808 */ /* 0x000fc40001800000 */
[----:B------:R-:W-:Y:S01]  /*2d60*/  FMNMX.FTZ R8, R76, R5, !PT ;  /* 0x000000054c087209 */ /* 0x000fe20007810000 */
[----:B------:R-:W-:Y:S01]  /*2d70*/  QGMMA.64x32x32.F32.E4M3.E4M3 R60, gdesc[UR20], R60, gsb0 ;  /* 0x00600000143c79f3 */ /* 0x000fe2000800083c */
[----:B------:R-:W-:Y:S01]  /*2d80*/  UIADD3 UR22, UR28, 0x682, URZ ;  /* 0x000006821c167890 */ /* 0x000fe2000fffe03f */
[----:B------:R-:W-:Y:S01]  /*2d90*/  FSEL R80, R80, -INF , P2 ;  /* 0xff80000050507808 */ /* 0x000fe20001000000 */
[----:B------:R-:W-:Y:S01]  /*2da0*/  UMOV UR23, 0x80000020 ;  /* 0x8000002000177882 */ /* 0x000fe20000000000 */
        /* <DEDUP_REMOVED lines=25> */
[----:B------:R-:W-:Y:S02]  /*2f40*/  ISETP.GT.AND P3, PT, R7, 0x49, PT ;  /* 0x000000490700780c */ /* 0x000fe40003f64270 */
[----:B------:R-:W-:Y:S02]  /*2f50*/  FSEL R91, R91, -INF , P2 ;  /* 0xff8000005b5b7808 */ /* 0x000fe40001000000 */
[----:B------:R-:W-:Y:S01]  /*2f60*/  ISETP.GT.AND P2, PT, R7, 0x50, PT ;  /* 0x000000500700780c */ /* 0x000fe20003f44270 */
[----:B------:R-:W-:-:S02]  /*2f70*/  WARPGROUP.DEPBAR.LE gsb0, 0x0 ;  /* 0x00008000000079c5 */ /* 0x000fc40000010000 */
[----:B------:R-:W-:Y:S01]  /*2f80*/  WARPGROUP.ARRIVE ;  /* 0x00000000000079c5 */ /* 0x000fe20000000000 */
[----:B------:R-:W-:Y:S02]  /*2f90*/  FSEL R60, R60, -INF , P6 ;  /* 0xff8000003c3c7808 */ /* 0x000fe40003000000 */
[----:B------:R-:W-:Y:S02]  /*2fa0*/  FSEL R61, R61, -INF , P5 ;  /* 0xff8000003d3d7808 */ /* 0x000fe40002800000 */
[----:B------:R-:W-:Y:S01]  /*2fb0*/  FMNMX.FTZ R8, R60, R5, !PT ;  /* 0x000000053c087209 */ /* 0x000fe20007810000 */
[----:B------:R-:W-:Y:S01]  /*2fc0*/  QGMMA.64x32x32.F32.E4M3.E4M3 R44, gdesc[UR20], R44, gsb0 ;  /* 0x00600000142c79f3 */ /* 0x000fe2000800082c */
[----:B------:R-:W-:Y:S01]  /*2fd0*/  UIADD3 UR22, UR28, 0x702, URZ ;  /* 0x000007021c167890 */ /* 0x000fe2000fffe03f */
[----:B------:R-:W-:Y:S01]  /*2fe0*/  FSEL R64, R64, -INF , P4 ;  /* 0xff80000040407808 */ /* 0x000fe20002000000 */
[----:B------:R-:W-:Y:S01]  /*2ff0*/  UMOV UR23, 0x80000020 ;  /* 0x8000002000177882 */ /* 0x000fe20000000000 */
        /* <DEDUP_REMOVED lines=21> */
[----:B------:R-:W-:Y:S02]  /*3150*/  FMNMX.FTZ R5, R73, R8, !PT ;  /* 0x0000000849057209 */ /* 0x000fe40007810000 */
[----:B------:R-:W-:Y:S02]  /*3160*/  FSEL R71, R71, -INF , P6 ;  /* 0xff80000047477808 */ /* 0x000fe40003000000 */
[----:B------:R-:W-:Y:S02]  /*3170*/  ISETP.GT.AND P6, PT, R7, 0x68, PT ;  /* 0x000000680700780c */ /* 0x000fe40003fc4270 */
[----:B------:R-:W-:-:S02]  /*3180*/  FSEL R74, R74, -INF , P5 ;  /* 0xff8000004a4a7808 */ /* 0x000fc40002800000 */
[----:B------:R-:W-:Y:S02]  /*3190*/  ISETP.GT.AND P5, PT, R7, 0x69, PT ;  /* 0x000000690700780c */ /* 0x000fe40003fa4270 */
        /* <DEDUP_REMOVED lines=21> */
[----:B------:R-:W-:Y:S02]  /*32f0*/  FMNMX.FTZ R5, R53, R8, !PT ;  /* 0x0000000835057209 */ /* 0x000fe40007810000 */
[----:B------:R-:W-:Y:S02]  /*3300*/  FSEL R57, R57, -INF , P1 ;  /* 0xff80000039397808 */ /* 0x000fe40000800000 */
[----:B------:R-:W-:Y:S02]  /*3310*/  FMNMX.FTZ R8, R56, R5, !PT ;  /* 0x0000000538087209 */ /* 0x000fe40007810000 */
[----:B------:R-:W-:-:S02]  /*3320*/  ISETP.GT.AND P1, PT, R7, 0x81, PT ;  /* 0x000000810700780c */ /* 0x000fc40003f24270 */
[----:B------:R-:W-:Y:S02]  /*3330*/  FMNMX.FTZ R5, R57, R8, !PT ;  /* 0x0000000839057209 */ /* 0x000fe40007810000 */
[----:B------:R-:W-:Y:S02]  /*3340*/  FSEL R58, R58, -INF , P2 ;  /* 0xff8000003a3a7808 */ /* 0x000fe40001000000 */
[----:B------:R-:W-:Y:S02]  /*3350*/  ISETP.GT.AND P2, PT, R7, 0x89, PT ;  /* 0x000000890700780c */ /* 0x000fe40003f44270 */
[----:B------:R-:W-:Y:S02]  /*3360*/  FSEL R55, R55, -INF , P3 ;  /* 0xff80000037377808 */ /* 0x000fe40001800000 */
[----:B------:R-:W-:Y:S02]  /*3370*/  ISETP.GT.AND P3, PT, R7, 0x90, PT ;  /* 0x000000900700780c */ /* 0x000fe40003f64270 */
[----:B------:R-:W-:-:S02]  /*3380*/  FSEL R54, R54, -INF , P4 ;  /* 0xff80000036367808 */ /* 0x000fc40002000000 */
[----:B------:R-:W-:Y:S02]  /*3390*/  ISETP.GT.AND P4, PT, R7, 0x91, PT ;  /* 0x000000910700780c */ /* 0x000fe40003f84270 */
[----:B------:R-:W-:Y:S02]  /*33a0*/  FSEL R51, R51, -INF , P5 ;  /* 0xff80000033337808 */ /* 0x000fe40002800000 */
[C---:B------:R-:W-:Y:S02]  /*33b0*/  ISETP.GT.AND P5, PT, R7.reuse, 0x98, PT ;  /* 0x000000980700780c */ /* 0x040fe40003fa4270 */
[----:B------:R-:W-:Y:S02]  /*33c0*/  FSEL R50, R50, -INF , P6 ;  /* 0xff80000032327808 */ /* 0x000fe40003000000 */
[----:B------:R-:W-:Y:S02]  /*33d0*/  ISETP.GT.AND P6, PT, R7, 0x99, PT ;  /* 0x000000990700780c */ /* 0x000fe40003fc4270 */
[----:B------:R-:W-:-:S02]  /*33e0*/  P2R R20, PR, RZ, 0x2 ;  /* 0x00000002ff147803 */ /* 0x000fc40000000000 */
[----:B------:R-:W-:Y:S01]  /*33f0*/  P2R R14, PR, RZ, 0x4 ;  /* 0x00000004ff0e7803 */ /* 0x000fe20000000000 */
[----:B------:R-:W-:Y:S02]  /*3400*/  WARPGROUP.DEPBAR.LE gsb0, 0x0 ;  /* 0x00008000000079c5 */ /* 0x000fe40000010000 */
[----:B------:R-:W-:Y:S02]  /*3410*/  FSEL R28, R28, -INF , P0 ;  /* 0xff8000001c1c7808 */ /* 0x000fe40000000000 */
[----:B------:R-:W-:Y:S02]  /*3420*/  ISETP.GT.AND P0, PT, R7, 0x88, PT ;  /* 0x000000880700780c */ /* 0x000fe40003f04270 */
        /* <DEDUP_REMOVED lines=17> */
[----:B------:R-:W-:Y:S01]  /*3540*/  ISETP.NE.AND P1, PT, R20, RZ, PT ;  /* 0x000000ff1400720c */ /* 0x000fe20003f25270 */
[----:B------:R-:W0:Y:S01]  /*3550*/  SHFL.BFLY PT, R5, R8, 0x2, 0x1f ;  /* 0x0c401f0008057f89 */ /* 0x000e2200000e0000 */
[----:B------:R-:W-:Y:S02]  /*3560*/  P2R R15, PR, RZ, 0x1 ;  /* 0x00000001ff0f7803 */ /* 0x000fe40000000000 */
[----:B------:R-:W-:Y:S02]  /*3570*/  FSEL R31, R31, -INF , P1 ;  /* 0xff8000001f1f7808 */ /* 0x000fe40000800000 */
[----:B------:R-:W-:-:S02]  /*3580*/  ISETP.NE.AND P1, PT, R10, RZ, PT ;  /* 0x000000ff0a00720c */ /* 0x000fc40003f25270 */
[----:B------:R-:W-:Y:S02]  /*3590*/  FMNMX.FTZ R10, R98, R21, !PT ;  /* 0x00000015620a7209 */ /* 0x000fe40007810000 */
[----:B------:R-:W-:Y:S02]  /*35a0*/  ISETP.GT.AND P0, PT, R7, 0x79, PT ;  /* 0x000000790700780c */ /* 0x000fe40003f04270 */
[----:B------:R-:W-:Y:S02]  /*35b0*/  FMNMX.FTZ R21, R99, R10, !PT ;  /* 0x0000000a63157209 */ /* 0x000fe40007810000 */
[----:B------:R-:W-:Y:S02]  /*35c0*/  FSEL R59, R59, -INF , P0 ;  /* 0xff8000003b3b7808 */ /* 0x000fe40000000000 */
[----:B------:R-:W-:Y:S02]  /*35d0*/  FMNMX.FTZ R10, R102, R21, !PT ;  /* 0x00000015660a7209 */ /* 0x000fe40007810000 */
[----:B------:R-:W-:Y:S01]  /*35e0*/  ISETP.NE.AND P0, PT, R15, RZ, PT ;  /* 0x000000ff0f00720c */ /* 0x000fe20003f05270 */
[----:B------:R-:W-:Y:S01]  /*35f0*/  @!P1 VIADD R6, R6, 0x29840 ;  /* 0x0002984006069836 */ /* 0x000fe20000000000 */
[----:B------:R-:W-:-:S02]  /*3600*/  FMNMX.FTZ R21, R103, R10, !PT ;  /* 0x0000000a67157209 */ /* 0x000fc40007810000 */
[----:B------:R-:W-:Y:S02]  /*3610*/  FSEL R34, R34, -INF , P0 ;  /* 0xff80000022227808 */ /* 0x000fe40000000000 */
[----:B------:R-:W-:Y:S02]  /*3620*/  FMNMX.FTZ R10, R106, R21, !PT ;  /* 0x000000156a0a7209 */ /* 0x000fe40007810000 */
[----:B0-----:R-:W-:Y:S02]  /*3630*/  FMNMX.FTZ R11, R8, R5, !PT ;  /* 0x00000005080b7209 */ /* 0x001fe40007810000 */
[----:B------:R-:W-:Y:S02]  /*3640*/  FMNMX.FTZ R27, R107, R10, !PT ;  /* 0x0000000a6b1b7209 */ /* 0x000fe40007810000 */
[----:B------:R-:W-:Y:S01]  /*3650*/  FSEL R39, R39, -INF , P4 ;  /* 0xff80000027277808 */ /* 0x000fe20002000000 */
[----:B------:R-:W0:Y:S01]  /*3660*/  SHFL.BFLY PT, R12, R11, 0x1, 0x1f ;  /* 0x0c201f000b0c7f89 */ /* 0x000e2200000e0000 */
[----:B------:R-:W-:-:S02]  /*3670*/  FMNMX.FTZ R10, R78, R27, !PT ;  /* 0x0000001b4e0a7209 */ /* 0x000fc40007810000 */
[----:B------:R-:W-:Y:S02]  /*3680*/  ISETP.NE.AND P0, PT, R9, RZ, PT ;  /* 0x000000ff0900720c */ /* 0x000fe40003f05270 */
[----:B------:R-:W-:-:S04]  /*3690*/  FMNMX.FTZ R27, R79, R10, !PT ;  /* 0x0000000a4f1b7209 */ /* 0x000fc80007810000 */
[----:B------:R-:W-:-:S04]  /*36a0*/  FMNMX.FTZ R10, R82, R27, !PT ;  /* 0x0000001b520a7209 */ /* 0x000fc80007810000 */
[----:B------:R-:W-:-:S04]  /*36b0*/  FMNMX.FTZ R27, R83, R10, !PT ;  /* 0x0000000a531b7209 */ /* 0x000fc80007810000 */
[----:B------:R-:W-:Y:S02]  /*36c0*/  FMNMX.FTZ R10, R86, R27, !PT ;  /* 0x0000001b560a7209 */ /* 0x000fe40007810000 */
[----:B0-----:R-:W-:Y:S01]  /*36d0*/  FMNMX.FTZ R5, R11, R12, !PT ;  /* 0x0000000c0b057209 */ /* 0x001fe20007810000 */
[----:B------:R-:W-:-:S03]  /*36e0*/  IMAD.U32 R12, RZ, RZ, UR41 ;  /* 0x00000029ff0c7e24 */ /* 0x000fc6000f8e00ff */
[C---:B------:R-:W-:Y:S01]  /*36f0*/  FSETP.NEU.FTZ.AND P2, PT, R5.reuse, -INF , PT ;  /* 0xff8000000500780b */ /* 0x040fe20003f5d000 */
[----:B------:R-:W-:-:S05]  /*3700*/  FFMA.FTZ R13, R5, R12, -8 ;  /* 0xc1000000050d7423 */ /* 0x000fca000001000c */
[----:B------:R-:W-:Y:S02]  /*3710*/  FSEL R13, R13, RZ, P2 ;  /* 0x000000ff0d0d7208 */ /* 0x000fe40001000000 */
[----:B------:R-:W-:-:S03]  /*3720*/  ISETP.NE.AND P2, PT, R14, RZ, PT ;  /* 0x000000ff0e00720c */ /* 0x000fc60003f45270 */
[--C-:B------:R-:W-:Y:S01]  /*3730*/  FFMA.FTZ R20, R76, UR41, -R13.reuse ;  /* 0x000000294c147c23 */ /* 0x100fe2000801080d */
[----:B------:R-:W-:-:S01]  /*3740*/  FFMA.FTZ R76, R77, UR41, -R13 ;  /* 0x000000294d4c7c23 */ /* 0x000fc2000801080d */
[--C-:B------:R-:W-:Y:S01]  /*3750*/  FFMA.FTZ R77, R81, UR41, -R13.reuse ;  /* 0x00000029514d7c23 */ /* 0x100fe2000801080d */
[----:B------:R-:W-:Y:S01]  /*3760*/  FMNMX.FTZ R81, R87, R10, !PT ;  /* 0x0000000a57517209 */ /* 0x000fe20007810000 */
[--C-:B------:R-:W-:Y:S01]  /*3770*/  FFMA.FTZ R84, R84, UR41, -R13.reuse ;  /* 0x0000002954547c23 */ /* 0x100fe2000801080d */
[----:B------:R0:W-:Y:S01]  /*3780*/  MUFU.EX2 R21, R76 ;  /* 0x0000004c00157308 */ /* 0x0001e20000000800 */
[----:B------:R-:W-:-:S01]  /*3790*/  FFMA.FTZ R89, R89, UR41, -R13 ;  /* 0x0000002959597c23 */ /* 0x000fc2000801080d */
[----:B------:R-:W-:Y:S01]  /*37a0*/  FMNMX.FTZ R10, R90, R81, !PT ;  /* 0x000000515a0a7209 */ /* 0x000fe20007810000 */
[----:B------:R-:W-:-:S01]  /*37b0*/  FFMA.FTZ R26, R80, UR41, -R13 ;  /* 0x00000029501a7c23 */ /* 0x000fc2000801080d */
[--C-:B------:R-:W-:Y:S01]  /*37c0*/  FFMA.FTZ R80, R88, UR41, -R13.reuse ;  /* 0x0000002958507c23 */ /* 0x100fe2000801080d */
[----:B------:R-:W-:-:S01]  /*37d0*/  FFMA.FTZ R88, R68, UR41, -R13 ;  /* 0x0000002944587c23 */ /* 0x000fc2000801080d */
[----:B------:R-:W-:Y:S01]  /*37e0*/  FMNMX.FTZ R81, R91, R10, !PT ;  /* 0x0000000a5b517209 */ /* 0x000fe20007810000 */
[----:B------:R-:W-:-:S01]  /*37f0*/  FFMA.FTZ R68, R69, UR41, -R13 ;  /* 0x0000002945447c23 */ /* 0x000fc2000801080d */
[----:B------:R1:W-:Y:S01]  /*3800*/  MUFU.EX2 R27, R84 ;  /* 0x00000054001b7308 */ /* 0x0003e20000000800 */
[----:B0-----:R-:W-:-:S01]  /*3810*/  FFMA.FTZ R76, R85, UR41, -R13 ;  /* 0x00000029554c7c23 */ /* 0x001fc2000801080d */
[----:B------:R-:W-:Y:S01]  /*3820*/  FMNMX.FTZ R10, R62, R81, !PT ;  /* 0x000000513e0a7209 */ /* 0x000fe20007810000 */
[----:B------:R-:W-:-:S01]  /*3830*/  FFMA.FTZ R7, R92, UR41, -R13 ;  /* 0x000000295c077c23 */ /* 0x000fc2000801080d */
[----:B------:R-:W-:Y:S01]  /*3840*/  FSEL R35, R35, -INF , P2 ;  /* 0xff80000023237808 */ /* 0x000fe20001000000 */
[----:B------:R-:W-:-:S01]  /*3850*/  FFMA.FTZ R92, R72, UR41, -R13 ;  /* 0x00000029485c7c23 */ /* 0x000fc2000801080d */
[----:B------:R-:W-:Y:S01]  /*3860*/  FMNMX.FTZ R81, R63, R10, !PT ;  /* 0x0000000a3f517209 */ /* 0x000fe20007810000 */
[----:B------:R-:W-:-:S01]  /*3870*/  FFMA.FTZ R8, R93, UR41, -R13 ;  /* 0x000000295d087c23 */ /* 0x000fc2000801080d */
[----:B------:R-:W-:Y:S01]  /*3880*/  FSEL R72, R38, -INF , P3 ;  /* 0xff80000026487808 */ /* 0x000fe20001800000 */
[----:B-1----:R-:W-:-:S01]  /*3890*/  FFMA.FTZ R84, R65, UR41, -R13 ;  /* 0x0000002941547c23 */ /* 0x002fc2000801080d */
[----:B------:R-:W-:Y:S01]  /*38a0*/  FMNMX.FTZ R10, R66, R81, !PT ;  /* 0x00000051420a7209 */ /* 0x000fe20007810000 */
[----:B------:R-:W-:-:S01]  /*38b0*/  FFMA.FTZ R9, R96, UR41, -R13 ;  /* 0x0000002960097c23 */ /* 0x000fc2000801080d */
        /* <DEDUP_REMOVED lines=20> */
[----:B------:R-:W-:Y:S01]  /*3a00*/  FFMA.FTZ R40, R40, UR41, -R13 ;  /* 0x0000002928287c23 */ /* 0x000fe2000801080d */
[----:B------:R-:W-:Y:S01]  /*3a10*/  MUFU.EX2 R7, R7 ;  /* 0x0000000700077308 */ /* 0x000fe20000000800 */
[----:B------:R-:W-:-:S04]  /*3a20*/  FMNMX.FTZ R10, R46, R85, !PT ;  /* 0x000000552e0a7209 */ /* 0x000fc80007810000 */
[----:B------:R-:W-:-:S03]  /*3a30*/  FMNMX.FTZ R85, R47, R10, !PT ;  /* 0x0000000a2f557209 */ /* 0x000fc60007810000 */
[----:B------:R-:W-:Y:S01]  /*3a40*/  MUFU.EX2 R8, R8 ;  /* 0x0000000800087308 */ /* 0x000fe20000000800 */
[----:B------:R-:W-:-:S04]  /*3a50*/  FMNMX.FTZ R10, R50, R85, !PT ;  /* 0x00000055320a7209 */ /* 0x000fc80007810000 */
[----:B------:R-:W-:-:S03]  /*3a60*/  FMNMX.FTZ R65, R51, R10, !PT ;  /* 0x0000000a33417209 */ /* 0x000fc60007810000 */
[----:B------:R1:W-:Y:S01]  /*3a70*/  MUFU.EX2 R85, R84 ;  /* 0x0000005400557308 */ /* 0x0003e20000000800 */
[----:B------:R-:W-:-:S04]  /*3a80*/  FMNMX.FTZ R10, R54, R65, !PT ;  /* 0x00000041360a7209 */ /* 0x000fc80007810000 */
[----:B0-----:R-:W-:-:S03]  /*3a90*/  FMNMX.FTZ R89, R55, R10, !PT ;  /* 0x0000000a37597209 */ /* 0x001fc60007810000 */
[----:B------:R0:W-:Y:S01]  /*3aa0*/  MUFU.EX2 R65, R88 ;  /* 0x0000005800417308 */ /* 0x0001e20000000800 */
[----:B------:R-:W-:Y:S01]  /*3ab0*/  FMNMX.FTZ R10, R58, R89, !PT ;  /* 0x000000593a0a7209 */ /* 0x000fe20007810000 */
[----:B-1----:R-:W-:-:S03]  /*3ac0*/  FFMA.FTZ R84, R73, UR41, -R13 ;  /* 0x0000002949547c23 */ /* 0x002fc6000801080d */
[----:B------:R-:W-:-:S03]  /*3ad0*/  FMNMX.FTZ R69, R59, R10, !PT ;  /* 0x0000000a3b457209 */ /* 0x000fc60007810000 */
[----:B------:R-:W-:Y:S01]  /*3ae0*/  MUFU.EX2 R38, R84 ;  /* 0x0000005400267308 */ /* 0x000fe20000000800 */
[----:B------:R-:W-:Y:S01]  /*3af0*/  FMNMX.FTZ R10, R30, R69, !PT ;  /* 0x000000451e0a7209 */ /* 0x000fe20007810000 */
[----:B0-----:R-:W-:Y:S01]  /*3b00*/  FFMA.FTZ R88, R44, UR41, -R13 ;  /* 0x000000292c587c23 */ /* 0x001fe2000801080d */
[----:B------:R-:W-:Y:S02]  /*3b10*/  FSEL R44, R42, -INF , P5 ;  /* 0xff8000002a2c7808 */ /* 0x000fe40002800000 */
[----:B------:R-:W-:-:S03]  /*3b20*/  FMNMX.FTZ R89, R31, R10, !PT ;  /* 0x0000000a1f597209 */ /* 0x000fc60007810000 */
[----:B------:R-:W-:Y:S01]  /*3b30*/  MUFU.EX2 R9, R9 ;  /* 0x0000000900097308 */ /* 0x000fe20000000800 */
[----:B------:R-:W-:-:S04]  /*3b40*/  FMNMX.FTZ R10, R34, R89, !PT ;  /* 0x00000059220a7209 */ /* 0x000fc80007810000 */
[----:B------:R-:W-:-:S03]  /*3b50*/  FMNMX.FTZ R73, R35, R10, !PT ;  /* 0x0000000a23497209 */ /* 0x000fc60007810000 */
[----:B------:R-:W0:Y:S01]  /*3b60*/  MUFU.EX2 R12, R12 ;  /* 0x0000000c000c7308 */ /* 0x000e220000000800 */
[----:B------:R-:W-:Y:S02]  /*3b70*/  FMNMX.FTZ R10, R72, R73, !PT ;  /* 0x00000049480a7209 */ /* 0x000fe40007810000 */
[----:B------:R-:W-:Y:S01]  /*3b80*/  FSEL R73, R43, -INF , P6 ;  /* 0xff8000002b497808 */ /* 0x000fe20003000000 */
        /* <DEDUP_REMOVED lines=10> */
[----:B------:R-:W-:-:S02]  /*3c30*/  IMAD.U32 R57, RZ, RZ, UR41 ;  /* 0x00000029ff397e24 */ /* 0x000fc4000f8e00ff */
[----:B------:R-:W-:Y:S01]  /*3c40*/  FFMA.FTZ R13, R41, UR41, -R13 ;  /* 0x00000029290d7c23 */ /* 0x000fe2000801080d */
[----:B------:R-:W-:Y:S01]  /*3c50*/  MUFU.EX2 R42, R88 ;  /* 0x00000058002a7308 */ /* 0x000fe20000000800 */
[----:B0-----:R-:W-:Y:S01]  /*3c60*/  F2FP.SATFINITE.E4M3.F32.PACK_AB_MERGE_C R172, R12, R9, RZ ;  /* 0x000000090cac723e */ /* 0x001fe200048070ff */
[----:B------:R-:W0:Y:S03]  /*3c70*/  SHFL.BFLY PT, R89, R10, 0x2, 0x1f ;  /* 0x0c401f000a597f89 */ /* 0x000e2600000e0000 */
[----:B------:R-:W-:-:S03]  /*3c80*/  F2FP.SATFINITE.E4M3.F32.PACK_AB_MERGE_C R172, R8, R7, R172 ;  /* 0x0000000708ac723e */ /* 0x000fc600048070ac */
[----:B------:R-:W-:Y:S08]  /*3c90*/  MUFU.EX2 R11, R11 ;  /* 0x0000000b000b7308 */ /* 0x000ff00000000800 */
[----:B------:R-:W-:Y:S08]  /*3ca0*/  MUFU.EX2 R69, R92 ;  /* 0x0000005c00457308 */ /* 0x000ff00000000800 */
[----:B------:R-:W-:Y:S01]  /*3cb0*/  MUFU.EX2 R14, R14 ;  /* 0x0000000e000e7308 */ /* 0x000fe20000000800 */
[----:B0-----:R-:W-:-:S05]  /*3cc0*/  FMNMX.FTZ R89, R10, R89, !PT ;  /* 0x000000590a597209 */ /* 0x001fca0007810000 */
[----:B------:R-:W0:Y:S02]  /*3cd0*/  SHFL.BFLY PT, R10, R89, 0x1, 0x1f ;  /* 0x0c201f00590a7f89 */ /* 0x000e2400000e0000 */
[----:B------:R-:W-:Y:S08]  /*3ce0*/  MUFU.EX2 R15, R15 ;  /* 0x0000000f000f7308 */ /* 0x000ff00000000800 */
[----:B------:R-:W1:Y:S08]  /*3cf0*/  MUFU.EX2 R24, R24 ;  /* 0x0000001800187308 */ /* 0x000e700000000800 */
[----:B------:R-:W-:Y:S01]  /*3d00*/  MUFU.EX2 R20, R20 ;  /* 0x0000001400147308 */ /* 0x000fe20000000800 */
[----:B0-----:R-:W-:-:S07]  /*3d10*/  FMNMX.FTZ R10, R89, R10, !PT ;  /* 0x0000000a590a7209 */ /* 0x001fce0007810000 */
[----:B------:R-:W-:Y:S01]  /*3d20*/  MUFU.EX2 R26, R26 ;  /* 0x0000001a001a7308 */ /* 0x000fe20000000800 */
[----:B-1----:R-:W-:Y:S02]  /*3d30*/  F2FP.SATFINITE.E4M3.F32.PACK_AB_MERGE_C R174, R24, R15, RZ ;  /* 0x0000000f18ae723e */ /* 0x002fe400048070ff */
[C---:B------:R-:W-:Y:S01]  /*3d40*/  FSETP.NEU.FTZ.AND P2, PT, R10.reuse, -INF , PT ;  /* 0xff8000000a00780b */ /* 0x040fe20003f5d000 */
[----:B------:R-:W-:-:S01]  /*3d50*/  FFMA.FTZ R57, R10, R57, -8 ;  /* 0xc10000000a397423 */ /* 0x000fc20000010039 */
[----:B------:R-:W-:-:S03]  /*3d60*/  F2FP.SATFINITE.E4M3.F32.PACK_AB_MERGE_C R174, R14, R11, R174 ;  /* 0x0000000b0eae723e */ /* 0x000fc600048070ae */
[----:B------:R-:W-:Y:S01]  /*3d70*/  MUFU.EX2 R77, R77 ;  /* 0x0000004d004d7308 */ /* 0x000fe20000000800 */
[----:B------:R-:W-:-:S05]  /*3d80*/  FSEL R89, R57, RZ, P2 ;  /* 0x000000ff39597208 */ /* 0x000fca0001000000 */
[--C-:B------:R-:W-:Y:S01]  /*3d90*/  FFMA.FTZ R41, R94, UR41, -R89.reuse ;  /* 0x000000295e297c23 */ /* 0x100fe20008010859 */
[----:B------:R-:W-:-:S01]  /*3da0*/  FFMA.FTZ R84, R95, UR41, -R89 ;  /* 0x000000295f547c23 */ /* 0x000fc20008010859 */
[--C-:B------:R-:W-:Y:S01]  /*3db0*/  FFMA.FTZ R98, R98, UR41, -R89.reuse ;  /* 0x0000002962627c23 */ /* 0x100fe20008010859 */
[----:B------:R-:W-:-:S01]  /*3dc0*/  FFMA.FTZ R99, R99, UR41, -R89 ;  /* 0x0000002963637c23 */ /* 0x000fc20008010859 */
[--C-:B------:R-:W-:Y:S01]  /*3dd0*/  FFMA.FTZ R57, R102, UR41, -R89.reuse ;  /* 0x0000002966397c23 */ /* 0x100fe20008010859 */
[----:B------:R-:W-:-:S01]  /*3de0*/  FFMA.FTZ R88, R103, UR41, -R89 ;  /* 0x0000002967587c23 */ /* 0x000fc20008010859 */
[----:B------:R-:W-:Y:S01]  /*3df0*/  MUFU.EX2 R41, R41 ;  /* 0x0000002900297308 */ /* 0x000fe20000000800 */
[----:B------:R-:W-:-:S01]  /*3e00*/  FFMA.FTZ R92, R82, UR41, -R89 ;  /* 0x00000029525c7c23 */ /* 0x000fc20008010859 */
[--C-:B------:R-:W-:Y:S01]  /*3e10*/  FFMA.FTZ R93, R83, UR41, -R89.reuse ;  /* 0x00000029535d7c23 */ /* 0x100fe20008010859 */
[----:B------:R-:W-:-:S01]  /*3e20*/  FFMA.FTZ R82, R86, UR41, -R89 ;  /* 0x0000002956527c23 */ /* 0x000fc20008010859 */
[--C-:B------:R-:W-:Y:S01]  /*3e30*/  FFMA.FTZ R106, R106, UR41, -R89.reuse ;  /* 0x000000296a6a7c23 */ /* 0x100fe20008010859 */
[----:B------:R-:W-:-:S01]  /*3e40*/  FFMA.FTZ R83, R87, UR41, -R89 ;  /* 0x0000002957537c23 */ /* 0x000fc20008010859 */
[--C-:B------:R-:W-:Y:S01]  /*3e50*/  FFMA.FTZ R86, R66, UR41, -R89.reuse ;  /* 0x0000002942567c23 */ /* 0x100fe20008010859 */
[----:B------:R-:W-:-:S01]  /*3e60*/  FFMA.FTZ R87, R67, UR41, -R89 ;  /* 0x0000002943577c23 */ /* 0x000fc20008010859 */
[----:B------:R-:W0:Y:S01]  /*3e70*/  MUFU.EX2 R84, R84 ;  /* 0x0000005400547308 */ /* 0x000e220000000800 */
[----:B------:R-:W-:-:S01]  /*3e80*/  FFMA.FTZ R66, R70, UR41, -R89 ;  /* 0x0000002946427c23 */ /* 0x000fc20008010859 */
[----:B------:R-:W-:Y:S01]  /*3e90*/  FFMA.FTZ R67, R71, UR41, -R89 ;  /* 0x0000002947437c23 */ /* 0x000fe20008010859 */
[----:B------:R-:W-:-:S01]  /*3ea0*/  FADD.FTZ R70, R7, R8 ;  /* 0x0000000807467221 */ /* 0x000fc20000010000 */
[--C-:B------:R-:W-:Y:S01]  /*3eb0*/  FFMA.FTZ R107, R107, UR41, -R89.reuse ;  /* 0x000000296b6b7c23 */ /* 0x100fe20008010859 */
[----:B------:R-:W-:-:S01]  /*3ec0*/  FFMA.FTZ R78, R78, UR41, -R89 ;  /* 0x000000294e4e7c23 */ /* 0x000fc20008010859 */
[----:B------:R-:W-:Y:S01]  /*3ed0*/  FFMA.FTZ R79, R79, UR41, -R89 ;  /* 0x000000294f4f7c23 */ /* 0x000fe20008010859 */
[----:B------:R-:W-:-:S01]  /*3ee0*/  FADD.FTZ R95, R9, R70 ;  /* 0x00000046095f7221 */ /* 0x000fc20000010000 */
[----:B------:R-:W1:Y:S01]  /*3ef0*/  MUFU.EX2 R98, R98 ;  /* 0x0000006200627308 */ /* 0x000e620000000800 */
[----:B------:R-:W-:-:S01]  /*3f00*/  FFMA.FTZ R70, R46, UR41, -R89 ;  /* 0x000000292e467c23 */ /* 0x000fc20008010859 */
[----:B------:R-:W-:Y:S01]  /*3f10*/  @!P1 PRMT R46, RZ, 0x654, R6 ;  /* 0x00000654ff2e9816 */ /* 0x000fe20000000006 */
[----:B------:R-:W-:-:S01]  /*3f20*/  FADD.FTZ R96, R12, R95 ;  /* 0x0000005f0c607221 */ /* 0x000fc20000010000 */
[--C-:B------:R-:W-:Y:S01]  /*3f30*/  FFMA.FTZ R90, R90, UR41, -R89.reuse ;  /* 0x000000295a5a7c23 */ /* 0x100fe20008010859 */
[----:B------:R-:W-:-:S01]  /*3f40*/  FFMA.FTZ R91, R91, UR41, -R89 ;  /* 0x000000295b5b7c23 */ /* 0x000fc20008010859 */
[----:B------:R2:W-:Y:S01]  /*3f50*/  @!P1 SYNCS.ARRIVE.TRANS64.RED.A1T0 RZ, [R46+URZ], RZ ;  /* 0x000000ff2eff99a7 */ /* 0x0005e2000810043f */
[----:B------:R-:W-:-:S01]  /*3f60*/  FFMA.FTZ R62, R62, UR41, -R89 ;  /* 0x000000293e3e7c23 */ /* 0x000fc20008010859 */
[----:B------:R-:W3:Y:S01]  /*3f70*/  MUFU.EX2 R99, R99 ;  /* 0x0000006300637308 */ /* 0x000ee20000000800 */
[----:B0-----:R-:W-:-:S01]  /*3f80*/  FADD.FTZ R71, R41, R84 ;  /* 0x0000005429477221 */ /* 0x001fc20000010000 */
[--C-:B------:R-:W-:Y:S01]  /*3f90*/  FFMA.FTZ R63, R63, UR41, -R89.reuse ;  /* 0x000000293f3f7c23 */ /* 0x100fe20008010859 */
[----:B------:R-:W-:-:S01]  /*3fa0*/  FFMA.FTZ R74, R74, UR41, -R89 ;  /* 0x000000294a4a7c23 */ /* 0x000fc20008010859 */
[--C-:B------:R-:W-:Y:S01]  /*3fb0*/  FFMA.FTZ R75, R75, UR41, -R89.reuse ;  /* 0x000000294b4b7c23 */ /* 0x100fe20008010859 */
[----:B------:R-:W-:-:S01]  /*3fc0*/  FFMA.FTZ R47, R47, UR41, -R89 ;  /* 0x000000292f2f7c23 */ /* 0x000fc20008010859 */
[--C-:B------:R-:W-:Y:S01]  /*3fd0*/  FFMA.FTZ R50, R50, UR41, -R89.reuse ;  /* 0x0000002932327c23 */ /* 0x100fe20008010859 */
[----:B------:R-:W-:-:S01]  /*3fe0*/  FFMA.FTZ R51, R51, UR41, -R89 ;  /* 0x0000002933337c23 */ /* 0x000fc20008010859 */
[----:B------:R-:W0:Y:S01]  /*3ff0*/  MUFU.EX2 R57, R57 ;  /* 0x0000003900397308 */ /* 0x000e220000000800 */
[----:B-1----:R-:W-:-:S01]  /*4000*/  FADD.FTZ R94, R98, R71 ;  /* 0x00000047625e7221 */ /* 0x002fc20000010000 */
[----:B------:R-:W-:Y:S01]  /*4010*/  FADD.FTZ R71, R11, R96 ;  /* 0x000000600b477221 */ /* 0x000fe20000010000 */
[----:B------:R-:W-:-:S01]  /*4020*/  FFMA.FTZ R54, R54, UR41, -R89 ;  /* 0x0000002936367c23 */ /* 0x000fc20008010859 */
[--C-:B------:R-:W-:Y:S01]  /*4030*/  FFMA.FTZ R55, R55, UR41, -R89.reuse ;  /* 0x0000002937377c23 */ /* 0x100fe20008010859 */
[----:B------:R-:W-:-:S01]  /*4040*/  FFMA.FTZ R58, R58, UR41, -R89 ;  /* 0x000000293a3a7c23 */ /* 0x000fc20008010859 */
[----:B--2---:R-:W-:Y:S01]  /*4050*/  FADD.FTZ R46, R14, R71 ;  /* 0x000000470e2e7221 */ /* 0x004fe20000010000 */
[----:B------:R-:W-:-:S01]  /*4060*/  FFMA.FTZ R59, R59, UR41, -R89 ;  /* 0x000000293b3b7c23 */ /* 0x000fc20008010859 */
[----:B------:R-:W1:Y:S01]  /*4070*/  MUFU.EX2 R88, R88 ;  /* 0x0000005800587308 */ /* 0x000e620000000800 */
[----:B---3--:R-:W-:-:S01]  /*4080*/  FADD.FTZ R94, R99, R94 ;  /* 0x0000005e635e7221 */ /* 0x008fc20000010000 */
[----:B------:R-:W-:Y:S01]  /*4090*/  FADD.FTZ R71, R15, R46 ;  /* 0x0000002e0f477221 */ /* 0x000fe20000010000 */
[----:B------:R-:W-:-:S01]  /*40a0*/  FFMA.FTZ R30, R30, UR41, -R89 ;  /* 0x000000291e1e7c23 */ /* 0x000fc20008010859 */
[--C-:B------:R-:W-:Y:S01]  /*40b0*/  FFMA.FTZ R31, R31, UR41, -R89.reuse ;  /* 0x000000291f1f7c23 */ /* 0x100fe20008010859 */
[----:B------:R-:W-:-:S01]  /*40c0*/  FFMA.FTZ R34, R34, UR41, -R89 ;  /* 0x0000002922227c23 */ /* 0x000fc20008010859 */
[----:B------:R-:W-:Y:S01]  /*40d0*/  FADD.FTZ R71, R24, R71 ;  /* 0x0000004718477221 */ /* 0x000fe20000010000 */
[----:B------:R-:W-:-:S01]  /*40e0*/  FFMA.FTZ R35, R35, UR41, -R89 ;  /* 0x0000002923237c23 */ /* 0x000fc20008010859 */
[----:B------:R-:W2:Y:S01]  /*40f0*/  MUFU.EX2 R106, R106 ;  /* 0x0000006a006a7308 */ /* 0x000ea20000000800 */
[----:B0-----:R-:W-:-:S01]  /*4100*/  FADD.FTZ R95, R57, R94 ;  /* 0x0000005e395f7221 */ /* 0x001fc20000010000 */
[--C-:B------:R-:W-:Y:S01]  /*4110*/  FFMA.FTZ R72, R72, UR41, -R89.reuse ;  /* 0x0000002948487c23 */ /* 0x100fe20008010859 */
[----:B------:R-:W-:-:S01]  /*4120*/  FFMA.FTZ R39, R39, UR41, -R89 ;  /* 0x0000002927277c23 */ /* 0x000fc20008010859 */
[--C-:B------:R-:W-:Y:S01]  /*4130*/  FFMA.FTZ R44, R44, UR41, -R89.reuse ;  /* 0x000000292c2c7c23 */ /* 0x100fe20008010859 */
[----:B------:R-:W-:-:S01]  /*4140*/  FFMA.FTZ R73, R73, UR41, -R89 ;  /* 0x0000002949497c23 */ /* 0x000fc20008010859 */
[----:B------:R-:W-:-:S02]  /*4150*/  PLOP3.LUT P1, PT, PT, PT, UP0, 0x80, 0x0 ;  /* 0x000000000000781c */ /* 0x000fc40003f2f008 */
[----:B------:R-:W0:Y:S01]  /*4160*/  MUFU.EX2 R107, R107 ;  /* 0x0000006b006b7308 */ /* 0x000e220000000800 */
[----:B-1----:R-:W-:-:S01]  /*4170*/  FADD.FTZ R95, R88, R95 ;  /* 0x0000005f585f7221 */ /* 0x002fc20000010000 */
[----:B------:R-:W-:-:S04]  /*4180*/  F2FP.SATFINITE.E4M3.F32.PACK_AB_MERGE_C R173, R99, R98, RZ ;  /* 0x0000006263ad723e */ /* 0x000fc800048070ff */
[----:B------:R-:W-:Y:S01]  /*4190*/  F2FP.SATFINITE.E4M3.F32.PACK_AB_MERGE_C R173, R84, R41, R173 ;  /* 0x0000002954ad723e */ /* 0x000fe200048070ad */
[----:B------:R-:W-:Y:S01]  /*41a0*/  IMAD.MOV.U32 R41, RZ, RZ, R25 ;  /* 0x000000ffff297224 */ /* 0x000fe200078e0019 */
[----:B------:R-:W1:Y:S01]  /*41b0*/  MUFU.EX2 R78, R78 ;  /* 0x0000004e004e7308 */ /* 0x000e620000000800 */
[----:B--2---:R-:W-:-:S01]  /*41c0*/  FADD.FTZ R46, R106, R95 ;  /* 0x0000005f6a2e7221 */ /* 0x004fc20000010000 */
[----:B------:R-:W-:-:S06]  /*41d0*/  IMAD.MOV.U32 R84, RZ, RZ, R25 ;  /* 0x000000ffff547224 */ /* 0x000fcc00078e0019 */
[----:B------:R-:W2:Y:S01]  /*41e0*/  MUFU.EX2 R79, R79 ;  /* 0x0000004f004f7308 */ /* 0x000ea20000000800 */
[----:B0-----:R-:W-:-:S01]  /*41f0*/  FADD.FTZ R95, R107, R46 ;  /* 0x0000002e6b5f7221 */ /* 0x001fc20000010000 */
[----:B------:R-:W-:Y:S01]  /*4200*/  FADD.FTZ R46, R20, R71 ;  /* 0x00000047142e7221 */ /* 0x000fe20000010000 */
[----:B------:R-:W-:-:S03]  /*4210*/  F2FP.SATFINITE.E4M3.F32.PACK_AB_MERGE_C R175, R107, R106, RZ ;  /* 0x0000006a6baf723e */ /* 0x000fc600048070ff */
[----:B------:R-:W-:Y:S01]  /*4220*/  FADD.FTZ R71, R21, R46 ;  /* 0x0000002e15477221 */ /* 0x000fe20000010000 */
[----:B------:R-:W-:Y:S01]  /*4230*/  F2FP.SATFINITE.E4M3.F32.PACK_AB_MERGE_C R175, R88, R57, R175 ;  /* 0x0000003958af723e */ /* 0x000fe200048070af */
[----:B------:R-:W0:Y:S01]  /*4240*/  MUFU.EX2 R92, R92 ;  /* 0x0000005c005c7308 */ /* 0x000e220000000800 */
[----:B------:R-:W-:Y:S02]  /*4250*/  IMAD.MOV.U32 R57, RZ, RZ, R25 ;  /* 0x000000ffff397224 */ /* 0x000fe400078e0019 */
[----:B------:R-:W-:Y:S01]  /*4260*/  FADD.FTZ R46, R26, R71 ;  /* 0x000000471a2e7221 */ /* 0x000fe20000010000 */
[----:B------:R-:W-:-:S03]  /*4270*/  F2FP.SATFINITE.E4M3.F32.PACK_AB_MERGE_C R26, R77, R26, RZ ;  /* 0x0000001a4d1a723e */ /* 0x000fc600048070ff */
[----:B------:R-:W-:Y:S01]  /*4280*/  FADD.FTZ R46, R77, R46 ;  /* 0x0000002e4d2e7221 */ /* 0x000fe20000010000 */
[----:B------:R-:W-:Y:S01]  /*4290*/  F2FP.SATFINITE.E4M3.F32.PACK_AB_MERGE_C R176, R21, R20, R26 ;  /* 0x0000001415b0723e */ /* 0x000fe2000480701a */
[----:B------:R-:W3:Y:S01]  /*42a0*/  MUFU.EX2 R93, R93 ;  /* 0x0000005d005d7308 */ /* 0x000ee20000000800 */
[--C-:B------:R-:W-:Y:S02]  /*42b0*/  IMAD.MOV.U32 R26, RZ, RZ, R25.reuse ;  /* 0x000000ffff1a7224 */ /* 0x100fe400078e0019 */
[----:B------:R-:W-:-:S05]  /*42c0*/  IMAD.MOV.U32 R77, RZ, RZ, R25 ;  /* 0x000000ffff4d7224 */ /* 0x000fca00078e0019 */
[----:B------:R-:W4:Y:S08]  /*42d0*/  MUFU.EX2 R82, R82 ;  /* 0x0000005200527308 */ /* 0x000f300000000800 */
[----:B------:R1:W-:Y:S08]  /*42e0*/  MUFU.EX2 R6, R70 ;  /* 0x0000004600067308 */ /* 0x0003f00000000800 */
[----:B------:R-:W5:Y:S01]  /*42f0*/  MUFU.EX2 R76, R76 ;  /* 0x0000004c004c7308 */ /* 0x000f620000000800 */
[----:B-1----:R-:W-:-:S04]  /*4300*/  FADD.FTZ R70, R78, R95 ;  /* 0x0000005f4e467221 */ /* 0x002fc80000010000 */
[----:B--2---:R-:W-:-:S03]  /*4310*/  FADD.FTZ R95, R79, R70 ;  /* 0x000000464f5f7221 */ /* 0x004fc60000010000 */
[----:B------:R-:W1:Y:S01]  /*4320*/  MUFU.EX2 R83, R83 ;  /* 0x0000005300537308 */ /* 0x000e620000000800 */
[----:B0-----:R-:W-:-:S01]  /*4330*/  FADD.FTZ R70, R92, R95 ;  /* 0x0000005f5c467221 */ /* 0x001fc20000010000 */
[----:B------:R-:W-:Y:S01]  /*4340*/  FADD.FTZ R95, R27, R46 ;  /* 0x0000002e1b5f7221 */ /* 0x000fe20000010000 */
[C---:B---3--:R-:W-:Y:S02]  /*4350*/  F2FP.SATFINITE.E4M3.F32.PACK_AB_MERGE_C R92, R93.reuse, R92, RZ ;  /* 0x0000005c5d5c723e */ /* 0x048fe400048070ff */
[----:B------:R-:W-:Y:S02]  /*4360*/  FADD.FTZ R71, R93, R70 ;  /* 0x000000465d477221 */ /* 0x000fe40000010000 */
[----:B------:R-:W-:Y:S01]  /*4370*/  F2FP.SATFINITE.E4M3.F32.PACK_AB_MERGE_C R177, R79, R78, R92 ;  /* 0x0000004e4fb1723e */ /* 0x000fe2000480705c */
[----:B------:R-:W0:Y:S01]  /*4380*/  MUFU.EX2 R80, R80 ;  /* 0x0000005000507308 */ /* 0x000e220000000800 */
[----:B----4-:R-:W-:-:S01]  /*4390*/  FADD.FTZ R46, R82, R71 ;  /* 0x00000047522e7221 */ /* 0x010fc20000010000 */
[----:B-----5:R-:W-:Y:S01]  /*43a0*/  FADD.FTZ R95, R76, R95 ;  /* 0x0000005f4c5f7221 */ /* 0x020fe20000010000 */
[----:B------:R-:W-:-:S02]  /*43b0*/  IMAD.MOV.U32 R79, RZ, RZ, R25 ;  /* 0x000000ffff4f7224 */ /* 0x000fc400078e0019 */
[----:B------:R-:W-:-:S03]  /*43c0*/  IMAD.MOV.U32 R78, RZ, RZ, R25 ;  /* 0x000000ffff4e7224 */ /* 0x000fc600078e0019 */
[----:B------:R-:W2:Y:S01]  /*43d0*/  MUFU.EX2 R90, R90 ;  /* 0x0000005a005a7308 */ /* 0x000ea20000000800 */
[----:B-1----:R-:W-:-:S07]  /*43e0*/  FADD.FTZ R71, R83, R46 ;  /* 0x0000002e53477221 */ /* 0x002fce0000010000 */
[----:B------:R-:W1:Y:S01]  /*43f0*/  MUFU.EX2 R91, R91 ;  /* 0x0000005b005b7308 */ /* 0x000e620000000800 */
[----:B0-----:R-:W-:-:S01]  /*4400*/  FADD.FTZ R46, R80, R95 ;  /* 0x0000005f502e7221 */ /* 0x001fc20000010000 */
[----:B------:R-:W-:-:S03]  /*4410*/  F2FP.SATFINITE.E4M3.F32.PACK_AB_MERGE_C R80, R81, R80, RZ ;  /* 0x000000505150723e */ /* 0x000fc600048070ff */
[----:B------:R-:W-:Y:S01]  /*4420*/  FADD.FTZ R9, R81, R46 ;  /* 0x0000002e51097221 */ /* 0x000fe20000010000 */
[----:B------:R-:W-:Y:S01]  /*4430*/  F2FP.SATFINITE.E4M3.F32.PACK_AB_MERGE_C R178, R76, R27, R80 ;  /* 0x0000001b4cb2723e */ /* 0x000fe20004807050 */
[----:B------:R-:W-:Y:S01]  /*4440*/  IMAD.MOV.U32 R27, RZ, RZ, R25 ;  /* 0x000000ffff1b7224 */ /* 0x000fe200078e0019 */
[----:B------:R-:W0:Y:S01]  /*4450*/  MUFU.EX2 R60, R60 ;  /* 0x0000003c003c7308 */ /* 0x000e220000000800 */
[----:B--2---:R-:W-:-:S01]  /*4460*/  FADD.FTZ R70, R90, R71 ;  /* 0x000000475a467221 */ /* 0x004fc20000010000 */
[--C-:B------:R-:W-:Y:S02]  /*4470*/  IMAD.MOV.U32 R46, RZ, RZ, R25.reuse ;  /* 0x000000ffff2e7224 */ /* 0x100fe400078e0019 */
[--C-:B------:R-:W-:Y:S02]  /*4480*/  IMAD.MOV.U32 R71, RZ, RZ, R25.reuse ;  /* 0x000000ffff477224 */ /* 0x100fe400078e0019 */
[----:B------:R-:W-:Y:S02]  /*4490*/  IMAD.MOV.U32 R76, RZ, RZ, R25 ;  /* 0x000000ffff4c7224 */ /* 0x000fe400078e0019 */
[----:B------:R-:W2:Y:S01]  /*44a0*/  MUFU.EX2 R62, R62 ;  /* 0x0000003e003e7308 */ /* 0x000ea20000000800 */
[----:B-1----:R-:W-:-:S01]  /*44b0*/  FADD.FTZ R15, R91, R70 ;  /* 0x000000465b0f7221 */ /* 0x002fc20000010000 */
[----:B------:R-:W-:Y:S01]  /*44c0*/  F2FP.SATFINITE.E4M3.F32.PACK_AB_MERGE_C R90, R91, R90, RZ ;  /* 0x0000005a5b5a723e */ /* 0x000fe200048070ff */
[----:B------:R-:W-:-:S02]  /*44d0*/  IMAD.MOV.U32 R70, RZ, RZ, R25 ;  /* 0x000000ffff467224 */ /* 0x000fc400078e0019 */
[--C-:B------:R-:W-:Y:S01]  /*44e0*/  IMAD.MOV.U32 R81, RZ, RZ, R25.reuse ;  /* 0x000000ffff517224 */ /* 0x100fe200078e0019 */
[----:B------:R-:W-:Y:S01]  /*44f0*/  F2FP.SATFINITE.E4M3.F32.PACK_AB_MERGE_C R179, R83, R82, R90 ;  /* 0x0000005253b3723e */ /* 0x000fe2000480705a */
[----:B------:R-:W-:Y:S01]  /*4500*/  IMAD.MOV.U32 R80, RZ, RZ, R25 ;  /* 0x000000ffff507224 */ /* 0x000fe200078e0019 */
[----:B------:R-:W1:Y:S01]  /*4510*/  MUFU.EX2 R61, R61 ;  /* 0x0000003d003d7308 */ /* 0x000e620000000800 */
[----:B0-----:R-:W-:-:S01]  /*4520*/  FADD.FTZ R12, R60, R9 ;  /* 0x000000093c0c7221 */ /* 0x001fc20000010000 */
[--C-:B------:R-:W-:Y:S02]  /*4530*/  IMAD.MOV.U32 R83, RZ, RZ, R25.reuse ;  /* 0x000000ffff537224 */ /* 0x100fe400078e0019 */
[----:B------:R-:W-:-:S04]  /*4540*/  IMAD.MOV.U32 R82, RZ, RZ, R25 ;  /* 0x000000ffff527224 */ /* 0x000fc800078e0019 */
[----:B------:R-:W0:Y:S01]  /*4550*/  MUFU.EX2 R63, R63 ;  /* 0x0000003f003f7308 */ /* 0x000e220000000800 */
[----:B--2---:R-:W-:-:S07]  /*4560*/  FADD.FTZ R24, R62, R15 ;  /* 0x0000000f3e187221 */ /* 0x004fce0000010000 */
[----:B------:R-:W2:Y:S01]  /*4570*/  MUFU.EX2 R64, R64 ;  /* 0x0000004000407308 */ /* 0x000ea20000000800 */
[----:B-1----:R-:W-:-:S07]  /*4580*/  FADD.FTZ R9, R61, R12 ;  /* 0x0000000c3d097221 */ /* 0x002fce0000010000 */
[----:B------:R-:W1:Y:S01]  /*4590*/  MUFU.EX2 R86, R86 ;  /* 0x0000005600567308 */ /* 0x000e620000000800 */
[----:B0-----:R-:W-:-:S07]  /*45a0*/  FADD.FTZ R15, R63, R24 ;  /* 0x000000183f0f7221 */ /* 0x001fce0000010000 */
[----:B------:R-:W0:Y:S01]  /*45b0*/  MUFU.EX2 R87, R87 ;  /* 0x0000005700577308 */ /* 0x000e220000000800 */
[----:B--2---:R-:W-:-:S01]  /*45c0*/  FADD.FTZ R12, R64, R9 ;  /* 0x00000009400c7221 */ /* 0x004fc20000010000 */
[----:B------:R-:W-:-:S03]  /*45d0*/  F2FP.SATFINITE.E4M3.F32.PACK_AB_MERGE_C R64, R85, R64, RZ ;  /* 0x000000405540723e */ /* 0x000fc600048070ff */
[----:B------:R-:W-:Y:S01]  /*45e0*/  FADD.FTZ R12, R85, R12 ;  /* 0x0000000c550c7221 */ /* 0x000fe20000010000 */
[----:B------:R-:W-:Y:S01]  /*45f0*/  F2FP.SATFINITE.E4M3.F32.PACK_AB_MERGE_C R180, R61, R60, R64 ;  /* 0x0000003c3db4723e */ /* 0x000fe20004807040 */
[----:B------:R-:W-:Y:S01]  /*4600*/  IMAD.MOV.U32 R61, RZ, RZ, R25 ;  /* 0x000000ffff3d7224 */ /* 0x000fe200078e0019 */
[----:B------:R-:W2:Y:S01]  /*4610*/  MUFU.EX2 R66, R66 ;  /* 0x0000004200427308 */ /* 0x000ea20000000800 */
[----:B-1----:R-:W-:-:S01]  /*4620*/  FADD.FTZ R24, R86, R15 ;  /* 0x0000000f56187221 */ /* 0x002fc20000010000 */
[----:B------:R-:W-:Y:S01]  /*4630*/  FADD.FTZ R15, R65, R12 ;  /* 0x0000000c410f7221 */ /* 0x000fe20000010000 */
[--C-:B------:R-:W-:Y:S02]  /*4640*/  IMAD.MOV.U32 R60, RZ, RZ, R25.reuse ;  /* 0x000000ffff3c7224 */ /* 0x100fe400078e0019 */
[--C-:B------:R-:W-:Y:S02]  /*4650*/  IMAD.MOV.U32 R64, RZ, RZ, R25.reuse ;  /* 0x000000ffff407224 */ /* 0x100fe400078e0019 */
[----:B------:R-:W-:Y:S01]  /*4660*/  IMAD.MOV.U32 R85, RZ, RZ, R25 ;  /* 0x000000ffff557224 */ /* 0x000fe200078e0019 */
[----:B------:R-:W1:Y:S01]  /*4670*/  MUFU.EX2 R68, R68 ;  /* 0x0000004400447308 */ /* 0x000e620000000800 */
[----:B0-----:R-:W-:-:S01]  /*4680*/  FADD.FTZ R9, R87, R24 ;  /* 0x0000001857097221 */ /* 0x001fc20000010000 */
[----:B------:R-:W-:Y:S01]  /*4690*/  F2FP.SATFINITE.E4M3.F32.PACK_AB_MERGE_C R86, R87, R86, RZ ;  /* 0x000000565756723e */ /* 0x000fe200048070ff */
[----:B------:R-:W-:-:S03]  /*46a0*/  IMAD.MOV.U32 R87, RZ, RZ, R25 ;  /* 0x000000ffff577224 */ /* 0x000fc600078e0019 */
[----:B------:R-:W-:Y:S01]  /*46b0*/  F2FP.SATFINITE.E4M3.F32.PACK_AB_MERGE_C R181, R63, R62, R86 ;  /* 0x0000003e3fb5723e */ /* 0x000fe20004807056 */
[----:B------:R-:W-:Y:S01]  /*46c0*/  IMAD.MOV.U32 R63, RZ, RZ, R25 ;  /* 0x000000ffff3f7224 */ /* 0x000fe200078e0019 */
[----:B------:R-:W0:Y:S01]  /*46d0*/  MUFU.EX2 R67, R67 ;  /* 0x0000004300437308 */ /* 0x000e220000000800 */
[----:B--2---:R-:W-:-:S01]  /*46e0*/  FADD.FTZ R12, R66, R9 ;  /* 0x00000009420c7221 */ /* 0x004fc20000010000 */
[--C-:B------:R-:W-:Y:S02]  /*46f0*/  IMAD.MOV.U32 R62, RZ, RZ, R25.reuse ;  /* 0x000000ffff3e7224 */ /* 0x100fe400078e0019 */
[----:B------:R-:W-:-:S04]  /*4700*/  IMAD.MOV.U32 R86, RZ, RZ, R25 ;  /* 0x000000ffff567224 */ /* 0x000fc800078e0019 */
[----:B------:R-:W2:Y:S01]  /*4710*/  MUFU.EX2 R74, R74 ;  /* 0x0000004a004a7308 */ /* 0x000ea20000000800 */
[----:B-1----:R-:W-:-:S04]  /*4720*/  FADD.FTZ R24, R68, R15 ;  /* 0x0000000f44187221 */ /* 0x002fc80000010000 */
[----:B------:R-:W-:Y:S01]  /*4730*/  FADD.FTZ R9, R69, R24 ;  /* 0x0000001845097221 */ /* 0x000fe20000010000 */
[----:B------:R-:W-:Y:S01]  /*4740*/  F2FP.SATFINITE.E4M3.F32.PACK_AB_MERGE_C R69, R38, R69, RZ ;  /* 0x000000452645723e */ /* 0x000fe200048070ff */
[----:B------:R-:W-:Y:S01]  /*4750*/  IMAD.MOV.U32 R24, RZ, RZ, R25 ;  /* 0x000000ffff187224 */ /* 0x000fe200078e0019 */
[----:B------:R-:W1:Y:S01]  /*4760*/  MUFU.EX2 R75, R75 ;  /* 0x0000004b004b7308 */ /* 0x000e620000000800 */
[----:B0-----:R-:W-:-:S01]  /*4770*/  FADD.FTZ R7, R67, R12 ;  /* 0x0000000c43077221 */ /* 0x001fc20000010000 */
[----:B------:R-:W-:Y:S01]  /*4780*/  FADD.FTZ R9, R38, R9 ;  /* 0x0000000926097221 */ /* 0x000fe20000010000 */
[----:B------:R-:W-:Y:S01]  /*4790*/  F2FP.SATFINITE.E4M3.F32.PACK_AB_MERGE_C R182, R68, R65, R69 ;  /* 0x0000004144b6723e */ /* 0x000fe20004807045 */
[--C-:B------:R-:W-:Y:S02]  /*47a0*/  IMAD.MOV.U32 R38, RZ, RZ, R25.reuse ;  /* 0x000000ffff267224 */ /* 0x100fe400078e0019 */
[----:B------:R-:W-:Y:S02]  /*47b0*/  IMAD.MOV.U32 R65, RZ, RZ, R25 ;  /* 0x000000ffff417224 */ /* 0x000fe400078e0019 */
[----:B------:R-:W0:Y:S01]  /*47c0*/  MUFU.EX2 R43, R43 ;  /* 0x0000002b002b7308 */ /* 0x000e220000000800 */
[----:B--2---:R-:W-:-:S01]  /*47d0*/  FADD.FTZ R8, R74, R7 ;  /* 0x000000074a087221 */ /* 0x004fc20000010000 */
[----:B------:R-:W-:-:S02]  /*47e0*/  IMAD.MOV.U32 R69, RZ, RZ, R25 ;  /* 0x000000ffff457224 */ /* 0x000fc400078e0019 */
[----:B------:R-:W-:-:S04]  /*47f0*/  IMAD.MOV.U32 R68, RZ, RZ, R25 ;  /* 0x000000ffff447224 */ /* 0x000fc800078e0019 */
[----:B------:R-:W2:Y:S01]  /*4800*/  MUFU.EX2 R47, R47 ;  /* 0x0000002f002f7308 */ /* 0x000ea20000000800 */
[C---:B-1----:R-:W-:Y:S01]  /*4810*/  F2FP.SATFINITE.E4M3.F32.PACK_AB_MERGE_C R74, R75.reuse, R74, RZ ;  /* 0x0000004a4b4a723e */ /* 0x042fe200048070ff */
[----:B------:R-:W-:Y:S01]  /*4820*/  FADD.FTZ R75, R75, R8 ;  /* 0x000000084b4b7221 */ /* 0x000fe20000010000 */
[----:B------:R-:W-:-:S02]  /*4830*/  FADD.FTZ R8, R42, R9 ;  /* 0x000000092a087221 */ /* 0x000fc40000010000 */
[----:B------:R-:W-:Y:S01]  /*4840*/  F2FP.SATFINITE.E4M3.F32.PACK_AB_MERGE_C R183, R67, R66, R74 ;  /* 0x0000004243b7723e */ /* 0x000fe2000480704a */
[----:B------:R-:W-:-:S01]  /*4850*/  FADD.FTZ R12, R6, R75 ;  /* 0x0000004b060c7221 */ /* 0x000fc20000010000 */
[----:B------:R-:W-:Y:S01]  /*4860*/  IMAD.MOV.U32 R67, RZ, RZ, R25 ;  /* 0x000000ffff437224 */ /* 0x000fe200078e0019 */
[----:B------:R-:W1:Y:S01]  /*4870*/  MUFU.EX2 R45, R45 ;  /* 0x0000002d002d7308 */ /* 0x000e620000000800 */
[----:B0-----:R-:W-:-:S01]  /*4880*/  FADD.FTZ R8, R43, R8 ;  /* 0x000000082b087221 */ /* 0x001fc20000010000 */
[----:B------:R-:W-:-:S02]  /*4890*/  IMAD.MOV.U32 R66, RZ, RZ, R25 ;  /* 0x000000ffff427224 */ /* 0x000fc400078e0019 */
[--C-:B------:R-:W-:Y:S02]  /*48a0*/  IMAD.MOV.U32 R75, RZ, RZ, R25.reuse ;  /* 0x000000ffff4b7224 */ /* 0x100fe400078e0019 */
[----:B------:R-:W-:Y:S02]  /*48b0*/  IMAD.MOV.U32 R74, RZ, RZ, R25 ;  /* 0x000000ffff4a7224 */ /* 0x000fe400078e0019 */
[----:B------:R-:W0:Y:S01]  /*48c0*/  MUFU.EX2 R50, R50 ;  /* 0x0000003200327308 */ /* 0x000e220000000800 */
[----:B--2---:R-:W-:-:S07]  /*48d0*/  FADD.FTZ R7, R47, R12 ;  /* 0x0000000c2f077221 */ /* 0x004fce0000010000 */
[----:B------:R-:W2:Y:S01]  /*48e0*/  MUFU.EX2 R48, R48 ;  /* 0x0000003000307308 */ /* 0x000ea20000000800 */
[----:B-1----:R-:W-:-:S07]  /*48f0*/  FADD.FTZ R9, R45, R8 ;  /* 0x000000082d097221 */ /* 0x002fce0000010000 */
[----:B------:R-:W1:Y:S01]  /*4900*/  MUFU.EX2 R51, R51 ;  /* 0x0000003300337308 */ /* 0x000e620000000800 */
[----:B0-----:R-:W-:-:S07]  /*4910*/  FADD.FTZ R8, R50, R7 ;  /* 0x0000000732087221 */ /* 0x001fce0000010000 */
[----:B------:R-:W0:Y:S01]  /*4920*/  MUFU.EX2 R49, R49 ;  /* 0x0000003100317308 */ /* 0x000e220000000800 */
[C---:B--2---:R-:W-:Y:S01]  /*4930*/  F2FP.SATFINITE.E4M3.F32.PACK_AB_MERGE_C R45, R48.reuse, R45, RZ ;  /* 0x0000002d302d723e */ /* 0x044fe200048070ff */
[----:B------:R-:W-:-:S03]  /*4940*/  FADD.FTZ R48, R48, R9 ;  /* 0x0000000930307221 */ /* 0x000fc60000010000 */
[----:B------:R-:W-:Y:S01]  /*4950*/  F2FP.SATFINITE.E4M3.F32.PACK_AB_MERGE_C R184, R43, R42, R45 ;  /* 0x0000002a2bb8723e */ /* 0x000fe2000480702d */
[--C-:B------:R-:W-:Y:S02]  /*4960*/  IMAD.MOV.U32 R43, RZ, RZ, R25.reuse ;  /* 0x000000ffff2b7224 */ /* 0x100fe400078e0019 */
[----:B------:R-:W2:Y:S01]  /*4970*/  MUFU.EX2 R54, R54 ;  /* 0x0000003600367308 */ /* 0x000ea20000000800 */
[C---:B-1----:R-:W-:Y:S01]  /*4980*/  F2FP.SATFINITE.E4M3.F32.PACK_AB_MERGE_C R50, R51.reuse, R50, RZ ;  /* 0x000000323332723e */ /* 0x042fe200048070ff */
[----:B------:R-:W-:Y:S01]  /*4990*/  FADD.FTZ R51, R51, R8 ;  /* 0x0000000833337221 */ /* 0x000fe20000010000 */
[--C-:B------:R-:W-:Y:S02]  /*49a0*/  IMAD.MOV.U32 R42, RZ, RZ, R25.reuse ;  /* 0x000000ffff2a7224 */ /* 0x100fe400078e0019 */
[----:B------:R-:W-:Y:S01]  /*49b0*/  F2FP.SATFINITE.E4M3.F32.PACK_AB_MERGE_C R185, R47, R6, R50 ;  /* 0x000000062fb9723e */ /* 0x000fe20004807032 */
[----:B------:R-:W-:Y:S02]  /*49c0*/  IMAD.MOV.U32 R45, RZ, RZ, R25 ;  /* 0x000000ffff2d7224 */ /* 0x000fe400078e0019 */
[----:B------:R-:W1:Y:S01]  /*49d0*/  MUFU.EX2 R52, R52 ;  /* 0x0000003400347308 */ /* 0x000e620000000800 */
[----:B0-----:R-:W-:-:S01]  /*49e0*/  FADD.FTZ R7, R49, R48 ;  /* 0x0000003031077221 */ /* 0x001fc20000010000 */
[----:B------:R-:W-:-:S02]  /*49f0*/  IMAD.MOV.U32 R47, RZ, RZ, R25 ;  /* 0x000000ffff2f7224 */ /* 0x000fc400078e0019 */
[--C-:B------:R-:W-:Y:S02]  /*4a00*/  IMAD.MOV.U32 R48, RZ, RZ, R25.reuse ;  /* 0x000000ffff307224 */ /* 0x100fe400078e0019 */
[----:B------:R-:W-:Y:S02]  /*4a10*/  IMAD.MOV.U32 R50, RZ, RZ, R25 ;  /* 0x000000ffff327224 */ /* 0x000fe400078e0019 */
[----:B------:R-:W0:Y:S01]  /*4a20*/  MUFU.EX2 R55, R55 ;  /* 0x0000003700377308 */ /* 0x000e220000000800 */
[----:B--2---:R-:W-:-:S01]  /*4a30*/  FADD.FTZ R8, R54, R51 ;  /* 0x0000003336087221 */ /* 0x004fc20000010000 */
[----:B------:R-:W-:-:S06]  /*4a40*/  IMAD.MOV.U32 R51, RZ, RZ, R25 ;  /* 0x000000ffff337224 */ /* 0x000fcc00078e0019 */
[----:B------:R-:W2:Y:S01]  /*4a50*/  MUFU.EX2 R58, R58 ;  /* 0x0000003a003a7308 */ /* 0x000ea20000000800 */
[----:B-1----:R-:W-:-:S07]  /*4a60*/  FADD.FTZ R12, R52, R7 ;  /* 0x00000007340c7221 */ /* 0x002fce0000010000 */
[----:B------:R-:W1:Y:S01]  /*4a70*/  MUFU.EX2 R53, R53 ;  /* 0x0000003500357308 */ /* 0x000e620000000800 */
[----:B0-----:R-:W-:-:S07]  /*4a80*/  FADD.FTZ R7, R55, R8 ;  /* 0x0000000837077221 */ /* 0x001fce0000010000 */
[----:B------:R-:W0:Y:S01]  /*4a90*/  MUFU.EX2 R59, R59 ;  /* 0x0000003b003b7308 */ /* 0x000e220000000800 */
[----:B--2---:R-:W-:-:S07]  /*4aa0*/  FADD.FTZ R8, R58, R7 ;  /* 0x000000073a087221 */ /* 0x004fce0000010000 */
[----:B------:R-:W2:Y:S01]  /*4ab0*/  MUFU.EX2 R56, R56 ;  /* 0x0000003800387308 */ /* 0x000ea20000000800 */
[----:B-1----:R-:W-:-:S07]  /*4ac0*/  FADD.FTZ R9, R53, R12 ;  /* 0x0000000c35097221 */ /* 0x002fce0000010000 */
[----:B------:R-:W1:Y:S01]  /*4ad0*/  MUFU.EX2 R30, R30 ;  /* 0x0000001e001e7308 */ /* 0x000e620000000800 */
[C---:B0-----:R-:W-:Y:S01]  /*4ae0*/  F2FP.SATFINITE.E4M3.F32.PACK_AB_MERGE_C R58, R59.reuse, R58, RZ ;  /* 0x0000003a3b3a723e */ /* 0x041fe200048070ff */
[----:B------:R-:W-:-:S03]  /*4af0*/  FADD.FTZ R59, R59, R8 ;  /* 0x000000083b3b7221 */ /* 0x000fc60000010000 */
[----:B------:R-:W-:Y:S01]  /*4b00*/  F2FP.SATFINITE.E4M3.F32.PACK_AB_MERGE_C R187, R55, R54, R58 ;  /* 0x0000003637bb723e */ /* 0x000fe2000480703a */
[----:B------:R-:W-:Y:S02]  /*4b10*/  IMAD.MOV.U32 R55, RZ, RZ, R25 ;  /* 0x000000ffff377224 */ /* 0x000fe400078e0019 */
[----:B------:R-:W0:Y:S01]  /*4b20*/  MUFU.EX2 R28, R28 ;  /* 0x0000001c001c7308 */ /* 0x000e220000000800 */
[----:B--2---:R-:W-:-:S01]  /*4b30*/  FADD.FTZ R9, R56, R9 ;  /* 0x0000000938097221 */ /* 0x004fc20000010000 */
[----:B------:R-:W-:Y:S01]  /*4b40*/  F2FP.SATFINITE.E4M3.F32.PACK_AB_MERGE_C R53, R56, R53, RZ ;  /* 0x000000353835723e */ /* 0x000fe200048070ff */
[--C-:B------:R-:W-:Y:S02]  /*4b50*/  IMAD.MOV.U32 R54, RZ, RZ, R25.reuse ;  /* 0x000000ffff367224 */ /* 0x100fe400078e0019 */
[----:B------:R-:W-:Y:S01]  /*4b60*/  IMAD.MOV.U32 R56, RZ, RZ, R25 ;  /* 0x000000ffff387224 */ /* 0x000fe200078e0019 */
[----:B------:R-:W-:Y:S01]  /*4b70*/  F2FP.SATFINITE.E4M3.F32.PACK_AB_MERGE_C R186, R52, R49, R53 ;  /* 0x0000003134ba723e */ /* 0x000fe20004807035 */
[----:B------:R-:W-:Y:S01]  /*4b80*/  IMAD.MOV.U32 R49, RZ, RZ, R25 ;  /* 0x000000ffff317224 */ /* 0x000fe200078e0019 */
[----:B------:R-:W2:Y:S01]  /*4b90*/  MUFU.EX2 R31, R31 ;  /* 0x0000001f001f7308 */ /* 0x000ea20000000800 */
[----:B-1----:R-:W-:-:S01]  /*4ba0*/  FADD.FTZ R12, R30, R59 ;  /* 0x0000003b1e0c7221 */ /* 0x002fc20000010000 */
[----:B------:R-:W-:-:S02]  /*4bb0*/  IMAD.MOV.U32 R53, RZ, RZ, R25 ;  /* 0x000000ffff357224 */ /* 0x000fc400078e0019 */
[--C-:B------:R-:W-:Y:S02]  /*4bc0*/  IMAD.MOV.U32 R52, RZ, RZ, R25.reuse ;  /* 0x000000ffff347224 */ /* 0x100fe400078e0019 */
[----:B------:R-:W-:Y:S02]  /*4bd0*/  IMAD.MOV.U32 R59, RZ, RZ, R25 ;  /* 0x000000ffff3b7224 */ /* 0x000fe400078e0019 */
[----:B------:R-:W1:Y:S01]  /*4be0*/  MUFU.EX2 R29, R29 ;  /* 0x0000001d001d7308 */ /* 0x000e620000000800 */
[----:B0-----:R-:W-:-:S01]  /*4bf0*/  FADD.FTZ R8, R28, R9 ;  /* 0x000000091c087221 */ /* 0x001fc20000010000 */
[----:B------:R-:W-:-:S06]  /*4c00*/  IMAD.MOV.U32 R58, RZ, RZ, R25 ;  /* 0x000000ffff3a7224 */ /* 0x000fcc00078e0019 */
[----:B------:R-:W0:Y:S01]  /*4c10*/  MUFU.EX2 R34, R34 ;  /* 0x0000002200227308 */ /* 0x000e220000000800 */
[----:B--2---:R-:W-:-:S07]  /*4c20*/  FADD.FTZ R9, R31, R12 ;  /* 0x0000000c1f097221 */ /* 0x004fce0000010000 */
[----:B------:R-:W2:Y:S01]  /*4c30*/  MUFU.EX2 R32, R32 ;  /* 0x0000002000207308 */ /* 0x000ea20000000800 */
[----:B-1----:R-:W-:-:S07]  /*4c40*/  FADD.FTZ R7, R29, R8 ;  /* 0x000000081d077221 */ /* 0x002fce0000010000 */
[----:B------:R-:W1:Y:S01]  /*4c50*/  MUFU.EX2 R35, R35 ;  /* 0x0000002300237308 */ /* 0x000e620000000800 */
[----:B0-----:R-:W-:-:S07]  /*4c60*/  FADD.FTZ R6, R34, R9 ;  /* 0x0000000922067221 */ /* 0x001fce0000010000 */
[----:B------:R-:W0:Y:S01]  /*4c70*/  MUFU.EX2 R33, R33 ;  /* 0x0000002100217308 */ /* 0x000e220000000800 */
[----:B--2---:R-:W-:-:S07]  /*4c80*/  FADD.FTZ R8, R32, R7 ;  /* 0x0000000720087221 */ /* 0x004fce0000010000 */
[----:B------:R-:W2:Y:S01]  /*4c90*/  MUFU.EX2 R72, R72 ;  /* 0x0000004800487308 */ /* 0x000ea20000000800 */
[C---:B-1----:R-:W-:Y:S01]  /*4ca0*/  F2FP.SATFINITE.E4M3.F32.PACK_AB_MERGE_C R34, R35.reuse, R34, RZ ;  /* 0x000000222322723e */ /* 0x042fe200048070ff */
[----:B------:R-:W-:-:S03]  /*4cb0*/  FADD.FTZ R35, R35, R6 ;  /* 0x0000000623237221 */ /* 0x000fc60000010000 */
[----:B------:R-:W-:Y:S01]  /*4cc0*/  F2FP.SATFINITE.E4M3.F32.PACK_AB_MERGE_C R189, R31, R30, R34 ;  /* 0x0000001e1fbd723e */ /* 0x000fe20004807022 */
[--C-:B------:R-:W-:Y:S02]  /*4cd0*/  IMAD.MOV.U32 R31, RZ, RZ, R25.reuse ;  /* 0x000000ffff1f7224 */ /* 0x100fe400078e0019 */
[----:B------:R-:W1:Y:S01]  /*4ce0*/  MUFU.EX2 R36, R36 ;  /* 0x0000002400247308 */ /* 0x000e620000000800 */
[C---:B0-----:R-:W-:Y:S01]  /*4cf0*/  F2FP.SATFINITE.E4M3.F32.PACK_AB_MERGE_C R32, R33.reuse, R32, RZ ;  /* 0x000000202120723e */ /* 0x041fe200048070ff */
[----:B------:R-:W-:Y:S01]  /*4d00*/  FADD.FTZ R33, R33, R8 ;  /* 0x0000000821217221 */ /* 0x000fe20000010000 */
[--C-:B------:R-:W-:Y:S02]  /*4d10*/  IMAD.MOV.U32 R30, RZ, RZ, R25.reuse ;  /* 0x000000ffff1e7224 */ /* 0x100fe400078e0019 */
[----:B------:R-:W-:Y:S01]  /*4d20*/  F2FP.SATFINITE.E4M3.F32.PACK_AB_MERGE_C R188, R29, R28, R32 ;  /* 0x0000001c1dbc723e */ /* 0x000fe20004807020 */
[----:B------:R-:W-:Y:S02]  /*4d30*/  IMAD.MOV.U32 R29, RZ, RZ, R25 ;  /* 0x000000ffff1d7224 */ /* 0x000fe400078e0019 */
[----:B------:R-:W0:Y:S01]  /*4d40*/  MUFU.EX2 R39, R39 ;  /* 0x0000002700277308 */ /* 0x000e220000000800 */
[----:B--2---:R-:W-:-:S01]  /*4d50*/  FADD.FTZ R8, R72, R35 ;  /* 0x0000002348087221 */ /* 0x004fc20000010000 */
[----:B------:R-:W-:-:S02]  /*4d60*/  IMAD.MOV.U32 R28, RZ, RZ, R25 ;  /* 0x000000ffff1c7224 */ /* 0x000fc400078e0019 */
[--C-:B------:R-:W-:Y:S02]  /*4d70*/  IMAD.MOV.U32 R32, RZ, RZ, R25.reuse ;  /* 0x000000ffff207224 */ /* 0x100fe400078e0019 */
[----:B------:R-:W-:Y:S02]  /*4d80*/  IMAD.MOV.U32 R35, RZ, RZ, R25 ;  /* 0x000000ffff237224 */ /* 0x000fe400078e0019 */
[----:B------:R-:W2:Y:S01]  /*4d90*/  MUFU.EX2 R37, R37 ;  /* 0x0000002500257308 */ /* 0x000ea20000000800 */
[----:B-1----:R-:W-:-:S01]  /*4da0*/  FADD.FTZ R6, R36, R33 ;  /* 0x0000002124067221 */ /* 0x002fc20000010000 */
[--C-:B------:R-:W-:Y:S02]  /*4db0*/  IMAD.MOV.U32 R33, RZ, RZ, R25.reuse ;  /* 0x000000ffff217224 */ /* 0x100fe400078e0019 */
[----:B------:R-:W-:-:S04]  /*4dc0*/  IMAD.MOV.U32 R34, RZ, RZ, R25 ;  /* 0x000000ffff227224 */ /* 0x000fc800078e0019 */
[----:B------:R-:W-:Y:S01]  /*4dd0*/  MUFU.EX2 R44, R44 ;  /* 0x0000002c002c7308 */ /* 0x000fe20000000800 */
[----:B0-----:R-:W-:-:S07]  /*4de0*/  FADD.FTZ R9, R39, R8 ;  /* 0x0000000827097221 */ /* 0x001fce0000010000 */
[----:B------:R-:W0:Y:S01]  /*4df0*/  MUFU.EX2 R73, R73 ;  /* 0x0000004900497308 */ /* 0x000e220000000800 */
[----:B--2---:R-:W-:-:S07]  /*4e00*/  FADD.FTZ R7, R37, R6 ;  /* 0x0000000625077221 */ /* 0x004fce0000010000 */
[----:B------:R-:W1:Y:S08]  /*4e10*/  MUFU.EX2 R40, R40 ;  /* 0x0000002800287308 */ /* 0x000e700000000800 */
[----:B------:R-:W2:Y:S01]  /*4e20*/  MUFU.EX2 R13, R13 ;  /* 0x0000000d000d7308 */ /* 0x000ea20000000800 */
[----:B0-----:R-:W-:Y:S01]  /*4e30*/  F2FP.SATFINITE.E4M3.F32.PACK_AB_MERGE_C R11, R73, R44, RZ ;  /* 0x0000002c490b723e */ /* 0x001fe200048070ff */
[----:B------:R-:W-:-:S03]  /*4e40*/  FADD.FTZ R44, R44, R9 ;  /* 0x000000092c2c7221 */ /* 0x000fc60000010000 */
[----:B------:R-:W-:Y:S01]  /*4e50*/  F2FP.SATFINITE.E4M3.F32.PACK_AB_MERGE_C R191, R39, R72, R11 ;  /* 0x0000004827bf723e */ /* 0x000fe2000480700b */
[----:B------:R-:W-:-:S01]  /*4e60*/  FADD.FTZ R9, R73, R44 ;  /* 0x0000002c49097221 */ /* 0x000fc20000010000 */
[----:B------:R-:W-:Y:S02]  /*4e70*/  IMAD.MOV.U32 R39, RZ, RZ, R25 ;  /* 0x000000ffff277224 */ /* 0x000fe400078e0019 */
[----:B-1----:R-:W-:-:S01]  /*4e80*/  FADD.FTZ R8, R40, R7 ;  /* 0x0000000728087221 */ /* 0x002fc20000010000 */
[--C-:B------:R-:W-:Y:S02]  /*4e90*/  IMAD.MOV.U32 R44, RZ, RZ, R25.reuse ;  /* 0x000000ffff2c7224 */ /* 0x100fe400078e0019 */
[--C-:B------:R-:W-:Y:S02]  /*4ea0*/  IMAD.MOV.U32 R73, RZ, RZ, R25.reuse ;  /* 0x000000ffff497224 */ /* 0x100fe400078e0019 */
[--C-:B------:R-:W-:Y:S01]  /*4eb0*/  IMAD.MOV.U32 R72, RZ, RZ, R25.reuse ;  /* 0x000000ffff487224 */ /* 0x100fe200078e0019 */
[C---:B--2---:R-:W-:Y:S01]  /*4ec0*/  F2FP.SATFINITE.E4M3.F32.PACK_AB_MERGE_C R6, R13.reuse, R40, RZ ;  /* 0x000000280d06723e */ /* 0x044fe200048070ff */
[----:B------:R-:W-:Y:S01]  /*4ed0*/  FADD.FTZ R8, R13, R8 ;  /* 0x000000080d087221 */ /* 0x000fe20000010000 */
[----:B------:R-:W-:-:S02]  /*4ee0*/  IMAD.MOV.U32 R40, RZ, RZ, R25 ;  /* 0x000000ffff287224 */ /* 0x000fc400078e0019 */
[----:B------:R-:W-:Y:S01]  /*4ef0*/  F2FP.SATFINITE.E4M3.F32.PACK_AB_MERGE_C R190, R37, R36, R6 ;  /* 0x0000002425be723e */ /* 0x000fe20004807006 */
[--C-:B------:R-:W-:Y:S02]  /*4f00*/  IMAD.MOV.U32 R37, RZ, RZ, R25.reuse ;  /* 0x000000ffff257224 */ /* 0x100fe400078e0019 */
[----:B------:R-:W-:Y:S01]  /*4f10*/  IMAD.MOV.U32 R36, RZ, RZ, R25 ;  /* 0x000000ffff247224 */ /* 0x000fe200078e0019 */
[----:B------:R-:W-:Y:S06]  /*4f20*/  @!P1 BRA `(.L_x_145) ;  /* 0x0000002c00ec9947 */ /* 0x000fec0003800000 */
[----:B------:R-:W-:Y:S01]  /*4f30*/  IMAD.MOV.U32 R7, RZ, RZ, R10 ;  /* 0x000000ffff077224 */ /* 0x000fe200078e000a */
[----:B------:R-:W-:Y:S01]  /*4f40*/  CS2R R86, SRZ ;  /* 0x0000000000567805 */ /* 0x000fe2000001ff00 */
[----:B------:R-:W-:Y:S01]  /*4f50*/  IMAD.MOV.U32 R6, RZ, RZ, R5 ;  /* 0x000000ffff067224 */ /* 0x000fe200078e0005 */
        /* <DEDUP_REMOVED lines=31> */
[----:B------:R-:W-:Y:S01]  /*5150*/  UMOV UR55, UR46 ;  /* 0x0000002e00377c82 */ /* 0x000fe20008000000 */
[----:B------:R-:W-:-:S05]  /*5160*/  UMOV UR54, UR53 ;  /* 0x0000003500367c82 */ /* 0x000fca0008000000 */
.L_x_155:
[----:B------:R-:W-:Y:S01]  /*5170*/  ISETP.NE.AND P2, PT, RZ, UR44, PT ;  /* 0x0000002cff007c0c */ /* 0x000fe2000bf45270 */
[----:B------:R-:W-:-:S04]  /*5180*/  UISETP.NE.AND UP0, UPT, UR54, 0x1, UPT ;  /* 0x000000013600788c */ /* 0x000fc8000bf05270 */
[----:B------:R-:W-:-:S04]  /*5190*/  USEL UR46, URZ, 0x1, UP0 ;  /* 0x000000013f2e7887 */ /* 0x000fc80008000000 */
[----:B------:R-:W-:-:S04]  /*51a0*/  ULOP3.LUT UR46, UR55, UR46, URZ, 0x3c, !UPT ;  /* 0x0000002e372e7292 */ /* 0x000fc8000f8e3c3f */
[----:B------:R-:W-:Y:S08]  /*51b0*/  @P2 BRA `(.L_x_146) ;  /* 0x0000000000442947 */ /* 0x000ff00003800000 */
[----:B------:R-:W-:Y:S05]  /*51c0*/  @!P0 BRA `(.L_x_147) ;  /* 0x0000000000048947 */ /* 0x000fea0003800000 */
[----:B------:R-:W-:Y:S01]  /*51d0*/  BPT.TRAP 0x1 ;  /* 0x000000040000795c */ /* 0x000fe20000300000 */
.L_x_147:
[----:B------:R-:W0:Y:S01]  /*51e0*/  S2UR UR10, SR_CgaCtaId ;  /* 0x00000000000a79c3 */ /* 0x000e220000008800 */
[----:B------:R-:W-:Y:S01]  /*51f0*/  UIADD3 UR6, UR54, 0x1, URZ ;  /* 0x0000000136067890 */ /* 0x000fe2000fffe03f */
[----:B------:R-:W-:Y:S01]  /*5200*/  IMAD.U32 R3, RZ, RZ, UR46 ;  /* 0x0000002eff037e24 */ /* 0x000fe2000f8e00ff */
[----:B------:R-:W-:Y:S02]  /*5210*/  UMOV UR7, 0x400 ;  /* 0x0000040000077882 */ /* 0x000fe40000000000 */
[----:B------:R-:W-:Y:S02]  /*5220*/  UISETP.NE.AND UP0, UPT, UR6, 0x2, UPT ;  /* 0x000000020600788c */ /* 0x000fe4000bf05270 */
[----:B------:R-:W-:Y:S02]  /*5230*/  SHF.L.U32 R3, R3, 0x1f, RZ ;  /* 0x0000001f03037819 */ /* 0x000fe400000006ff */
[----:B------:R-:W-:Y:S02]  /*5240*/  USEL UR6, UR6, URZ, UP0 ;  /* 0x0000003f06067287 */ /* 0x000fe40008000000 */
[----:B0-----:R-:W-:-:S04]  /*5250*/  ULEA UR7, UR10, UR7, 0x18 ;  /* 0x000000070a077291 */ /* 0x001fc8000f8ec03f */
[----:B------:R-:W-:-:S09]  /*5260*/  ULEA UR6, UR6, UR7, 0x3 ;  /* 0x0000000706067291 */ /* 0x000fd2000f8e183f */
[----:B------:R0:W1:Y:S01]  /*5270*/  SYNCS.PHASECHK.TRANS64.TRYWAIT P1, [UR6+0x29830], R3 ;  /* 0x02983003ff0075a7 */ /* 0x0000620008020146 */
[----:B------:R-:W-:Y:S05]  /*5280*/  @!P0 BRA `(.L_x_148) ;  /* 0x0000000000048947 */ /* 0x000fea0003800000 */
[----:B------:R-:W-:Y:S01]  /*5290*/  BPT.TRAP 0x1 ;  /* 0x000000040000795c */ /* 0x000fe20000300000 */
.L_x_148:
[----:B-1----:R-:W-:Y:S05]  /*52a0*/  @P1 BRA `(.L_x_146) ;  /* 0x0000000000081947 */ /* 0x002fea0003800000 */
[----:B------:R-:W1:Y:S02]  /*52b0*/  SYNCS.PHASECHK.TRANS64.TRYWAIT P1, [UR6+0x29830], R3 ;  /* 0x02983003ff0075a7 */ /* 0x000e640008020146 */
[----:B-1----:R-:W-:Y:S05]  /*52c0*/  @!P1 BRA `(.L_x_149) ;  /* 0x000000cc00449947 */ /* 0x002fea0003800000 */
.L_x_146:
[----:B-1----:R-:W1:Y:S01]  /*52d0*/  S2R R4, SR_TID.X ;  /* 0x0000000000047919 */ /* 0x002e620000002100 */
[----:B------:R-:W-:Y:S01]  /*52e0*/  UIADD3 UR53, UR54, 0x1, URZ ;  /* 0x0000000136357890 */ /* 0x000fe2000fffe03f */
[----:B------:R-:W-:Y:S01]  /*52f0*/  UMOV UR27, 0x80000020 ;  /* 0x80000020001b7882 */ /* 0x000fe20000000000 */
[----:B------:R-:W-:Y:S02]  /*5300*/  UMOV UR28, UR24 ;  /* 0x00000018001c7c82 */ /* 0x000fe40008000000 */
[----:B------:R-:W-:Y:S01]  /*5310*/  UISETP.NE.AND UP0, UPT, UR53, 0x2, UPT ;  /* 0x000000023500788c */ /* 0x000fe2000bf05270 */
[----:B------:R-:W-:Y:S01]  /*5320*/  UMOV UR29, UR25 ;  /* 0x00000019001d7c82 */ /* 0x000fe20008000000 */
[----:B------:R-:W-:Y:S02]  /*5330*/  UMOV UR31, 0x80000020 ;  /* 0x80000020001f7882 */ /* 0x000fe40000000000 */
[----:B------:R-:W-:Y:S01]  /*5340*/  USEL UR53, UR53, URZ, UP0 ;  /* 0x0000003f35357287 */ /* 0x000fe20008000000 */
[----:B------:R-:W-:Y:S01]  /*5350*/  UMOV UR32, UR24 ;  /* 0x0000001800207c82 */ /* 0x000fe20008000000 */
[----:B------:R-:W-:-:S02]  /*5360*/  UMOV UR33, UR25 ;  /* 0x0000001900217c82 */ /* 0x000fc40008000000 */
[----:B------:R-:W-:Y:S01]  /*5370*/  UIMAD UR56, UR53, 0x780, UR49 ;  /* 0x00000780353878a4 */ /* 0x000fe2000f8e0231 */
[----:B------:R-:W-:Y:S01]  /*5380*/  UMOV UR35, 0x80000020 ;  /* 0x8000002000237882 */ /* 0x000fe20000000000 */
[----:B------:R-:W-:Y:S02]  /*5390*/  UMOV UR7, 0x80000020 ;  /* 0x8000002000077882 */ /* 0x000fe40000000000 */
[----:B------:R-:W-:Y:S02]  /*53a0*/  UIADD3 UR30, UR56, 0x80, URZ ;  /* 0x00000080381e7890 */ /* 0x000fe4000fffe03f */
[----:B------:R-:W-:Y:S02]  /*53b0*/  UIADD3 UR34, UR56, 0x100, URZ ;  /* 0x0000010038227890 */ /* 0x000fe4000fffe03f */
[----:B------:R-:W-:Y:S01]  /*53c0*/  UMOV UR26, UR56 ;  /* 0x00000038001a7c82 */ /* 0x000fe20008000000 */
[----:B------:R-:W-:Y:S02]  /*53d0*/  UIADD3 UR6, UR56, 0x200, URZ ;  /* 0x0000020038067890 */ /* 0x000fe4000fffe03f */
[----:B------:R-:W-:Y:S01]  /*53e0*/  UIADD3 UR10, UR56, 0x202, URZ ;  /* 0x00000202380a7890 */ /* 0x000fe2000fffe03f */
[----:B------:R-:W-:Y:S01]  /*53f0*/  UMOV UR11, 0x80000020 ;  /* 0x80000020000b7882 */ /* 0x000fe20000000000 */
[----:B------:R-:W-:Y:S01]  /*5400*/  UIADD3 UR14, UR56, 0x282, URZ ;  /* 0x00000282380e7890 */ /* 0x000fe2000fffe03f */
[----:B------:R-:W-:Y:S01]  /*5410*/  UMOV UR15, 0x80000020 ;  /* 0x80000020000f7882 */ /* 0x000fe20000000000 */
[----:B------:R-:W-:Y:S01]  /*5420*/  UIADD3 UR18, UR56, 0x500, URZ ;  /* 0x0000050038127890 */ /* 0x000fe2000fffe03f */
[----:B-1----:R-:W-:Y:S01]  /*5430*/  SHF.R.U32.HI R4, RZ, 0x7, R4 ;  /* 0x00000007ff047819 */ /* 0x002fe20000011604 */
[----:B------:R-:W-:Y:S01]  /*5440*/  UMOV UR19, 0x80000020 ;  /* 0x8000002000137882 */ /* 0x000fe20000000000 */
[----:B------:R-:W-:Y:S01]  /*5450*/  UIADD3 UR22, UR56, 0x502, URZ ;  /* 0x0000050238167890 */ /* 0x000fe2000fffe03f */
[----:B------:R-:W-:-:S02]  /*5460*/  UMOV UR23, 0x80000020 ;  /* 0x8000002000177882 */ /* 0x000fc40000000000 */
[----:B0-----:R-:W-:-:S05]  /*5470*/  VIADD R3, R4, 0x8 ;  /* 0x0000000804037836 */ /* 0x001fca0000000000 */
[----:B------:R0:W-:Y:S06]  /*5480*/  BAR.SYNC.DEFER_BLOCKING R3, 0x100 ;  /* 0x000400030000751d */ /* 0x0001ec0000010000 */
[----:B------:R-:W-:-:S06]  /*5490*/  WARPGROUP.ARRIVE ;  /* 0x00000000000079c5 */ /* 0x000fcc0000000000 */
[----:B------:R-:W-:Y:S01]  /*54a0*/  QGMMA.64x32x32.F32.E4M3.E4M3 R152, gdesc[UR24], RZ, !UPT, gsb0 ;  /* 0x00600000189879f3 */ /* 0x000fe2000c0008ff */
[----:B------:R-:W-:Y:S01]  /*54b0*/  UIADD3 UR26, UR56, 0x180, URZ ;  /* 0x00000180381a7890 */ /* 0x000fe2000fffe03f */
[----:B------:R-:W-:Y:S01]  /*54c0*/  UMOV UR27, 0x80000020 ;  /* 0x80000020001b7882 */ /* 0x000fe20000000000 */
[----:B------:R-:W-:Y:S02]  /*54d0*/  WARPGROUP.DEPBAR.LE gsb0, 0x0 ;  /* 0x00008000000079c5 */ /* 0x000fe40000010000 */
[----:B------:R-:W-:-:S06]  /*54e0*/  WARPGROUP.ARRIVE ;  /* 0x00000000000079c5 */ /* 0x000fcc0000000000 */
[----:B------:R-:W-:Y:S01]  /*54f0*/  QGMMA.64x32x32.F32.E4M3.E4M3 R136, gdesc[UR28], RZ, !UPT, gsb0 ;  /* 0x006000001c8879f3 */ /* 0x000fe2000c0008ff */
[----:B------:R-:W-:Y:S01]  /*5500*/  UIADD3 UR30, UR56, 0x82, URZ ;  /* 0x00000082381e7890 */ /* 0x000fe2000fffe03f */
[----:B------:R-:W-:Y:S01]  /*5510*/  UMOV UR28, UR4 ;  /* 0x00000004001c7c82 */ /* 0x000fe20008000000 */
[----:B------:R-:W-:Y:S01]  /*5520*/  UMOV UR29, UR5 ;  /* 0x00000005001d7c82 */ /* 0x000fe20008000000 */
        /* <DEDUP_REMOVED lines=11> */
[----:B------:R-:W-:Y:S01]  /*55e0*/  UMOV UR26, UR6 ;  /* 0x00000006001a7c82 */ /* 0x000fe20008000000 */
[----:B------:R-:W-:Y:S01]  /*55f0*/  UMOV UR27, 0x80000020 ;  /* 0x80000020001b7882 */ /* 0x000fe20000000000 */
[----:B------:R-:W-:Y:S01]  /*5600*/  UIADD3 UR6, UR56, 0x2, URZ ;  /* 0x0000000238067890 */ /* 0x000fe2000fffe03f */
        /* <DEDUP_REMOVED lines=120> */
[----:B------:R-:W-:Y:S01]  /*5d90*/  UIADD3 UR56, UR56, 0x702, URZ ;  /* 0x0000070238387890 */ /* 0x000fe2000fffe03f */
[----:B------:R-:W-:Y:S02]  /*5da0*/  WARPGROUP.DEPBAR.LE gsb0, 0x0 ;  /* 0x00008000000079c5 */ /* 0x000fe40000010000 */
[----:B------:R-:W-:-:S06]  /*5db0*/  WARPGROUP.ARRIVE ;  /* 0x00000000000079c5 */ /* 0x000fcc0000000000 */
[----:B------:R-:W-:Y:S03]  /*5dc0*/  QGMMA.64x32x32.F32.E4M3.E4M3 R136, gdesc[UR28], R136, gsb0 ;  /* 0x006000001c8879f3 */ /* 0x000fe60008000888 */
        /* <DEDUP_REMOVED lines=15> */
.L_x_151:
[----:B------:R-:W0:Y:S01]  /*5ec0*/  S2UR UR7, SR_CgaCtaId ;  /* 0x00000000000779c3 */ /* 0x000e220000008800 */
[----:B------:R-:W-:Y:S01]  /*5ed0*/  UMOV UR6, 0x400 ;  /* 0x0000040000067882 */ /* 0x000fe20000000000 */
[----:B------:R-:W-:-:S05]  /*5ee0*/  IMAD.U32 R3, RZ, RZ, UR55 ;  /* 0x00000037ff037e24 */ /* 0x000fca000f8e00ff */
[----:B------:R-:W-:Y:S01]  /*5ef0*/  SHF.L.U32 R3, R3, 0x1f, RZ ;  /* 0x0000001f03037819 */ /* 0x000fe200000006ff */
[----:B0-----:R-:W-:-:S04]  /*5f00*/  ULEA UR6, UR7, UR6, 0x18 ;  /* 0x0000000607067291 */ /* 0x001fc8000f8ec03f */
[----:B------:R-:W-:-:S09]  /*5f10*/  ULEA UR6, UR54, UR6, 0x3 ;  /* 0x0000000636067291 */ /* 0x000fd2000f8e183f */
[----:B------:R0:W1:Y:S01]  /*5f20*/  SYNCS.PHASECHK.TRANS64.TRYWAIT P1, [UR6+0x29850], R3 ;  /* 0x02985003ff0075a7 */ /* 0x0000620008020146 */
[----:B------:R-:W-:Y:S05]  /*5f30*/  @!P0 BRA `(.L_x_152) ;  /* 0x0000000000048947 */ /* 0x000fea0003800000 */
[----:B------:R-:W-:Y:S01]  /*5f40*/  BPT.TRAP 0x1 ;  /* 0x000000040000795c */ /* 0x000fe20000300000 */
.L_x_152:
[----:B-1----:R-:W-:Y:S05]  /*5f50*/  @P1 BRA `(.L_x_150) ;  /* 0x0000000000081947 */ /* 0x002fea0003800000 */
[----:B------:R-:W1:Y:S02]  /*5f60*/  SYNCS.PHASECHK.TRANS64.TRYWAIT P1, [UR6+0x29850], R3 ;  /* 0x02985003ff0075a7 */ /* 0x000e640008020146 */
[----:B-1----:R-:W-:Y:S05]  /*5f70*/  @!P1 BRA `(.L_x_153) ;  /* 0x000000c000309947 */ /* 0x002fea0003800000 */
.L_x_150:
[----:B-1----:R-:W-:Y:S01]  /*5f80*/  FMNMX.FTZ R4, R152, R6, !PT ;  /* 0x0000000698047209 */ /* 0x002fe20007810000 */
[----:B------:R-:W1:Y:S01]  /*5f90*/  S2UR UR6, SR_CgaCtaId ;  /* 0x00000000000679c3 */ /* 0x000e620000008800 */
[----:B------:R-:W-:Y:S01]  /*5fa0*/  WARPGROUP.ARRIVE ;  /* 0x00000000000079c5 */ /* 0x000fe20000000000 */
[----:B------:R-:W-:Y:S01]  /*5fb0*/  UMOV UR7, 0xc0000010 ;  /* 0xc000001000077882 */ /* 0x000fe20000000000 */
[----:B0-----:R-:W-:-:S04]  /*5fc0*/  FMNMX.FTZ R3, R153, R4, !PT ;  /* 0x0000000499037209 */ /* 0x001fc80007810000 */
[----:B------:R-:W0:Y:S01]  /*5fd0*/  S2R R224, SR_TID.X ;  /* 0x0000000000e07919 */ /* 0x000e220000002100 */
        /* <DEDUP_REMOVED lines=77> */
[----:B------:R-:W-:Y:S01]  /*64b0*/  ISETP.NE.AND P1, PT, R0, RZ, PT ;  /* 0x000000ff0000720c */ /* 0x000fe20003f25270 */
[----:B------:R-:W2:Y:S01]  /*64c0*/  SHFL.BFLY PT, R3, R10, 0x2, 0x1f ;  /* 0x0c401f000a037f89 */ /* 0x000ea200000e0000 */
[----:B------:R-:W-:Y:S01]  /*64d0*/  FMNMX.FTZ R11, R103, R4, !PT ;  /* 0x00000004670b7209 */ /* 0x000fe20007810000 */
[----:B-1----:R-:W-:Y:S01]  /*64e0*/  IMAD.U32 R4, RZ, RZ, UR6 ;  /* 0x00000006ff047e24 */ /* 0x002fe2000f8e00ff */
[----:B0-----:R-:W-:-:S03]  /*64f0*/  SHF.R.U32.HI R224, RZ, 0x7, R224 ;  /* 0x00000007ffe07819 */ /* 0x001fc600000116e0 */
[----:B------:R-:W0:Y:S01]  /*6500*/  SHFL.BFLY PT, R14, R11, 0x2, 0x1f ;  /* 0x0c401f000b0e7f89 */ /* 0x000e2200000e0000 */
[----:B--2---:R-:W-:Y:S02]  /*6510*/  FMNMX.FTZ R12, R10, R3, !PT ;  /* 0x000000030a0c7209 */ /* 0x004fe40007810000 */
[----:B------:R-:W-:-:S03]  /*6520*/  MOV R3, 0x400 ;  /* 0x0000040000037802 */ /* 0x000fc60000000f00 */
[----:B------:R-:W1:Y:S01]  /*6530*/  SHFL.BFLY PT, R5, R12, 0x1, 0x1f ;  /* 0x0c201f000c057f89 */ /* 0x000e6200000e0000 */
[----:B------:R-:W-:Y:S02]  /*6540*/  LEA R3, R4, R3, 0x18 ;  /* 0x0000000304037211 */ /* 0x000fe400078ec0ff */
[----:B0-----:R-:W-:Y:S02]  /*6550*/  FMNMX.FTZ R14, R11, R14, !PT ;  /* 0x0000000e0b0e7209 */ /* 0x001fe40007810000 */
[----:B------:R-:W-:-:S03]  /*6560*/  R2UR UR6, R3 ;  /* 0x00000000030672ca */ /* 0x000fc600000e0000 */
[----:B------:R-:W0:Y:S10]  /*6570*/  SHFL.BFLY PT, R13, R14, 0x1, 0x1f ;  /* 0x0c201f000e0d7f89 */ /* 0x000e3400000e0000 */
[----:B------:R-:W-:-:S04]  /*6580*/  UIADD3 UR6, UR6, 0x400, URZ ;  /* 0x0000040006067890 */ /* 0x000fc8000fffe03f */
[----:B------:R-:W-:Y:S01]  /*6590*/  USHF.R.U32.HI UR6, URZ, 0x4, UR6 ;  /* 0x000000043f067899 */ /* 0x000fe20008011606 */
[----:B-1----:R-:W-:Y:S01]  /*65a0*/  FMNMX.FTZ R5, R12, R5, !PT ;  /* 0x000000050c057209 */ /* 0x002fe20007810000 */
[----:B------:R-:W-:Y:S02]  /*65b0*/  IMAD.U32 R12, RZ, RZ, UR41 ;  /* 0x00000029ff0c7e24 */ /* 0x000fe4000f8e00ff */
[----:B------:R-:W-:Y:S02]  /*65c0*/  ULOP3.LUT UR6, UR6, 0x3fff, URZ, 0xc0, !UPT ;  /* 0x00003fff06067892 */ /* 0x000fe4000f8ec03f */
[----:B------:R-:W-:-:S02]  /*65d0*/  FADD.FTZ R6, -R5, R6 ;  /* 0x0000000605067221 */ /* 0x000fc40000010100 */
[----:B------:R-:W-:Y:S01]  /*65e0*/  ULOP3.LUT UR6, UR6, 0x10000, URZ, 0xfc, !UPT ;  /* 0x0001000006067892 */ /* 0x000fe2000f8efc3f */
[----:B------:R-:W-:-:S01]  /*65f0*/  FFMA.FTZ R11, R5, R12, -8 ;  /* 0xc1000000050b7423 */ /* 0x000fc2000001000c */
[----:B0-----:R-:W-:Y:S01]  /*6600*/  FMNMX.FTZ R10, R14, R13, !PT ;  /* 0x0000000d0e0a7209 */ /* 0x001fe20007810000 */
[----:B------:R-:W-:Y:S01]  /*6610*/  FMUL.FTZ R13, R6, UR41 ;  /* 0x00000029060d7c20 */ /* 0x000fe20008410000 */
[----:B------:R-:W-:Y:S01]  /*6620*/  UIMAD UR10, UR54, 0x500, UR6 ;  /* 0x00000500360a78a4 */ /* 0x000fe2000f8e0206 */
[----:B------:R-:W-:-:S01]  /*6630*/  FFMA.FTZ R153, R153, UR41, -R11 ;  /* 0x0000002999997c23 */ /* 0x000fc2000801080b */
[----:B------:R-:W-:Y:S01]  /*6640*/  FFMA.FTZ R15, R157, UR41, -R11 ;  /* 0x000000299d0f7c23 */ /* 0x000fe2000801080b */
[----:B------:R-:W-:-:S01]  /*6650*/  FADD.FTZ R6, -R10, R7 ;  /* 0x000000070a067221 */ /* 0x000fc20000010100 */
[----:B------:R-:W-:Y:S01]  /*6660*/  IMAD.U32 R157, RZ, RZ, UR41 ;  /* 0x00000029ff9d7e24 */ /* 0x000fe2000f8e00ff */
[----:B------:R-:W-:Y:S01]  /*6670*/  MUFU.EX2 R7, R13 ;  /* 0x0000000d00077308 */ /* 0x000fe20000000800 */
[----:B------:R-:W-:-:S01]  /*6680*/  FFMA.FTZ R12, R152, UR41, -R11 ;  /* 0x00000029980c7c23 */ /* 0x000fc2000801080b */
[----:B------:R-:W-:Y:S01]  /*6690*/  UMOV UR6, UR10 ;  /* 0x0000000a00067c82 */ /* 0x000fe20008000000 */
[----:B------:R-:W-:-:S01]  /*66a0*/  FFMA.FTZ R14, R156, UR41, -R11 ;  /* 0x000000299c0e7c23 */ /* 0x000fc2000801080b */
[----:B------:R-:W-:Y:S01]  /*66b0*/  QGMMA.64x128x32.F32.E4M3.E4M3 R24, R172, gdesc[UR4], R24, gsb0 ;  /* 0x01e00004ac187df3 */ /* 0x000fe20008000818 */
[----:B------:R-:W-:Y:S01]  /*66c0*/  UIADD3 UR6, UR10, 0x100, URZ ;  /* 0x000001000a067890 */ /* 0x000fe2000fffe03f */
[--C-:B------:R-:W-:Y:S01]  /*66d0*/  FFMA.FTZ R20, R160, UR41, -R11.reuse ;  /* 0x00000029a0147c23 */ /* 0x100fe2000801080b */
[----:B------:R-:W-:Y:S01]  /*66e0*/  UMOV UR7, 0xc0000010 ;  /* 0xc000001000077882 */ /* 0x000fe20000000000 */
[----:B------:R0:W-:Y:S01]  /*66f0*/  MUFU.EX2 R13, R153 ;  /* 0x00000099000d7308 */ /* 0x0001e20000000800 */
[----:B------:R-:W-:-:S01]  /*6700*/  FFMA.FTZ R21, R161, UR41, -R11 ;  /* 0x00000029a1157c23 */ /* 0x000fc2000801080b */
[--C-:B------:R-:W-:Y:S01]  /*6710*/  FFMA.FTZ R152, R164, UR41, -R11.reuse ;  /* 0x00000029a4987c23 */ /* 0x100fe2000801080b */
[----:B------:R-:W-:-:S01]  /*6720*/  FFMA.FTZ R136, R136, UR41, -R11 ;  /* 0x0000002988887c23 */ /* 0x000fc2000801080b */
[--C-:B------:R-:W-:Y:S01]  /*6730*/  FFMA.FTZ R137, R137, UR41, -R11.reuse ;  /* 0x0000002989897c23 */ /* 0x100fe2000801080b */
[----:B------:R-:W-:-:S01]  /*6740*/  FFMA.FTZ R140, R140, UR41, -R11 ;  /* 0x000000298c8c7c23 */ /* 0x000fc2000801080b */
[--C-:B------:R-:W-:Y:S01]  /*6750*/  FFMA.FTZ R141, R141, UR41, -R11.reuse ;  /* 0x000000298d8d7c23 */ /* 0x100fe2000801080b */
[----:B------:R-:W-:-:S01]  /*6760*/  FFMA.FTZ R144, R144, UR41, -R11 ;  /* 0x0000002990907c23 */ /* 0x000fc2000801080b */
[--C-:B------:R-:W-:Y:S01]  /*6770*/  FFMA.FTZ R145, R145, UR41, -R11.reuse ;  /* 0x0000002991917c23 */ /* 0x100fe2000801080b */
[----:B0-----:R-:W-:-:S01]  /*6780*/  FFMA.FTZ R153, R165, UR41, -R11 ;  /* 0x00000029a5997c23 */ /* 0x001fc2000801080b */
[--C-:B------:R-:W-:Y:S01]  /*6790*/  FFMA.FTZ R148, R148, UR41, -R11.reuse ;  /* 0x0000002994947c23 */ /* 0x100fe2000801080b */
        /* <DEDUP_REMOVED lines=25> */
[----:B------:R-:W-:Y:S01]  /*6930*/  FFMA.FTZ R101, R10, R157, -8 ;  /* 0xc10000000a657423 */ /* 0x000fe2000001009d */
[----:B------:R-:W-:Y:S01]  /*6940*/  FMUL.FTZ R6, R6, UR41 ;  /* 0x0000002906067c20 */ /* 0x000fe20008410000 */
[----:B------:R-:W0:Y:S02]  /*6950*/  MUFU.EX2 R12, R12 ;  /* 0x0000000c000c7308 */ /* 0x000e240000000800 */
[----:B------:R-:W-:-:S01]  /*6960*/  FFMA.FTZ R157, R154, UR41, -R101 ;  /* 0x000000299a9d7c23 */ /* 0x000fc20008010865 */
[--C-:B------:R-:W-:Y:S01]  /*6970*/  FFMA.FTZ R154, R155, UR41, -R101.reuse ;  /* 0x000000299b9a7c23 */ /* 0x100fe20008010865 */
[----:B------:R-:W-:-:S01]  /*6980*/  FFMA.FTZ R155, R158, UR41, -R101 ;  /* 0x000000299e9b7c23 */ /* 0x000fc20008010865 */
[--C-:B------:R-:W-:Y:S01]  /*6990*/  FFMA.FTZ R156, R159, UR41, -R101.reuse ;  /* 0x000000299f9c7c23 */ /* 0x100fe20008010865 */
[----:B------:R-:W-:-:S01]  /*69a0*/  FFMA.FTZ R158, R162, UR41, -R101 ;  /* 0x00000029a29e7c23 */ /* 0x000fc20008010865 */
[--C-:B------:R-:W-:Y:S01]  /*69b0*/  FFMA.FTZ R159, R163, UR41, -R101.reuse ;  /* 0x00000029a39f7c23 */ /* 0x100fe20008010865 */
        /* <DEDUP_REMOVED lines=8> */
[----:B------:R-:W1:Y:S01]  /*6a40*/  MUFU.EX2 R157, R157 ;  /* 0x0000009d009d7308 */ /* 0x000e620000000800 */
[----:B0-----:R-:W-:-:S01]  /*6a50*/  FFMA.FTZ R8, R7, R8, R12 ;  /* 0x0000000807087223 */ /* 0x001fc2000001000c */
[--C-:B------:R-:W-:Y:S01]  /*6a60*/  FFMA.FTZ R147, R147, UR41, -R101.reuse ;  /* 0x0000002993937c23 */ /* 0x100fe20008010865 */
[----:B------:R-:W-:-:S01]  /*6a70*/  FFMA.FTZ R150, R150, UR41, -R101 ;  /* 0x0000002996967c23 */ /* 0x000fc20008010865 */
[----:B------:R-:W-:Y:S01]  /*6a80*/  FFMA.FTZ R151, R151, UR41, -R101 ;  /* 0x0000002997977c23 */ /* 0x000fe20008010865 */
[----:B------:R-:W-:-:S01]  /*6a90*/  FADD.FTZ R163, R13, R8 ;  /* 0x000000080da37221 */ /* 0x000fc20000010000 */
[--C-:B------:R-:W-:Y:S01]  /*6aa0*/  FFMA.FTZ R122, R122, UR41, -R101.reuse ;  /* 0x000000297a7a7c23 */ /* 0x100fe20008010865 */
[----:B------:R-:W-:-:S01]  /*6ab0*/  FFMA.FTZ R123, R123, UR41, -R101 ;  /* 0x000000297b7b7c23 */ /* 0x000fc20008010865 */
[----:B------:R-:W0:Y:S01]  /*6ac0*/  MUFU.EX2 R154, R154 ;  /* 0x0000009a009a7308 */ /* 0x000e220000000800 */
[----:B------:R-:W-:-:S01]  /*6ad0*/  FFMA.FTZ R126, R126, UR41, -R101 ;  /* 0x000000297e7e7c23 */ /* 0x000fc20008010865 */
[--C-:B------:R-:W-:Y:S01]  /*6ae0*/  FFMA.FTZ R127, R127, UR41, -R101.reuse ;  /* 0x000000297f7f7c23 */ /* 0x100fe20008010865 */
[----:B------:R-:W-:-:S01]  /*6af0*/  FFMA.FTZ R130, R130, UR41, -R101 ;  /* 0x0000002982827c23 */ /* 0x000fc20008010865 */
[--C-:B------:R-:W-:Y:S01]  /*6b00*/  FFMA.FTZ R131, R131, UR41, -R101.reuse ;  /* 0x0000002983837c23 */ /* 0x100fe20008010865 */
[----:B------:R-:W-:-:S01]  /*6b10*/  FFMA.FTZ R134, R134, UR41, -R101 ;  /* 0x0000002986867c23 */ /* 0x000fc20008010865 */
[--C-:B------:R-:W-:Y:S01]  /*6b20*/  FFMA.FTZ R135, R135, UR41, -R101.reuse ;  /* 0x0000002987877c23 */ /* 0x100fe20008010865 */
[----:B------:R-:W-:-:S01]  /*6b30*/  FFMA.FTZ R106, R106, UR41, -R101 ;  /* 0x000000296a6a7c23 */ /* 0x000fc20008010865 */
[----:B------:R-:W2:Y:S01]  /*6b40*/  MUFU.EX2 R14, R14 ;  /* 0x0000000e000e7308 */ /* 0x000ea20000000800 */
[----:B-1----:R-:W-:-:S01]  /*6b50*/  FFMA.FTZ R9, R6, R9, R157 ;  /* 0x0000000906097223 */ /* 0x002fc2000001009d */
[--C-:B------:R-:W-:Y:S01]  /*6b60*/  FFMA.FTZ R107, R107, UR41, -R101.reuse ;  /* 0x000000296b6b7c23 */ /* 0x100fe20008010865 */
[----:B------:R-:W-:-:S01]  /*6b70*/  FFMA.FTZ R110, R110, UR41, -R101 ;  /* 0x000000296e6e7c23 */ /* 0x000fc20008010865 */
[--C-:B------:R-:W-:Y:S01]  /*6b80*/  FFMA.FTZ R111, R111, UR41, -R101.reuse ;  /* 0x000000296f6f7c23 */ /* 0x100fe20008010865 */
[----:B------:R-:W-:-:S01]  /*6b90*/  FFMA.FTZ R114, R114, UR41, -R101 ;  /* 0x0000002972727c23 */ /* 0x000fc20008010865 */
[--C-:B------:R-:W-:Y:S01]  /*6ba0*/  FFMA.FTZ R115, R115, UR41, -R101.reuse ;  /* 0x0000002973737c23 */ /* 0x100fe20008010865 */
[----:B------:R-:W-:-:S01]  /*6bb0*/  FFMA.FTZ R118, R118, UR41, -R101 ;  /* 0x0000002976767c23 */ /* 0x000fc20008010865 */
[----:B------:R-:W1:Y:S01]  /*6bc0*/  MUFU.EX2 R155, R155 ;  /* 0x0000009b009b7308 */ /* 0x000e620000000800 */
        /* <DEDUP_REMOVED lines=8> */
[----:B--2---:R-:W-:-:S01]  /*6c50*/  FADD.FTZ R162, R14, R163 ;  /* 0x000000a30ea27221 */ /* 0x004fc20000010000 */
[----:B------:R-:W-:Y:S01]  /*6c60*/  FFMA.FTZ R99, R99, UR41, -R101 ;  /* 0x0000002963637c23 */ /* 0x000fe20008010865 */
[----:B------:R-:W-:-:S02]  /*6c70*/  IMAD.U32 R166, RZ, RZ, UR53 ;  /* 0x00000035ffa67e24 */ /* 0x000fc4000f8e00ff */
[--C-:B------:R-:W-:Y:S01]  /*6c80*/  FFMA.FTZ R102, R102, UR41, -R101.reuse ;  /* 0x0000002966667c23 */ /* 0x100fe20008010865 */
[----:B------:R-:W-:-:S01]  /*6c90*/  FFMA.FTZ R101, R103, UR41, -R101 ;  /* 0x0000002967657c23 */ /* 0x000fc20008010865 */
[----:B------:R-:W-:Y:S01]  /*6ca0*/  @!P1 IMAD R165, R166, 0x8, R3 ;  /* 0x00000008a6a59824 */ /* 0x000fe200078e0203 */
        /* <DEDUP_REMOVED lines=12> */
[----:B------:R-:W-:Y:S02]  /*6d70*/  WARPGROUP.DEPBAR.LE gsb0, 0x0 ;  /* 0x00008000000079c5 */ /* 0x000fe40000010000 */
[----:B------:R-:W-:-:S04]  /*6d80*/  WARPGROUP.ARRIVE ;  /* 0x00000000000079c5 */ /* 0x000fc80000000000 */
[----:B------:R-:W2:Y:S01]  /*6d90*/  MUFU.EX2 R160, R160 ;  /* 0x000000a000a07308 */ /* 0x000ea20000000800 */
[----:B-1----:R-:W-:-:S01]  /*6da0*/  FADD.FTZ R163, R159, R162 ;  /* 0x000000a29fa37221 */ /* 0x002fc20000010000 */
[----:B------:R-:W-:Y:S01]  /*6db0*/  QGMMA.64x128x32.F32.E4M3.E4M3 R24, R176, gdesc[UR4], R24, gsb0 ;  /* 0x01e00004b0187df3 */ /* 0x000fe20008000818 */
[----:B------:R-:W-:Y:S01]  /*6dc0*/  UIADD3 UR6, UR10, 0x200, URZ ;  /* 0x000002000a067890 */ /* 0x000fe2000fffe03f */
[----:B------:R-:W-:-:S04]  /*6dd0*/  UMOV UR7, 0xc0000010 ;  /* 0xc000001000077882 */ /* 0x000fc80000000000 */
        /* <DEDUP_REMOVED lines=35> */
[----:B-1----:R-:W-:-:S01]  /*7010*/  FADD.FTZ R162, R150, R163 ;  /* 0x000000a396a27221 */ /* 0x002fc20000010000 */
[----:B------:R-:W-:Y:S02]  /*7020*/  WARPGROUP.DEPBAR.LE gsb0, 0x0 ;  /* 0x00008000000079c5 */ /* 0x000fe40000010000 */
[----:B------:R-:W-:-:S04]  /*7030*/  WARPGROUP.ARRIVE ;  /* 0x00000000000079c5 */ /* 0x000fc80000000000 */
[----:B------:R-:W1:Y:S01]  /*7040*/  MUFU.EX2 R120, R120 ;  /* 0x0000007800787308 */ /* 0x000e620000000800 */
[----:B0-----:R-:W-:-:S01]  /*7050*/  FADD.FTZ R9, R149, R8 ;  /* 0x0000000895097221 */ /* 0x001fc20000010000 */
[----:B------:R-:W-:Y:S01]  /*7060*/  QGMMA.64x128x32.F32.E4M3.E4M3 R24, R180, gdesc[UR4], R24, gsb0 ;  /* 0x01e00004b4187df3 */ /* 0x000fe20008000818 */
[----:B------:R-:W-:Y:S01]  /*7070*/  UIADD3 UR6, UR10, 0x300, URZ ;  /* 0x000003000a067890 */ /* 0x000fe2000fffe03f */
[----:B------:R-:W-:-:S04]  /*7080*/  UMOV UR7, 0xc0000010 ;  /* 0xc000001000077882 */ /* 0x000fc80000000000 */
        /* <DEDUP_REMOVED lines=40> */
[----:B--2---:R-:W-:Y:S01]  /*7310*/  FADD.FTZ R162, R106, R163 ;  /* 0x000000a36aa27221 */ /* 0x004fe20000010000 */
[----:B------:R-:W-:-:S03]  /*7320*/  UMOV UR7, 0xc0000010 ;  /* 0xc000001000077882 */ /* 0x000fc60000000000 */
[----:B------:R-:W0:Y:S08]  /*7330*/  MUFU.EX2 R107, R107 ;  /* 0x0000006b006b7308 */ /* 0x000e300000000800 */
        /* <DEDUP_REMOVED lines=9> */
[----:B0-----:R-:W-:-:S01]  /*73d0*/  FADD.FTZ R9, R109, R8 ;  /* 0x000000086d097221 */ /* 0x001fc20000010000 */
[----:B------:R-:W-:-:S06]  /*73e0*/  IADD3 R8, -R224, 0xb, RZ ;  /* 0x0000000be0087810 */ /* 0x000fcc0007ffe1ff */
        /* <DEDUP_REMOVED lines=24> */
[----:B------:R-:W-:Y:S02]  /*7570*/  WARPGROUP.DEPBAR.LE gsb0, 0x0 ;  /* 0x00008000000079c5 */ /* 0x000fe40000010000 */
[----:B------:R-:W-:-:S04]  /*7580*/  WARPGROUP.ARRIVE ;  /* 0x00000000000079c5 */ /* 0x000fc80000000000 */
[----:B------:R-:W0:Y:S01]  /*7590*/  MUFU.EX2 R94, R94 ;  /* 0x0000005e005e7308 */ /* 0x000e220000000800 */
[----:B--2---:R-:W-:-:S01]  /*75a0*/  FADD.FTZ R163, R91, R164 ;  /* 0x000000a45ba37221 */ /* 0x004fc20000010000 */
[----:B------:R-:W-:Y:S06]  /*75b0*/  QGMMA.64x128x32.F32.E4M3.E4M3 R24, R188, gdesc[UR4], R24, gsb0 ;  /* 0x01e00004bc187df3 */ /* 0x000fec0008000818 */
[----:B------:R-:W2:Y:S01]  /*75c0*/  MUFU.EX2 R93, R93 ;  /* 0x0000005d005d7308 */ /* 0x000ea20000000800 */
[----:B-1----:R-:W-:-:S07]  /*75d0*/  FADD.FTZ R162, R92, R9 ;  /* 0x000000095ca27221 */ /* 0x002fce0000010000 */
[----:B------:R-:W1:Y:S01]  /*75e0*/  MUFU.EX2 R95, R95 ;  /* 0x0000005f005f7308 */ /* 0x000e620000000800 */
[----:B0-----:R-:W-:-:S07]  /*75f0*/  FADD.FTZ R164, R94, R163 ;  /* 0x000000a35ea47221 */ /* 0x001fce0000010000 */
[----:B------:R-:W-:Y:S01]  /*7600*/  MUFU.EX2 R96, R96 ;  /* 0x0000006000607308 */ /* 0x000fe20000000800 */
[----:B--2---:R-:W-:-:S07]  /*7610*/  FADD.FTZ R9, R93, R162 ;  /* 0x000000a25d097221 */ /* 0x004fce0000010000 */
[----:B------:R-:W0:Y:S01]  /*7620*/  MUFU.EX2 R98, R98 ;  /* 0x0000006200627308 */ /* 0x000e220000000800 */
[----:B-1----:R-:W-:-:S07]  /*7630*/  FADD.FTZ R103, R95, R164 ;  /* 0x000000a45f677221 */ /* 0x002fce0000010000 */
[----:B------:R-:W-:Y:S08]  /*7640*/  MUFU.EX2 R97, R97 ;  /* 0x0000006100617308 */ /* 0x000ff00000000800 */
[----:B------:R-:W1:Y:S08]  /*7650*/  MUFU.EX2 R99, R99 ;  /* 0x0000006300637308 */ /* 0x000e700000000800 */
[----:B------:R-:W-:Y:S08]  /*7660*/  MUFU.EX2 R100, R100 ;  /* 0x0000006400647308 */ /* 0x000ff00000000800 */
[----:B------:R-:W-:Y:S08]  /*7670*/  MUFU.EX2 R11, R11 ;  /* 0x0000000b000b7308 */ /* 0x000ff00000000800 */
[----:B------:R-:W-:Y:S01]  /*7680*/  MUFU.EX2 R101, R101 ;  /* 0x0000006500657308 */ /* 0x000fe20000000800 */
[----:B------:R-:W-:-:S02]  /*7690*/  WARPGROUP.DEPBAR.LE gsb0, 0x0 ;  /* 0x00008000000079c5 */ /* 0x000fc40000010000 */
[----:B------:R2:W-:Y:S06]  /*76a0*/  BAR.ARV R8, 0x100 ;  /* 0x000400080000751d */ /* 0x0005ec0000002000 */
[----:B--2---:R-:W-:Y:S02]  /*76b0*/  @!P1 VIADD R8, R165, 0x29840 ;  /* 0x00029840a5089836 */ /* 0x004fe40000000000 */
[----:B------:R0:W2:Y:S03]  /*76c0*/  MUFU.EX2 R165, R102 ;  /* 0x0000006600a57308 */ /* 0x0000a60000000800 */
[----:B------:R-:W-:-:S04]  /*76d0*/  @!P1 PRMT R8, RZ, 0x654, R8 ;  /* 0x00000654ff089816 */ /* 0x000fc80000000008 */
[----:B------:R3:W-:Y:S01]  /*76e0*/  @!P1 SYNCS.ARRIVE.TRANS64.RED.A1T0 RZ, [R8+URZ], RZ ;  /* 0x000000ff08ff99a7 */ /* 0x0007e2000810043f */
[----:B0-----:R-:W-:-:S04]  /*76f0*/  FADD.FTZ R102, R98, R103 ;  /* 0x0000006762667221 */ /* 0x001fc80000010000 */
[----:B-1----:R-:W-:Y:S01]  /*7700*/  FADD.FTZ R102, R99, R102 ;  /* 0x0000006663667221 */ /* 0x002fe20000010000 */
[----:B---3--:R-:W-:-:S03]  /*7710*/  FADD.FTZ R8, R96, R9 ;  /* 0x0000000960087221 */ /* 0x008fc60000010000 */
[----:B--2---:R-:W-:Y:S01]  /*7720*/  FADD.FTZ R102, R165, R102 ;  /* 0x00000066a5667221 */ /* 0x004fe20000010000 */
[----:B------:R-:W-:-:S04]  /*7730*/  FADD.FTZ R9, R97, R8 ;  /* 0x0000000861097221 */ /* 0x000fc80000010000 */
[----:B------:R-:W-:Y:S01]  /*7740*/  FADD.FTZ R8, R100, R9 ;  /* 0x0000000964087221 */ /* 0x000fe20000010000 */
[----:B------:R-:W-:-:S03]  /*7750*/  FADD.FTZ R9, R101, R102 ;  /* 0x0000006665097221 */ /* 0x000fc60000010000 */
[----:B------:R-:W-:Y:S01]  /*7760*/  FADD.FTZ R8, R11, R8 ;  /* 0x000000080b087221 */ /* 0x000fe20000010000 */
[----:B------:R-:W-:Y:S06]  /*7770*/  @!P0 BRA `(.L_x_154) ;  /* 0x0000000000048947 */ /* 0x000fec0003800000 */
[----:B------:R-:W-:Y:S01]  /*7780*/  BPT.TRAP 0x1 ;  /* 0x000000040000795c */ /* 0x000fe20000300000 */
.L_x_154:
[----:B------:R-:W-:Y:S01]  /*7790*/  F2FP.SATFINITE.E4M3.F32.PACK_AB_MERGE_C R14, R15, R14, RZ ;  /* 0x0000000e0f0e723e */ /* 0x000fe200048070ff */
[----:B------:R-:W-:Y:S01]  /*77a0*/  UISETP.GT.AND UP0, UPT, UR52, UR40, UPT ;  /* 0x000000283400728c */ /* 0x000fe2000bf04270 */
[----:B------:R-:W-:Y:S01]  /*77b0*/  F2FP.SATFINITE.E4M3.F32.PACK_AB_MERGE_C R100, R11, R100, RZ ;  /* 0x000000640b64723e */ /* 0x000fe200048070ff */
[----:B------:R-:W-:Y:S01]  /*77c0*/  UIADD3 UR52, UR52, -0x1, URZ ;  /* 0xffffffff34347890 */ /* 0x000fe2000fffe03f */
[----:B------:R-:W-:Y:S01]  /*77d0*/  F2FP.SATFINITE.E4M3.F32.PACK_AB_MERGE_C R172, R13, R12, R14 ;  /* 0x0000000c0dac723e */ /* 0x000fe2000480700e */
[----:B------:R-:W-:Y:S01]  /*77e0*/  IMAD.U32 R12, RZ, RZ, UR54 ;  /* 0x00000036ff0c7e24 */ /* 0x000fe2000f8e00ff */
[----:B------:R-:W-:Y:S01]  /*77f0*/  F2FP.SATFINITE.E4M3.F32.PACK_AB_MERGE_C R155, R156, R155, RZ ;  /* 0x0000009b9c9b723e */ /* 0x000fe200048070ff */
[----:B------:R-:W-:Y:S01]  /*7800*/  UMOV UR55, UR46 ;  /* 0x0000002e00377c82 */ /* 0x000fe20008000000 */
[----:B------:R-:W-:Y:S01]  /*7810*/  PLOP3.LUT P1, PT, PT, PT, UP0, 0x80, 0x0 ;  /* 0x000000000000781c */ /* 0x000fe20003f2f008 */
[----:B------:R-:W-:Y:S01]  /*7820*/  IMAD R11, R12, 0x8, R3 ;  /* 0x000000080c0b7824 */ /* 0x000fe200078e0203 */
[----:B------:R-:W-:Y:S01]  /*7830*/  F2FP.SATFINITE.E4M3.F32.PACK_AB_MERGE_C R152, R153, R152, RZ ;  /* 0x000000989998723e */ /* 0x000fe200048070ff */
[----:B------:R-:W-:Y:S01]  /*7840*/  UMOV UR54, UR53 ;  /* 0x0000003500367c82 */ /* 0x000fe20008000000 */
[----:B------:R-:W-:Y:S01]  /*7850*/  F2FP.SATFINITE.E4M3.F32.PACK_AB_MERGE_C R160, R161, R160, RZ ;  /* 0x000000a0a1a0723e */ /* 0x000fe200048070ff */
[----:B------:R-:W-:Y:S01]  /*7860*/  VIADD R11, R11, 0x29860 ;  /* 0x000298600b0b7836 */ /* 0x000fe20000000000 */
[----:B------:R-:W-:Y:S01]  /*7870*/  F2FP.SATFINITE.E4M3.F32.PACK_AB_MERGE_C R140, R141, R140, RZ ;  /* 0x0000008c8d8c723e */ /* 0x000fe200048070ff */
[-C--:B------:R-:W-:Y:S01]  /*7880*/  FMUL.FTZ R24, R24, R7.reuse ;  /* 0x0000000718187220 */ /* 0x080fe20000410000 */
[----:B------:R-:W-:Y:S01]  /*7890*/  F2FP.SATFINITE.E4M3.F32.PACK_AB_MERGE_C R142, R143, R142, RZ ;  /* 0x0000008e8f8e723e */ /* 0x000fe200048070ff */
[-C--:B------:R-:W-:Y:S01]  /*78a0*/  FMUL.FTZ R25, R25, R7.reuse ;  /* 0x0000000719197220 */ /* 0x080fe20000410000 */
[----:B------:R-:W-:Y:S01]  /*78b0*/  PRMT R11, R4, 0x654, R11 ;  /* 0x00000654040b7816 */ /* 0x000fe2000000000b */
[-C--:B------:R-:W-:Y:S01]  /*78c0*/  FMUL.FTZ R28, R28, R7.reuse ;  /* 0x000000071c1c7220 */ /* 0x080fe20000410000 */
[----:B------:R-:W-:Y:S01]  /*78d0*/  F2FP.SATFINITE.E4M3.F32.PACK_AB_MERGE_C R148, R149, R148, RZ ;  /* 0x000000949594723e */ /* 0x000fe200048070ff */
[-C--:B------:R-:W-:Y:S01]  /*78e0*/  FMUL.FTZ R29, R29, R7.reuse ;  /* 0x000000071d1d7220 */ /* 0x080fe20000410000 */
[----:B------:R-:W-:Y:S01]  /*78f0*/  F2FP.SATFINITE.E4M3.F32.PACK_AB_MERGE_C R150, R151, R150, RZ ;  /* 0x000000969796723e */ /* 0x000fe200048070ff */
[----:B------:R0:W-:Y:S01]  /*7900*/  SYNCS.ARRIVE.TRANS64.RED.A1T0 RZ, [R11+URZ], RZ ;  /* 0x000000ff0bff79a7 */ /* 0x0001e2000810043f */
        /* <DEDUP_REMOVED lines=91> */
[----:B------:R-:W-:Y:S01]  /*7ec0*/  F2FP.SATFINITE.E4M3.F32.PACK_AB_MERGE_C R191, R99, R98, R15 ;  /* 0x0000006263bf723e */ /* 0x000fe2000480700f */
[----:B0-----:R-:W-:Y:S06]  /*7ed0*/  @P1 BRA `(.L_x_155) ;  /* 0xffffffd000a41947 */ /* 0x001fec000383ffff */
.L_x_145:
[----:B------:R-:W-:Y:S06]  /*7ee0*/  BAR.ARV 0x8, 0x180 ;  /* 0x0206000000007b1d */ /* 0x000fec0000002000 */
[----:B------:R-:W-:Y:S05]  /*7ef0*/  @!P0 BRA `(.L_x_156) ;  /* 0x0000000000048947 */ /* 0x000fea0003800000 */
[----:B------:R-:W-:Y:S01]  /*7f00*/  BPT.TRAP 0x1 ;  /* 0x000000040000795c */ /* 0x000fe20000300000 */
.L_x_156:
[----:B------:R-:W-:Y:S02]  /*7f10*/  IMAD.U32 R0, RZ, RZ, UR53 ;  /* 0x00000035ff007e24 */ /* 0x000fe4000f8e00ff */
[----:B------:R-:W-:Y:S02]  /*7f20*/  IMAD.U32 R6, RZ, RZ, UR46 ;  /* 0x0000002eff067e24 */ /* 0x000fe4000f8e00ff */
[----:B------:R-:W-:-:S03]  /*7f30*/  IMAD R21, R0, 0x8, R3 ;  /* 0x0000000800157824 */ /* 0x000fc600078e0203 */
[----:B------:R-:W-:-:S04]  /*7f40*/  SHF.L.U32 R0, R6, 0x1f, RZ ;  /* 0x0000001f06007819 */ /* 0x000fc800000006ff */
[----:B------:R0:W1:Y:S01]  /*7f50*/  SYNCS.PHASECHK.TRANS64.TRYWAIT P1, [R21+URZ+0x29850], R0 ;  /* 0x02985000150075a7 */ /* 0x000062000802017f */
[----:B------:R-:W-:Y:S05]  /*7f60*/  @!P0 BRA `(.L_x_157) ;  /* 0x0000000000048947 */ /* 0x000fea0003800000 */
[----:B------:R-:W-:Y:S01]  /*7f70*/  BPT.TRAP 0x1 ;  /* 0x000000040000795c */ /* 0x000fe20000300000 */
.L_x_157:
[----:B------:R-:W-:Y:S02]  /*7f80*/  VIADD R3, R3, 0x400 ;  /* 0x0000040003037836 */ /* 0x000fe40000000000 */
[----:B------:R-:W-:-:S03]  /*7f90*/  IMAD.U32 R6, RZ, RZ, UR53 ;  /* 0x00000035ff067e24 */ /* 0x000fc6000f8e00ff */
[----:B------:R-:W-:-:S04]  /*7fa0*/  SHF.R.U32.HI R3, RZ, 0x4, R3 ;  /* 0x00000004ff037819 */ /* 0x000fc80000011603 */
[----:B------:R-:W-:-:S04]  /*7fb0*/  LOP3.LUT R3, R3, 0x3fff, RZ, 0xc0, !PT ;  /* 0x00003fff03037812 */ /* 0x000fc800078ec0ff */
[----:B------:R-:W-:Y:S01]  /*7fc0*/  LOP3.LUT R3, R3, 0x10000, RZ, 0xfc, !PT ;  /* 0x0001000003037812 */ /* 0x000fe200078efcff */
[----:B-1----:R-:W-:Y:S06]  /*7fd0*/  @P1 BRA `(.L_x_158) ;  /* 0x0000000000081947 */ /* 0x002fec0003800000 */
[----:B------:R-:W1:Y:S02]  /*7fe0*/  SYNCS.PHASECHK.TRANS64.TRYWAIT P1, [R21+URZ+0x29850], R0 ;  /* 0x02985000150075a7 */ /* 0x000e64000802017f */
[----:B-1----:R-:W-:Y:S05]  /*7ff0*/  @!P1 BRA `(.L_x_159) ;  /* 0x000000a000289947 */ /* 0x002fea0003800000 */
.L_x_158:
[----:B------:R-:W-:Y:S01]  /*8000*/  IMAD R6, R6, 0x500, R3 ;  /* 0x0000050006067824 */ /* 0x000fe200078e0203 */
[----:B------:R-:W-:Y:S05]  /*8010*/  WARPSYNC.ALL ;  /* 0x0000000000007948 */ /* 0x000fea0003800000 */
[----:B------:R-:W-:Y:S01]  /*8020*/  IMAD.MOV.U32 R7, RZ, RZ, -0x3ffffff0 ;  /* 0xc0000010ff077424 */ /* 0x000fe200078e00ff */
[C---:B------:R-:W-:Y:S01]  /*8030*/  R2UR UR6, R6.reuse ;  /* 0x00000000060672ca */ /* 0x040fe200000e0000 */
[----:B------:R-:W-:Y:S01]  /*8040*/  WARPGROUP.ARRIVE ;  /* 0x00000000000079c5 */ /* 0x000fe20000000000 */
[C---:B------:R-:W-:Y:S01]  /*8050*/  VIADD R12, R6.reuse, 0x100 ;  /* 0x00000100060c7836 */ /* 0x040fe20000000000 */
[----:B------:R-:W-:Y:S01]  /*8060*/  ULDC.64 UR4, c[0x0][0x9a0] ;  /* 0x0002680000047ab9 */ /* 0x000fe20000000a00 */
[----:B------:R-:W-:Y:S01]  /*8070*/  R2UR UR7, R7 ;  /* 0x00000000070772ca */ /* 0x000fe200000e0000 */
[----:B------:R-:W-:Y:S01]  /*8080*/  IMAD.MOV.U32 R13, RZ, RZ, -0x3ffffff0 ;  /* 0xc0000010ff0d7424 */ /* 0x000fe200078e00ff */
[----:B------:R-:W-:Y:S01]  /*8090*/  ISETP.NE.U32.AND P1, PT, RZ, UR4, PT ;  /* 0x00000004ff007c0c */ /* 0x000fe2000bf25070 */
[----:B------:R-:W-:-:S02]  /*80a0*/  VIADD R88, R6, 0x200 ;  /* 0x0000020006587836 */ /* 0x000fc40000000000 */
[----:B------:R-:W-:Y:S01]  /*80b0*/  IMAD.MOV.U32 R89, RZ, RZ, -0x3ffffff0 ;  /* 0xc0000010ff597424 */ /* 0x000fe200078e00ff */
[----:B------:R-:W-:Y:S01]  /*80c0*/  ISETP.NE.AND.EX P1, PT, RZ, UR5, PT, P1 ;  /* 0x00000005ff007c0c */ /* 0x000fe2000bf25310 */
[----:B------:R-:W-:-:S06]  /*80d0*/  IMAD.MOV.U32 R11, RZ, RZ, 0x3f800000 ;  /* 0x3f800000ff0b7424 */ /* 0x000fcc00078e00ff */
[----:B------:R-:W-:Y:S01]  /*80e0*/  QGMMA.64x128x32.F32.E4M3.E4M3 R24, R172, gdesc[UR4], R24, gsb0 ;  /* 0x01e00004ac187df3 */ /* 0x000fe20008000818 */
[----:B------:R-:W-:Y:S02]  /*80f0*/  R2UR UR6, R12 ;  /* 0x000000000c0672ca */ /* 0x000fe400000e0000 */
[----:B------:R-:W-:-:S03]  /*8100*/  R2UR UR7, R13 ;  /* 0x000000000d0772ca */ /* 0x000fc600000e0000 */
[----:B------:R-:W0:Y:S08]  /*8110*/  @P1 LDC.64 R12, c[0x0][0x9c8] ;  /* 0x00027200ff0c1b82 */ /* 0x000e300000000a00 */
[----:B------:R-:W2:Y:S01]  /*8120*/  @P1 LDC.64 R14, c[0x0][0x9d0] ;  /* 0x00027400ff0e1b82 */ /* 0x000ea20000000a00 */
[----:B01----:R-:W-:-:S04]  /*8130*/  @P1 IMAD R0, R12, UR37, RZ ;  /* 0x000000250c001c24 */ /* 0x003fc8000f8e02ff */
[----:B------:R-:W-:Y:S02]  /*8140*/  @P1 IMAD R3, R13, UR36, R0 ;  /* 0x000000240d031c24 */ /* 0x000fe4000f8e0200 */
[----:B------:R-:W-:-:S04]  /*8150*/  @P1 IMAD.WIDE.U32 R12, R12, UR36, RZ ;  /* 0x000000240c0c1c25 */ /* 0x000fc8000f8e00ff */
[----:B------:R-:W-:Y:S02]  /*8160*/  @P1 IMAD.IADD R13, R13, 0x1, R3 ;  /* 0x000000010d0d1824 */ /* 0x000fe400078e0203 */
[----:B--2---:R-:W-:-:S04]  /*8170*/  @P1 IMAD.WIDE.U32 R12, R14, UR42, R12 ;  /* 0x0000002a0e0c1c25 */ /* 0x004fc8000f8e000c */
[----:B------:R-:W-:Y:S01]  /*8180*/  @P1 IMAD R3, R15, UR42, R13 ;  /* 0x0000002a0f031c24 */ /* 0x000fe2000f8e020d */
[----:B------:R-:W-:-:S04]  /*8190*/  @P1 LEA R14, P2, R12, UR4, 0x2 ;  /* 0x000000040c0e1c11 */ /* 0x000fc8000f8410ff */
[----:B------:R-:W-:-:S05]  /*81a0*/  @P1 LEA.HI.X R15, R12, UR5, R3, 0x2, P2 ;  /* 0x000000050c0f1c11 */ /* 0x000fca00090f1403 */
[----:B------:R0:W2:Y:S01]  /*81b0*/  @P1 LDG.E R11, desc[UR50][R14.64] ;  /* 0x000000320e0b1981 */ /* 0x0000a2000c1e1900 */
[----:B------:R-:W-:Y:S02]  /*81c0*/  WARPGROUP.DEPBAR.LE gsb0, 0x0 ;  /* 0x00008000000079c5 */ /* 0x000fe40000010000 */
[----:B------:R-:W-:-:S06]  /*81d0*/  WARPGROUP.ARRIVE ;  /* 0x00000000000079c5 */ /* 0x000fcc0000000000 */
[----:B------:R-:W-:Y:S01]  /*81e0*/  QGMMA.64x128x32.F32.E4M3.E4M3 R24, R176, gdesc[UR4], R24, gsb0 ;  /* 0x01e00004b0187df3 */ /* 0x000fe20008000818 */
[----:B------:R-:W-:Y:S02]  /*81f0*/  R2UR UR6, R88 ;  /* 0x00000000580672ca */ /* 0x000fe400000e0000 */
[----:B------:R-:W-:Y:S01]  /*8200*/  R2UR UR7, R89 ;  /* 0x00000000590772ca */ /* 0x000fe200000e0000 */
[----:B------:R-:W-:Y:S02]  /*8210*/  VIADD R12, R6, 0x300 ;  /* 0x00000300060c7836 */ /* 0x000fe40000000000 */
[----:B------:R-:W-:Y:S01]  /*8220*/  IMAD.MOV.U32 R13, RZ, RZ, -0x3ffffff0 ;  /* 0xc0000010ff0d7424 */ /* 0x000fe200078e00ff */
[----:B------:R-:W-:Y:S02]  /*8230*/  WARPGROUP.DEPBAR.LE gsb0, 0x0 ;  /* 0x00008000000079c5 */ /* 0x000fe40000010000 */
[----:B------:R-:W-:-:S07]  /*8240*/  WARPGROUP.ARRIVE ;  /* 0x00000000000079c5 */ /* 0x000fce0000000000 */
[----:B------:R-:W-:Y:S01]  /*8250*/  QGMMA.64x128x32.F32.E4M3.E4M3 R24, R180, gdesc[UR4], R24, gsb0 ;  /* 0x01e00004b4187df3 */ /* 0x000fe20008000818 */
[----:B------:R-:W-:Y:S02]  /*8260*/  R2UR UR6, R12 ;  /* 0x000000000c0672ca */ /* 0x000fe400000e0000 */
[----:B------:R-:W-:Y:S01]  /*8270*/  R2UR UR7, R13 ;  /* 0x000000000d0772ca */ /* 0x000fe200000e0000 */
[----:B------:R-:W-:Y:S02]  /*8280*/  VIADD R6, R6, 0x400 ;  /* 0x0000040006067836 */ /* 0x000fe40000000000 */
[----:B------:R-:W-:Y:S01]  /*8290*/  IMAD.MOV.U32 R7, RZ, RZ, -0x3ffffff0 ;  /* 0xc0000010ff077424 */ /* 0x000fe200078e00ff */
[----:B------:R-:W1:Y:S01]  /*82a0*/  SHFL.BFLY PT, R3, R8, 0x2, 0x1f ;  /* 0x0c401f0008037f89 */ /* 0x000e6200000e0000 */
[----:B------:R-:W-:Y:S02]  /*82b0*/  WARPGROUP.DEPBAR.LE gsb0, 0x0 ;  /* 0x00008000000079c5 */ /* 0x000fe40000010000 */
[----:B------:R-:W-:-:S06]  /*82c0*/  WARPGROUP.ARRIVE ;  /* 0x00000000000079c5 */ /* 0x000fcc0000000000 */
[----:B------:R-:W-:Y:S01]  /*82d0*/  QGMMA.64x128x32.F32.E4M3.E4M3 R24, R184, gdesc[UR4], R24, gsb0 ;  /* 0x01e00004b8187df3 */ /* 0x000fe20008000818 */
[----:B------:R-:W-:Y:S02]  /*82e0*/  R2UR UR6, R6 ;  /* 0x00000000060672ca */ /* 0x000fe400000e0000 */
[----:B------:R-:W-:Y:S01]  /*82f0*/  R2UR UR7, R7 ;  /* 0x00000000070772ca */ /* 0x000fe200000e0000 */
[----:B------:R-:W3:Y:S01]  /*8300*/  SHFL.BFLY PT, R6, R9, 0x2, 0x1f ;  /* 0x0c401f0009067f89 */ /* 0x000ee200000e0000 */
[----:B-1----:R-:W-:-:S05]  /*8310*/  FADD.FTZ R3, R3, R8 ;  /* 0x0000000803037221 */ /* 0x002fca0000010000 */
[----:B------:R-:W1:Y:S01]  /*8320*/  SHFL.BFLY PT, R0, R3, 0x1, 0x1f ;  /* 0x0c201f0003007f89 */ /* 0x000e6200000e0000 */
[----:B---3--:R-:W-:-:S05]  /*8330*/  FADD.FTZ R6, R6, R9 ;  /* 0x0000000906067221 */ /* 0x008fca0000010000 */
[----:B------:R-:W3:Y:S01]  /*8340*/  SHFL.BFLY PT, R7, R6, 0x1, 0x1f ;  /* 0x0c201f0006077f89 */ /* 0x000ee200000e0000 */
[----:B-1----:R-:W-:-:S05]  /*8350*/  FADD.FTZ R13, R3, R0 ;  /* 0x00000000030d7221 */ /* 0x002fca0000010000 */
[C---:B------:R-:W-:Y:S01]  /*8360*/  FSETP.NE.FTZ.AND P1, PT, R13.reuse, RZ, PT ;  /* 0x000000ff0d00720b */ /* 0x040fe20003f35000 */
[----:B0-----:R-:W-:Y:S01]  /*8370*/  FMUL.FTZ R15, R13, 0.00390625 ;  /* 0x3b8000000d0f7820 */ /* 0x001fe20000410000 */
[----:B------:R-:W-:-:S04]  /*8380*/  IMAD.MOV.U32 R8, RZ, RZ, RZ ;  /* 0x000000ffff087224 */ /* 0x000fc800078e00ff */
[----:B------:R-:W-:Y:S01]  /*8390*/  FSETP.NE.FTZ.AND P2, PT, R15, RZ, PT ;  /* 0x000000ff0f00720b */ /* 0x000fe20003f55000 */
[----:B---3--:R-:W-:-:S04]  /*83a0*/  FADD.FTZ R14, R6, R7 ;  /* 0x00000007060e7221 */ /* 0x008fc80000010000 */
[----:B------:R-:W-:Y:S02]  /*83b0*/  FMUL.FTZ R20, R14, 0.00390625 ;  /* 0x3b8000000e147820 */ /* 0x000fe40000410000 */
[----:B------:R-:W-:Y:S03]  /*83c0*/  @P1 MUFU.RCP R8, R13 ;  /* 0x0000000d00081308 */ /* 0x000fe60000001000 */
[----:B------:R-:W-:Y:S01]  /*83d0*/  FSETP.NE.FTZ.AND P3, PT, R20, RZ, PT ;  /* 0x000000ff1400720b */ /* 0x000fe20003f75000 */
[----:B------:R-:W-:Y:S02]  /*83e0*/  WARPGROUP.DEPBAR.LE gsb0, 0x0 ;  /* 0x00008000000079c5 */ /* 0x000fe40000010000 */
[----:B------:R-:W-:-:S06]  /*83f0*/  WARPGROUP.ARRIVE ;  /* 0x00000000000079c5 */ /* 0x000fcc0000000000 */
[----:B------:R-:W-:Y:S01]  /*8400*/  QGMMA.64x128x32.F32.E4M3.E4M3 R24, R188, gdesc[UR4], R24, gsb0 ;  /* 0x01e00004bc187df3 */ /* 0x000fe20008000818 */
[----:B------:R-:W-:Y:S01]  /*8410*/  FSETP.NE.FTZ.AND P1, PT, R14, RZ, PT ;  /* 0x000000ff0e00720b */ /* 0x000fe20003f35000 */
[----:B------:R-:W-:Y:S02]  /*8420*/  IMAD.MOV.U32 R12, RZ, RZ, RZ ;  /* 0x000000ffff0c7224 */ /* 0x000fe400078e00ff */
[----:B------:R-:W0:Y:S08]  /*8430*/  @P3 MUFU.LG2 R9, R20 ;  /* 0x0000001400093308 */ /* 0x000e300000000c00 */
[----:B------:R-:W1:Y:S08]  /*8440*/  @P2 MUFU.LG2 R7, R15 ;  /* 0x0000000f00072308 */ /* 0x000e700000000c00 */
[----:B------:R-:W3:Y:S01]  /*8450*/  @P1 MUFU.RCP R12, R14 ;  /* 0x0000000e000c1308 */ /* 0x000ee20000001000 */
[----:B------:R-:W-:-:S02]  /*8460*/  IMAD.U32 R88, RZ, RZ, UR41 ;  /* 0x00000029ff587e24 */ /* 0x000fc4000f8e00ff */
[----:B------:R-:W-:Y:S02]  /*8470*/  IMAD.U32 R6, RZ, RZ, UR41 ;  /* 0x00000029ff067e24 */ /* 0x000fe4000f8e00ff */
[----:B0-----:R-:W-:Y:S01]  /*8480*/  @P3 FMUL.FTZ R9, R9, 0.69314718246459960938 ;  /* 0x3f31721809093820 */ /* 0x001fe20000410000 */
[----:B------:R-:W-:Y:S01]  /*8490*/  @P3 FMUL.FTZ R88, R88, 0.69314718246459960938 ;  /* 0x3f31721858583820 */ /* 0x000fe20000410000 */
[----:B------:R-:W-:Y:S01]  /*84a0*/  @P2 FMUL.FTZ R6, R6, 0.69314718246459960938 ;  /* 0x3f31721806062820 */ /* 0x000fe20000410000 */
[----:B-1----:R-:W-:Y:S01]  /*84b0*/  @P2 FMUL.FTZ R7, R7, 0.69314718246459960938 ;  /* 0x3f31721807072820 */ /* 0x002fe20000410000 */
[----:B------:R-:W-:Y:S02]  /*84c0*/  IMAD.MOV.U32 R0, RZ, RZ, -0x800000 ;  /* 0xff800000ff007424 */ /* 0x000fe400078e00ff */
[----:B------:R-:W-:Y:S01]  /*84d0*/  @P3 FFMA.FTZ R0, R88, R10, R9 ;  /* 0x0000000a58003223 */ /* 0x000fe20000010009 */
[----:B------:R-:W-:Y:S02]  /*84e0*/  IMAD.MOV.U32 R3, RZ, RZ, -0x800000 ;  /* 0xff800000ff037424 */ /* 0x000fe400078e00ff */
[----:B------:R-:W-:Y:S01]  /*84f0*/  @P2 FFMA.FTZ R3, R6, R5, R7 ;  /* 0x0000000506032223 */ /* 0x000fe20000010007 */
[-C--:B--2---:R-:W-:Y:S01]  /*8500*/  FMUL.FTZ R9, R8, R11.reuse ;  /* 0x0000000b08097220 */ /* 0x084fe20000410000 */
[----:B---3--:R-:W-:Y:S01]  /*8510*/  FMUL.FTZ R93, R12, R11 ;  /* 0x0000000b0c5d7220 */ /* 0x008fe20000410000 */
[----:B------:R-:W-:-:S02]  /*8520*/  WARPGROUP.DEPBAR.LE gsb0, 0x0 ;  /* 0x00008000000079c5 */ /* 0x000fc40000010000 */
[----:B------:R-:W-:Y:S05]  /*8530*/  @!P0 BRA `(.L_x_160) ;  /* 0x0000000000048947 */ /* 0x000fea0003800000 */
[----:B------:R-:W-:Y:S01]  /*8540*/  BPT.TRAP 0x1 ;  /* 0x000000040000795c */ /* 0x000fe20000300000 */
.L_x_160:
[----:B------:R-:W-:Y:S01]  /*8550*/  VIADD R5, R21, 0x29860 ;  /* 0x0002986015057836 */ /* 0x000fe20000000000 */
[----:B------:R-:W-:Y:S01]  /*8560*/  UIADD3 UR53, UR53, 0x1, URZ ;  /* 0x0000000135357890 */ /* 0x000fe2000fffe03f */
[-C--:B------:R-:W-:Y:S01]  /*8570*/  FMUL.FTZ R15, R40, R9.reuse ;  /* 0x00000009280f7220 */ /* 0x080fe20000410000 */
[-C--:B------:R-:W-:Y:S01]  /*8580*/  FMUL.FTZ R7, R25, R9.reuse ;  /* 0x0000000919077220 */ /* 0x080fe20000410000 */
[-C--:B------:R-:W-:Y:S01]  /*8590*/  FMUL.FTZ R8, R29, R9.reuse ;  /* 0x000000091d087220 */ /* 0x080fe20000410000 */
[----:B------:R-:W-:Y:S01]  /*85a0*/  PRMT R5, R4, 0x654, R5 ;  /* 0x0000065404057816 */ /* 0x000fe20000000005 */
[----:B------:R-:W-:Y:S01]  /*85b0*/  UISETP.NE.AND UP0, UPT, UR53, 0x2, UPT ;  /* 0x000000023500788c */ /* 0x000fe2000bf05270 */
[-C--:B------:R-:W-:Y:S01]  /*85c0*/  FMUL.FTZ R89, R56, R9.reuse ;  /* 0x0000000938597220 */ /* 0x080fe20000410000 */
[-C--:B------:R-:W-:Y:S01]  /*85d0*/  FMUL.FTZ R91, R64, R9.reuse ;  /* 0x00000009405b7220 */ /* 0x080fe20000410000 */
[----:B------:R0:W-:Y:S01]  /*85e0*/  SYNCS.ARRIVE.TRANS64.RED.A1T0 RZ, [R5+URZ], RZ ;  /* 0x000000ff05ff79a7 */ /* 0x0001e2000810043f */
        /* <DEDUP_REMOVED lines=29> */
[----:B------:R-:W-:Y:S01]  /*87c0*/  USEL UR4, URZ, 0x1, UP0 ;  /* 0x000000013f047887 */ /* 0x000fe20008000000 */
        /* <DEDUP_REMOVED lines=30> */
[----:B------:R-:W-:Y:S01]  /*89b0*/  FMUL.FTZ R83, R83, R93 ;  /* 0x0000005d53537220 */ /* 0x000fe20000410000 */
[----:B------:R-:W-:-:S02]  /*89c0*/  UIADD3 UR47, UR47, 0x1, URZ ;  /* 0x000000012f2f7890 */ /* 0x000fc4000fffe03f */
[----:B------:R-:W-:Y:S02]  /*89d0*/  USEL UR53, UR53, URZ, UP0 ;  /* 0x0000003f35357287 */ /* 0x000fe40008000000 */
[----:B0-----:R-:W-:-:S12]  /*89e0*/  ULOP3.LUT UR46, UR46, UR4, URZ, 0x3c, !UPT ;  /* 0x000000042e2e7292 */ /* 0x001fd8000f8e3c3f */
.L_x_138:
[----:B------:R-:W0:Y:S01]  /*89f0*/  S2R R5, SR_CgaCtaId ;  /* 0x0000000000057919 */ /* 0x000e220000008800 */
[----:B------:R-:W-:Y:S01]  /*8a00*/  MOV R32, 0x400 ;  /* 0x0000040000207802 */ /* 0x000fe20000000f00 */
[----:B------:R-:W-:Y:S01]  /*8a10*/  UISETP.NE.AND UP0, UPT, UR45, URZ, UPT ;  /* 0x0000003f2d00728c */ /* 0x000fe2000bf05270 */
[----:B------:R-:W-:Y:S01]  /*8a20*/  BSSY B0, `(.L_x_161) ;  /* 0x00003b2000007945 */ /* 0x000fe20003800000 */
[----:B------:R-:W-:Y:S09]  /*8a30*/  BAR.SYNC.DEFER_BLOCKING 0x5, 0x180 ;  /* 0x0146000000007b1d */ /* 0x000ff20000010000 */
[----:B------:R-:W-:Y:S01]  /*8a40*/  @!UP0 ULDC UR45, c[0x0][0xad4] ;  /* 0x0002b500002d8ab9 */ /* 0x000fe20000000800 */
[----:B0-----:R-:W-:-:S05]  /*8a50*/  LEA R32, R5, R32, 0x18 ;  /* 0x0000002005207211 */ /* 0x001fca00078ec0ff */
[----:B------:R-:W0:Y:S02]  /*8a60*/  LDS.128 R36, [R32+0x298d0] ;  /* 0x0298d00020247984 */ /* 0x000e240000000c00 */
[----:B0-----:R-:W-:Y:S02]  /*8a70*/  R2UR UR5, R37 ;  /* 0x00000000250572ca */ /* 0x001fe400000e0000 */
[----:B------:R-:W-:Y:S01]  /*8a80*/  R2UR UR6, R38 ;  /* 0x00000000260672ca */ /* 0x000fe200000e0000 */
[----:B------:R-:W-:Y:S06]  /*8a90*/  BAR.ARV 0x4, 0x180 ;  /* 0x0106000000007b1d */ /* 0x000fec0000002000 */
[----:B------:R-:W-:Y:S08]  /*8aa0*/  @P0 BRA `(.L_x_162) ;  /* 0x0000002c008c0947 */ /* 0x000ff00003800000 */
[----:B------:R-:W0:Y:S01]  /*8ab0*/  S2R R27, SR_TID.X ;  /* 0x00000000001b7919 */ /* 0x000e220000002100 */
[----:B------:R-:W-:Y:S01]  /*8ac0*/  ULDC.64 UR8, c[0x4][0x40] ;  /* 0x0100100000087ab9 */ /* 0x000fe20000000a00 */
[----:B------:R-:W-:Y:S01]  /*8ad0*/  USHF.L.U32 UR4, UR36, 0x2, URZ ;  /* 0x0000000224047899 */ /* 0x000fe2000800063f */
[----:B------:R-:W-:Y:S01]  /*8ae0*/  ULDC.64 UR10, c[0x0][0xc00] ;  /* 0x00030000000a7ab9 */ /* 0x000fe20000000a00 */
[----:B0-----:R-:W-:-:S05]  /*8af0*/  IMAD.SHL.U32 R4, R27, 0x4, RZ ;  /* 0x000000041b047824 */ /* 0x001fca00078e00ff */
[----:B------:R-:W-:Y:S01]  /*8b00*/  LOP3.LUT R4, R4, 0xc, RZ, 0xc0, !PT ;  /* 0x0000000c04047812 */ /* 0x000fe200078ec0ff */
[----:B------:R-:W-:Y:S03]  /*8b10*/  BAR.SYNC.DEFER_BLOCKING 0x1, 0x100 ;  /* 0x0044000000007b1d */ /* 0x000fe60000010000 */
[----:B------:R-:W-:-:S05]  /*8b20*/  IADD3 R4, P0, R4, UR8, RZ ;  /* 0x0000000804047c10 */ /* 0x000fca000ff1e0ff */
[----:B------:R-:W-:-:S05]  /*8b30*/  IMAD.X R5, RZ, RZ, UR9, P0 ;  /* 0x00000009ff057e24 */ /* 0x000fca00080e06ff */
[----:B------:R0:W2:Y:S01]  /*8b40*/  LDG.E.CONSTANT R26, desc[UR50][R4.64] ;  /* 0x00000032041a7981 */ /* 0x0000a2000c1e9900 */
[----:B------:R-:W-:Y:S01]  /*8b50*/  LOP3.LUT P0, R27, R27, 0x3, RZ, 0xc0, !PT ;  /* 0x000000031b1b7812 */ /* 0x000fe2000780c0ff */
[----:B------:R-:W-:Y:S02]  /*8b60*/  USHF.L.U64.HI UR12, UR36, 0x2, UR37 ;  /* 0x00000002240c7899 */ /* 0x000fe40008010225 */
[----:B------:R-:W-:Y:S01]  /*8b70*/  UIADD3 UR7, UP0, UR4, UR10, URZ ;  /* 0x0000000a04077290 */ /* 0x000fe2000ff1e03f */
[----:B------:R-:W-:-:S03]  /*8b80*/  ISETP.EQ.OR P0, PT, R27, 0x3, !P0 ;  /* 0x000000031b00780c */ /* 0x000fc60004702670 */
[----:B------:R-:W-:Y:S01]  /*8b90*/  UIADD3.X UR8, UR12, UR11, URZ, UP0, !UPT ;  /* 0x0000000b0c087290 */ /* 0x000fe200087fe43f */
[----:B------:R-:W-:Y:S01]  /*8ba0*/  SEL R131, R88, R41, P0 ;  /* 0x0000002958837207 */ /* 0x000fe20000000000 */
[----:B0-----:R-:W0:Y:S01]  /*8bb0*/  S2R R5, SR_SWINHI ;  /* 0x0000000000057919 */ /* 0x001e220000002f00 */
        /* <DEDUP_REMOVED lines=16> */
[----:B------:R-:W-:-:S02]  /*8cc0*/  MOV R20, R32 ;  /* 0x0000002000147202 */ /* 0x000fc40000000f00 */
[----:B0-----:R-:W-:Y:S02]  /*8cd0*/  MOV R21, R5 ;  /* 0x0000000500157202 */ /* 0x001fe40000000f00 */
[----:B------:R-:W-:Y:S02]  /*8ce0*/  SEL R69, R84, R85, P0 ;  /* 0x0000005554457207 */ /* 0x000fe40000000000 */
[----:B------:R-:W-:Y:S01]  /*8cf0*/  SEL R46, R85, R84, P0 ;  /* 0x00000054552e7207 */ /* 0x000fe20000000000 */
[----:B------:R-:W-:Y:S01]  /*8d00*/  IMAD.WIDE R8, R220, 0x2, R20 ;  /* 0x00000002dc087825 */ /* 0x000fe200078e0214 */
[----:B------:R-:W-:Y:S02]  /*8d10*/  SEL R53, R52, R53, P0 ;  /* 0x0000003534357207 */ /* 0x000fe40000000000 */
[----:B------:R-:W-:Y:S02]  /*8d20*/  SEL R85, R56, R57, P0 ;  /* 0x0000003938557207 */ /* 0x000fe40000000000 */
[----:B------:R-:W-:-:S02]  /*8d30*/  SEL R52, R57, R56, P0 ;  /* 0x0000003839347207 */ /* 0x000fc40000000000 */
[----:B------:R-:W-:Y:S02]  /*8d40*/  IADD3 R57, P1, R8, 0x40, RZ ;  /* 0x0000004008397810 */ /* 0x000fe40007f3e0ff */
[----:B------:R-:W-:Y:S02]  /*8d50*/  SEL R139, R12, R33, P0 ;  /* 0x000000210c8b7207 */ /* 0x000fe40000000000 */
[----:B------:R-:W-:Y:S01]  /*8d60*/  SEL R28, R33, R12, P0 ;  /* 0x0000000c211c7207 */ /* 0x000fe20000000000 */
[----:B------:R-:W-:Y:S01]  /*8d70*/  IMAD.X R11, RZ, RZ, R9, P1 ;  /* 0x000000ffff0b7224 */ /* 0x000fe200008e0609 */
[----:B------:R-:W-:Y:S02]  /*8d80*/  SEL R143, R6, R7, P0 ;  /* 0x00000007068f7207 */ /* 0x000fe40000000000 */
[----:B------:R-:W-:Y:S02]  /*8d90*/  SEL R27, R7, R6, P0 ;  /* 0x00000006071b7207 */ /* 0x000fe40000000000 */
[----:B------:R-:W-:-:S02]  /*8da0*/  IADD3 R33, P6, R8, 0x20, RZ ;  /* 0x0000002008217810 */ /* 0x000fc40007fde0ff */
[----:B------:R-:W-:Y:S02]  /*8db0*/  LOP3.LUT R6, R57, 0x380, RZ, 0xc0, !PT ;  /* 0x0000038039067812 */ /* 0x000fe400078ec0ff */
[----:B------:R-:W-:Y:S02]  /*8dc0*/  SEL R119, R92, R73, P0 ;  /* 0x000000495c777207 */ /* 0x000fe40000000000 */
[----:B------:R-:W-:Y:S02]  /*8dd0*/  SEL R42, R73, R92, P0 ;  /* 0x0000005c492a7207 */ /* 0x000fe40000000000 */
[----:B------:R-:W-:Y:S02]  /*8de0*/  SEL R73, R66, R67, P0 ;  /* 0x0000004342497207 */ /* 0x000fe40000000000 */
[----:B------:R-:W-:Y:S02]  /*8df0*/  SEL R95, R67, R66, P0 ;  /* 0x00000042435f7207 */ /* 0x000fe40000000000 */
[----:B------:R-:W-:-:S02]  /*8e00*/  LOP3.LUT R4, R33, 0x380, RZ, 0xc0, !PT ;  /* 0x0000038021047812 */ /* 0x000fc400078ec0ff */
[----:B------:R-:W-:Y:S02]  /*8e10*/  SEL R127, R89, R64, P0 ;  /* 0x00000040597f7207 */ /* 0x000fe40000000000 */
[----:B------:R-:W-:Y:S02]  /*8e20*/  SEL R35, R64, R89, P0 ;  /* 0x0000005940237207 */ /* 0x000fe40000000000 */
[----:B------:R-:W-:Y:S02]  /*8e30*/  SEL R67, R82, R83, P0 ;  /* 0x0000005352437207 */ /* 0x000fe40000000000 */
[----:B------:R-:W-:Y:S02]  /*8e40*/  SEL R109, R83, R82, P0 ;  /* 0x00000052536d7207 */ /* 0x000fe40000000000 */
[----:B------:R-:W-:Y:S02]  /*8e50*/  SHF.R.U64 R6, R6, 0x3, RZ ;  /* 0x0000000306067819 */ /* 0x000fe400000012ff */
[----:B------:R-:W-:-:S02]  /*8e60*/  SEL R89, R54, R55, P0 ;  /* 0x0000003736597207 */ /* 0x000fc40000000000 */
[----:B------:R-:W-:Y:S02]  /*8e70*/  IADD3 R83, P4, R8, 0x4020, RZ ;  /* 0x0000402008537810 */ /* 0x000fe40007f9e0ff */
[----:B------:R-:W-:Y:S02]  /*8e80*/  SEL R123, R91, R72, P0 ;  /* 0x000000485b7b7207 */ /* 0x000fe40000000000 */
[----:B------:R-:W-:Y:S01]  /*8e90*/  SEL R37, R72, R91, P0 ;  /* 0x0000005b48257207 */ /* 0x000fe20000000000 */
[----:B------:R-:W-:Y:S01]  /*8ea0*/  IMAD.X R7, RZ, RZ, R9, P4 ;  /* 0x000000ffff077224 */ /* 0x000fe200020e0609 */
        /* <DEDUP_REMOVED lines=13> */
[----:B------:R-:W-:Y:S02]  /*8f80*/  SHF.R.U64 R4, R4, 0x3, RZ ;  /* 0x0000000304047819 */ /* 0x000fe400000012ff */
[----:B------:R-:W-:-:S02]  /*8f90*/  SEL R133, R25, R90, P0 ;  /* 0x0000005a19857207 */ /* 0x000fc40000000000 */
[----:B------:R-:W-:Y:S01]  /*8fa0*/  SEL R40, R90, R25, P0 ;  /* 0x000000195a287207 */ /* 0x000fe20000000000 */
[----:B------:R-:W-:Y:S01]  /*8fb0*/  IMAD.X R25, RZ, RZ, R9, P6 ;  /* 0x000000ffff197224 */ /* 0x000fe200030e0609 */
[----:B------:R-:W-:Y:S02]  /*8fc0*/  SEL R65, R62, R63, P0 ;  /* 0x0000003f3e417207 */ /* 0x000fe40000000000 */
[----:B------:R-:W-:Y:S02]  /*8fd0*/  SEL R111, R63, R62, P0 ;  /* 0x0000003e3f6f7207 */ /* 0x000fe40000000000 */
[----:B------:R-:W-:Y:S02]  /*8fe0*/  SEL R77, R70, R71, P0 ;  /* 0x00000047464d7207 */ /* 0x000fe40000000000 */
[----:B------:R-:W-:Y:S02]  /*8ff0*/  SEL R103, R71, R70, P0 ;  /* 0x0000004647677207 */ /* 0x000fe40000000000 */
[----:B------:R-:W-:-:S02]  /*9000*/  SEL R75, R78, R79, P0 ;  /* 0x0000004f4e4b7207 */ /* 0x000fc40000000000 */
[----:B------:R-:W-:Y:S02]  /*9010*/  SEL R107, R79, R78, P0 ;  /* 0x0000004e4f6b7207 */ /* 0x000fe40000000000 */
[C---:B------:R-:W-:Y:S02]  /*9020*/  IADD3 R59, P2, R8.reuse, 0x60, RZ ;  /* 0x00000060083b7810 */ /* 0x040fe40007f5e0ff */
[----:B------:R-:W-:Y:S02]  /*9030*/  IADD3 R38, P5, R8, 0x4040, RZ ;  /* 0x0000404008267810 */ /* 0x000fe40007fbe0ff */
[----:B------:R-:W-:Y:S01]  /*9040*/  LOP3.LUT R10, R6, R57, RZ, 0x3c, !PT ;  /* 0x00000039060a7212 */ /* 0x000fe200078e3cff */
[--C-:B------:R-:W-:Y:S01]  /*9050*/  IMAD.X R15, RZ, RZ, R9.reuse, P2 ;  /* 0x000000ffff0f7224 */ /* 0x100fe200010e0609 */
[----:B------:R-:W-:Y:S01]  /*9060*/  SEL R71, R86, R87, P0 ;  /* 0x0000005756477207 */ /* 0x000fe20000000000 */
[----:B------:R-:W-:Y:S01]  /*9070*/  IMAD.X R101, RZ, RZ, R9, P5 ;  /* 0x000000ffff657224 */ /* 0x000fe200028e0609 */
[----:B------:R-:W-:-:S02]  /*9080*/  SEL R79, R87, R86, P0 ;  /* 0x00000056574f7207 */ /* 0x000fc40000000000 */
[----:B------:R-:W-:Y:S02]  /*9090*/  IADD3 R63, P3, R8, 0x4000, RZ ;  /* 0x00004000083f7810 */ /* 0x000fe40007f7e0ff */
[----:B------:R-:W-:Y:S02]  /*90a0*/  LOP3.LUT R6, R83, 0x380, RZ, 0xc0, !PT ;  /* 0x0000038053067812 */ /* 0x000fe400078ec0ff */
[----:B------:R-:W-:Y:S02]  /*90b0*/  SEL R99, R13, R24, P0 ;  /* 0x000000180d637207 */ /* 0x000fe40000000000 */
[----:B------:R-:W-:Y:S01]  /*90c0*/  SEL R51, R24, R13, P0 ;  /* 0x0000000d18337207 */ /* 0x000fe20000000000 */
[----:B------:R-:W-:Y:S01]  /*90d0*/  IMAD.X R13, RZ, RZ, R9, P3 ;  /* 0x000000ffff0d7224 */ /* 0x000fe200018e0609 */
[----:B------:R-:W-:Y:S02]  /*90e0*/  IADD3 R87, P6, R8, 0x4060, RZ ;  /* 0x0000406008577810 */ /* 0x000fe40007fde0ff */
[----:B------:R-:W-:-:S02]  /*90f0*/  LOP3.LUT R24, R4, R33, RZ, 0x3c, !PT ;  /* 0x0000002104187212 */ /* 0x000fc400078e3cff */
[----:B------:R-:W-:Y:S02]  /*9100*/  LOP3.LUT R12, R59, 0x380, RZ, 0xc0, !PT ;  /* 0x000003803b0c7812 */ /* 0x000fe400078ec0ff */
[----:B------:R-:W-:Y:S02]  /*9110*/  LOP3.LUT R33, R38, 0x380, RZ, 0xc0, !PT ;  /* 0x0000038026217812 */ /* 0x000fe400078ec0ff */
[----:B------:R-:W-:Y:S02]  /*9120*/  LOP3.LUT R5, R8, 0x380, RZ, 0xc0, !PT ;  /* 0x0000038008057812 */ /* 0x000fe400078ec0ff */
[----:B------:R-:W-:Y:S02]  /*9130*/  LOP3.LUT R4, R63, 0x380, RZ, 0xc0, !PT ;  /* 0x000003803f047812 */ /* 0x000fe400078ec0ff */
[----:B------:R-:W-:Y:S02]  /*9140*/  SHF.R.U64 R6, R6, 0x3, RZ ;  /* 0x0000000306067819 */ /* 0x000fe400000012ff */
[----:B------:R-:W-:-:S02]  /*9150*/  LOP3.LUT R56, R87, 0x380, RZ, 0xc0, !PT ;  /* 0x0000038057387812 */ /* 0x000fc400078ec0ff */
[----:B------:R-:W-:Y:S02]  /*9160*/  SHF.R.U64 R12, R12, 0x3, RZ ;  /* 0x000000030c0c7819 */ /* 0x000fe400000012ff */
[----:B------:R-:W-:Y:S02]  /*9170*/  SHF.R.U64 R33, R33, 0x3, RZ ;  /* 0x0000000321217819 */ /* 0x000fe400000012ff */
[----:B------:R-:W-:Y:S02]  /*9180*/  SHF.R.U64 R5, R5, 0x3, RZ ;  /* 0x0000000305057819 */ /* 0x000fe400000012ff */
[----:B------:R-:W-:Y:S02]  /*9190*/  SHF.R.U64 R4, R4, 0x3, RZ ;  /* 0x0000000304047819 */ /* 0x000fe400000012ff */
[----:B------:R-:W-:Y:S02]  /*91a0*/  LOP3.LUT R6, R6, R83, RZ, 0x3c, !PT ;  /* 0x0000005306067212 */ /* 0x000fe400078e3cff */
[----:B------:R-:W-:-:S02]  /*91b0*/  SEL R97, R14, R47, P0 ;  /* 0x0000002f0e617207 */ /* 0x000fc40000000000 */
[----:B------:R-:W-:Y:S02]  /*91c0*/  SHF.R.U64 R56, R56, 0x3, RZ ;  /* 0x0000000338387819 */ /* 0x000fe400000012ff */
[----:B------:R-:W-:Y:S02]  /*91d0*/  SEL R47, R47, R14, P0 ;  /* 0x0000000e2f2f7207 */ /* 0x000fe40000000000 */
[----:B------:R-:W-:Y:S02]  /*91e0*/  LOP3.LUT R14, R12, R59, RZ, 0x3c, !PT ;  /* 0x0000003b0c0e7212 */ /* 0x000fe400078e3cff */
[----:B------:R-:W-:Y:S02]  /*91f0*/  LOP3.LUT R100, R33, R38, RZ, 0x3c, !PT ;  /* 0x0000002621647212 */ /* 0x000fe400078e3cff */
[----:B------:R-:W-:Y:S01]  /*9200*/  LOP3.LUT R8, R5, R8, RZ, 0x3c, !PT ;  /* 0x0000000805087212 */ /* 0x000fe200078e3cff */
[----:B------:R-:W-:Y:S01]  /*9210*/  IMAD.X R5, RZ, RZ, R9, P6 ;  /* 0x000000ffff057224 */ /* 0x000fe200030e0609 */
[----:B------:R-:W-:-:S02]  /*9220*/  LOP3.LUT R12, R4, R63, RZ, 0x3c, !PT ;  /* 0x0000003f040c7212 */ /* 0x000fc400078e3cff */
[----:B------:R-:W-:Y:S02]  /*9230*/  MOV R38, R6 ;  /* 0x0000000600267202 */ /* 0x000fe40000000f00 */
[----:B------:R-:W-:Y:S02]  /*9240*/  LOP3.LUT R4, R56, R87, RZ, 0x3c, !PT ;  /* 0x0000005738047212 */ /* 0x000fe400078e3cff */
[----:B------:R-:W-:Y:S02]  /*9250*/  MOV R100, R100 ;  /* 0x0000006400647202 */ /* 0x000fe40000000f00 */
[----:B------:R-:W-:Y:S02]  /*9260*/  MOV R101, R4 ;  /* 0x0000000400657202 */ /* 0x000fe40000000f00 */
[----:B------:R-:W-:Y:S02]  /*9270*/  MOV R33, R12 ;  /* 0x0000000c00217202 */ /* 0x000fe40000000f00 */
[----:B------:R-:W-:-:S02]  /*9280*/  MOV R10, R10 ;  /* 0x0000000a000a7202 */ /* 0x000fc40000000f00 */
[----:B------:R-:W-:Y:S02]  /*9290*/  MOV R8, R8 ;  /* 0x0000000800087202 */ /* 0x000fe40000000f00 */
[----:B------:R-:W-:Y:S02]  /*92a0*/  MOV R11, R14 ;  /* 0x0000000e000b7202 */ /* 0x000fe40000000f00 */
[----:B------:R-:W-:Y:S02]  /*92b0*/  MOV R9, R24 ;  /* 0x0000001800097202 */ /* 0x000fe40000000f00 */
[----:B--2---:R-:W-:Y:S01]  /*92c0*/  LOP3.LUT R6, R26, 0x2, RZ, 0x3c, !PT ;  /* 0x000000021a067812 */ /* 0x004fe200078e3cff */
[----:B------:R-:W-:Y:S04]  /*92d0*/  SHFL.IDX PT, R60, R93, R26, 0x1c1f ;  /* 0x001c1f1a5d3c7589 */ /* 0x000fe800000e0000 */
[----:B------:R-:W-:Y:S04]  /*92e0*/  SHFL.IDX PT, R96, R143, R26, 0x1c1f ;  /* 0x001c1f1a8f607589 */ /* 0x000fe800000e0000 */
[----:B------:R-:W-:Y:S04]  /*92f0*/  SHFL.IDX PT, R92, R139, R26, 0x1c1f ;  /* 0x001c1f1a8b5c7589 */ /* 0x000fe800000e0000 */
[----:B------:R-:W-:Y:S04]  /*9300*/  SHFL.IDX PT, R62, R89, R26, 0x1c1f ;  /* 0x001c1f1a593e7589 */ /* 0x000fe800000e0000 */
[----:B------:R-:W0:Y:S04]  /*9310*/  SHFL.IDX PT, R27, R27, R6, 0x1c1f ;  /* 0x001c1f061b1b7589 */ /* 0x000e2800000e0000 */
[----:B------:R-:W1:Y:S04]  /*9320*/  SHFL.IDX PT, R93, R28, R6, 0x1c1f ;  /* 0x001c1f061c5d7589 */ /* 0x000e6800000e0000 */
[----:B------:R-:W-:Y:S04]  /*9330*/  SHFL.IDX PT, R4, R145, R26, 0x1c1f ;  /* 0x001c1f1a91047589 */ /* 0x000fe800000e0000 */
[----:B------:R-:W-:Y:S04]  /*9340*/  SHFL.IDX PT, R88, R135, R26, 0x1c1f ;  /* 0x001c1f1a87587589 */ /* 0x000fe800000e0000 */
[----:B------:R-:W-:Y:S04]  /*9350*/  SHFL.IDX PT, R57, R113, R26, 0x1c1f ;  /* 0x001c1f1a71397589 */ /* 0x000fe800000e0000 */
[----:B------:R-:W-:Y:S04]  /*9360*/  SHFL.IDX PT, R56, R115, R26, 0x1c1f ;  /* 0x001c1f1a73387589 */ /* 0x000fe800000e0000 */
[----:B------:R-:W-:Y:S01]  /*9370*/  SHFL.IDX PT, R58, R99, R26, 0x1c1f ;  /* 0x001c1f1a633a7589 */ /* 0x000fe200000e0000 */
[----:B0-----:R-:W-:-:S02]  /*9380*/  SEL R98, R96, R27, P0 ;  /* 0x0000001b60627207 */ /* 0x001fc40000000000 */
[----:B------:R-:W-:Y:S01]  /*9390*/  SEL R96, R27, R96, P0 ;  /* 0x000000601b607207 */ /* 0x000fe20000000000 */
[----:B------:R-:W-:Y:S01]  /*93a0*/  SHFL.IDX PT, R63, R85, R26, 0x1c1f ;  /* 0x001c1f1a553f7589 */ /* 0x000fe200000e0000 */
[----:B-1----:R-:W-:Y:S02]  /*93b0*/  SEL R94, R92, R93, P0 ;  /* 0x0000005d5c5e7207 */ /* 0x002fe40000000000 */
[----:B------:R-:W-:Y:S01]  /*93c0*/  SEL R92, R93, R92, P0 ;  /* 0x0000005c5d5c7207 */ /* 0x000fe20000000000 */
[----:B------:R-:W0:Y:S04]  /*93d0*/  SHFL.IDX PT, R29, R29, R6, 0x1c1f ;  /* 0x001c1f061d1d7589 */ /* 0x000e2800000e0000 */
[----:B------:R-:W1:Y:S04]  /*93e0*/  SHFL.IDX PT, R89, R30, R6, 0x1c1f ;  /* 0x001c1f061e597589 */ /* 0x000e6800000e0000 */
[----:B------:R-:W-:Y:S04]  /*93f0*/  SHFL.IDX PT, R48, R48, R6, 0x1c1f ;  /* 0x001c1f0630307589 */ /* 0x000fe800000e0000 */
[----:B------:R-:W-:Y:S04]  /*9400*/  SHFL.IDX PT, R49, R49, R6, 0x1c1f ;  /* 0x001c1f0631317589 */ /* 0x000fe800000e0000 */
[----:B------:R-:W2:Y:S04]  /*9410*/  SHFL.IDX PT, R51, R51, R6, 0x1c1f ;  /* 0x001c1f0633337589 */ /* 0x000ea800000e0000 */
[----:B------:R-:W-:Y:S04]  /*9420*/  SHFL.IDX PT, R5, R141, R26, 0x1c1f ;  /* 0x001c1f1a8d057589 */ /* 0x000fe800000e0000 */
[----:B------:R-:W-:Y:S01]  /*9430*/  SHFL.IDX PT, R84, R131, R26, 0x1c1f ;  /* 0x001c1f1a83547589 */ /* 0x000fe200000e0000 */
[----:B0-----:R-:W-:-:S03]  /*9440*/  SEL R99, R4, R29, P0 ;  /* 0x0000001d04637207 */ /* 0x001fc60000000000 */
[----:B------:R0:W-:Y:S01]  /*9450*/  SHFL.IDX PT, R59, R97, R26, 0x1c1f ;  /* 0x001c1f1a613b7589 */ /* 0x0001e200000e0000 */
[----:B-1----:R-:W-:Y:S02]  /*9460*/  SEL R90, R88, R89, P0 ;  /* 0x00000059585a7207 */ /* 0x002fe40000000000 */
[----:B------:R-:W-:Y:S01]  /*9470*/  SEL R88, R89, R88, P0 ;  /* 0x0000005859587207 */ /* 0x000fe20000000000 */
[----:B------:R-:W-:Y:S04]  /*9480*/  SHFL.IDX PT, R61, R61, R26, 0x1c1f ;  /* 0x001c1f1a3d3d7589 */ /* 0x000fe800000e0000 */
[----:B------:R-:W-:Y:S01]  /*9490*/  SHFL.IDX PT, R66, R81, R26, 0x1c1f ;  /* 0x001c1f1a51427589 */ /* 0x000fe200000e0000 */
[----:B0-----:R-:W-:-:S03]  /*94a0*/  SEL R97, R29, R4, P0 ;  /* 0x000000041d617207 */ /* 0x001fc60000000000 */
[----:B------:R-:W0:Y:S01]  /*94b0*/  SHFL.IDX PT, R12, R31, R6, 0x1c1f ;  /* 0x001c1f061f0c7589 */ /* 0x000e2200000e0000 */
[----:B------:R-:W-:-:S03]  /*94c0*/  F2FP.BF16.F32.PACK_AB R4, R99, R98 ;  /* 0x000000626304723e */ /* 0x000fc600000010ff */
[----:B------:R-:W1:Y:S04]  /*94d0*/  SHFL.IDX PT, R85, R34, R6, 0x1c1f ;  /* 0x001c1f0622557589 */ /* 0x000e6800000e0000 */
[----:B------:R2:W-:Y:S04]  /*94e0*/  SHFL.IDX PT, R30, R47, R6, 0x1c1f ;  /* 0x001c1f062f1e7589 */ /* 0x0005e800000e0000 */
[----:B------:R-:W-:Y:S04]  /*94f0*/  SHFL.IDX PT, R53, R53, R6, 0x1c1f ;  /* 0x001c1f0635357589 */ /* 0x000fe800000e0000 */
[----:B------:R-:W-:Y:S01]  /*9500*/  SHFL.IDX PT, R50, R50, R6, 0x1c1f ;  /* 0x001c1f0632327589 */ /* 0x000fe200000e0000 */
[----:B--2---:R-:W-:-:S03]  /*9510*/  SEL R47, R51, R58, P0 ;  /* 0x0000003a332f7207 */ /* 0x004fc60000000000 */
[----:B------:R-:W-:Y:S04]  /*9520*/  SHFL.IDX PT, R7, R137, R26, 0x1c1f ;  /* 0x001c1f1a89077589 */ /* 0x000fe800000e0000 */
[----:B------:R-:W-:Y:S01]  /*9530*/  SHFL.IDX PT, R80, R127, R26, 0x1c1f ;  /* 0x001c1f1a7f507589 */ /* 0x000fe200000e0000 */
[----:B0-----:R-:W-:-:S03]  /*9540*/  SEL R93, R12, R5, P0 ;  /* 0x000000050c5d7207 */ /* 0x001fc60000000000 */
[----:B------:R-:W-:Y:S01]  /*9550*/  SHFL.IDX PT, R65, R65, R26, 0x1c1f ;  /* 0x001c1f1a41417589 */ /* 0x000fe200000e0000 */
[----:B-1----:R-:W-:Y:S02]  /*9560*/  SEL R86, R84, R85, P0 ;  /* 0x0000005554567207 */ /* 0x002fe40000000000 */
[----:B------:R-:W-:Y:S01]  /*9570*/  SEL R84, R85, R84, P0 ;  /* 0x0000005455547207 */ /* 0x000fe20000000000 */
[----:B------:R-:W-:Y:S04]  /*9580*/  SHFL.IDX PT, R72, R77, R26, 0x1c1f ;  /* 0x001c1f1a4d487589 */ /* 0x000fe800000e0000 */
[----:B------:R-:W-:Y:S04]  /*9590*/  SHFL.IDX PT, R78, R71, R26, 0x1c1f ;  /* 0x001c1f1a474e7589 */ /* 0x000fe800000e0000 */
[----:B------:R-:W0:Y:S04]  /*95a0*/  SHFL.IDX PT, R36, R36, R6, 0x1c1f ;  /* 0x001c1f0624247589 */ /* 0x000e2800000e0000 */
[----:B------:R-:W1:Y:S04]  /*95b0*/  SHFL.IDX PT, R79, R79, R6, 0x1c1f ;  /* 0x001c1f064f4f7589 */ /* 0x000e6800000e0000 */
[----:B------:R1:W2:Y:S04]  /*95c0*/  SHFL.IDX PT, R81, R35, R6, 0x1c1f ;  /* 0x001c1f0623517589 */ /* 0x0002a800000e0000 */
[----:B------:R-:W-:Y:S04]  /*95d0*/  SHFL.IDX PT, R55, R55, R6, 0x1c1f ;  /* 0x001c1f0637377589 */ /* 0x000fe800000e0000 */
[----:B------:R-:W3:Y:S04]  /*95e0*/  SHFL.IDX PT, R34, R52, R6, 0x1c1f ;  /* 0x001c1f0634227589 */ /* 0x000ee800000e0000 */
[----:B------:R-:W-:Y:S04]  /*95f0*/  SHFL.IDX PT, R70, R111, R6, 0x1c1f ;  /* 0x001c1f066f467589 */ /* 0x000fe800000e0000 */
[----:B------:R-:W-:Y:S01]  /*9600*/  SHFL.IDX PT, R13, R133, R26, 0x1c1f ;  /* 0x001c1f1a850d7589 */ /* 0x000fe200000e0000 */
[----:B0-----:R-:W-:-:S03]  /*9610*/  SEL R89, R36, R7, P0 ;  /* 0x0000000724597207 */ /* 0x001fc60000000000 */
[----:B------:R-:W-:Y:S01]  /*9620*/  SHFL.IDX PT, R76, R123, R26, 0x1c1f ;  /* 0x001c1f1a7b4c7589 */ /* 0x000fe200000e0000 */
[----:B-1----:R-:W-:-:S03]  /*9630*/  SEL R35, R78, R79, P0 ;  /* 0x0000004f4e237207 */ /* 0x002fc60000000000 */
[----:B------:R-:W-:Y:S01]  /*9640*/  SHFL.IDX PT, R68, R117, R26, 0x1c1f ;  /* 0x001c1f1a75447589 */ /* 0x000fe200000e0000 */
[----:B--2---:R-:W-:Y:S02]  /*9650*/  SEL R82, R80, R81, P0 ;  /* 0x0000005150527207 */ /* 0x004fe40000000000 */
[----:B------:R-:W-:Y:S01]  /*9660*/  SEL R80, R81, R80, P0 ;  /* 0x0000005051507207 */ /* 0x000fe20000000000 */
[----:B------:R-:W-:Y:S04]  /*9670*/  SHFL.IDX PT, R104, R75, R26, 0x1c1f ;  /* 0x001c1f1a4b687589 */ /* 0x000fe800000e0000 */
[----:B------:R0:W1:Y:S01]  /*9680*/  SHFL.IDX PT, R14, R40, R6, 0x1c1f ;  /* 0x001c1f06280e7589 */ /* 0x00006200000e0000 */
[----:B---3--:R-:W-:-:S03]  /*9690*/  SEL R52, R63, R34, P0 ;  /* 0x000000223f347207 */ /* 0x008fc60000000000 */
[----:B------:R2:W3:Y:S04]  /*96a0*/  SHFL.IDX PT, R77, R37, R6, 0x1c1f ;  /* 0x001c1f06254d7589 */ /* 0x0004e800000e0000 */
[----:B------:R4:W-:Y:S01]  /*96b0*/  SHFL.IDX PT, R71, R43, R6, 0x1c1f ;  /* 0x001c1f062b477589 */ /* 0x0009e200000e0000 */
[----:B0-----:R-:W-:-:S03]  /*96c0*/  SEL R40, R57, R48, P0 ;  /* 0x0000003039287207 */ /* 0x001fc60000000000 */
[----:B------:R-:W0:Y:S01]  /*96d0*/  SHFL.IDX PT, R103, R103, R6, 0x1c1f ;  /* 0x001c1f0667677589 */ /* 0x000e2200000e0000 */
[----:B--2---:R-:W-:-:S03]  /*96e0*/  SEL R37, R79, R78, P0 ;  /* 0x0000004e4f257207 */ /* 0x004fc60000000000 */
[----:B------:R-:W-:Y:S01]  /*96f0*/  SHFL.IDX PT, R15, R129, R26, 0x1c1f ;  /* 0x001c1f1a810f7589 */ /* 0x000fe200000e0000 */
[----:B----4-:R-:W-:-:S03]  /*9700*/  SEL R43, R49, R56, P0 ;  /* 0x00000038312b7207 */ /* 0x010fc60000000000 */
[----:B------:R-:W-:Y:S04]  /*9710*/  SHFL.IDX PT, R25, R125, R26, 0x1c1f ;  /* 0x001c1f1a7d197589 */ /* 0x000fe800000e0000 */
[----:B------:R-:W-:Y:S01]  /*9720*/  SHFL.IDX PT, R74, R119, R26, 0x1c1f ;  /* 0x001c1f1a774a7589 */ /* 0x000fe200000e0000 */
[----:B-1----:R-:W-:Y:S02]  /*9730*/  SEL R87, R13, R14, P0 ;  /* 0x0000000e0d577207 */ /* 0x002fe40000000000 */
[----:B------:R-:W-:Y:S01]  /*9740*/  SEL R85, R14, R13, P0 ;  /* 0x0000000d0e557207 */ /* 0x000fe20000000000 */
[----:B------:R-:W-:Y:S01]  /*9750*/  SHFL.IDX PT, R64, R121, R26, 0x1c1f ;  /* 0x001c1f1a79407589 */ /* 0x000fe200000e0000 */
[----:B---3--:R-:W-:Y:S02]  /*9760*/  SEL R78, R76, R77, P0 ;  /* 0x0000004d4c4e7207 */ /* 0x008fe40000000000 */
[----:B------:R-:W-:Y:S01]  /*9770*/  SEL R76, R77, R76, P0 ;  /* 0x0000004c4d4c7207 */ /* 0x000fe20000000000 */
[----:B------:R-:W-:Y:S01]  /*9780*/  SHFL.IDX PT, R69, R69, R26, 0x1c1f ;  /* 0x001c1f1a45457589 */ /* 0x000fe200000e0000 */
[----:B------:R-:W-:-:S03]  /*9790*/  F2FP.BF16.F32.PACK_AB R14, R93, R92 ;  /* 0x0000005c5d0e723e */ /* 0x000fc600000010ff */
[----:B------:R-:W-:Y:S04]  /*97a0*/  SHFL.IDX PT, R73, R73, R26, 0x1c1f ;  /* 0x001c1f1a49497589 */ /* 0x000fe800000e0000 */
[----:B------:R-:W-:Y:S04]  /*97b0*/  SHFL.IDX PT, R105, R105, R26, 0x1c1f ;  /* 0x001c1f1a69697589 */ /* 0x000fe800000e0000 */
[----:B------:R-:W-:Y:S04]  /*97c0*/  SHFL.IDX PT, R108, R67, R26, 0x1c1f ;  /* 0x001c1f1a436c7589 */ /* 0x000fe800000e0000 */
[----:B------:R1:W2:Y:S04]  /*97d0*/  SHFL.IDX PT, R24, R41, R6, 0x1c1f ;  /* 0x001c1f0629187589 */ /* 0x0002a800000e0000 */
[----:B------:R3:W4:Y:S04]  /*97e0*/  SHFL.IDX PT, R75, R42, R6, 0x1c1f ;  /* 0x001c1f062a4b7589 */ /* 0x00072800000e0000 */
[----:B------:R0:W4:Y:S01]  /*97f0*/  SHFL.IDX PT, R26, R44, R6, 0x1c1f ;  /* 0x001c1f062c1a7589 */ /* 0x00012200000e0000 */
[----:B-1----:R-:W-:-:S03]  /*9800*/  SEL R41, R56, R49, P0 ;  /* 0x0000003138297207 */ /* 0x002fc60000000000 */
[----:B------:R1:W-:Y:S01]  /*9810*/  SHFL.IDX PT, R28, R46, R6, 0x1c1f ;  /* 0x001c1f062e1c7589 */ /* 0x0003e200000e0000 */
[----:B------:R-:W-:Y:S02]  /*9820*/  SEL R49, R60, R53, P0 ;  /* 0x000000353c317207 */ /* 0x000fe40000000000 */
[----:B---3--:R-:W-:Y:S01]  /*9830*/  SEL R42, R48, R57, P0 ;  /* 0x00000039302a7207 */ /* 0x008fe20000000000 */
[----:B------:R3:W4:Y:S01]  /*9840*/  SHFL.IDX PT, R102, R95, R6, 0x1c1f ;  /* 0x001c1f065f667589 */ /* 0x00072200000e0000 */
[----:B------:R-:W-:Y:S02]  /*9850*/  SEL R48, R61, R50, P0 ;  /* 0x000000323d307207 */ /* 0x000fe40000000000 */
[----:B0-----:R-:W-:Y:S01]  /*9860*/  SEL R44, R59, R30, P0 ;  /* 0x0000001e3b2c7207 */ /* 0x001fe20000000000 */
[----:B------:R0:W4:Y:S01]  /*9870*/  SHFL.IDX PT, R31, R45, R6, 0x1c1f ;  /* 0x001c1f062d1f7589 */ /* 0x00012200000e0000 */
[----:B------:R-:W-:Y:S02]  /*9880*/  SEL R50, R50, R61, P0 ;  /* 0x0000003d32327207 */ /* 0x000fe40000000000 */
[----:B-1----:R-:W-:Y:S01]  /*9890*/  SEL R46, R30, R59, P0 ;  /* 0x0000003b1e2e7207 */ /* 0x002fe20000000000 */
[----:B------:R1:W4:Y:S01]  /*98a0*/  SHFL.IDX PT, R67, R54, R6, 0x1c1f ;  /* 0x001c1f0636437589 */ /* 0x00032200000e0000 */
[----:B------:R-:W-:-:S02]  /*98b0*/  SEL R57, R65, R70, P0 ;  /* 0x0000004641397207 */ /* 0x000fc40000000000 */
[----:B---3--:R-:W-:Y:S01]  /*98c0*/  SEL R95, R5, R12, P0 ;  /* 0x0000000c055f7207 */ /* 0x008fe20000000000 */
[----:B------:R-:W-:Y:S01]  /*98d0*/  SHFL.IDX PT, R107, R107, R6, 0x1c1f ;  /* 0x001c1f066b6b7589 */ /* 0x000fe200000e0000 */
[----:B------:R-:W-:Y:S02]  /*98e0*/  SEL R59, R70, R65, P0 ;  /* 0x00000041463b7207 */ /* 0x000fe40000000000 */
[----:B0-----:R-:W-:Y:S01]  /*98f0*/  SEL R45, R58, R51, P0 ;  /* 0x000000333a2d7207 */ /* 0x001fe20000000000 */
[----:B------:R0:W3:Y:S01]  /*9900*/  SHFL.IDX PT, R106, R91, R6, 0x1c1f ;  /* 0x001c1f065b6a7589 */ /* 0x0000e200000e0000 */
[----:B------:R-:W-:Y:S02]  /*9910*/  SEL R51, R53, R60, P0 ;  /* 0x0000003c35337207 */ /* 0x000fe40000000000 */
[----:B-1----:R-:W-:Y:S01]  /*9920*/  SEL R54, R34, R63, P0 ;  /* 0x0000003f22367207 */ /* 0x002fe20000000000 */
[----:B------:R1:W3:Y:S01]  /*9930*/  SHFL.IDX PT, R109, R109, R6, 0x1c1f ;  /* 0x001c1f066d6d7589 */ /* 0x0002e200000e0000 */
[----:B------:R-:W-:-:S02]  /*9940*/  SEL R53, R62, R55, P0 ;  /* 0x000000373e357207 */ /* 0x000fc40000000000 */
[----:B------:R-:W-:Y:S02]  /*9950*/  SEL R55, R55, R62, P0 ;  /* 0x0000003e37377207 */ /* 0x000fe40000000000 */
[----:B------:R-:W-:Y:S02]  /*9960*/  SEL R61, R72, R103, P0 ;  /* 0x00000067483d7207 */ /* 0x000fe40000000000 */
[----:B0-----:R-:W-:Y:S02]  /*9970*/  SEL R91, R7, R36, P0 ;  /* 0x00000024075b7207 */ /* 0x001fe40000000000 */
[----:B------:R-:W-:Y:S01]  /*9980*/  SEL R63, R103, R72, P0 ;  /* 0x00000048673f7207 */ /* 0x000fe20000000000 */
[----:B------:R-:W-:Y:S01]  /*9990*/  IMAD.U32 R103, RZ, RZ, UR8 ;  /* 0x00000008ff677e24 */ /* 0x000fe2000f8e00ff */
[----:B------:R-:W-:Y:S01]  /*99a0*/  SEL R70, R68, R71, P0 ;  /* 0x0000004744467207 */ /* 0x000fe20000000000 */
[----:B------:R-:W-:Y:S01]  /*99b0*/  ULDC.64 UR8, c[0x0][0xc08] ;  /* 0x0003020000087ab9 */ /* 0x000fe20000000a00 */
[----:B--2---:R-:W-:-:S02]  /*99c0*/  SEL R83, R15, R24, P0 ;  /* 0x000000180f537207 */ /* 0x004fc40000000000 */
[----:B------:R-:W-:Y:S02]  /*99d0*/  SEL R81, R24, R15, P0 ;  /* 0x0000000f18517207 */ /* 0x000fe40000000000 */
[----:B----4-:R-:W-:Y:S02]  /*99e0*/  SEL R72, R74, R75, P0 ;  /* 0x0000004b4a487207 */ /* 0x010fe40000000000 */
[----:B------:R-:W-:Y:S02]  /*99f0*/  SEL R68, R71, R68, P0 ;  /* 0x0000004447447207 */ /* 0x000fe40000000000 */
[----:B------:R-:W-:Y:S02]  /*9a00*/  F2FP.BF16.F32.PACK_AB R5, R41, R40 ;  /* 0x000000282905723e */ /* 0x000fe400000010ff */
[----:B-1----:R-:W-:Y:S02]  /*9a10*/  F2FP.BF16.F32.PACK_AB R6, R97, R96 ;  /* 0x000000606106723e */ /* 0x002fe400000010ff */
[----:B------:R-:W-:-:S02]  /*9a20*/  F2FP.BF16.F32.PACK_AB R7, R43, R42 ;  /* 0x0000002a2b07723e */ /* 0x000fc400000010ff */
[----:B------:R-:W-:Y:S02]  /*9a30*/  SEL R79, R25, R26, P0 ;  /* 0x0000001a194f7207 */ /* 0x000fe40000000000 */
[----:B------:R-:W-:Y:S01]  /*9a40*/  SEL R77, R26, R25, P0 ;  /* 0x000000191a4d7207 */ /* 0x000fe20000000000 */
[----:B------:R0:W-:Y:S01]  /*9a50*/  STSM.16.M88.4 [R8], R4 ;  /* 0x0000000408007844 */ /* 0x0001e20000000200 */
[----:B------:R-:W-:Y:S02]  /*9a60*/  SEL R60, R73, R102, P0 ;  /* 0x00000066493c7207 */ /* 0x000fe40000000000 */
[----:B------:R-:W-:Y:S01]  /*9a70*/  SEL R62, R102, R73, P0 ;  /* 0x00000049663e7207 */ /* 0x000fe20000000000 */
[----:B------:R-:W-:Y:S01]  /*9a80*/  IMAD.U32 R102, RZ, RZ, UR7 ;  /* 0x00000007ff667e24 */ /* 0x000fe2000f8e00ff */
[----:B------:R-:W-:Y:S02]  /*9a90*/  SEL R74, R75, R74, P0 ;  /* 0x0000004a4b4a7207 */ /* 0x000fe40000000000 */
[----:B------:R-:W-:-:S02]  /*9aa0*/  SEL R71, R69, R28, P0 ;  /* 0x0000001c45477207 */ /* 0x000fc40000000000 */
[----:B------:R-:W-:Y:S02]  /*9ab0*/  F2FP.BF16.F32.PACK_AB R12, R95, R94 ;  /* 0x0000005e5f0c723e */ /* 0x000fe400000010ff */
[----:B------:R-:W-:Y:S02]  /*9ac0*/  F2FP.BF16.F32.PACK_AB R13, R45, R44 ;  /* 0x0000002c2d0d723e */ /* 0x000fe400000010ff */
[----:B------:R-:W-:Y:S02]  /*9ad0*/  F2FP.BF16.F32.PACK_AB R15, R47, R46 ;  /* 0x0000002e2f0f723e */ /* 0x000fe400000010ff */
[----:B------:R-:W-:Y:S02]  /*9ae0*/  SEL R73, R64, R31, P0 ;  /* 0x0000001f40497207 */ /* 0x000fe40000000000 */
[----:B------:R-:W-:Y:S01]  /*9af0*/  SEL R75, R31, R64, P0 ;  /* 0x000000401f4b7207 */ /* 0x000fe20000000000 */
[----:B------:R1:W-:Y:S01]  /*9b00*/  STSM.16.M88.4 [R9], R12 ;  /* 0x0000000c09007844 */ /* 0x0003e20000000200 */
[----:B------:R-:W-:-:S02]  /*9b10*/  SEL R69, R28, R69, P0 ;  /* 0x000000451c457207 */ /* 0x000fc40000000000 */
[----:B------:R-:W-:Y:S02]  /*9b20*/  F2FP.BF16.F32.PACK_AB R24, R91, R90 ;  /* 0x0000005a5b18723e */ /* 0x000fe400000010ff */
[----:B------:R-:W-:Y:S02]  /*9b30*/  F2FP.BF16.F32.PACK_AB R25, R49, R48 ;  /* 0x000000303119723e */ /* 0x000fe400000010ff */
[----:B------:R-:W-:Y:S02]  /*9b40*/  F2FP.BF16.F32.PACK_AB R26, R89, R88 ;  /* 0x00000058591a723e */ /* 0x000fe400000010ff */
[----:B------:R-:W-:Y:S02]  /*9b50*/  F2FP.BF16.F32.PACK_AB R27, R51, R50 ;  /* 0x00000032331b723e */ /* 0x000fe400000010ff */
[----:B------:R-:W-:Y:S02]  /*9b60*/  F2FP.BF16.F32.PACK_AB R28, R87, R86 ;  /* 0x00000056571c723e */ /* 0x000fe400000010ff */
[----:B------:R-:W-:Y:S01]  /*9b70*/  F2FP.BF16.F32.PACK_AB R29, R53, R52 ;  /* 0x00000034351d723e */ /* 0x000fe200000010ff */
[----:B------:R2:W-:Y:S01]  /*9b80*/  STSM.16.M88.4 [R10], R24 ;  /* 0x000000180a007844 */ /* 0x0005e20000000200 */
[----:B------:R-:W-:-:S02]  /*9b90*/  F2FP.BF16.F32.PACK_AB R30, R85, R84 ;  /* 0x00000054551e723e */ /* 0x000fc400000010ff */
[----:B------:R-:W-:Y:S02]  /*9ba0*/  F2FP.BF16.F32.PACK_AB R31, R55, R54 ;  /* 0x00000036371f723e */ /* 0x000fe400000010ff */
[----:B------:R-:W-:Y:S02]  /*9bb0*/  SEL R56, R66, R67, P0 ;  /* 0x0000004342387207 */ /* 0x000fe40000000000 */
[----:B------:R-:W-:Y:S01]  /*9bc0*/  SEL R58, R67, R66, P0 ;  /* 0x00000042433a7207 */ /* 0x000fe20000000000 */
[----:B------:R4:W-:Y:S01]  /*9bd0*/  STSM.16.M88.4 [R11], R28 ;  /* 0x0000001c0b007844 */ /* 0x0009e20000000200 */
[----:B---3--:R-:W-:Y:S02]  /*9be0*/  SEL R64, R105, R106, P0 ;  /* 0x0000006a69407207 */ /* 0x008fe40000000000 */
[----:B------:R-:W-:Y:S02]  /*9bf0*/  SEL R66, R106, R105, P0 ;  /* 0x000000696a427207 */ /* 0x000fe40000000000 */
[----:B------:R-:W-:-:S02]  /*9c00*/  SEL R65, R104, R107, P0 ;  /* 0x0000006b68417207 */ /* 0x000fc40000000000 */
[----:B------:R-:W-:Y:S02]  /*9c10*/  SEL R67, R107, R104, P0 ;  /* 0x000000686b437207 */ /* 0x000fe40000000000 */
[----:B------:R-:W-:Y:S02]  /*9c20*/  SEL R34, R108, R109, P0 ;  /* 0x0000006d6c227207 */ /* 0x000fe40000000000 */
[----:B------:R-:W-:Y:S02]  /*9c30*/  SEL R36, R109, R108, P0 ;  /* 0x0000006c6d247207 */ /* 0x000fe40000000000 */
[----:B0-----:R-:W-:Y:S02]  /*9c40*/  F2FP.BF16.F32.PACK_AB R4, R83, R82 ;  /* 0x000000525304723e */ /* 0x001fe400000010ff */
[----:B------:R-:W-:Y:S02]  /*9c50*/  F2FP.BF16.F32.PACK_AB R5, R57, R56 ;  /* 0x000000383905723e */ /* 0x000fe400000010ff */
[----:B------:R-:W-:-:S02]  /*9c60*/  F2FP.BF16.F32.PACK_AB R6, R81, R80 ;  /* 0x000000505106723e */ /* 0x000fc400000010ff */
[----:B------:R-:W-:Y:S02]  /*9c70*/  F2FP.BF16.F32.PACK_AB R7, R59, R58 ;  /* 0x0000003a3b07723e */ /* 0x000fe400000010ff */
[----:B------:R-:W-:Y:S02]  /*9c80*/  F2FP.BF16.F32.PACK_AB R8, R79, R78 ;  /* 0x0000004e4f08723e */ /* 0x000fe400000010ff */
[----:B-1----:R-:W-:Y:S01]  /*9c90*/  F2FP.BF16.F32.PACK_AB R9, R61, R60 ;  /* 0x0000003c3d09723e */ /* 0x002fe200000010ff */
[----:B------:R-:W-:Y:S01]  /*9ca0*/  STSM.16.M88.4 [R33], R4 ;  /* 0x0000000421007844 */ /* 0x000fe20000000200 */
[----:B--2---:R-:W-:Y:S02]  /*9cb0*/  F2FP.BF16.F32.PACK_AB R10, R77, R76 ;  /* 0x0000004c4d0a723e */ /* 0x004fe400000010ff */
[----:B----4-:R-:W-:Y:S02]  /*9cc0*/  F2FP.BF16.F32.PACK_AB R11, R63, R62 ;  /* 0x0000003e3f0b723e */ /* 0x010fe400000010ff */
[----:B------:R-:W-:-:S02]  /*9cd0*/  F2FP.BF16.F32.PACK_AB R12, R73, R72 ;  /* 0x00000048490c723e */ /* 0x000fc400000010ff */
[----:B------:R-:W-:Y:S01]  /*9ce0*/  F2FP.BF16.F32.PACK_AB R13, R65, R64 ;  /* 0x00000040410d723e */ /* 0x000fe200000010ff */
[----:B------:R0:W-:Y:S01]  /*9cf0*/  STSM.16.M88.4 [R38], R8 ;  /* 0x0000000826007844 */ /* 0x0001e20000000200 */
[----:B------:R-:W-:Y:S02]  /*9d00*/  F2FP.BF16.F32.PACK_AB R14, R75, R74 ;  /* 0x0000004a4b0e723e */ /* 0x000fe400000010ff */
[----:B------:R-:W-:Y:S02]  /*9d10*/  F2FP.BF16.F32.PACK_AB R15, R67, R66 ;  /* 0x00000042430f723e */ /* 0x000fe400000010ff */
[----:B------:R-:W-:Y:S02]  /*9d20*/  F2FP.BF16.F32.PACK_AB R24, R71, R70 ;  /* 0x000000464718723e */ /* 0x000fe400000010ff */
[----:B------:R-:W-:Y:S01]  /*9d30*/  F2FP.BF16.F32.PACK_AB R25, R35, R34 ;  /* 0x000000222319723e */ /* 0x000fe200000010ff */
[----:B------:R1:W-:Y:S01]  /*9d40*/  STSM.16.M88.4 [R100], R12 ;  /* 0x0000000c64007844 */ /* 0x0003e20000000200 */
[----:B------:R-:W-:-:S02]  /*9d50*/  F2FP.BF16.F32.PACK_AB R26, R69, R68 ;  /* 0x00000044451a723e */ /* 0x000fc400000010ff */
[----:B------:R-:W-:Y:S02]  /*9d60*/  F2FP.BF16.F32.PACK_AB R27, R37, R36 ;  /* 0x00000024251b723e */ /* 0x000fe400000010ff */
[----:B------:R-:W-:-:S03]  /*9d70*/  ISETP.NE.U32.AND P0, PT, RZ, UR10, PT ;  /* 0x0000000aff007c0c */ /* 0x000fc6000bf05070 */
[----:B------:R1:W-:Y:S01]  /*9d80*/  STSM.16.M88.4 [R101], R24 ;  /* 0x0000001865007844 */ /* 0x0003e20000000200 */
[----:B------:R-:W-:Y:S01]  /*9d90*/  BAR.SYNC.DEFER_BLOCKING 0x1, 0x100 ;  /* 0x0044000000007b1d */ /* 0x000fe20000010000 */
[----:B------:R-:W-:-:S07]  /*9da0*/  ISETP.NE.AND.EX P0, PT, RZ, UR11, PT, P0 ;  /* 0x0000000bff007c0c */ /* 0x000fce000bf05300 */
[----:B0-----:R-:W0:Y:S06]  /*9db0*/  LDC R38, c[0x0][0xbe8] ;  /* 0x0002fa00ff267b82 */ /* 0x001e2c0000000800 */
[----:B------:R-:W2:Y:S01]  /*9dc0*/  @P0 LDG.E R28, desc[UR50][R102.64] ;  /* 0x00000032661c0981 */ /* 0x000ea2000c1e1900 */
[----:B------:R-:W-:-:S04]  /*9dd0*/  UISETP.NE.U32.AND UP0, UPT, UR8, URZ, UPT ;  /* 0x0000003f0800728c */ /* 0x000fc8000bf05070 */
[----:B------:R-:W-:Y:S01]  /*9de0*/  UISETP.NE.AND.EX UP0, UPT, UR9, URZ, UPT, UP0 ;  /* 0x0000003f0900728c */ /* 0x000fe2000bf05300 */
[----:B0-----:R-:W-:-:S05]  /*9df0*/  ISETP.NE.AND P1, PT, R38, 0x1, PT ;  /* 0x000000012600780c */ /* 0x001fca0003f25270 */
[----:B------:R-:W-:-:S05]  /*9e00*/  PLOP3.LUT P4, PT, PT, PT, UP0, 0x80, 0x0 ;  /* 0x000000000000781c */ /* 0x000fca0003f8f008 */
[----:B------:R-:W-:-:S03]  /*9e10*/  @UP0 UIADD3 UR8, UP1, UR4, UR8, URZ ;  /* 0x0000000804080290 */ /* 0x000fc6000ff3e03f */
[----:B------:R-:W0:Y:S01]  /*9e20*/  @P1 LDC R6, c[0x0][0xbec] ;  /* 0x0002fb00ff061b82 */ /* 0x000e220000000800 */
[----:B------:R-:W-:Y:S02]  /*9e30*/  @UP0 UIADD3.X UR9, UR12, UR9, URZ, UP1, !UPT ;  /* 0x000000090c090290 */ /* 0x000fe40008ffe43f */
[----:B------:R-:W-:Y:S01]  /*9e40*/  UISETP.GT.AND UP1, UPT, UR45, 0x1, UPT ;  /* 0x000000012d00788c */ /* 0x000fe2000bf24270 */
[----:B------:R-:W-:Y:S01]  /*9e50*/  IMAD.U32 R4, RZ, RZ, UR8 ;  /* 0x00000008ff047e24 */ /* 0x000fe2000f8e00ff */
[----:B------:R-:W-:Y:S01]  /*9e60*/  ULDC UR4, c[0x0][0xa88] ;  /* 0x0002a20000047ab9 */ /* 0x000fe20000000800 */
[----:B------:R-:W-:Y:S01]  /*9e70*/  UMOV UR16, 0x9b8 ;  /* 0x000009b800107882 */ /* 0x000fe20000000000 */
[----:B------:R-:W-:Y:S01]  /*9e80*/  IMAD.U32 R33, RZ, RZ, UR4 ;  /* 0x00000004ff217e24 */ /* 0x000fe2000f8e00ff */
[----:B------:R-:W3:Y:S01]  /*9e90*/  @P1 LDC R9, c[0x0][0xbf0] ;  /* 0x0002fc00ff091b82 */ /* 0x000ee20000000800 */
[----:B------:R-:W-:Y:S01]  /*9ea0*/  USEL UR16, UR16, 0x978, UP1 ;  /* 0x0000097810107887 */ /* 0x000fe20008800000 */
[----:B------:R-:W-:Y:S01]  /*9eb0*/  IMAD.U32 R5, RZ, RZ, UR9 ;  /* 0x00000009ff057e24 */ /* 0x000fe2000f8e00ff */
[----:B------:R-:W-:-:S04]  /*9ec0*/  UISETP.NE.U32.AND UP0, UPT, UR10, URZ, UPT ;  /* 0x0000003f0a00728c */ /* 0x000fc8000bf05070 */
[----:B------:R4:W5:Y:S01]  /*9ed0*/  @P4 LDG.E R33, desc[UR50][R4.64] ;  /* 0x0000003204214981 */ /* 0x000962000c1e1900 */
[----:B------:R-:W-:Y:S01]  /*9ee0*/  UISETP.NE.AND.EX UP0, UPT, UR11, URZ, UPT, UP0 ;  /* 0x0000003f0b00728c */ /* 0x000fe2000bf05300 */
[----:B------:R-:W-:Y:S01]  /*9ef0*/  UMOV UR4, URZ ;  /* 0x0000003f00047c82 */ /* 0x000fe20008000000 */
[----:B------:R-:W-:-:S03]  /*9f00*/  USEL UR7, UR39, URZ, UP1 ;  /* 0x0000003f27077287 */ /* 0x000fc60008800000 */
[----:B------:R-:W-:Y:S01]  /*9f10*/  ULDC.64 UR10, c[0x0][UR16+0x218] ;  /* 0x00008600100a7abb */ /* 0x000fe20008000a00 */
[----:B------:R-:W-:Y:S01]  /*9f20*/  ULDC.64 UR14, c[0x0][UR16+0x228] ;  /* 0x00008a00100e7abb */ /* 0x000fe20008000a00 */
[----:B------:R-:W-:Y:S01]  /*9f30*/  USEL UR36, UR36, URZ, !UP0 ;  /* 0x0000003f24247287 */ /* 0x000fe2000c000000 */
[----:B----4-:R-:W-:Y:S01]  /*9f40*/  IMAD.U32 R4, RZ, RZ, UR43 ;  /* 0x0000002bff047e24 */ /* 0x010fe2000f8e00ff */
[----:B------:R-:W-:Y:S01]  /*9f50*/  ULDC.64 UR12, c[0x0][UR16+0x220] ;  /* 0x00008800100c7abb */ /* 0x000fe20008000a00 */
[----:B------:R-:W-:Y:S02]  /*9f60*/  UIMAD.WIDE.U32 UR8, UR10, UR42, URZ ;  /* 0x0000002a0a0872a5 */ /* 0x000fe4000f8e003f */
[----:B------:R-:W-:Y:S01]  /*9f70*/  IMAD R11, R4, 0x80, R219 ;  /* 0x00000080040b7824 */ /* 0x000fe200078e02db */
[----:B------:R-:W-:Y:S02]  /*9f80*/  UIMAD.WIDE.U32 UR18, UR14, UR7, URZ ;  /* 0x000000070e1272a5 */ /* 0x000fe4000f8e003f */
[----:B------:R-:W-:Y:S01]  /*9f90*/  UIMAD UR10, UR11, UR42, URZ ;  /* 0x0000002a0b0a72a4 */ /* 0x000fe2000f8e023f */
[----:B0-----:R-:W-:Y:S01]  /*9fa0*/  @P1 IMAD.HI.U32 R4, R11, R6, RZ ;  /* 0x000000060b041227 */ /* 0x001fe200078e00ff */
[----:B------:R-:W-:-:S02]  /*9fb0*/  UIMAD UR14, UR15, UR7, URZ ;  /* 0x000000070f0e72a4 */ /* 0x000fc4000f8e023f */
[----:B------:R-:W-:Y:S01]  /*9fc0*/  USEL UR37, UR37, URZ, !UP0 ;  /* 0x0000003f25257287 */ /* 0x000fe2000c000000 */
[----:B------:R-:W-:Y:S01]  /*9fd0*/  IMAD.MOV.U32 R7, RZ, RZ, R11 ;  /* 0x000000ffff077224 */ /* 0x000fe200078e000b */
[----:B------:R-:W-:Y:S01]  /*9fe0*/  UIMAD UR7, UR13, UR36, URZ ;  /* 0x000000240d0772a4 */ /* 0x000fe2000f8e023f */
[----:B---3--:R-:W-:Y:S01]  /*9ff0*/  @P1 SHF.R.U32.HI R7, RZ, R9, R4 ;  /* 0x00000009ff071219 */ /* 0x008fe20000011604 */
[----:B------:R-:W-:Y:S01]  /*a000*/  UIADD3 UR9, UR9, UR10, URZ ;  /* 0x0000000a09097290 */ /* 0x000fe2000fffe03f */
[----:B------:R-:W-:Y:S01]  /*a010*/  IMAD.U32 R4, RZ, RZ, UR18 ;  /* 0x00000012ff047e24 */ /* 0x000fe2000f8e00ff */
[----:B------:R-:W-:Y:S01]  /*a020*/  UIMAD.WIDE.U32 UR10, UR12, UR36, URZ ;  /* 0x000000240c0a72a5 */ /* 0x000fe2000f8e003f */
[----:B------:R-:W-:Y:S01]  /*a030*/  IMAD.U32 R5, RZ, RZ, UR19 ;  /* 0x00000013ff057e24 */ /* 0x000fe2000f8e00ff */
[----:B------:R-:W-:Y:S01]  /*a040*/  UIMAD UR7, UR12, UR37, UR7 ;  /* 0x000000250c0772a4 */ /* 0x000fe2000f8e0207 */
[--C-:B------:R-:W-:Y:S01]  /*a050*/  IMAD.MOV R9, RZ, RZ, -R7.reuse ;  /* 0x000000ffff097224 */ /* 0x100fe200078e0a07 */
[----:B------:R-:W-:Y:S01]  /*a060*/  UIADD3 UR14, UR19, UR14, URZ ;  /* 0x0000000e130e7290 */ /* 0x000fe2000fffe03f */
[----:B------:R-:W-:Y:S01]  /*a070*/  SHF.R.S32.HI R5, RZ, 0x1f, R7 ;  /* 0x0000001fff057819 */ /* 0x000fe20000011407 */
[----:B------:R-:W-:Y:S01]  /*a080*/  UIADD3 UR7, UR11, UR7, URZ ;  /* 0x000000070b077290 */ /* 0x000fe2000fffe03f */
[----:B------:R-:W-:-:S03]  /*a090*/  IMAD R9, R38, R9, R11 ;  /* 0x0000000926097224 */ /* 0x000fc600078e020b */
[----:B------:R-:W-:Y:S02]  /*a0a0*/  IMAD.U32 R8, RZ, RZ, UR14 ;  /* 0x0000000eff087e24 */ /* 0x000fe4000f8e00ff */
[----:B------:R-:W-:Y:S02]  /*a0b0*/  SHF.R.S32.HI R6, RZ, 0x1f, R9 ;  /* 0x0000001fff067819 */ /* 0x000fe40000011409 */
[----:B--2---:R-:W-:-:S13]  /*a0c0*/  @P0 R2UR UR4, R28 ;  /* 0x000000001c0402ca */ /* 0x004fda00000e0000 */
[----:B------:R-:W-:Y:S02]  /*a0d0*/  UIADD3 UR8, UP0, UP2, UR10, UR8, UR4 ;  /* 0x000000080a087290 */ /* 0x000fe4000fa1e004 */
[----:B------:R-:W-:Y:S01]  /*a0e0*/  USHF.R.S32.HI UR12, URZ, 0x1f, UR4 ;  /* 0x0000001f3f0c7899 */ /* 0x000fe20008011404 */
[----:B------:R-:W-:Y:S01]  /*a0f0*/  ULDC.64 UR10, c[0x0][0xba8] ;  /* 0x0002ea00000a7ab9 */ /* 0x000fe20000000a00 */
[----:B------:R-:W-:Y:S02]  /*a100*/  @!UP1 ULDC UR10, c[0x0][0xb50] ;  /* 0x0002d400000a9ab9 */ /* 0x000fe40000000800 */
[----:B------:R-:W-:Y:S01]  /*a110*/  UIADD3.X UR7, UR7, UR9, UR12, UP0, UP2 ;  /* 0x0000000907077290 */ /* 0x000fe200087e440c */
[----:B------:R-:W-:Y:S01]  /*a120*/  IADD3 R4, P2, P3, R7, UR8, R4 ;  /* 0x0000000807047c10 */ /* 0x000fe2000fb5e004 */
[----:B------:R-:W-:Y:S01]  /*a130*/  @!UP1 ULDC UR11, c[0x0][0xb54] ;  /* 0x0002d500000b9ab9 */ /* 0x000fe20000000800 */
[----:B------:R-:W-:Y:S02]  /*a140*/  ULDC.64 UR8, c[0x0][UR16+0x210] ;  /* 0x0000840010087abb */ /* 0x000fe40008000a00 */
[----:B------:R-:W-:Y:S01]  /*a150*/  IMAD R7, R9, UR9, RZ ;  /* 0x0000000909077c24 */ /* 0x000fe2000f8e02ff */
[----:B------:R-:W-:-:S03]  /*a160*/  IADD3.X R5, R5, UR7, R8, P2, P3 ;  /* 0x0000000705057c10 */ /* 0x000fc600097e6408 */
[----:B------:R-:W-:Y:S02]  /*a170*/  IMAD R7, R6, UR8, R7 ;  /* 0x0000000806077c24 */ /* 0x000fe4000f8e0207 */
[----:B------:R-:W-:-:S04]  /*a180*/  IMAD.WIDE.U32 R4, R9, UR8, R4 ;  /* 0x0000000809047c25 */ /* 0x000fc8000f8e0004 */
[----:B------:R-:W-:Y:S01]  /*a190*/  IMAD.IADD R5, R5, 0x1, R7 ;  /* 0x0000000105057824 */ /* 0x000fe200078e0207 */
[----:B------:R-:W-:-:S04]  /*a1a0*/  LEA R8, P2, R4, UR10, 0x2 ;  /* 0x0000000a04087c11 */ /* 0x000fc8000f8410ff */
[----:B------:R-:W-:Y:S01]  /*a1b0*/  LEA.HI.X R9, R4, UR11, R5, 0x2, P2 ;  /* 0x0000000b04097c11 */ /* 0x000fe200090f1405 */
[----:B-1----:R-:W-:Y:S08]  /*a1c0*/  @P4 BRA `(.L_x_163) ;  /* 0x0000000000104947 */ /* 0x002ff00003800000 */
[----:B------:R-:W-:Y:S05]  /*a1d0*/  @!P0 BRA `(.L_x_163) ;  /* 0x00000000000c8947 */ /* 0x000fea0003800000 */
[----:B------:R-:W2:Y:S04]  /*a1e0*/  LDG.E R4, desc[UR50][R102.64] ;  /* 0x0000003266047981 */ /* 0x000ea8000c1e1900 */
[----:B-----5:R-:W2:Y:S02]  /*a1f0*/  LDG.E R33, desc[UR50][R102.64+0x4] ;  /* 0x0000043266217981 */ /* 0x020ea4000c1e1900 */
[----:B--2---:R-:W-:-:S07]  /*a200*/  IMAD.IADD R33, R33, 0x1, -R4 ;  /* 0x0000000121217824 */ /* 0x004fce00078e0a04 */
.L_x_163:
[----:B------:R-:W-:Y:S01]  /*a210*/  IMAD.U32 R13, RZ, RZ, UR43 ;  /* 0x0000002bff0d7e24 */ /* 0x000fe2000f8e00ff */
[----:B------:R-:W-:Y:S01]  /*a220*/  SHFL.IDX PT, R4, R8, RZ, 0x1c1f ;  /* 0x001c1fff08047589 */ /* 0x000fe200000e0000 */
[----:B-----5:R-:W-:Y:S01]  /*a230*/  IMAD R33, R33, R38, RZ ;  /* 0x0000002621217224 */ /* 0x020fe200078e02ff */
[----:B------:R-:W-:Y:S01]  /*a240*/  LOP3.LUT P0, RZ, R201, 0x3, RZ, 0xc0, !PT ;  /* 0x00000003c9ff7812 */ /* 0x000fe2000780c0ff */
[----:B------:R-:W-:Y:S01]  /*a250*/  IMAD R10, R13, 0x80, R218 ;  /* 0x000000800d0a7824 */ /* 0x000fe200078e02da */
[----:B------:R-:W0:Y:S03]  /*a260*/  SHFL.IDX PT, R5, R9, RZ, 0x1c1f ;  /* 0x001c1fff09057589 */ /* 0x000e2600000e0000 */
[C---:B------:R-:W-:Y:S01]  /*a270*/  VIADD R24, R10.reuse, 0x8 ;  /* 0x000000080a187836 */ /* 0x040fe20000000000 */
[----:B------:R-:W-:Y:S01]  /*a280*/  SHFL.IDX PT, R6, R8, 0x1, 0x1c1f ;  /* 0x003c1f0008067f89 */ /* 0x000fe200000e0000 */
[----:B------:R-:W-:-:S03]  /*a290*/  ISETP.GE.OR P2, PT, R10, R33, P0 ;  /* 0x000000210a00720c */ /* 0x000fc60000746670 */
[----:B------:R-:W1:Y:S01]  /*a2a0*/  SHFL.IDX PT, R7, R9, 0x1, 0x1c1f ;  /* 0x003c1f0009077f89 */ /* 0x000e6200000e0000 */
[----:B------:R-:W-:-:S09]  /*a2b0*/  ISETP.GE.OR P0, PT, R24, R33, P0 ;  /* 0x000000211800720c */ /* 0x000fd20000706670 */
[----:B0-----:R0:W-:Y:S04]  /*a2c0*/  @!P2 ST.E desc[UR50][R4.64], R3 ;  /* 0x000000030400a985 */ /* 0x0011e8000c101932 */
[----:B-1----:R0:W-:Y:S01]  /*a2d0*/  @!P0 ST.E desc[UR50][R6.64], R0 ;  /* 0x0000000006008985 */ /* 0x0021e2000c101932 */
[----:B------:R-:W-:-:S13]  /*a2e0*/  PLOP3.LUT P0, PT, PT, PT, UP1, 0x80, 0x0 ;  /* 0x000000000000781c */ /* 0x000fda0003f0f018 */
[----:B0-----:R-:W-:Y:S05]  /*a2f0*/  @P0 BRA `(.L_x_164) ;  /* 0x0000000800900947 */ /* 0x001fea0003800000 */
[----:B------:R-:W-:Y:S01]  /*a300*/  IMAD R3, R200, 0x40, R2 ;  /* 0x00000040c8037824 */ /* 0x000fe200078e0202 */
[----:B------:R-:W0:Y:S01]  /*a310*/  @P1 LDC R35, c[0x0][0xbec] ;  /* 0x0002fb00ff231b82 */ /* 0x000e220000000800 */
[----:B------:R-:W-:Y:S02]  /*a320*/  ULDC.64 UR10, c[0x0][0xaa0] ;  /* 0x0002a800000a7ab9 */ /* 0x000fe40000000a00 */
[----:B------:R-:W-:-:S03]  /*a330*/  IMAD.WIDE R20, R3, 0x2, R20 ;  /* 0x0000000203147825 */ /* 0x000fc600078e0214 */
[C---:B------:R-:W-:Y:S02]  /*a340*/  IADD3 R9, P6, R20.reuse, 0x1000, RZ ;  /* 0x0000100014097810 */ /* 0x040fe40007fde0ff */
[C---:B------:R-:W-:Y:S02]  /*a350*/  IADD3 R13, P5, R20.reuse, 0x2000, RZ ;  /* 0x00002000140d7810 */ /* 0x040fe40007fbe0ff */
[----:B------:R-:W-:Y:S02]  /*a360*/  LOP3.LUT R8, R9, 0x380, RZ, 0xc0, !PT ;  /* 0x0000038009087812 */ /* 0x000fe400078ec0ff */
[C---:B------:R-:W-:Y:S02]  /*a370*/  IADD3 R25, P4, R20.reuse, 0x3000, RZ ;  /* 0x0000300014197810 */ /* 0x040fe40007f9e0ff */
[C---:B------:R-:W-:Y:S02]  /*a380*/  IADD3 R29, P3, R20.reuse, 0x4000, RZ ;  /* 0x00004000141d7810 */ /* 0x040fe40007f7e0ff */
[----:B------:R-:W-:-:S02]  /*a390*/  IADD3 R41, P2, R20, 0x5000, RZ ;  /* 0x0000500014297810 */ /* 0x000fc40007f5e0ff */
[C---:B------:R-:W-:Y:S02]  /*a3a0*/  IADD3 R45, P0, R20.reuse, 0x6000, RZ ;  /* 0x00006000142d7810 */ /* 0x040fe40007f1e0ff */
[----:B------:R-:W-:Y:S02]  /*a3b0*/  LOP3.LUT R5, R20, 0x380, RZ, 0xc0, !PT ;  /* 0x0000038014057812 */ /* 0x000fe400078ec0ff */
[----:B------:R-:W-:Y:S02]  /*a3c0*/  SHF.R.U64 R8, R8, 0x3, RZ ;  /* 0x0000000308087819 */ /* 0x000fe400000012ff */
[----:B------:R-:W-:Y:S02]  /*a3d0*/  LOP3.LUT R12, R13, 0x380, RZ, 0xc0, !PT ;  /* 0x000003800d0c7812 */ /* 0x000fe400078ec0ff */
[----:B------:R-:W-:Y:S02]  /*a3e0*/  LOP3.LUT R24, R25, 0x380, RZ, 0xc0, !PT ;  /* 0x0000038019187812 */ /* 0x000fe400078ec0ff */
[----:B------:R-:W-:-:S02]  /*a3f0*/  LOP3.LUT R28, R29, 0x380, RZ, 0xc0, !PT ;  /* 0x000003801d1c7812 */ /* 0x000fc400078ec0ff */
[----:B------:R-:W-:Y:S02]  /*a400*/  LOP3.LUT R40, R41, 0x380, RZ, 0xc0, !PT ;  /* 0x0000038029287812 */ /* 0x000fe400078ec0ff */
[----:B------:R-:W-:Y:S02]  /*a410*/  LOP3.LUT R44, R45, 0x380, RZ, 0xc0, !PT ;  /* 0x000003802d2c7812 */ /* 0x000fe400078ec0ff */
[----:B------:R-:W-:Y:S02]  /*a420*/  SHF.R.U64 R5, R5, 0x3, RZ ;  /* 0x0000000305057819 */ /* 0x000fe400000012ff */
[----:B------:R-:W-:Y:S01]  /*a430*/  LOP3.LUT R8, R8, R9, RZ, 0x3c, !PT ;  /* 0x0000000908087212 */ /* 0x000fe200078e3cff */
[----:B------:R-:W-:Y:S01]  /*a440*/  IMAD.X R9, RZ, RZ, R21, P6 ;  /* 0x000000ffff097224 */ /* 0x000fe200030e0615 */
[----:B------:R-:W-:Y:S02]  /*a450*/  IADD3 R3, P6, R20, 0x7000, RZ ;  /* 0x0000700014037810 */ /* 0x000fe40007fde0ff */
[----:B------:R-:W-:-:S02]  /*a460*/  SHF.R.U64 R12, R12, 0x3, RZ ;  /* 0x000000030c0c7819 */ /* 0x000fc400000012ff */
[----:B------:R-:W-:Y:S01]  /*a470*/  SHF.R.U64 R24, R24, 0x3, RZ ;  /* 0x0000000318187819 */ /* 0x000fe200000012ff */
[--C-:B------:R-:W-:Y:S01]  /*a480*/  IMAD.X R49, RZ, RZ, R21.reuse, P6 ;  /* 0x000000ffff317224 */ /* 0x100fe200030e0615 */
[----:B------:R-:W-:Y:S01]  /*a490*/  SHF.R.U64 R28, R28, 0x3, RZ ;  /* 0x000000031c1c7819 */ /* 0x000fe200000012ff */
[----:B------:R-:W-:Y:S01]  /*a4a0*/  UIMAD UR7, UR12, UR10, URZ ;  /* 0x0000000a0c0772a4 */ /* 0x000fe2000f8e023f */
[----:B------:R-:W-:Y:S01]  /*a4b0*/  SHF.R.U64 R40, R40, 0x3, RZ ;  /* 0x0000000328287819 */ /* 0x000fe200000012ff */
[----:B------:R-:W-:Y:S01]  /*a4c0*/  UIMAD.WIDE.U32 UR8, UR4, UR10, URZ ;  /* 0x0000000a040872a5 */ /* 0x000fe2000f8e003f */
[----:B------:R-:W-:Y:S01]  /*a4d0*/  SHF.R.U64 R44, R44, 0x3, RZ ;  /* 0x000000032c2c7819 */ /* 0x000fe200000012ff */
[----:B------:R-:W-:Y:S01]  /*a4e0*/  ULDC.64 UR12, c[0x0][0xaf0] ;  /* 0x0002bc00000c7ab9 */ /* 0x000fe20000000a00 */
[----:B------:R-:W-:Y:S01]  /*a4f0*/  LOP3.LUT R20, R5, R20, RZ, 0x3c, !PT ;  /* 0x0000001405147212 */ /* 0x000fe200078e3cff */
[----:B------:R-:W5:Y:S01]  /*a500*/  LD.E.128 R8, desc[UR50][R8.64] ;  /* 0x0000003208087980 */ /* 0x000f62000c101d00 */
[----:B------:R-:W-:Y:S01]  /*a510*/  LOP3.LUT R12, R12, R13, RZ, 0x3c, !PT ;  /* 0x0000000d0c0c7212 */ /* 0x000fe200078e3cff */
[--C-:B------:R-:W-:Y:S01]  /*a520*/  IMAD.X R13, RZ, RZ, R21.reuse, P5 ;  /* 0x000000ffff0d7224 */ /* 0x100fe200028e0615 */
[----:B------:R-:W-:Y:S01]  /*a530*/  LOP3.LUT R24, R24, R25, RZ, 0x3c, !PT ;  /* 0x0000001918187212 */ /* 0x000fe200078e3cff */
[--C-:B------:R-:W-:Y:S01]  /*a540*/  IMAD.X R25, RZ, RZ, R21.reuse, P4 ;  /* 0x000000ffff197224 */ /* 0x100fe200020e0615 */
[----:B------:R-:W-:Y:S01]  /*a550*/  LOP3.LUT R28, R28, R29, RZ, 0x3c, !PT ;  /* 0x0000001d1c1c7212 */ /* 0x000fe200078e3cff */
[--C-:B------:R-:W-:Y:S01]  /*a560*/  IMAD.X R29, RZ, RZ, R21.reuse, P3 ;  /* 0x000000ffff1d7224 */ /* 0x100fe200018e0615 */
[----:B------:R-:W-:Y:S01]  /*a570*/  LOP3.LUT R40, R40, R41, RZ, 0x3c, !PT ;  /* 0x0000002928287212 */ /* 0x000fe200078e3cff */
[--C-:B------:R-:W-:Y:S01]  /*a580*/  IMAD.X R41, RZ, RZ, R21.reuse, P2 ;  /* 0x000000ffff297224 */ /* 0x100fe200010e0615 */
[----:B------:R-:W-:Y:S01]  /*a590*/  LOP3.LUT R44, R44, R45, RZ, 0x3c, !PT ;  /* 0x0000002d2c2c7212 */ /* 0x000fe200078e3cff */
[----:B------:R-:W-:Y:S01]  /*a5a0*/  IMAD.X R45, RZ, RZ, R21, P0 ;  /* 0x000000ffff2d7224 */ /* 0x000fe200000e0615 */
[----:B------:R1:W5:Y:S01]  /*a5b0*/  LD.E.128 R4, desc[UR50][R20.64] ;  /* 0x0000003214047980 */ /* 0x000362000c101d00 */
[----:B------:R-:W-:Y:S01]  /*a5c0*/  LOP3.LUT R0, R3, 0x380, RZ, 0xc0, !PT ;  /* 0x0000038003007812 */ /* 0x000fe200078ec0ff */
[----:B------:R-:W-:-:S02]  /*a5d0*/  UIMAD UR7, UR4, UR11, UR7 ;  /* 0x0000000b040772a4 */ /* 0x000fc4000f8e0207 */
[----:B------:R-:W5:Y:S01]  /*a5e0*/  LD.E.128 R12, desc[UR50][R12.64] ;  /* 0x000000320c0c7980 */ /* 0x000f62000c101d00 */
[----:B------:R-:W-:-:S03]  /*a5f0*/  SHF.R.U64 R0, R0, 0x3, RZ ;  /* 0x0000000300007819 */ /* 0x000fc600000012ff */
[----:B------:R-:W5:Y:S01]  /*a600*/  LD.E.128 R24, desc[UR50][R24.64] ;  /* 0x0000003218187980 */ /* 0x000f62000c101d00 */
[----:B------:R-:W-:Y:S01]  /*a610*/  LOP3.LUT R48, R0, R3, RZ, 0x3c, !PT ;  /* 0x0000000300307212 */ /* 0x000fe200078e3cff */
[----:B-1----:R-:W1:Y:S01]  /*a620*/  @P1 LDC R21, c[0x0][0xbf0] ;  /* 0x0002fc00ff151b82 */ /* 0x002e620000000800 */
[----:B------:R-:W-:Y:S01]  /*a630*/  IMAD R0, R17, 0x20, R200 ;  /* 0x0000002011007824 */ /* 0x000fe200078e02c8 */
[----:B------:R-:W-:Y:S01]  /*a640*/  ULDC.64 UR10, c[0x0][0xae8] ;  /* 0x0002ba00000a7ab9 */ /* 0x000fe20000000a00 */
[----:B------:R-:W-:Y:S01]  /*a650*/  IMAD.U32 R3, RZ, RZ, UR43 ;  /* 0x0000002bff037e24 */ /* 0x000fe2000f8e00ff */
[----:B------:R-:W-:Y:S01]  /*a660*/  UIADD3 UR9, UR9, UR7, URZ ;  /* 0x0000000709097290 */ /* 0x000fe2000fffe03f */
[----:B------:R-:W5:Y:S01]  /*a670*/  LD.E.128 R28, desc[UR50][R28.64] ;  /* 0x000000321c1c7980 */ /* 0x000f62000c101d00 */
[----:B------:R-:W-:Y:S01]  /*a680*/  USHF.R.S32.HI UR4, URZ, 0x1f, UR36 ;  /* 0x0000001f3f047899 */ /* 0x000fe20008011424 */
[----:B------:R-:W-:Y:S01]  /*a690*/  IMAD R34, R3, 0x80, R0 ;  /* 0x0000008003227824 */ /* 0x000fe200078e0200 */
[----:B------:R-:W-:Y:S01]  /*a6a0*/  UIMAD.WIDE.U32 UR8, UR42, UR10, UR8 ;  /* 0x0000000a2a0872a5 */ /* 0x000fe2000f8e0008 */
[----:B------:R-:W5:Y:S01]  /*a6b0*/  LD.E.128 R40, desc[UR50][R40.64] ;  /* 0x0000003228287980 */ /* 0x000f62000c101d00 */
[----:B------:R-:W-:Y:S01]  /*a6c0*/  UIMAD UR4, UR4, UR12, URZ ;  /* 0x0000000c040472a4 */ /* 0x000fe2000f8e023f */
[----:B0-----:R-:W-:Y:S01]  /*a6d0*/  @P1 IMAD.HI.U32 R0, R34, R35, RZ ;  /* 0x0000002322001227 */ /* 0x001fe200078e00ff */
[----:B------:R-:W-:Y:S01]  /*a6e0*/  UIMAD UR9, UR42, UR11, UR9 ;  /* 0x0000000b2a0972a4 */ /* 0x000fe2000f8e0209 */
[----:B------:R-:W5:Y:S01]  /*a6f0*/  LD.E.128 R44, desc[UR50][R44.64] ;  /* 0x000000322c2c7980 */ /* 0x000f62000c101d00 */
[----:B------:R-:W-:Y:S01]  /*a700*/  UIMAD UR4, UR36, UR13, UR4 ;  /* 0x0000000d240472a4 */ /* 0x000fe2000f8e0204 */
[----:B------:R-:W-:Y:S01]  /*a710*/  IMAD.MOV.U32 R3, RZ, RZ, R34 ;  /* 0x000000ffff037224 */ /* 0x000fe200078e0022 */
[----:B------:R-:W-:Y:S01]  /*a720*/  UIMAD.WIDE.U32 UR36, UR36, UR12, UR8 ;  /* 0x0000000c242472a5 */ /* 0x000fe2000f8e0008 */
[----:B------:R-:W5:Y:S02]  /*a730*/  LD.E.128 R48, desc[UR50][R48.64] ;  /* 0x0000003230307980 */ /* 0x000f64000c101d00 */
[----:B------:R-:W-:Y:S01]  /*a740*/  ULDC.64 UR8, c[0x0][0xae0] ;  /* 0x0002b80000087ab9 */ /* 0x000fe20000000a00 */
[----:B-1----:R-:W-:Y:S01]  /*a750*/  @P1 SHF.R.U32.HI R3, RZ, R21, R0 ;  /* 0x00000015ff031219 */ /* 0x002fe20000011600 */
[----:B------:R-:W-:Y:S01]  /*a760*/  UIADD3 UR4, UR37, UR4, URZ ;  /* 0x0000000425047290 */ /* 0x000fe2000fffe03f */
[----:B------:R-:W-:Y:S01]  /*a770*/  IMAD.U32 R20, RZ, RZ, UR36 ;  /* 0x00000024ff147e24 */ /* 0x000fe2000f8e00ff */
[----:B------:R-:W-:Y:S01]  /*a780*/  @!PT LDS RZ, [RZ] ;  /* 0x00000000fffff984 */ /* 0x000fe20000000800 */
[----:B------:R-:W-:Y:S01]  /*a790*/  @!PT LDS RZ, [RZ] ;  /* 0x00000000fffff984 */ /* 0x000fe20000000800 */
[----:B------:R-:W-:Y:S01]  /*a7a0*/  @!PT LDS RZ, [RZ] ;  /* 0x00000000fffff984 */ /* 0x000fe20000000800 */
[----:B------:R-:W-:Y:S01]  /*a7b0*/  @!PT LDS RZ, [RZ] ;  /* 0x00000000fffff984 */ /* 0x000fe20000000800 */
[----:B------:R0:W-:Y:S06]  /*a7c0*/  MEMBAR.ALL.CTA ;  /* 0x0000000000007992 */ /* 0x0001ec0000008000 */
[----:B0-----:R-:W0:Y:S01]  /*a7d0*/  FENCE.VIEW.ASYNC.S ;  /* 0x00000000000073c6 */ /* 0x001e220000000000 */
[--C-:B------:R-:W-:Y:S01]  /*a7e0*/  SHF.R.S32.HI R0, RZ, 0x1f, R3.reuse ;  /* 0x0000001fff007819 */ /* 0x100fe20000011403 */
[----:B------:R-:W-:-:S02]  /*a7f0*/  IMAD.MOV R35, RZ, RZ, -R3 ;  /* 0x000000ffff237224 */ /* 0x000fc400078e0a03 */
[----:B------:R-:W-:Y:S02]  /*a800*/  IMAD.U32 R21, RZ, RZ, UR37 ;  /* 0x00000025ff157e24 */ /* 0x000fe4000f8e00ff */
[----:B------:R-:W-:Y:S02]  /*a810*/  IMAD R0, R0, UR8, RZ ;  /* 0x0000000800007c24 */ /* 0x000fe4000f8e02ff */
[----:B------:R-:W-:Y:S02]  /*a820*/  IMAD R35, R38, R35, R34 ;  /* 0x0000002326237224 */ /* 0x000fe400078e0222 */
[----:B------:R-:W-:Y:S02]  /*a830*/  IMAD.U32 R21, RZ, RZ, UR4 ;  /* 0x00000004ff157e24 */ /* 0x000fe4000f8e00ff */
[C---:B------:R-:W-:Y:S01]  /*a840*/  IMAD R37, R3.reuse, UR9, R0 ;  /* 0x0000000903257c24 */ /* 0x040fe2000f8e0200 */
[----:B------:R-:W-:Y:S01]  /*a850*/  SHF.R.S32.HI R0, RZ, 0x1f, R35 ;  /* 0x0000001fff007819 */ /* 0x000fe20000011423 */
[----:B------:R-:W-:Y:S01]  /*a860*/  IMAD.WIDE.U32 R20, R3, UR8, R20 ;  /* 0x0000000803147c25 */ /* 0x000fe2000f8e0014 */
[----:B------:R-:W-:-:S03]  /*a870*/  ULDC.64 UR8, c[0x0][0xad8] ;  /* 0x0002b60000087ab9 */ /* 0x000fc60000000a00 */
[----:B------:R-:W-:Y:S02]  /*a880*/  IMAD.U32 R3, RZ, RZ, UR43 ;  /* 0x0000002bff037e24 */ /* 0x000fe4000f8e00ff */
[----:B------:R-:W-:Y:S02]  /*a890*/  IMAD.IADD R21, R21, 0x1, R37 ;  /* 0x0000000115157824 */ /* 0x000fe400078e0225 */
[----:B------:R-:W-:Y:S02]  /*a8a0*/  IMAD R34, R0, UR8, RZ ;  /* 0x0000000800227c24 */ /* 0x000fe4000f8e02ff */
[----:B------:R-:W-:Y:S02]  /*a8b0*/  IMAD R38, R3, 0x80, R200 ;  /* 0x0000008003267824 */ /* 0x000fe400078e02c8 */
[C---:B------:R-:W-:Y:S02]  /*a8c0*/  IMAD R3, R35.reuse, UR9, R34 ;  /* 0x0000000923037c24 */ /* 0x040fe4000f8e0222 */
[----:B------:R-:W-:Y:S01]  /*a8d0*/  IMAD.WIDE.U32 R20, R35, UR8, R20 ;  /* 0x0000000823147c25 */ /* 0x000fe2000f8e0014 */
[----:B------:R-:W-:Y:S01]  /*a8e0*/  ISETP.GE.AND P2, PT, R38, R33, PT ;  /* 0x000000212600720c */ /* 0x000fe20003f46270 */
[----:B------:R-:W-:-:S02]  /*a8f0*/  ULDC.64 UR8, c[0x0][0xa80] ;  /* 0x0002a00000087ab9 */ /* 0x000fc40000000a00 */
[----:B------:R-:W-:Y:S01]  /*a900*/  IMAD.IADD R3, R21, 0x1, R3 ;  /* 0x0000000115037824 */ /* 0x000fe200078e0203 */
[----:B------:R-:W-:Y:S01]  /*a910*/  LEA R36, P3, R20, UR8, 0x1 ;  /* 0x0000000814247c11 */ /* 0x000fe2000f8608ff */
[----:B------:R-:W-:Y:S02]  /*a920*/  VIADD R32, R32, 0x29820 ;  /* 0x0002982020207836 */ /* 0x000fe40000000000 */
[----:B------:R-:W-:Y:S01]  /*a930*/  VIADD R0, R38, 0x20 ;  /* 0x0000002026007836 */ /* 0x000fe20000000000 */
[----:B------:R-:W-:Y:S02]  /*a940*/  LEA.HI.X R3, R20, UR9, R3, 0x1, P3 ;  /* 0x0000000914037c11 */ /* 0x000fe400098f0c03 */
[----:B------:R-:W-:Y:S02]  /*a950*/  PRMT R32, RZ, 0x654, R32 ;  /* 0x00000654ff207816 */ /* 0x000fe40000000020 */
[-C--:B------:R-:W-:Y:S01]  /*a960*/  ISETP.GE.AND P0, PT, R0, R33.reuse, PT ;  /* 0x000000210000720c */ /* 0x080fe20003f06270 */
[----:B------:R-:W-:Y:S01]  /*a970*/  VIADD R0, R38, 0x40 ;  /* 0x0000004026007836 */ /* 0x000fe20000000000 */
[----:B0-----:R0:W-:Y:S01]  /*a980*/  SYNCS.ARRIVE.TRANS64.RED.A1T0 RZ, [R32+URZ], RZ ;  /* 0x000000ff20ff79a7 */ /* 0x0011e2000810043f */
[----:B------:R0:W1:Y:S01]  /*a990*/  SHFL.IDX PT, R21, R36, RZ, 0x181f ;  /* 0x00181fff24157589 */ /* 0x00006200000e0000 */
[----:B------:R-:W-:Y:S03]  /*a9a0*/  BSSY B1, `(.L_x_165) ;  /* 0x000000d000017945 */ /* 0x000fe60003800000 */
[----:B------:R0:W2:Y:S01]  /*a9b0*/  SHFL.IDX PT, R35, R3, RZ, 0x181f ;  /* 0x00181fff03237589 */ /* 0x0000a200000e0000 */
[----:B------:R-:W-:Y:S01]  /*a9c0*/  ISETP.GE.AND P1, PT, R0, R33, PT ;  /* 0x000000210000720c */ /* 0x000fe20003f26270 */
[----:B------:R-:W-:-:S12]  /*a9d0*/  @P2 BRA `(.L_x_166) ;  /* 0x0000000000242947 */ /* 0x000fd80003800000 */
[----:B------:R-:W-:Y:S02]  /*a9e0*/  ULDC UR4, c[0x0][0xac8] ;  /* 0x0002b20000047ab9 */ /* 0x000fe40000000800 */
[----:B------:R-:W-:Y:S02]  /*a9f0*/  ISETP.GE.AND P2, PT, R2, UR4, PT ;  /* 0x0000000402007c0c */ /* 0x000fe4000bf46270 */
[----:B------:R-:W-:-:S11]  /*aa00*/  ISETP.GE.AND P3, PT, R16, UR4, PT ;  /* 0x0000000410007c0c */ /* 0x000fd6000bf66270 */
[-C--:B-1----:R-:W-:Y:S02]  /*aa10*/  @!P2 LEA R20, P4, R2, R21.reuse, 0x1 ;  /* 0x000000150214a211 */ /* 0x082fe400078808ff */
[----:B------:R-:W-:Y:S02]  /*aa20*/  @!P3 LEA R34, P5, R16, R21, 0x1 ;  /* 0x000000151022b211 */ /* 0x000fe400078a08ff */
[-C--:B--2---:R-:W-:Y:S02]  /*aa30*/  @!P2 LEA.HI.X R21, R2, R35.reuse, R222, 0x1, P4 ;  /* 0x000000230215a211 */ /* 0x084fe400020f0cde */
[----:B------:R-:W-:-:S03]  /*aa40*/  @!P3 LEA.HI.X R35, R16, R35, R221, 0x1, P5 ;  /* 0x000000231023b211 */ /* 0x000fc600028f0cdd */
[----:B-----5:R3:W-:Y:S04]  /*aa50*/  @!P2 ST.E.128 desc[UR50][R20.64], R4 ;  /* 0x000000041400a985 */ /* 0x0207e8000c101d32 */
[----:B------:R3:W-:Y:S02]  /*aa60*/  @!P3 ST.E.128 desc[UR50][R34.64], R28 ;  /* 0x0000001c2200b985 */ /* 0x0007e4000c101d32 */
.L_x_166:
[----:B------:R-:W-:Y:S05]  /*aa70*/  BSYNC B1 ;  /* 0x0000000000017941 */ /* 0x000fea0003800000 */
.L_x_165:
[----:B---3-5:R3:W4:Y:S01]  /*aa80*/  SHFL.IDX PT, R7, R3, 0x1, 0x181f ;  /* 0x00381f0003077f89 */ /* 0x02872200000e0000 */
[----:B------:R-:W-:Y:S03]  /*aa90*/  BSSY B1, `(.L_x_167) ;  /* 0x000000c000017945 */ /* 0x000fe60003800000 */
[----:B------:R3:W0:Y:S01]  /*aaa0*/  SHFL.IDX PT, R5, R36, 0x1, 0x181f ;  /* 0x00381f0024057f89 */ /* 0x00062200000e0000 */
[----:B------:R-:W-:Y:S05]  /*aab0*/  @P0 BRA `(.L_x_168) ;  /* 0x0000000000240947 */ /* 0x000fea0003800000 */
[----:B------:R-:W-:Y:S02]  /*aac0*/  ULDC UR4, c[0x0][0xac8] ;  /* 0x0002b20000047ab9 */ /* 0x000fe40000000800 */
[----:B------:R-:W-:Y:S02]  /*aad0*/  ISETP.GE.AND P3, PT, R2, UR4, PT ;  /* 0x0000000402007c0c */ /* 0x000fe4000bf66270 */
[----:B------:R-:W-:-:S11]  /*aae0*/  ISETP.GE.AND P4, PT, R16, UR4, PT ;  /* 0x0000000410007c0c */ /* 0x000fd6000bf86270 */
[-C--:B0-----:R-:W-:Y:S02]  /*aaf0*/  @!P3 LEA R4, P0, R2, R5.reuse, 0x1 ;  /* 0x000000050204b211 */ /* 0x081fe400078008ff */
[----:B------:R-:W-:Y:S02]  /*ab00*/  @!P4 LEA R6, P2, R16, R5, 0x1 ;  /* 0x000000051006c211 */ /* 0x000fe400078408ff */
[-C--:B----4-:R-:W-:Y:S02]  /*ab10*/  @!P3 LEA.HI.X R5, R2, R7.reuse, R222, 0x1, P0 ;  /* 0x000000070205b211 */ /* 0x090fe400000f0cde */
[----:B------:R-:W-:-:S03]  /*ab20*/  @!P4 LEA.HI.X R7, R16, R7, R221, 0x1, P2 ;  /* 0x000000071007c211 */ /* 0x000fc600010f0cdd */
[----:B------:R0:W-:Y:S04]  /*ab30*/  @!P3 ST.E.128 desc[UR50][R4.64], R8 ;  /* 0x000000080400b985 */ /* 0x0001e8000c101d32 */
[----:B------:R0:W-:Y:S02]  /*ab40*/  @!P4 ST.E.128 desc[UR50][R6.64], R40 ;  /* 0x000000280600c985 */ /* 0x0001e4000c101d32 */
.L_x_168:
[----:B------:R-:W-:Y:S05]  /*ab50*/  BSYNC B1 ;  /* 0x0000000000017941 */ /* 0x000fea0003800000 */
.L_x_167:
[----:B0---4-:R0:W4:Y:S01]  /*ab60*/  SHFL.IDX PT, R7, R3, 0x2, 0x181f ;  /* 0x00581f0003077f89 */ /* 0x01112200000e0000 */
        /* <DEDUP_REMOVED lines=12> */
.L_x_170:
[----:B------:R-:W-:Y:S05]  /*ac30*/  BSYNC B1 ;  /* 0x0000000000017941 */ /* 0x000fea0003800000 */
.L_x_169:
[----:B------:R-:W-:Y:S01]  /*ac40*/  VIADD R0, R38, 0x60 ;  /* 0x0000006026007836 */ /* 0x000fe20000000000 */
[----:B0--3--:R-:W0:Y:S04]  /*ac50*/  SHFL.IDX PT, R3, R3, 0x3, 0x181f ;  /* 0x00781f0003037f89 */ /* 0x009e2800000e0000 */
[----:B------:R-:W-:Y:S01]  /*ac60*/  ISETP.GE.AND P0, PT, R0, R33, PT ;  /* 0x000000210000720c */ /* 0x000fe20003f06270 */
[----:B----4-:R3:W4:-:S12]  /*ac70*/  SHFL.IDX PT, R7, R36, 0x3, 0x181f ;  /* 0x00781f0024077f89 */ /* 0x01071800000e0000 */
[----:B---3--:R-:W-:Y:S05]  /*ac80*/  @P0 BRA `(.L_x_171) ;  /* 0x00000018002c0947 */ /* 0x008fea0003800000 */
[----:B------:R-:W-:Y:S02]  /*ac90*/  ULDC UR4, c[0x0][0xac8] ;  /* 0x0002b20000047ab9 */ /* 0x000fe40000000800 */
[----:B------:R-:W-:-:S13]  /*aca0*/  ISETP.GE.AND P1, PT, R2, UR4, PT ;  /* 0x0000000402007c0c */ /* 0x000fda000bf26270 */
[----:B----4-:R-:W-:-:S04]  /*acb0*/  @!P1 LEA R4, P0, R2, R7, 0x1 ;  /* 0x0000000702049211 */ /* 0x010fc800078008ff */
[----:B0-----:R-:W-:Y:S02]  /*acc0*/  @!P1 LEA.HI.X R5, R2, R3, R222, 0x1, P0 ;  /* 0x0000000302059211 */ /* 0x001fe400000f0cde */
[----:B------:R-:W-:-:S03]  /*acd0*/  ISETP.GE.AND P0, PT, R16, UR4, PT ;  /* 0x0000000410007c0c */ /* 0x000fc6000bf06270 */
[----:B------:R3:W-:Y:S10]  /*ace0*/  @!P1 ST.E.128 desc[UR50][R4.64], R24 ;  /* 0x0000001804009985 */ /* 0x0007f4000c101d32 */
[----:B------:R-:W-:Y:S05]  /*acf0*/  @P0 BRA `(.L_x_171) ;  /* 0x0000001800100947 */ /* 0x000fea0003800000 */
[----:B---3--:R-:W-:-:S04]  /*ad00*/  LEA R4, P0, R16, R7, 0x1 ;  /* 0x0000000710047211 */ /* 0x008fc800078008ff */
[----:B------:R-:W-:-:S05]  /*ad10*/  LEA.HI.X R5, R16, R3, R221, 0x1, P0 ;  /* 0x0000000310057211 */ /* 0x000fca00000f0cdd */
[----:B------:R0:W-:Y:S01]  /*ad20*/  ST.E.128 desc[UR50][R4.64], R48 ;  /* 0x0000003004007985 */ /* 0x0001e2000c101d32 */
[----:B------:R-:W-:Y:S05]  /*ad30*/  BRA `(.L_x_171) ;  /* 0x0000001800007947 */ /* 0x000fea0003800000 */
.L_x_164:
[----:B------:R-:W-:Y:S01]  /*ad40*/  ULDC.64 UR10, c[0x0][0xb08] ;  /* 0x0002c200000a7ab9 */ /* 0x000fe20000000a00 */
[----:B------:R-:W0:Y:S01]  /*ad50*/  @P1 LDC R0, c[0x0][0xbec] ;  /* 0x0002fb00ff001b82 */ /* 0x000e220000000800 */
[----:B------:R-:W-:Y:S01]  /*ad60*/  UIMAD UR7, UR12, UR10, URZ ;  /* 0x0000000a0c0772a4 */ /* 0x000fe2000f8e023f */
[----:B------:R-:W-:Y:S01]  /*ad70*/  IMAD.MOV.U32 R3, RZ, RZ, R11 ;  /* 0x000000ffff037224 */ /* 0x000fe200078e000b */
[----:B------:R-:W-:Y:S01]  /*ad80*/  UIMAD.WIDE.U32 UR8, UR4, UR10, URZ ;  /* 0x0000000a040872a5 */ /* 0x000fe2000f8e003f */
[----:B------:R-:W-:Y:S01]  /*ad90*/  ISETP.GE.AND P0, PT, R10, R33, PT ;  /* 0x000000210a00720c */ /* 0x000fe20003f06270 */
[----:B------:R-:W-:Y:S01]  /*ada0*/  UIMAD UR7, UR4, UR11, UR7 ;  /* 0x0000000b040772a4 */ /* 0x000fe2000f8e0207 */
[----:B------:R-:W-:Y:S01]  /*adb0*/  VIADD R32, R32, 0x29820 ;  /* 0x0002982020207836 */ /* 0x000fe20000000000 */
[----:B------:R-:W-:Y:S01]  /*adc0*/  USHF.R.S32.HI UR4, URZ, 0x1f, UR36 ;  /* 0x0000001f3f047899 */ /* 0x000fe20008011424 */
[----:B------:R-:W1:Y:S01]  /*add0*/  @P1 LDC R5, c[0x0][0xbf0] ;  /* 0x0002fc00ff051b82 */ /* 0x000e620000000800 */
[----:B------:R-:W-:Y:S01]  /*ade0*/  UIADD3 UR9, UR9, UR7, URZ ;  /* 0x0000000709097290 */ /* 0x000fe2000fffe03f */
[----:B------:R-:W-:Y:S01]  /*adf0*/  BSSY B1, `(.L_x_172) ;  /* 0x0000068000017945 */ /* 0x000fe20003800000 */
[----:B------:R-:W-:Y:S01]  /*ae00*/  ULDC.64 UR10, c[0x0][0xb38] ;  /* 0x0002ce00000a7ab9 */ /* 0x000fe20000000a00 */
[----:B------:R-:W-:Y:S01]  /*ae10*/  PRMT R32, RZ, 0x654, R32 ;  /* 0x00000654ff207816 */ /* 0x000fe20000000020 */
[----:B------:R-:W-:-:S03]  /*ae20*/  UIMAD.WIDE.U32 UR8, UR42, UR10, UR8 ;  /* 0x0000000a2a0872a5 */ /* 0x000fc6000f8e0008 */
[----:B------:R2:W-:Y:S01]  /*ae30*/  SYNCS.ARRIVE.TRANS64.RED.A1T0 RZ, [R32+URZ], RZ ;  /* 0x000000ff20ff79a7 */ /* 0x0005e2000810043f */
[----:B------:R-:W-:-:S03]  /*ae40*/  UIMAD UR9, UR42, UR11, UR9 ;  /* 0x0000000b2a0972a4 */ /* 0x000fc6000f8e0209 */
[----:B------:R-:W-:Y:S02]  /*ae50*/  ULDC.64 UR10, c[0x0][0xb40] ;  /* 0x0002d000000a7ab9 */ /* 0x000fe40000000a00 */
[----:B------:R-:W-:Y:S01]  /*ae60*/  UIMAD UR4, UR4, UR10, URZ ;  /* 0x0000000a040472a4 */ /* 0x000fe2000f8e023f */
[----:B0-----:R-:W-:-:S03]  /*ae70*/  @P1 IMAD.HI.U32 R0, R11, R0, RZ ;  /* 0x000000000b001227 */ /* 0x001fc600078e00ff */
[----:B------:R-:W-:Y:S02]  /*ae80*/  UIMAD UR4, UR36, UR11, UR4 ;  /* 0x0000000b240472a4 */ /* 0x000fe4000f8e0204 */
[----:B------:R-:W-:-:S03]  /*ae90*/  UIMAD.WIDE.U32 UR36, UR36, UR10, UR8 ;  /* 0x0000000a242472a5 */ /* 0x000fc6000f8e0008 */
[----:B------:R-:W-:Y:S01]  /*aea0*/  ULDC.64 UR10, c[0x0][0xb48] ;  /* 0x0002d200000a7ab9 */ /* 0x000fe20000000a00 */
[----:B------:R-:W-:Y:S01]  /*aeb0*/  UIADD3 UR9, UR37, UR4, URZ ;  /* 0x0000000425097290 */ /* 0x000fe2000fffe03f */
[----:B-1----:R-:W-:Y:S02]  /*aec0*/  @P1 SHF.R.U32.HI R3, RZ, R5, R0 ;  /* 0x00000005ff031219 */ /* 0x002fe40000011600 */
[----:B------:R-:W-:Y:S02]  /*aed0*/  UMOV UR8, UR36 ;  /* 0x0000002400087c82 */ /* 0x000fe40008000000 */
[----:B------:R-:W-:Y:S01]  /*aee0*/  UIMAD.WIDE.U32 UR8, UR39, UR10, UR8 ;  /* 0x0000000a270872a5 */ /* 0x000fe2000f8e0008 */
[--C-:B------:R-:W-:Y:S01]  /*aef0*/  SHF.R.S32.HI R0, RZ, 0x1f, R3.reuse ;  /* 0x0000001fff007819 */ /* 0x100fe20000011403 */
[----:B------:R-:W-:Y:S02]  /*af00*/  IMAD.MOV R7, RZ, RZ, -R3 ;  /* 0x000000ffff077224 */ /* 0x000fe400078e0a03 */
[----:B------:R-:W-:-:S02]  /*af10*/  UIMAD UR39, UR39, UR11, UR9 ;  /* 0x0000000b272772a4 */ /* 0x000fc4000f8e0209 */
[----:B------:R-:W-:Y:S01]  /*af20*/  IMAD R7, R38, R7, R11 ;  /* 0x0000000726077224 */ /* 0x000fe200078e020b */
[----:B------:R-:W-:Y:S01]  /*af30*/  ULDC.64 UR10, c[0x0][0xb30] ;  /* 0x0002cc00000a7ab9 */ /* 0x000fe20000000a00 */
[----:B------:R-:W-:Y:S02]  /*af40*/  IMAD.U32 R5, RZ, RZ, UR9 ;  /* 0x00000009ff057e24 */ /* 0x000fe4000f8e00ff */
[----:B------:R-:W-:Y:S02]  /*af50*/  IMAD R0, R0, UR10, RZ ;  /* 0x0000000a00007c24 */ /* 0x000fe4000f8e02ff */
[----:B------:R-:W-:Y:S01]  /*af60*/  IMAD.U32 R4, RZ, RZ, UR8 ;  /* 0x00000008ff047e24 */ /* 0x000fe2000f8e00ff */
[----:B------:R-:W-:Y:S01]  /*af70*/  ULDC.64 UR8, c[0x0][0xb28] ;  /* 0x0002ca0000087ab9 */ /* 0x000fe20000000a00 */
[----:B------:R-:W-:Y:S02]  /*af80*/  IMAD.U32 R5, RZ, RZ, UR39 ;  /* 0x00000027ff057e24 */ /* 0x000fe4000f8e00ff */
[C---:B------:R-:W-:Y:S01]  /*af90*/  IMAD R9, R3.reuse, UR11, R0 ;  /* 0x0000000b03097c24 */ /* 0x040fe2000f8e0200 */
[----:B------:R-:W-:Y:S01]  /*afa0*/  SHF.R.S32.HI R0, RZ, 0x1f, R7 ;  /* 0x0000001fff007819 */ /* 0x000fe20000011407 */
[----:B------:R-:W-:-:S04]  /*afb0*/  IMAD.WIDE.U32 R4, R3, UR10, R4 ;  /* 0x0000000a03047c25 */ /* 0x000fc8000f8e0004 */
[----:B------:R-:W-:Y:S02]  /*afc0*/  IMAD R0, R0, UR8, RZ ;  /* 0x0000000800007c24 */ /* 0x000fe4000f8e02ff */
[----:B------:R-:W-:Y:S02]  /*afd0*/  IMAD.IADD R5, R5, 0x1, R9 ;  /* 0x0000000105057824 */ /* 0x000fe400078e0209 */
[C---:B------:R-:W-:Y:S02]  /*afe0*/  IMAD R3, R7.reuse, UR9, R0 ;  /* 0x0000000907037c24 */ /* 0x040fe4000f8e0200 */
[----:B------:R-:W-:Y:S01]  /*aff0*/  IMAD.WIDE.U32 R4, R7, UR8, R4 ;  /* 0x0000000807047c25 */ /* 0x000fe2000f8e0004 */
[----:B------:R-:W-:-:S03]  /*b000*/  ULDC.64 UR8, c[0x0][0xb00] ;  /* 0x0002c00000087ab9 */ /* 0x000fc60000000a00 */
[----:B------:R-:W-:Y:S01]  /*b010*/  IMAD.IADD R3, R5, 0x1, R3 ;  /* 0x0000000105037824 */ /* 0x000fe200078e0203 */
[----:B------:R-:W-:-:S04]  /*b020*/  LEA R0, P1, R4, UR8, 0x2 ;  /* 0x0000000804007c11 */ /* 0x000fc8000f8210ff */
[----:B------:R-:W-:Y:S01]  /*b030*/  LEA.HI.X R3, R4, UR9, R3, 0x2, P1 ;  /* 0x0000000904037c11 */ /* 0x000fe200088f1403 */
[----:B------:R2:W0:Y:S04]  /*b040*/  SHFL.IDX PT, R6, R0, RZ, 0x1c1f ;  /* 0x001c1fff00067589 */ /* 0x00042800000e0000 */
[----:B------:R2:W1:Y:S01]  /*b050*/  SHFL.IDX PT, R7, R3, RZ, 0x1c1f ;  /* 0x001c1fff03077589 */ /* 0x00046200000e0000 */
[----:B------:R-:W-:Y:S05]  /*b060*/  @P0 BRA `(.L_x_173) ;  /* 0x0000000400000947 */ /* 0x000fea0003800000 */
[----:B------:R-:W-:Y:S02]  /*b070*/  ULDC UR4, c[0x0][0xac8] ;  /* 0x0002b20000047ab9 */ /* 0x000fe40000000800 */
[----:B------:R-:W-:Y:S02]  /*b080*/  ISETP.GE.AND P3, PT, R198, UR4, PT ;  /* 0x00000004c6007c0c */ /* 0x000fe4000bf66270 */
[----:B------:R-:W-:Y:S02]  /*b090*/  ISETP.GE.AND P2, PT, R199, UR4, PT ;  /* 0x00000004c7007c0c */ /* 0x000fe4000bf46270 */
[----:B------:R-:W-:Y:S02]  /*b0a0*/  ISETP.GE.AND P1, PT, R197, UR4, PT ;  /* 0x00000004c5007c0c */ /* 0x000fe4000bf26270 */
[----:B------:R-:W-:Y:S02]  /*b0b0*/  ISETP.GE.AND P0, PT, R196, UR4, PT ;  /* 0x00000004c4007c0c */ /* 0x000fe4000bf06270 */
[----:B------:R-:W-:-:S05]  /*b0c0*/  ISETP.GE.AND P4, PT, R195, UR4, PT ;  /* 0x00000004c3007c0c */ /* 0x000fca000bf86270 */
[CC--:B0-----:R-:W-:Y:S02]  /*b0d0*/  @!P3 LEA R8, P5, R198.reuse, R6.reuse, 0x2 ;  /* 0x00000006c608b211 */ /* 0x0c1fe400078a10ff */
[----:B-1----:R-:W-:Y:S02]  /*b0e0*/  @!P2 IMAD.WIDE R4, R199, 0x4, R6 ;  /* 0x00000004c704a825 */ /* 0x002fe400078e0206 */
[----:B------:R-:W-:Y:S02]  /*b0f0*/  @!P3 LEA.HI.X R9, R198, R7, R216, 0x2, P5 ;  /* 0x00000007c609b211 */ /* 0x000fe400028f14d8 */
[-C--:B------:R-:W-:Y:S01]  /*b100*/  @!P1 LEA R10, P6, R197, R6.reuse, 0x2 ;  /* 0x00000006c50a9211 */ /* 0x080fe200078c10ff */
[----:B------:R0:W-:Y:S01]  /*b110*/  @!P2 ST.E.64 desc[UR50][R4.64], R98 ;  /* 0x000000620400a985 */ /* 0x0001e2000c101b32 */
[----:B------:R-:W-:Y:S02]  /*b120*/  ISETP.GE.AND P2, PT, R194, UR4, PT ;  /* 0x00000004c2007c0c */ /* 0x000fe4000bf46270 */
[----:B------:R-:W-:Y:S01]  /*b130*/  @!P0 LEA R12, P5, R196, R6, 0x2 ;  /* 0x00000006c40c8211 */ /* 0x000fe200078a10ff */
[----:B------:R1:W-:Y:S01]  /*b140*/  @!P3 ST.E.64 desc[UR50][R8.64], R96 ;  /* 0x000000600800b985 */ /* 0x0003e2000c101b32 */
[----:B------:R-:W-:-:S02]  /*b150*/  ISETP.GE.AND P3, PT, R193, UR4, PT ;  /* 0x00000004c1007c0c */ /* 0x000fc4000bf66270 */
[-C--:B------:R-:W-:Y:S02]  /*b160*/  @!P1 LEA.HI.X R11, R197, R7.reuse, R215, 0x2, P6 ;  /* 0x00000007c50b9211 */ /* 0x080fe400030f14d7 */
[----:B------:R-:W-:-:S03]  /*b170*/  @!P0 LEA.HI.X R13, R196, R7, R214, 0x2, P5 ;  /* 0x00000007c40d8211 */ /* 0x000fc600028f14d6 */
[----:B------:R3:W-:Y:S01]  /*b180*/  @!P1 ST.E.64 desc[UR50][R10.64], R94 ;  /* 0x0000005e0a009985 */ /* 0x0007e2000c101b32 */
[----:B0-----:R-:W-:-:S03]  /*b190*/  @!P4 LEA R4, P1, R195, R6, 0x2 ;  /* 0x00000006c304c211 */ /* 0x001fc600078210ff */
[----:B------:R0:W-:Y:S01]  /*b1a0*/  @!P0 ST.E.64 desc[UR50][R12.64], R92 ;  /* 0x0000005c0c008985 */ /* 0x0001e2000c101b32 */
[----:B------:R-:W-:Y:S02]  /*b1b0*/  ISETP.GE.AND P0, PT, R192, UR4, PT ;  /* 0x00000004c0007c0c */ /* 0x000fe4000bf06270 */
[-C--:B------:R-:W-:Y:S02]  /*b1c0*/  @!P4 LEA.HI.X R5, R195, R7.reuse, R213, 0x2, P1 ;  /* 0x00000007c305c211 */ /* 0x080fe400008f14d5 */
[CC--:B------:R-:W-:Y:S02]  /*b1d0*/  @!P2 LEA R14, P6, R194.reuse, R6.reuse, 0x2 ;  /* 0x00000006c20ea211 */ /* 0x0c0fe400078c10ff */
[----:B------:R-:W-:Y:S01]  /*b1e0*/  ISETP.GE.AND P1, PT, R171, UR4, PT ;  /* 0x00000004ab007c0c */ /* 0x000fe2000bf26270 */
[----:B------:R4:W-:Y:S01]  /*b1f0*/  @!P4 ST.E.64 desc[UR50][R4.64], R90 ;  /* 0x0000005a0400c985 */ /* 0x0009e2000c101b32 */
[----:B------:R-:W-:Y:S02]  /*b200*/  @!P3 LEA R20, P5, R193, R6, 0x2 ;  /* 0x00000006c114b211 */ /* 0x000fe400078a10ff */
[----:B------:R-:W-:-:S02]  /*b210*/  @!P2 LEA.HI.X R15, R194, R7, R212, 0x2, P6 ;  /* 0x00000007c20fa211 */ /* 0x000fc400030f14d4 */
[----:B------:R-:W-:Y:S02]  /*b220*/  ISETP.GE.AND P4, PT, R170, UR4, PT ;  /* 0x00000004aa007c0c */ /* 0x000fe4000bf86270 */
[----:B------:R-:W-:Y:S01]  /*b230*/  @!P3 LEA.HI.X R21, R193, R7, R211, 0x2, P5 ;  /* 0x00000007c115b211 */ /* 0x000fe200028f14d3 */
[----:B------:R5:W-:Y:S01]  /*b240*/  @!P2 ST.E.64 desc[UR50][R14.64], R88 ;  /* 0x000000580e00a985 */ /* 0x000be2000c101b32 */
[----:B-1----:R-:W-:-:S03]  /*b250*/  @!P0 LEA R8, P2, R192, R6, 0x2 ;  /* 0x00000006c0088211 */ /* 0x002fc600078410ff */
[----:B------:R-:W-:Y:S01]  /*b260*/  @!P3 ST.E.64 desc[UR50][R20.64], R86 ;  /* 0x000000561400b985 */ /* 0x000fe2000c101b32 */
[----:B------:R-:W-:Y:S02]  /*b270*/  ISETP.GE.AND P3, PT, R169, UR4, PT ;  /* 0x00000004a9007c0c */ /* 0x000fe4000bf66270 */
[CC--:B---3--:R-:W-:Y:S02]  /*b280*/  @!P1 LEA R10, P5, R171.reuse, R6.reuse, 0x2 ;  /* 0x00000006ab0a9211 */ /* 0x0c8fe400078a10ff */
[-C--:B------:R-:W-:Y:S02]  /*b290*/  @!P0 LEA.HI.X R9, R192, R7.reuse, R210, 0x2, P2 ;  /* 0x00000007c0098211 */ /* 0x080fe400010f14d2 */
[----:B------:R-:W-:Y:S02]  /*b2a0*/  ISETP.GE.AND P2, PT, R168, UR4, PT ;  /* 0x00000004a8007c0c */ /* 0x000fe4000bf46270 */
[----:B0-----:R-:W-:Y:S01]  /*b2b0*/  @!P4 LEA R12, P6, R170, R6, 0x2 ;  /* 0x00000006aa0cc211 */ /* 0x001fe200078c10ff */
[----:B------:R0:W-:Y:S01]  /*b2c0*/  @!P0 ST.E.64 desc[UR50][R8.64], R84 ;  /* 0x0000005408008985 */ /* 0x0001e2000c101b32 */
[----:B------:R-:W-:-:S02]  /*b2d0*/  @!P1 LEA.HI.X R11, R171, R7, R209, 0x2, P5 ;  /* 0x00000007ab0b9211 */ /* 0x000fc400028f14d1 */
[-C--:B------:R-:W-:Y:S02]  /*b2e0*/  @!P4 LEA.HI.X R13, R170, R7.reuse, R208, 0x2, P6 ;  /* 0x00000007aa0dc211 */ /* 0x080fe400030f14d0 */
[----:B------:R-:W-:Y:S01]  /*b2f0*/  ISETP.GE.AND P0, PT, R23, UR4, PT ;  /* 0x0000000417007c0c */ /* 0x000fe2000bf06270 */
[----:B------:R1:W-:Y:S01]  /*b300*/  @!P1 ST.E.64 desc[UR50][R10.64], R82 ;  /* 0x000000520a009985 */ /* 0x0003e2000c101b32 */
[C---:B----4-:R-:W-:Y:S02]  /*b310*/  @!P3 LEA R4, P1, R169.reuse, R6, 0x2 ;  /* 0x00000006a904b211 */ /* 0x050fe400078210ff */
[----:B------:R-:W-:Y:S01]  /*b320*/  ISETP.GE.AND P5, PT, R22, UR4, PT ;  /* 0x0000000416007c0c */ /* 0x000fe2000bfa6270 */
[----:B------:R3:W-:Y:S01]  /*b330*/  @!P4 ST.E.64 desc[UR50][R12.64], R80 ;  /* 0x000000500c00c985 */ /* 0x0007e2000c101b32 */
[----:B------:R-:W-:Y:S02]  /*b340*/  @!P3 LEA.HI.X R5, R169, R7, R207, 0x2, P1 ;  /* 0x00000007a905b211 */ /* 0x000fe400008f14cf */
[----:B------:R-:W-:-:S02]  /*b350*/  ISETP.GE.AND P4, PT, R19, UR4, PT ;  /* 0x0000000413007c0c */ /* 0x000fc4000bf86270 */
[----:B------:R-:W-:Y:S01]  /*b360*/  ISETP.GE.AND P1, PT, R18, UR4, PT ;  /* 0x0000000412007c0c */ /* 0x000fe2000bf26270 */
[----:B------:R4:W-:Y:S01]  /*b370*/  @!P3 ST.E.64 desc[UR50][R4.64], R78 ;  /* 0x0000004e0400b985 */ /* 0x0009e2000c101b32 */
[CC--:B-----5:R-:W-:Y:S02]  /*b380*/  @!P2 LEA R14, P6, R168.reuse, R6.reuse, 0x2 ;  /* 0x00000006a80ea211 */ /* 0x0e0fe400078c10ff */
[C---:B0-----:R-:W-:Y:S02]  /*b390*/  @!P0 LEA R8, P3, R23.reuse, R6, 0x2 ;  /* 0x0000000617088211 */ /* 0x041fe400078610ff */
[-C--:B------:R-:W-:Y:S02]  /*b3a0*/  @!P2 LEA.HI.X R15, R168, R7.reuse, R206, 0x2, P6 ;  /* 0x00000007a80fa211 */ /* 0x080fe400030f14ce */
[----:B------:R-:W-:-:S03]  /*b3b0*/  @!P0 LEA.HI.X R9, R23, R7, R205, 0x2, P3 ;  /* 0x0000000717098211 */ /* 0x000fc600018f14cd */
[----:B------:R4:W-:Y:S01]  /*b3c0*/  @!P2 ST.E.64 desc[UR50][R14.64], R76 ;  /* 0x0000004c0e00a985 */ /* 0x0009e2000c101b32 */
[-C--:B-1----:R-:W-:Y:S02]  /*b3d0*/  @!P5 LEA R10, P2, R22, R6.reuse, 0x2 ;  /* 0x00000006160ad211 */ /* 0x082fe400078410ff */
[CC--:B---3--:R-:W-:Y:S01]  /*b3e0*/  @!P4 LEA R12, P3, R19.reuse, R6.reuse, 0x2 ;  /* 0x00000006130cc211 */ /* 0x0c8fe200078610ff */
[----:B------:R4:W-:Y:S01]  /*b3f0*/  @!P0 ST.E.64 desc[UR50][R8.64], R72 ;  /* 0x0000004808008985 */ /* 0x0009e2000c101b32 */
[----:B------:R-:W-:Y:S02]  /*b400*/  @!P1 LEA R6, P6, R18, R6, 0x2 ;  /* 0x0000000612069211 */ /* 0x000fe400078c10ff */
[-C--:B------:R-:W-:Y:S02]  /*b410*/  @!P5 LEA.HI.X R11, R22, R7.reuse, R204, 0x2, P2 ;  /* 0x00000007160bd211 */ /* 0x080fe400010f14cc */
[-C--:B------:R-:W-:Y:S02]  /*b420*/  @!P4 LEA.HI.X R13, R19, R7.reuse, R203, 0x2, P3 ;  /* 0x00000007130dc211 */ /* 0x080fe400018f14cb */
[----:B------:R-:W-:Y:S01]  /*b430*/  @!P1 LEA.HI.X R7, R18, R7, R202, 0x2, P6 ;  /* 0x0000000712079211 */ /* 0x000fe200030f14ca */
[----:B------:R4:W-:Y:S04]  /*b440*/  @!P5 ST.E.64 desc[UR50][R10.64], R74 ;  /* 0x0000004a0a00d985 */ /* 0x0009e8000c101b32 */
[----:B------:R4:W-:Y:S04]  /*b450*/  @!P4 ST.E.64 desc[UR50][R12.64], R70 ;  /* 0x000000460c00c985 */ /* 0x0009e8000c101b32 */
[----:B------:R4:W-:Y:S02]  /*b460*/  @!P1 ST.E.64 desc[UR50][R6.64], R68 ;  /* 0x0000004406009985 */ /* 0x0009e4000c101b32 */
.L_x_173:
[----:B------:R-:W-:Y:S05]  /*b470*/  BSYNC B1 ;  /* 0x0000000000017941 */ /* 0x000fea0003800000 */
.L_x_172:
[----:B------:R-:W-:Y:S01]  /*b480*/  ISETP.GE.AND P0, PT, R24, R33, PT ;  /* 0x000000211800720c */ /* 0x000fe20003f06270 */
[----:B-1--4-:R1:W3:Y:S04]  /*b490*/  SHFL.IDX PT, R7, R3, 0x1, 0x1c1f ;  /* 0x003c1f0003077f89 */ /* 0x0122e800000e0000 */
[----:B0-----:R1:W0:Y:S08]  /*b4a0*/  SHFL.IDX PT, R6, R0, 0x1, 0x1c1f ;  /* 0x003c1f0000067f89 */ /* 0x00123000000e0000 */
[----:B-1----:R-:W-:Y:S05]  /*b4b0*/  @P0 BRA `(.L_x_171) ;  /* 0x0000001000200947 */ /* 0x002fea0003800000 */
[----:B------:R-:W-:Y:S02]  /*b4c0*/  ULDC UR4, c[0x0][0xac8] ;  /* 0x0002b20000047ab9 */ /* 0x000fe40000000800 */
[----:B------:R-:W-:Y:S02]  /*b4d0*/  ISETP.GE.AND P1, PT, R198, UR4, PT ;  /* 0x00000004c6007c0c */ /* 0x000fe4000bf26270 */
[----:B------:R-:W-:Y:S02]  /*b4e0*/  ISETP.GE.AND P6, PT, R199, UR4, PT ;  /* 0x00000004c7007c0c */ /* 0x000fe4000bfc6270 */
[----:B------:R-:W-:Y:S02]  /*b4f0*/  ISETP.GE.AND P0, PT, R197, UR4, PT ;  /* 0x00000004c5007c0c */ /* 0x000fe4000bf06270 */
[----:B------:R-:W-:Y:S02]  /*b500*/  ISETP.GE.AND P2, PT, R196, UR4, PT ;  /* 0x00000004c4007c0c */ /* 0x000fe4000bf46270 */
[----:B------:R-:W-:-:S05]  /*b510*/  ISETP.GE.AND P3, PT, R195, UR4, PT ;  /* 0x00000004c3007c0c */ /* 0x000fca000bf66270 */
[CC--:B0-----:R-:W-:Y:S02]  /*b520*/  @!P1 LEA R8, P4, R198.reuse, R6.reuse, 0x2 ;  /* 0x00000006c6089211 */ /* 0x0c1fe400078810ff */
[----:B---3--:R-:W-:Y:S02]  /*b530*/  @!P6 IMAD.WIDE R4, R199, 0x4, R6 ;  /* 0x00000004c704e825 */ /* 0x008fe400078e0206 */
[-C--:B------:R-:W-:Y:S02]  /*b540*/  @!P1 LEA.HI.X R9, R198, R7.reuse, R216, 0x2, P4 ;  /* 0x00000007c6099211 */ /* 0x080fe400020f14d8 */
[----:B------:R-:W-:Y:S01]  /*b550*/  ISETP.GE.AND P4, PT, R194, UR4, PT ;  /* 0x00000004c2007c0c */ /* 0x000fe2000bf86270 */
[----:B------:R0:W-:Y:S01]  /*b560*/  @!P6 ST.E.64 desc[UR50][R4.64], R40 ;  /* 0x000000280400e985 */ /* 0x0001e2000c101b32 */
[-C--:B------:R-:W-:Y:S02]  /*b570*/  @!P0 LEA R10, P5, R197, R6.reuse, 0x2 ;  /* 0x00000006c50a8211 */ /* 0x080fe400078a10ff */
[----:B------:R-:W-:Y:S01]  /*b580*/  @!P3 LEA R14, P6, R195, R6, 0x2 ;  /* 0x00000006c30eb211 */ /* 0x000fe200078c10ff */
[----:B------:R1:W-:Y:S01]  /*b590*/  @!P1 ST.E.64 desc[UR50][R8.64], R42 ;  /* 0x0000002a08009985 */ /* 0x0003e2000c101b32 */
[----:B------:R-:W-:-:S02]  /*b5a0*/  @!P0 LEA.HI.X R11, R197, R7, R215, 0x2, P5 ;  /* 0x00000007c50b8211 */ /* 0x000fc400028f14d7 */
[CC--:B------:R-:W-:Y:S02]  /*b5b0*/  @!P2 LEA R12, P1, R196.reuse, R6.reuse, 0x2 ;  /* 0x00000006c40ca211 */ /* 0x0c0fe400078210ff */
[-C--:B------:R-:W-:Y:S01]  /*b5c0*/  @!P3 LEA.HI.X R15, R195, R7.reuse, R213, 0x2, P6 ;  /* 0x00000007c30fb211 */ /* 0x080fe200030f14d5 */
[----:B------:R3:W-:Y:S01]  /*b5d0*/  @!P0 ST.E.64 desc[UR50][R10.64], R44 ;  /* 0x0000002c0a008985 */ /* 0x0007e2000c101b32 */
[----:B------:R-:W-:Y:S02]  /*b5e0*/  ISETP.GE.AND P0, PT, R193, UR4, PT ;  /* 0x00000004c1007c0c */ /* 0x000fe4000bf06270 */
[----:B------:R-:W-:Y:S02]  /*b5f0*/  @!P2 LEA.HI.X R13, R196, R7, R214, 0x2, P1 ;  /* 0x00000007c40da211 */ /* 0x000fe400008f14d6 */
[----:B------:R-:W-:Y:S02]  /*b600*/  ISETP.GE.AND P1, PT, R192, UR4, PT ;  /* 0x00000004c0007c0c */ /* 0x000fe4000bf26270 */
[----:B------:R-:W-:Y:S01]  /*b610*/  @!P4 LEA R20, P5, R194, R6, 0x2 ;  /* 0x00000006c214c211 */ /* 0x000fe200078a10ff */
[----:B------:R4:W-:Y:S01]  /*b620*/  @!P2 ST.E.64 desc[UR50][R12.64], R46 ;  /* 0x0000002e0c00a985 */ /* 0x0009e2000c101b32 */
[----:B------:R-:W-:-:S02]  /*b630*/  ISETP.GE.AND P2, PT, R171, UR4, PT ;  /* 0x00000004ab007c0c */ /* 0x000fc4000bf46270 */
[-C--:B------:R-:W-:Y:S01]  /*b640*/  @!P4 LEA.HI.X R21, R194, R7.reuse, R212, 0x2, P5 ;  /* 0x00000007c215c211 */ /* 0x080fe200028f14d4 */
[----:B------:R5:W-:Y:S02]  /*b650*/  @!P3 ST.E.64 desc[UR50][R14.64], R48 ;  /* 0x000000300e00b985 */ /* 0x000be4000c101b32 */
[CC--:B0-----:R-:W-:Y:S02]  /*b660*/  @!P0 LEA R4, P3, R193.reuse, R6.reuse, 0x2 ;  /* 0x00000006c1048211 */ /* 0x0c1fe400078610ff */
[----:B------:R-:W-:Y:S01]  /*b670*/  @!P4 ST.E.64 desc[UR50][R20.64], R50 ;  /* 0x000000321400c985 */ /* 0x000fe2000c101b32 */
[----:B------:R-:W-:Y:S02]  /*b680*/  ISETP.GE.AND P4, PT, R170, UR4, PT ;  /* 0x00000004aa007c0c */ /* 0x000fe4000bf86270 */
[----:B-1----:R-:W-:Y:S02]  /*b690*/  @!P1 LEA R8, P5, R192, R6, 0x2 ;  /* 0x00000006c0089211 */ /* 0x002fe400078a10ff */
[----:B------:R-:W-:-:S02]  /*b6a0*/  @!P0 LEA.HI.X R5, R193, R7, R211, 0x2, P3 ;  /* 0x00000007c1058211 */ /* 0x000fc400018f14d3 */
[----:B------:R-:W-:Y:S02]  /*b6b0*/  ISETP.GE.AND P3, PT, R169, UR4, PT ;  /* 0x00000004a9007c0c */ /* 0x000fe4000bf66270 */
[CC--:B---3--:R-:W-:Y:S01]  /*b6c0*/  @!P2 LEA R10, P6, R171.reuse, R6.reuse, 0x2 ;  /* 0x00000006ab0aa211 */ /* 0x0c8fe200078c10ff */
[----:B------:R0:W-:Y:S01]  /*b6d0*/  @!P0 ST.E.64 desc[UR50][R4.64], R52 ;  /* 0x0000003404008985 */ /* 0x0001e2000c101b32 */
[-C--:B------:R-:W-:Y:S02]  /*b6e0*/  @!P1 LEA.HI.X R9, R192, R7.reuse, R210, 0x2, P5 ;  /* 0x00000007c0099211 */ /* 0x080fe400028f14d2 */
[----:B------:R-:W-:Y:S02]  /*b6f0*/  @!P2 LEA.HI.X R11, R171, R7, R209, 0x2, P6 ;  /* 0x00000007ab0ba211 */ /* 0x000fe400030f14d1 */
[----:B------:R-:W-:Y:S01]  /*b700*/  ISETP.GE.AND P0, PT, R168, UR4, PT ;  /* 0x00000004a8007c0c */ /* 0x000fe2000bf06270 */
[----:B------:R1:W-:Y:S01]  /*b710*/  @!P1 ST.E.64 desc[UR50][R8.64], R54 ;  /* 0x0000003608009985 */ /* 0x0003e2000c101b32 */
[----:B----4-:R-:W-:-:S02]  /*b720*/  @!P4 LEA R12, P1, R170, R6, 0x2 ;  /* 0x00000006aa0cc211 */ /* 0x010fc400078210ff */
[----:B------:R-:W-:Y:S01]  /*b730*/  ISETP.GE.AND P5, PT, R23, UR4, PT ;  /* 0x0000000417007c0c */ /* 0x000fe2000bfa6270 */
[----:B------:R3:W-:Y:S01]  /*b740*/  @!P2 ST.E.64 desc[UR50][R10.64], R56 ;  /* 0x000000380a00a985 */ /* 0x0007e2000c101b32 */
[----:B------:R-:W-:Y:S02]  /*b750*/  @!P4 LEA.HI.X R13, R170, R7, R208, 0x2, P1 ;  /* 0x00000007aa0dc211 */ /* 0x000fe400008f14d0 */
[----:B------:R-:W-:Y:S02]  /*b760*/  ISETP.GE.AND P2, PT, R22, UR4, PT ;  /* 0x0000000416007c0c */ /* 0x000fe4000bf46270 */
[----:B------:R-:W-:Y:S01]  /*b770*/  ISETP.GE.AND P1, PT, R19, UR4, PT ;  /* 0x0000000413007c0c */ /* 0x000fe2000bf26270 */
[----:B------:R4:W-:Y:S01]  /*b780*/  @!P4 ST.E.64 desc[UR50][R12.64], R58 ;  /* 0x0000003a0c00c985 */ /* 0x0009e2000c101b32 */
[-C--:B-----5:R-:W-:Y:S02]  /*b790*/  @!P3 LEA R14, P6, R169, R6.reuse, 0x2 ;  /* 0x00000006a90eb211 */ /* 0x0a0fe400078c10ff */
[----:B0-----:R-:W-:-:S02]  /*b7a0*/  @!P0 LEA R4, P4, R168, R6, 0x2 ;  /* 0x00000006a8048211 */ /* 0x001fc400078810ff */
        /* <DEDUP_REMOVED lines=10> */
[----:B------:R4:W-:Y:S01]  /*b850*/  @!P5 ST.E.64 desc[UR50][R8.64], R64 ;  /* 0x000000400800d985 */ /* 0x0009e2000c101b32 */
[----:B------:R-:W-:-:S03]  /*b860*/  ISETP.GE.AND P0, PT, R18, UR4, PT ;  /* 0x0000000412007c0c */ /* 0x000fc6000bf06270 */
[----:B------:R4:W-:Y:S04]  /*b870*/  @!P2 ST.E.64 desc[UR50][R10.64], R66 ;  /* 0x000000420a00a985 */ /* 0x0009e8000c101b32 */
[----:B------:R4:W-:Y:S06]  /*b880*/  @!P1 ST.E.64 desc[UR50][R20.64], R34 ;  /* 0x0000002214009985 */ /* 0x0009ec000c101b32 */
[----:B------:R-:W-:Y:S05]  /*b890*/  @P0 BRA `(.L_x_171) ;  /* 0x0000000c00280947 */ /* 0x000fea0003800000 */
[----:B----4-:R-:W-:-:S04]  /*b8a0*/  LEA R4, P0, R18, R6, 0x2 ;  /* 0x0000000612047211 */ /* 0x010fc800078010ff */
[----:B------:R-:W-:-:S05]  /*b8b0*/  LEA.HI.X R5, R18, R7, R202, 0x2, P0 ;  /* 0x0000000712057211 */ /* 0x000fca00000f14ca */
[----:B------:R0:W-:Y:S01]  /*b8c0*/  ST.E.64 desc[UR50][R4.64], R36 ;  /* 0x0000002404007985 */ /* 0x0001e2000c101b32 */
[----:B------:R-:W-:Y:S05]  /*b8d0*/  BRA `(.L_x_171) ;  /* 0x0000000c00187947 */ /* 0x000fea0003800000 */
.L_x_162:
[----:B------:R-:W-:Y:S02]  /*b8e0*/  ULDC.64 UR8, c[0x0][0xc00] ;  /* 0x0003000000087ab9 */ /* 0x000fe40000000a00 */
[----:B------:R-:W-:-:S04]  /*b8f0*/  UISETP.NE.U32.AND UP0, UPT, UR8, URZ, UPT ;  /* 0x0000003f0800728c */ /* 0x000fc8000bf05070 */
[----:B------:R-:W-:-:S03]  /*b900*/  UISETP.NE.AND.EX UP0, UPT, UR9, URZ, UPT, UP0 ;  /* 0x0000003f0900728c */ /* 0x000fc6000bf05300 */
[----:B------:R-:W-:Y:S02]  /*b910*/  ULDC.64 UR8, c[0x0][0xc00] ;  /* 0x0003000000087ab9 */ /* 0x000fe40000000a00 */
[----:B------:R-:W-:Y:S01]  /*b920*/  UIMAD.WIDE UR8, UR36, 0x4, UR8 ;  /* 0x00000004240878a5 */ /* 0x000fe2000f8e0208 */
[----:B------:R-:W-:-:S05]  /*b930*/  PLOP3.LUT P1, PT, PT, PT, UP0, 0x80, 0x0 ;  /* 0x000000000000781c */ /* 0x000fca0003f2f008 */
[----:B------:R-:W-:Y:S02]  /*b940*/  IMAD.U32 R4, RZ, RZ, UR8 ;  /* 0x00000008ff047e24 */ /* 0x000fe4000f8e00ff */
[----:B------:R-:W-:Y:S01]  /*b950*/  IMAD.U32 R5, RZ, RZ, UR9 ;  /* 0x00000009ff057e24 */ /* 0x000fe2000f8e00ff */
[----:B------:R-:W-:Y:S02]  /*b960*/  ULDC.64 UR8, c[0x0][0xc08] ;  /* 0x0003020000087ab9 */ /* 0x000fe40000000a00 */
[----:B------:R-:W-:-:S03]  /*b970*/  UISETP.NE.U32.AND UP1, UPT, UR8, URZ, UPT ;  /* 0x0000003f0800728c */ /* 0x000fc6000bf25070 */
[----:B------:R-:W2:Y:S01]  /*b980*/  @P1 LDG.E R3, desc[UR50][R4.64] ;  /* 0x0000003204031981 */ /* 0x000ea2000c1e1900 */
[----:B------:R-:W-:Y:S01]  /*b990*/  UISETP.NE.AND.EX UP1, UPT, UR9, URZ, UPT, UP1 ;  /* 0x0000003f0900728c */ /* 0x000fe2000bf25310 */
[----:B------:R-:W-:Y:S02]  /*b9a0*/  ULDC UR4, c[0x0][0xa88] ;  /* 0x0002a20000047ab9 */ /* 0x000fe40000000800 */
[----:B------:R-:W-:-:S03]  /*b9b0*/  IMAD.U32 R0, RZ, RZ, UR4 ;  /* 0x00000004ff007e24 */ /* 0x000fc6000f8e00ff */
[----:B------:R-:W-:-:S05]  /*b9c0*/  PLOP3.LUT P2, PT, PT, PT, UP1, 0x80, 0x0 ;  /* 0x000000000000781c */ /* 0x000fca0003f4f018 */
[----:B------:R-:W-:Y:S02]  /*b9d0*/  @UP1 ULDC.64 UR8, c[0x0][0xc08] ;  /* 0x0003020000081ab9 */ /* 0x000fe40000000a00 */
[----:B------:R-:W-:-:S06]  /*b9e0*/  @UP1 UIMAD.WIDE UR8, UR36, 0x4, UR8 ;  /* 0x00000004240818a5 */ /* 0x000fcc000f8e0208 */
[----:B------:R-:W-:Y:S02]  /*b9f0*/  IMAD.U32 R6, RZ, RZ, UR8 ;  /* 0x00000008ff067e24 */ /* 0x000fe4000f8e00ff */
[----:B------:R-:W-:-:S05]  /*ba00*/  IMAD.U32 R7, RZ, RZ, UR9 ;  /* 0x00000009ff077e24 */ /* 0x000fca000f8e00ff */
[----:B------:R0:W5:Y:S01]  /*ba10*/  @P2 LDG.E R0, desc[UR50][R6.64] ;  /* 0x0000003206002981 */ /* 0x000162000c1e1900 */
[----:B------:R-:W-:Y:S01]  /*ba20*/  UMOV UR4, URZ ;  /* 0x0000003f00047c82 */ /* 0x000fe20008000000 */
[----:B------:R-:W-:Y:S02]  /*ba30*/  ISETP.GT.AND P0, PT, R223, 0x7f, PT ;  /* 0x0000007fdf00780c */ /* 0x000fe40003f04270 */
[----:B--2---:R-:W-:-:S13]  /*ba40*/  @P1 R2UR UR4, R3 ;  /* 0x00000000030412ca */ /* 0x004fda00000e0000 */
[----:B------:R-:W-:Y:S01]  /*ba50*/  USHF.R.S32.HI UR16, URZ, 0x1f, UR4 ;  /* 0x0000001f3f107899 */ /* 0x000fe20008011404 */
[----:B0-----:R-:W-:Y:S11]  /*ba60*/  @P2 BRA `(.L_x_174) ;  /* 0x0000000000102947 */ /* 0x001ff60003800000 */
[----:B------:R-:W-:Y:S05]  /*ba70*/  @!P1 BRA `(.L_x_174) ;  /* 0x00000000000c9947 */ /* 0x000fea0003800000 */
[----:B------:R-:W2:Y:S04]  /*ba80*/  LDG.E R3, desc[UR50][R4.64] ;  /* 0x0000003204037981 */ /* 0x000ea8000c1e1900 */
[----:B-----5:R-:W2:Y:S02]  /*ba90*/  LDG.E R0, desc[UR50][R4.64+0x4] ;  /* 0x0000043204007981 */ /* 0x020ea4000c1e1900 */
[----:B--2---:R-:W-:-:S07]  /*baa0*/  IMAD.IADD R0, R0, 0x1, -R3 ;  /* 0x0000000100007824 */ /* 0x004fce00078e0a03 */
.L_x_174:
[----:B------:R-:W-:Y:S01]  /*bab0*/  USEL UR36, UR36, URZ, !UP0 ;  /* 0x0000003f24247287 */ /* 0x000fe2000c000000 */
[----:B------:R-:W-:Y:S01]  /*bac0*/  BSSY B1, `(.L_x_175) ;  /* 0x0000039000017945 */ /* 0x000fe20003800000 */
[----:B------:R-:W-:-:S03]  /*bad0*/  USEL UR37, UR37, URZ, !UP0 ;  /* 0x0000003f25257287 */ /* 0x000fc6000c000000 */
[----:B------:R-:W-:Y:S09]  /*bae0*/  @P0 BRA `(.L_x_176) ;  /* 0x0000000000d80947 */ /* 0x000ff20003800000 */
[----:B------:R-:W0:Y:S01]  /*baf0*/  S2R R4, SR_TID.X ;  /* 0x0000000000047919 */ /* 0x000e220000002100 */
[----:B------:R-:W1:Y:S01]  /*bb00*/  LDC R9, c[0x0][0xbe8] ;  /* 0x0002fa00ff097b82 */ /* 0x000e620000000800 */
[----:B------:R-:W-:-:S04]  /*bb10*/  IMAD.U32 R3, RZ, RZ, UR43 ;  /* 0x0000002bff037e24 */ /* 0x000fc8000f8e00ff */
[----:B0-----:R-:W-:Y:S02]  /*bb20*/  IMAD R3, R3, 0x80, R4 ;  /* 0x0000008003037824 */ /* 0x001fe400078e0204 */
[----:B-1---5:R-:W-:Y:S02]  /*bb30*/  IMAD R4, R0, R9, RZ ;  /* 0x0000000900047224 */ /* 0x022fe400078e02ff */
[----:B------:R-:W-:-:S05]  /*bb40*/  VIADD R6, R3, 0xffffff80 ;  /* 0xffffff8003067836 */ /* 0x000fca0000000000 */
[----:B------:R-:W-:-:S13]  /*bb50*/  ISETP.GE.AND P0, PT, R6, R4, PT ;  /* 0x000000040600720c */ /* 0x000fda0003f06270 */
[----:B------:R-:W-:Y:S05]  /*bb60*/  @P0 BRA `(.L_x_176) ;  /* 0x0000000000b80947 */ /* 0x000fea0003800000 */
[----:B------:R-:W-:Y:S01]  /*bb70*/  ISETP.NE.AND P0, PT, R9, 0x1, PT ;  /* 0x000000010900780c */ /* 0x000fe20003f05270 */
[----:B------:R-:W-:Y:S01]  /*bb80*/  UISETP.GT.AND UP2, UPT, UR45, 0x1, UPT ;  /* 0x000000012d00788c */ /* 0x000fe2000bf44270 */
[----:B------:R-:W-:-:S03]  /*bb90*/  UMOV UR7, 0x9b8 ;  /* 0x000009b800077882 */ /* 0x000fc60000000000 */
[----:B------:R-:W-:Y:S02]  /*bba0*/  USEL UR17, UR7, 0x978, UP2 ;  /* 0x0000097807117887 */ /* 0x000fe40009000000 */
[----:B------:R-:W-:-:S06]  /*bbb0*/  USEL UR19, UR39, URZ, UP2 ;  /* 0x0000003f27137287 */ /* 0x000fcc0009000000 */
[----:B------:R-:W0:Y:S04]  /*bbc0*/  @P0 LDC R3, c[0x0][0xbec] ;  /* 0x0002fb00ff030b82 */ /* 0x000e280000000800 */
[----:B------:R-:W-:Y:S01]  /*bbd0*/  ULDC.64 UR10, c[0x0][UR17+0x220] ;  /* 0x00008800110a7abb */ /* 0x000fe20008000a00 */
[----:B------:R-:W-:Y:S01]  /*bbe0*/  ULDC.64 UR8, c[0x0][UR17+0x218] ;  /* 0x0000860011087abb */ /* 0x000fe20008000a00 */
[----:B------:R-:W-:Y:S01]  /*bbf0*/  ULDC.64 UR12, c[0x0][UR17+0x228] ;  /* 0x00008a00110c7abb */ /* 0x000fe20008000a00 */
[----:B------:R-:W-:Y:S01]  /*bc00*/  UIMAD UR7, UR11, UR36, URZ ;  /* 0x000000240b0772a4 */ /* 0x000fe2000f8e023f */
[----:B------:R-:W1:Y:S01]  /*bc10*/  @P0 LDC R5, c[0x0][0xbf0] ;  /* 0x0002fc00ff050b82 */ /* 0x000e620000000800 */
[----:B------:R-:W-:Y:S02]  /*bc20*/  UIMAD.WIDE.U32 UR14, UR8, UR42, URZ ;  /* 0x0000002a080e72a5 */ /* 0x000fe4000f8e003f */
[----:B------:R-:W-:-:S02]  /*bc30*/  UIMAD UR18, UR9, UR42, URZ ;  /* 0x0000002a091272a4 */ /* 0x000fc4000f8e023f */
[----:B------:R-:W-:Y:S02]  /*bc40*/  UIMAD.WIDE.U32 UR8, UR10, UR36, URZ ;  /* 0x000000240a0872a5 */ /* 0x000fe4000f8e003f */
[----:B------:R-:W-:Y:S02]  /*bc50*/  UIMAD.WIDE.U32 UR20, UR12, UR19, URZ ;  /* 0x000000130c1472a5 */ /* 0x000fe4000f8e003f */
[----:B------:R-:W-:Y:S02]  /*bc60*/  UIMAD UR12, UR13, UR19, URZ ;  /* 0x000000130d0c72a4 */ /* 0x000fe4000f8e023f */
[----:B------:R-:W-:Y:S02]  /*bc70*/  UIMAD UR7, UR10, UR37, UR7 ;  /* 0x000000250a0772a4 */ /* 0x000fe4000f8e0207 */
[----:B------:R-:W-:Y:S02]  /*bc80*/  UIADD3 UR14, UP0, UP1, UR8, UR14, UR4 ;  /* 0x0000000e080e7290 */ /* 0x000fe4000f91e004 */
[----:B------:R-:W-:Y:S01]  /*bc90*/  UIADD3 UR8, UR12, UR21, URZ ;  /* 0x000000150c087290 */ /* 0x000fe2000fffe03f */
[----:B0-----:R-:W-:Y:S01]  /*bca0*/  @P0 IMAD.HI.U32 R4, R6, R3, RZ ;  /* 0x0000000306040227 */ /* 0x001fe200078e00ff */
[----:B------:R-:W-:-:S02]  /*bcb0*/  UIADD3 UR11, UR18, UR15, URZ ;  /* 0x0000000f120b7290 */ /* 0x000fc4000fffe03f */
[----:B------:R-:W-:Y:S01]  /*bcc0*/  UIADD3 UR7, UR9, UR7, URZ ;  /* 0x0000000709077290 */ /* 0x000fe2000fffe03f */
[----:B------:R-:W-:Y:S02]  /*bcd0*/  IMAD.MOV.U32 R3, RZ, RZ, R6 ;  /* 0x000000ffff037224 */ /* 0x000fe400078e0006 */
[----:B------:R-:W-:Y:S01]  /*bce0*/  IMAD.U32 R8, RZ, RZ, UR8 ;  /* 0x00000008ff087e24 */ /* 0x000fe2000f8e00ff */
[----:B------:R-:W-:Y:S01]  /*bcf0*/  UIADD3.X UR7, UR7, UR11, UR16, UP0, UP1 ;  /* 0x0000000b07077290 */ /* 0x000fe200087e2410 */
[----:B-1----:R-:W-:Y:S01]  /*bd00*/  @P0 SHF.R.U32.HI R3, RZ, R5, R4 ;  /* 0x00000005ff030219 */ /* 0x002fe20000011604 */
[----:B------:R-:W-:Y:S01]  /*bd10*/  IMAD.U32 R4, RZ, RZ, UR20 ;  /* 0x00000014ff047e24 */ /* 0x000fe2000f8e00ff */
[----:B------:R-:W-:Y:S01]  /*bd20*/  ULDC.64 UR8, c[0x0][UR17+0x210] ;  /* 0x0000840011087abb */ /* 0x000fe20008000a00 */
[----:B------:R-:W-:Y:S01]  /*bd30*/  IMAD.U32 R5, RZ, RZ, UR21 ;  /* 0x00000015ff057e24 */ /* 0x000fe2000f8e00ff */
[--C-:B------:R-:W-:Y:S01]  /*bd40*/  SHF.R.S32.HI R5, RZ, 0x1f, R3.reuse ;  /* 0x0000001fff057819 */ /* 0x100fe20000011403 */
[----:B------:R-:W-:Y:S01]  /*bd50*/  IMAD.MOV R7, RZ, RZ, -R3 ;  /* 0x000000ffff077224 */ /* 0x000fe200078e0a03 */
[----:B------:R-:W-:Y:S01]  /*bd60*/  IADD3 R4, P0, P1, R3, UR14, R4 ;  /* 0x0000000e03047c10 */ /* 0x000fe2000f91e004 */
[----:B------:R-:W-:Y:S01]  /*bd70*/  ULDC.64 UR10, c[0x0][0xba8] ;  /* 0x0002ea00000a7ab9 */ /* 0x000fe20000000a00 */
[----:B------:R-:W-:Y:S01]  /*bd80*/  @!UP2 ULDC UR10, c[0x0][0xb50] ;  /* 0x0002d400000aaab9 */ /* 0x000fe20000000800 */
[----:B------:R-:W-:Y:S01]  /*bd90*/  IMAD R7, R9, R7, R6 ;  /* 0x0000000709077224 */ /* 0x000fe200078e0206 */
[----:B------:R-:W-:Y:S01]  /*bda0*/  IADD3.X R5, R5, UR7, R8, P0, P1 ;  /* 0x0000000705057c10 */ /* 0x000fe200087e2408 */
[----:B------:R-:W-:-:S02]  /*bdb0*/  @!UP2 ULDC UR11, c[0x0][0xb54] ;  /* 0x0002d500000baab9 */ /* 0x000fc40000000800 */
[C---:B------:R-:W-:Y:S01]  /*bdc0*/  IMAD R6, R7.reuse, UR9, RZ ;  /* 0x0000000907067c24 */ /* 0x040fe2000f8e02ff */
[----:B------:R-:W-:Y:S01]  /*bdd0*/  SHF.R.S32.HI R3, RZ, 0x1f, R7 ;  /* 0x0000001fff037819 */ /* 0x000fe20000011407 */
[----:B------:R-:W-:-:S04]  /*bde0*/  IMAD.WIDE.U32 R4, R7, UR8, R4 ;  /* 0x0000000807047c25 */ /* 0x000fc8000f8e0004 */
[----:B------:R-:W-:Y:S01]  /*bdf0*/  IMAD R3, R3, UR8, R6 ;  /* 0x0000000803037c24 */ /* 0x000fe2000f8e0206 */
[----:B------:R-:W-:-:S03]  /*be00*/  LEA R6, P0, R4, UR10, 0x2 ;  /* 0x0000000a04067c11 */ /* 0x000fc6000f8010ff */
[----:B------:R-:W-:-:S05]  /*be10*/  IMAD.IADD R3, R5, 0x1, R3 ;  /* 0x0000000105037824 */ /* 0x000fca00078e0203 */
[----:B------:R-:W-:Y:S01]  /*be20*/  LEA.HI.X R7, R4, UR11, R3, 0x2, P0 ;  /* 0x0000000b04077c11 */ /* 0x000fe200080f1403 */
[----:B------:R-:W-:-:S05]  /*be30*/  IMAD.MOV.U32 R3, RZ, RZ, -0x800000 ;  /* 0xff800000ff037424 */ /* 0x000fca00078e00ff */
[----:B------:R0:W-:Y:S02]  /*be40*/  STG.E desc[UR50][R6.64], R3 ;  /* 0x0000000306007986 */ /* 0x0001e4000c101932 */
.L_x_176:
[----:B------:R-:W-:Y:S05]  /*be50*/  BSYNC B1 ;  /* 0x0000000000017941 */ /* 0x000fea0003800000 */
.L_x_175:
[----:B------:R-:W-:-:S06]  /*be60*/  UISETP.GT.AND UP0, UPT, UR45, 0x1, UPT ;  /* 0x000000012d00788c */ /* 0x000fcc000bf04270 */
[----:B------:R-:W-:-:S13]  /*be70*/  PLOP3.LUT P0, PT, PT, PT, UP0, 0x80, 0x0 ;  /* 0x000000000000781c */ /* 0x000fda0003f0f008 */
[----:B------:R-:W-:Y:S05]  /*be80*/  @P0 BRA `(.L_x_171) ;  /* 0x0000000400ac0947 */ /* 0x000fea0003800000 */
[----:B------:R-:W1:Y:S01]  /*be90*/  LDC R11, c[0x0][0xbe8] ;  /* 0x0002fa00ff0b7b82 */ /* 0x000e620000000800 */
[----:B------:R-:W-:Y:S01]  /*bea0*/  ULDC.64 UR10, c[0x0][0xaa0] ;  /* 0x0002a800000a7ab9 */ /* 0x000fe20000000a00 */
[----:B0-----:R-:W-:Y:S01]  /*beb0*/  IMAD R3, R17, 0x20, R200 ;  /* 0x0000002011037824 */ /* 0x001fe200078e02c8 */
[----:B------:R-:W-:Y:S01]  /*bec0*/  UIMAD UR7, UR16, UR10, URZ ;  /* 0x0000000a100772a4 */ /* 0x000fe2000f8e023f */
[----:B------:R-:W-:Y:S01]  /*bed0*/  IMAD.U32 R8, RZ, RZ, UR43 ;  /* 0x0000002bff087e24 */ /* 0x000fe2000f8e00ff */
[----:B------:R-:W-:Y:S01]  /*bee0*/  UIMAD.WIDE.U32 UR8, UR4, UR10, URZ ;  /* 0x0000000a040872a5 */ /* 0x000fe2000f8e003f */
[----:B------:R-:W-:Y:S01]  /*bef0*/  IMAD.U32 R13, RZ, RZ, UR43 ;  /* 0x0000002bff0d7e24 */ /* 0x000fe2000f8e00ff */
[----:B------:R-:W-:Y:S01]  /*bf00*/  UIMAD UR7, UR4, UR11, UR7 ;  /* 0x0000000b040772a4 */ /* 0x000fe2000f8e0207 */
[----:B------:R-:W-:Y:S01]  /*bf10*/  IMAD R8, R8, 0x80, R3 ;  /* 0x0000008008087824 */ /* 0x000fe200078e0203 */
[----:B------:R-:W-:Y:S01]  /*bf20*/  BSSY B1, `(.L_x_177) ;  /* 0x0000037000017945 */ /* 0x000fe20003800000 */
[----:B------:R-:W-:Y:S01]  /*bf30*/  ULDC.64 UR10, c[0x0][0xae8] ;  /* 0x0002ba00000a7ab9 */ /* 0x000fe20000000a00 */
[----:B------:R-:W-:Y:S01]  /*bf40*/  UIADD3 UR9, UR9, UR7, URZ ;  /* 0x0000000709097290 */ /* 0x000fe2000fffe03f */
[----:B------:R-:W-:-:S03]  /*bf50*/  IMAD.MOV.U32 R3, RZ, RZ, R8 ;  /* 0x000000ffff037224 */ /* 0x000fc600078e0008 */
[----:B------:R-:W-:-:S04]  /*bf60*/  UIMAD.WIDE.U32 UR8, UR42, UR10, UR8 ;  /* 0x0000000a2a0872a5 */ /* 0x000fc8000f8e0008 */
[----:B------:R-:W-:-:S03]  /*bf70*/  UIMAD UR9, UR42, UR11, UR9 ;  /* 0x0000000b2a0972a4 */ /* 0x000fc6000f8e0209 */
[----:B------:R-:W-:Y:S01]  /*bf80*/  ULDC.64 UR10, c[0x0][0xaf0] ;  /* 0x0002bc00000a7ab9 */ /* 0x000fe20000000a00 */
[----:B-1----:R-:W-:Y:S01]  /*bf90*/  ISETP.NE.AND P0, PT, R11, 0x1, PT ;  /* 0x000000010b00780c */ /* 0x002fe20003f05270 */
[----:B------:R-:W-:-:S04]  /*bfa0*/  UIMAD UR37, UR37, UR10, URZ ;  /* 0x0000000a252572a4 */ /* 0x000fc8000f8e023f */
[----:B------:R-:W-:Y:S02]  /*bfb0*/  UIMAD UR4, UR36, UR11, UR37 ;  /* 0x0000000b240472a4 */ /* 0x000fe4000f8e0225 */
[----:B------:R-:W-:-:S03]  /*bfc0*/  UIMAD.WIDE.U32 UR36, UR36, UR10, UR8 ;  /* 0x0000000a242472a5 */ /* 0x000fc6000f8e0008 */
[----:B------:R-:W-:Y:S01]  /*bfd0*/  ULDC.64 UR8, c[0x0][0xae0] ;  /* 0x0002b80000087ab9 */ /* 0x000fe20000000a00 */
[----:B------:R-:W-:Y:S02]  /*bfe0*/  UIADD3 UR4, UR37, UR4, URZ ;  /* 0x0000000425047290 */ /* 0x000fe4000fffe03f */
[----:B------:R-:W0:Y:S08]  /*bff0*/  @P0 LDC R5, c[0x0][0xbec] ;  /* 0x0002fb00ff050b82 */ /* 0x000e300000000800 */
[----:B------:R-:W1:Y:S01]  /*c000*/  @P0 LDC R7, c[0x0][0xbf0] ;  /* 0x0002fc00ff070b82 */ /* 0x000e620000000800 */
[----:B0-----:R-:W-:-:S04]  /*c010*/  @P0 IMAD.HI.U32 R4, R8, R5, RZ ;  /* 0x0000000508040227 */ /* 0x001fc800078e00ff */
[----:B------:R-:W-:Y:S02]  /*c020*/  IMAD.U32 R5, RZ, RZ, UR37 ;  /* 0x00000025ff057e24 */ /* 0x000fe4000f8e00ff */
[----:B------:R-:W-:Y:S01]  /*c030*/  IMAD.U32 R5, RZ, RZ, UR4 ;  /* 0x00000004ff057e24 */ /* 0x000fe2000f8e00ff */
[----:B-1----:R-:W-:-:S04]  /*c040*/  @P0 SHF.R.U32.HI R3, RZ, R7, R4 ;  /* 0x00000007ff030219 */ /* 0x002fc80000011604 */
[--C-:B------:R-:W-:Y:S01]  /*c050*/  SHF.R.S32.HI R4, RZ, 0x1f, R3.reuse ;  /* 0x0000001fff047819 */ /* 0x100fe20000011403 */
[----:B------:R-:W-:-:S04]  /*c060*/  IMAD.MOV R7, RZ, RZ, -R3 ;  /* 0x000000ffff077224 */ /* 0x000fc800078e0a03 */
[----:B------:R-:W-:Y:S02]  /*c070*/  IMAD R6, R4, UR8, RZ ;  /* 0x0000000804067c24 */ /* 0x000fe4000f8e02ff */
[----:B------:R-:W-:Y:S02]  /*c080*/  IMAD.U32 R4, RZ, RZ, UR36 ;  /* 0x00000024ff047e24 */ /* 0x000fe4000f8e00ff */
[----:B------:R-:W-:Y:S02]  /*c090*/  IMAD R7, R11, R7, R8 ;  /* 0x000000070b077224 */ /* 0x000fe400078e0208 */
[C---:B------:R-:W-:Y:S02]  /*c0a0*/  IMAD R9, R3.reuse, UR9, R6 ;  /* 0x0000000903097c24 */ /* 0x040fe4000f8e0206 */
[----:B------:R-:W-:Y:S01]  /*c0b0*/  IMAD.WIDE.U32 R4, R3, UR8, R4 ;  /* 0x0000000803047c25 */ /* 0x000fe2000f8e0004 */
[----:B------:R-:W-:Y:S01]  /*c0c0*/  SHF.R.S32.HI R3, RZ, 0x1f, R7 ;  /* 0x0000001fff037819 */ /* 0x000fe20000011407 */
[----:B------:R-:W-:-:S02]  /*c0d0*/  ULDC.64 UR8, c[0x0][0xad8] ;  /* 0x0002b60000087ab9 */ /* 0x000fc40000000a00 */
[----:B------:R-:W-:Y:S02]  /*c0e0*/  IMAD.IADD R5, R5, 0x1, R9 ;  /* 0x0000000105057824 */ /* 0x000fe400078e0209 */
[----:B------:R-:W-:Y:S02]  /*c0f0*/  IMAD R6, R3, UR8, RZ ;  /* 0x0000000803067c24 */ /* 0x000fe4000f8e02ff */
[----:B------:R-:W-:Y:S02]  /*c100*/  IMAD R8, R13, 0x80, R200 ;  /* 0x000000800d087824 */ /* 0x000fe400078e02c8 */
[----:B-----5:R-:W-:Y:S02]  /*c110*/  IMAD R11, R0, R11, RZ ;  /* 0x0000000b000b7224 */ /* 0x020fe400078e02ff */
[C---:B------:R-:W-:Y:S02]  /*c120*/  IMAD R3, R7.reuse, UR9, R6 ;  /* 0x0000000907037c24 */ /* 0x040fe4000f8e0206 */
[----:B------:R-:W-:Y:S01]  /*c130*/  IMAD.WIDE.U32 R4, R7, UR8, R4 ;  /* 0x0000000807047c25 */ /* 0x000fe2000f8e0004 */
[----:B------:R-:W-:Y:S01]  /*c140*/  ISETP.GE.AND P2, PT, R8, R11, PT ;  /* 0x0000000b0800720c */ /* 0x000fe20003f46270 */
[----:B------:R-:W-:-:S02]  /*c150*/  ULDC.64 UR8, c[0x0][0xa80] ;  /* 0x0002a00000087ab9 */ /* 0x000fc40000000a00 */
[----:B------:R-:W-:Y:S01]  /*c160*/  IMAD.IADD R3, R5, 0x1, R3 ;  /* 0x0000000105037824 */ /* 0x000fe200078e0203 */
[----:B------:R-:W-:Y:S01]  /*c170*/  LEA R6, P3, R4, UR8, 0x1 ;  /* 0x0000000804067c11 */ /* 0x000fe2000f8608ff */
[----:B------:R-:W-:-:S03]  /*c180*/  VIADD R0, R8, 0x20 ;  /* 0x0000002008007836 */ /* 0x000fc60000000000 */
[----:B------:R-:W-:Y:S01]  /*c190*/  LEA.HI.X R3, R4, UR9, R3, 0x1, P3 ;  /* 0x0000000904037c11 */ /* 0x000fe200098f0c03 */
[----:B------:R0:W1:Y:S01]  /*c1a0*/  SHFL.IDX PT, R7, R6, RZ, 0x181f ;  /* 0x00181fff06077589 */ /* 0x00006200000e0000 */
[-C--:B------:R-:W-:Y:S01]  /*c1b0*/  ISETP.GE.AND P1, PT, R0, R11.reuse, PT ;  /* 0x0000000b0000720c */ /* 0x080fe20003f26270 */
[----:B------:R-:W-:Y:S02]  /*c1c0*/  VIADD R0, R8, 0x40 ;  /* 0x0000004008007836 */ /* 0x000fe40000000000 */
[----:B------:R0:W2:Y:S03]  /*c1d0*/  SHFL.IDX PT, R5, R3, RZ, 0x181f ;  /* 0x00181fff03057589 */ /* 0x0000a600000e0000 */
        /* <DEDUP_REMOVED lines=9> */
[----:B------:R3:W-:Y:S04]  /*c270*/  @!P4 ST.E.128 desc[UR50][R12.64], RZ ;  /* 0x000000ff0c00c985 */ /* 0x0007e8000c101d32 */
[----:B------:R3:W-:Y:S02]  /*c280*/  @!P5 ST.E.128 desc[UR50][R4.64], RZ ;  /* 0x000000ff0400d985 */ /* 0x0007e4000c101d32 */
.L_x_178:
[----:B------:R-:W-:Y:S05]  /*c290*/  BSYNC B1 ;  /* 0x0000000000017941 */ /* 0x000fea0003800000 */
.L_x_177:
[----:B--23--:R2:W3:Y:S01]  /*c2a0*/  SHFL.IDX PT, R5, R3, 0x1, 0x181f ;  /* 0x00381f0003057f89 */ /* 0x00c4e200000e0000 */
[----:B------:R-:W-:Y:S03]  /*c2b0*/  BSSY B1, `(.L_x_179) ;  /* 0x000000c000017945 */ /* 0x000fe60003800000 */
[----:B-1----:R2:W1:Y:S01]  /*c2c0*/  SHFL.IDX PT, R7, R6, 0x1, 0x181f ;  /* 0x00381f0006077f89 */ /* 0x00246200000e0000 */
[----:B------:R-:W-:Y:S05]  /*c2d0*/  @P1 BRA `(.L_x_180) ;  /* 0x0000000000241947 */ /* 0x000fea0003800000 */
[----:B------:R-:W-:Y:S02]  /*c2e0*/  ULDC UR4, c[0x0][0xac8] ;  /* 0x0002b20000047ab9 */ /* 0x000fe40000000800 */
[----:B------:R-:W-:Y:S02]  /*c2f0*/  ISETP.GE.AND P3, PT, R2, UR4, PT ;  /* 0x0000000402007c0c */ /* 0x000fe4000bf66270 */
[----:B------:R-:W-:-:S11]  /*c300*/  ISETP.GE.AND P4, PT, R16, UR4, PT ;  /* 0x0000000410007c0c */ /* 0x000fd6000bf86270 */
[-C--:B-1----:R-:W-:Y:S02]  /*c310*/  @!P3 LEA R12, P1, R2, R7.reuse, 0x1 ;  /* 0x00000007020cb211 */ /* 0x082fe400078208ff */
[----:B------:R-:W-:Y:S02]  /*c320*/  @!P4 LEA R4, P2, R16, R7, 0x1 ;  /* 0x000000071004c211 */ /* 0x000fe400078408ff */
[-C--:B---3--:R-:W-:Y:S02]  /*c330*/  @!P3 LEA.HI.X R13, R2, R5.reuse, R222, 0x1, P1 ;  /* 0x00000005020db211 */ /* 0x088fe400008f0cde */
[----:B------:R-:W-:-:S03]  /*c340*/  @!P4 LEA.HI.X R5, R16, R5, R221, 0x1, P2 ;  /* 0x000000051005c211 */ /* 0x000fc600010f0cdd */
[----:B------:R4:W-:Y:S04]  /*c350*/  @!P3 ST.E.128 desc[UR50][R12.64], RZ ;  /* 0x000000ff0c00b985 */ /* 0x0009e8000c101d32 */
[----:B------:R4:W-:Y:S02]  /*c360*/  @!P4 ST.E.128 desc[UR50][R4.64], RZ ;  /* 0x000000ff0400c985 */ /* 0x0009e4000c101d32 */
.L_x_180:
[----:B------:R-:W-:Y:S05]  /*c370*/  BSYNC B1 ;  /* 0x0000000000017941 */ /* 0x000fea0003800000 */
.L_x_179:
[----:B---34-:R3:W4:Y:S01]  /*c380*/  SHFL.IDX PT, R5, R3, 0x2, 0x181f ;  /* 0x00581f0003057f89 */ /* 0x01872200000e0000 */
        /* <DEDUP_REMOVED lines=8> */
[-C--:B----4-:R-:W-:Y:S02]  /*c410*/  @!P2 LEA.HI.X R13, R2, R5.reuse, R222, 0x1, P0 ;  /* 0x00000005020da211 */ /* 0x090fe400000f0cde */
[----:B------:R-:W-:-:S03]  /*c420*/  @!P3 LEA.HI.X R5, R16, R5, R221, 0x1, P1 ;  /* 0x000000051005b211 */ /* 0x000fc600008f0cdd */
[----:B------:R1:W-:Y:S04]  /*c430*/  @!P2 ST.E.128 desc[UR50][R12.64], RZ ;  /* 0x000000ff0c00a985 */ /* 0x0003e8000c101d32 */
[----:B------:R1:W-:Y:S02]  /*c440*/  @!P3 ST.E.128 desc[UR50][R4.64], RZ ;  /* 0x000000ff0400b985 */ /* 0x0003e4000c101d32 */
.L_x_182:
[----:B------:R-:W-:Y:S05]  /*c450*/  BSYNC B1 ;  /* 0x0000000000017941 */ /* 0x000fea0003800000 */
.L_x_181:
[----:B------:R-:W-:Y:S01]  /*c460*/  VIADD R0, R8, 0x60 ;  /* 0x0000006008007836 */ /* 0x000fe20000000000 */
[----:B0-23--:R-:W0:Y:S04]  /*c470*/  SHFL.IDX PT, R3, R3, 0x3, 0x181f ;  /* 0x00781f0003037f89 */ /* 0x00de2800000e0000 */
[----:B------:R-:W-:Y:S01]  /*c480*/  ISETP.GE.AND P0, PT, R0, R11, PT ;  /* 0x0000000b0000720c */ /* 0x000fe20003f06270 */
[----:B-1--4-:R1:W2:-:S12]  /*c490*/  SHFL.IDX PT, R5, R6, 0x3, 0x181f ;  /* 0x00781f0006057f89 */ /* 0x01229800000e0000 */
[----:B-1----:R-:W-:Y:S05]  /*c4a0*/  @P0 BRA `(.L_x_171) ;  /* 0x0000000000240947 */ /* 0x002fea0003800000 */
[----:B------:R-:W-:Y:S02]  /*c4b0*/  ULDC UR4, c[0x0][0xac8] ;  /* 0x0002b20000047ab9 */ /* 0x000fe40000000800 */
[----:B------:R-:W-:Y:S02]  /*c4c0*/  ISETP.GE.AND P2, PT, R2, UR4, PT ;  /* 0x0000000402007c0c */ /* 0x000fe4000bf46270 */
[----:B------:R-:W-:-:S11]  /*c4d0*/  ISETP.GE.AND P3, PT, R16, UR4, PT ;  /* 0x0000000410007c0c */ /* 0x000fd6000bf66270 */
[-C--:B--2---:R-:W-:Y:S02]  /*c4e0*/  @!P2 LEA R6, P0, R2, R5.reuse, 0x1 ;  /* 0x000000050206a211 */ /* 0x084fe400078008ff */
[----:B------:R-:W-:Y:S02]  /*c4f0*/  @!P3 LEA R4, P1, R16, R5, 0x1 ;  /* 0x000000051004b211 */ /* 0x000fe400078208ff */
[-C--:B0-----:R-:W-:Y:S02]  /*c500*/  @!P2 LEA.HI.X R7, R2, R3.reuse, R222, 0x1, P0 ;  /* 0x000000030207a211 */ /* 0x081fe400000f0cde */
[----:B------:R-:W-:-:S03]  /*c510*/  @!P3 LEA.HI.X R5, R16, R3, R221, 0x1, P1 ;  /* 0x000000031005b211 */ /* 0x000fc600008f0cdd */
[----:B------:R0:W-:Y:S04]  /*c520*/  @!P2 ST.E.128 desc[UR50][R6.64], RZ ;  /* 0x000000ff0600a985 */ /* 0x0001e8000c101d32 */
[----:B------:R0:W-:Y:S02]  /*c530*/  @!P3 ST.E.128 desc[UR50][R4.64], RZ ;  /* 0x000000ff0400b985 */ /* 0x0001e4000c101d32 */
.L_x_171:
[----:B------:R-:W-:Y:S05]  /*c540*/  BSYNC B0 ;  /* 0x0000000000007941 */ /* 0x000fea0003800000 */
.L_x_161:
[----:B------:R-:W-:Y:S02]  /*c550*/  ULDC UR4, c[0x0][0xc3c] ;  /* 0x00030f0000047ab9 */ /* 0x000fe40000000800 */
[----:B------:R-:W-:-:S13]  /*c560*/  ISETP.GE.AND P0, PT, R39, UR4, PT ;  /* 0x0000000427007c0c */ /* 0x000fda000bf06270 */
[----:B------:R-:W-:Y:S05]  /*c570*/  @!P0 BRA `(.L_x_183) ;  /* 0xffffff48009c8947 */ /* 0x000fea000383ffff */
[----:B------:R-:W-:Y:S05]  /*c580*/  EXIT ;  /* 0x000000000000794d */ /* 0x000fea0003800000 */
.L_x_134:
[----:B------:R-:W-:-:S08]  /*c590*/  NOP ;  /* 0x0000000000007918 */ /* 0x000fd00000000000 */
[----:B------:R-:W0:-:S00]  /*c5a0*/  USETMAXREG.DEALLOC.CTAPOOL 0x18 ;  /* 0x00000018000079c8 */ /* 0x000e0000080e0500 */
[----:B0-----:R-:W2:Y:S01]  /*c5b0*/  LDL.LU R2, [R1+0x8] ;  /* 0x0000080001027983 */ /* 0x001ea20000300800 */
[----:B------:R-:W-:Y:S01]  /*c5c0*/  LOP3.LUT R0, R0, 0x3, RZ, 0xc0, !PT ;  /* 0x0000000300007812 */ /* 0x000fe200078ec0ff */
[----:B------:R-:W-:-:S05]  /*c5d0*/  IMAD.MOV.U32 R6, RZ, RZ, RZ ;  /* 0x000000ffff067224 */ /* 0x000fca00078e00ff */
[----:B------:R-:W0:Y:S02]  /*c5e0*/  SHFL.IDX PT, R0, R0, RZ, 0x1f ;  /* 0x00001fff00007589 */ /* 0x000e2400000e0000 */
[----:B0-----:R-:W-:Y:S02]  /*c5f0*/  ISETP.NE.AND P0, PT, R0, RZ, PT ;  /* 0x000000ff0000720c */ /* 0x001fe40003f05270 */
[----:B--2---:R-:W-:-:S11]  /*c600*/  LOP3.LUT R2, R2, 0xfffffffd, RZ, 0xc0, !PT ;  /* 0xfffffffd02027812 */ /* 0x004fd600078ec0ff */
[----:B------:R-:W-:-:S05]  /*c610*/  @P0 LOP3.LUT R2, R2, 0x2, RZ, 0xfc, !PT ;  /* 0x0000000202020812 */ /* 0x000fca00078efcff */
[----:B------:R0:W-:Y:S01]  /*c620*/  STL [R1+0x8], R2 ;  /* 0x0000080201007387 */ /* 0x0001e20000100800 */
[----:B------:R-:W-:Y:S05]  /*c630*/  @!P0 BRA `(.L_x_184) ;  /* 0x00000000002c8947 */ /* 0x000fea0003800000 */
[----:B------:R-:W1:Y:S08]  /*c640*/  S2UR UR5, SR_CgaCtaId ;  /* 0x00000000000579c3 */ /* 0x000e700000008800 */
[----:B------:R-:W-:Y:S06]  /*c650*/  BAR.SYNC.DEFER_BLOCKING 0x5, 0x180 ;  /* 0x0146000000007b1d */ /* 0x000fec0000010000 */
[----:B------:R-:W-:-:S02]  /*c660*/  UMOV UR4, 0x400 ;  /* 0x0000040000047882 */ /* 0x000fc40000000000 */
[----:B-1----:R-:W-:-:S09]  /*c670*/  ULEA UR4, UR5, UR4, 0x18 ;  /* 0x0000000405047291 */ /* 0x002fd2000f8ec03f */
[----:B------:R-:W1:Y:S04]  /*c680*/  LDS.128 R4, [UR4+0x298d0] ;  /* 0x0298d004ff047984 */ /* 0x000e680008000c00 */
[----:B-1----:R1:W-:Y:S01]  /*c690*/  STL.64 [R1+0x10], R4 ;  /* 0x0000100401007387 */ /* 0x0023e20000100a00 */
[----:B------:R-:W-:-:S03]  /*c6a0*/  IMAD.MOV.U32 R0, RZ, RZ, R7 ;  /* 0x000000ffff007224 */ /* 0x000fc600078e0007 */
[----:B------:R1:W-:Y:S02]  /*c6b0*/  STL [R1+0x18], R6 ;  /* 0x0000180601007387 */ /* 0x0003e40000100800 */
[----:B------:R-:W-:Y:S01]  /*c6c0*/  R2UR UR43, R0 ;  /* 0x00000000002b72ca */ /* 0x000fe200000e0000 */
[----:B------:R-:W-:Y:S06]  /*c6d0*/  BAR.ARV 0x4, 0x180 ;  /* 0x0106000000007b1d */ /* 0x000fec0000002000 */
[----:B------:R-:W-:Y:S08]  /*c6e0*/  BRA `(.L_x_185) ;  /* 0x0000000800b07947 */ /* 0x000ff00003800000 */
.L_x_184:
[----:B------:R-:W1:Y:S01]  /*c6f0*/  S2R R0, SR_TID.X ;  /* 0x0000000000007919 */ /* 0x000e620000002100 */
[----:B------:R-:W-:Y:S01]  /*c700*/  ULDC UR4, c[0x0][0xc3c] ;  /* 0x00030f0000047ab9 */ /* 0x000fe20000000800 */
[----:B-1----:R-:W-:-:S04]  /*c710*/  LOP3.LUT R0, R0, 0x1f, RZ, 0xc0, !PT ;  /* 0x0000001f00007812 */ /* 0x002fc800078ec0ff */
[----:B------:R-:W-:-:S04]  /*c720*/  ISETP.NE.AND P0, PT, R0, 0x1f, PT ;  /* 0x0000001f0000780c */ /* 0x000fc80003f05270 */
[----:B------:R-:W-:-:S13]  /*c730*/  ISETP.GE.OR P1, PT, R0, UR4, !P0 ;  /* 0x0000000400007c0c */ /* 0x000fda000c726670 */
[----:B0-----:R-:W0:Y:S08]  /*c740*/  @!P1 LDC.64 R2, c[0x0][0xc80] ;  /* 0x00032000ff029b82 */ /* 0x001e300000000a00 */
[----:B------:R-:W1:Y:S01]  /*c750*/  @!P1 LDC.64 R4, c[0x0][0xc78] ;  /* 0x00031e00ff049b82 */ /* 0x000e620000000a00 */
[----:B0-----:R-:W-:-:S05]  /*c760*/  @!P1 IMAD.WIDE.U32 R2, R0, 0x4, R2 ;  /* 0x0000000400029825 */ /* 0x001fca00078e0002 */
[----:B------:R1:W2:Y:S02]  /*c770*/  @!P1 LDG.E R6, desc[UR50][R2.64] ;  /* 0x0000003202069981 */ /* 0x0002a4000c1e1900 */
[----:B-1----:R-:W-:-:S04]  /*c780*/  @!P1 IMAD.WIDE.U32 R2, R0, 0x4, R4 ;  /* 0x0000000400029825 */ /* 0x002fc800078e0004 */
[----:B------:R-:W-:-:S06]  /*c790*/  IMAD.MOV.U32 R5, RZ, RZ, RZ ;  /* 0x000000ffff057224 */ /* 0x000fcc00078e00ff */
[----:B------:R-:W2:Y:S01]  /*c7a0*/  @!P1 LDG.E R5, desc[UR50][R2.64] ;  /* 0x0000003202059981 */ /* 0x000ea2000c1e1900 */
[C---:B------:R-:W-:Y:S01]  /*c7b0*/  ISETP.NE.AND P1, PT, R0.reuse, RZ, PT ;  /* 0x000000ff0000720c */ /* 0x040fe20003f25270 */
[----:B------:R-:W-:Y:S01]  /*c7c0*/  UMOV UR43, URZ ;  /* 0x0000003f002b7c82 */ /* 0x000fe20008000000 */
[C---:B------:R-:W-:Y:S02]  /*c7d0*/  ISETP.GE.U32.AND P2, PT, R0.reuse, 0x2, PT ;  /* 0x000000020000780c */ /* 0x040fe40003f46070 */
[C---:B------:R-:W-:Y:S02]  /*c7e0*/  ISETP.GE.U32.AND P3, PT, R0.reuse, 0x4, PT ;  /* 0x000000040000780c */ /* 0x040fe40003f66070 */
[C---:B------:R-:W-:Y:S02]  /*c7f0*/  ISETP.GE.U32.AND P4, PT, R0.reuse, 0x8, PT ;  /* 0x000000080000780c */ /* 0x040fe40003f86070 */
[----:B------:R-:W-:Y:S01]  /*c800*/  ISETP.GE.U32.AND P5, PT, R0, 0x10, PT ;  /* 0x000000100000780c */ /* 0x000fe20003fa6070 */
[----:B--2---:R-:W-:-:S05]  /*c810*/  IMAD R4, R6, R5, RZ ;  /* 0x0000000506047224 */ /* 0x004fca00078e02ff */
[----:B------:R-:W0:Y:S02]  /*c820*/  SHFL.UP PT, R7, R4, 0x1, RZ ;  /* 0x0420000004077989 */ /* 0x000e2400000e00ff */
[----:B0-----:R-:W-:-:S05]  /*c830*/  SEL R7, R7, RZ, P1 ;  /* 0x000000ff07077207 */ /* 0x001fca0000800000 */
[----:B------:R-:W-:-:S05]  /*c840*/  IMAD.IADD R7, R4, 0x1, R7 ;  /* 0x0000000104077824 */ /* 0x000fca00078e0207 */
[----:B------:R-:W0:Y:S02]  /*c850*/  SHFL.UP PT, R8, R7, 0x2, RZ ;  /* 0x0440000007087989 */ /* 0x000e2400000e00ff */
[----:B0-----:R-:W-:-:S05]  /*c860*/  SEL R8, R8, RZ, P2 ;  /* 0x000000ff08087207 */ /* 0x001fca0001000000 */
[----:B------:R-:W-:Y:S02]  /*c870*/  IMAD.IADD R8, R7, 0x1, R8 ;  /* 0x0000000107087824 */ /* 0x000fe400078e0208 */
[----:B------:R-:W0:Y:S03]  /*c880*/  S2R R7, SR_CTAID.X ;  /* 0x0000000000077919 */ /* 0x000e260000002500 */
[----:B------:R-:W1:Y:S02]  /*c890*/  SHFL.UP PT, R9, R8, 0x4, RZ ;  /* 0x0480000008097989 */ /* 0x000e6400000e00ff */
[----:B-1----:R-:W-:-:S05]  /*c8a0*/  SEL R9, R9, RZ, P3 ;  /* 0x000000ff09097207 */ /* 0x002fca0001800000 */
[----:B------:R-:W-:-:S05]  /*c8b0*/  IMAD.IADD R3, R8, 0x1, R9 ;  /* 0x0000000108037824 */ /* 0x000fca00078e0209 */
[----:B------:R-:W1:Y:S02]  /*c8c0*/  SHFL.UP PT, R2, R3, 0x8, RZ ;  /* 0x0500000003027989 */ /* 0x000e6400000e00ff */
[----:B-1----:R-:W-:-:S05]  /*c8d0*/  SEL R2, R2, RZ, P4 ;  /* 0x000000ff02027207 */ /* 0x002fca0002000000 */
[----:B------:R-:W-:-:S05]  /*c8e0*/  IMAD.IADD R4, R3, 0x1, R2 ;  /* 0x0000000103047824 */ /* 0x000fca00078e0202 */
[----:B------:R-:W1:Y:S02]  /*c8f0*/  SHFL.UP PT, R2, R4, 0x10, RZ ;  /* 0x0600000004027989 */ /* 0x000e6400000e00ff */
[----:B-1----:R-:W-:Y:S02]  /*c900*/  SEL R9, R2, RZ, P5 ;  /* 0x000000ff02097207 */ /* 0x002fe40002800000 */
[----:B------:R-:W1:Y:S03]  /*c910*/  LDC R2, c[0x0][0xc38] ;  /* 0x00030e00ff027b82 */ /* 0x000e660000000800 */
[----:B------:R-:W-:-:S05]  /*c920*/  IMAD.IADD R9, R4, 0x1, R9 ;  /* 0x0000000104097824 */ /* 0x000fca00078e0209 */
[----:B------:R-:W1:Y:S02]  /*c930*/  SHFL.IDX PT, R11, R9, 0x1f, 0x1f ;  /* 0x03e01f00090b7f89 */ /* 0x000e6400000e0000 */
[----:B-1----:R-:W-:-:S04]  /*c940*/  IMAD R8, R11, R2, RZ ;  /* 0x000000020b087224 */ /* 0x002fc800078e02ff */
[----:B------:R-:W-:Y:S01]  /*c950*/  IMAD.MOV.U32 R11, RZ, RZ, R8 ;  /* 0x000000ffff0b7224 */ /* 0x000fe200078e0008 */
[----:B0-----:R-:W-:-:S13]  /*c960*/  ISETP.GT.AND P6, PT, R8, R7, PT ;  /* 0x000000070800720c */ /* 0x001fda0003fc4270 */
[----:B------:R-:W-:Y:S05]  /*c970*/  @P6 BRA `(.L_x_186) ;  /* 0x0000000000a46947 */ /* 0x000fea0003800000 */
[----:B------:R-:W-:Y:S01]  /*c980*/  IMAD.MOV.U32 R8, RZ, RZ, R11 ;  /* 0x000000ffff087224 */ /* 0x000fe200078e000b */
[----:B------:R-:W-:Y:S01]  /*c990*/  UMOV UR43, URZ ;  /* 0x0000003f002b7c82 */ /* 0x000fe20008000000 */
[----:B------:R-:W-:-:S05]  /*c9a0*/  ULDC UR5, c[0x0][0xc3c] ;  /* 0x00030f0000057ab9 */ /* 0x000fca0000000800 */
.L_x_188:
[----:B------:R-:W-:-:S03]  /*c9b0*/  UIADD3 UR4, UR43, 0x1f, URZ ;  /* 0x0000001f2b047890 */ /* 0x000fc6000fffe03f */
[----:B------:R-:W-:Y:S01]  /*c9c0*/  ULDC UR43, c[0x0][0xc3c] ;  /* 0x00030f00002b7ab9 */ /* 0x000fe20000000800 */
[----:B------:R-:W-:-:S06]  /*c9d0*/  UISETP.GE.AND UP0, UPT, UR4, UR5, UPT ;  /* 0x000000050400728c */ /* 0x000fcc000bf06270 */
[----:B------:R-:W-:-:S13]  /*c9e0*/  PLOP3.LUT P6, PT, PT, PT, UP0, 0x40, 0x0 ;  /* 0x000000000000781c */ /* 0x000fda0003fce808 */
[----:B------:R-:W-:Y:S05]  /*c9f0*/  @!P6 BRA `(.L_x_187) ;  /* 0x0000000400b4e947 */ /* 0x000fea0003800000 */
[----:B------:R-:W-:Y:S01]  /*ca00*/  UMOV UR43, UR4 ;  /* 0x00000004002b7c82 */ /* 0x000fe20008000000 */
[----:B------:R-:W-:Y:S02]  /*ca10*/  IMAD.MOV.U32 R6, RZ, RZ, RZ ;  /* 0x000000ffff067224 */ /* 0x000fe400078e00ff */
[----:B------:R-:W-:-:S05]  /*ca20*/  VIADD R9, R0, UR43 ;  /* 0x0000002b00097c36 */ /* 0x000fca0008000000 */
[----:B------:R-:W-:-:S13]  /*ca30*/  ISETP.GE.OR P6, PT, R9, UR5, !P0 ;  /* 0x0000000509007c0c */ /* 0x000fda000c7c6670 */
[----:B------:R-:W0:Y:S08]  /*ca40*/  @!P6 LDC.64 R2, c[0x0][0xc80] ;  /* 0x00032000ff02eb82 */ /* 0x000e300000000a00 */
[----:B------:R-:W1:Y:S01]  /*ca50*/  @!P6 LDC.64 R4, c[0x0][0xc78] ;  /* 0x00031e00ff04eb82 */ /* 0x000e620000000a00 */
[----:B0-----:R-:W-:-:S05]  /*ca60*/  @!P6 IMAD.WIDE R2, R9, 0x4, R2 ;  /* 0x000000040902e825 */ /* 0x001fca00078e0202 */
[----:B------:R1:W2:Y:S02]  /*ca70*/  @!P6 LDG.E R6, desc[UR50][R2.64] ;  /* 0x000000320206e981 */ /* 0x0002a4000c1e1900 */
[----:B-1----:R-:W-:-:S04]  /*ca80*/  @!P6 IMAD.WIDE R2, R9, 0x4, R4 ;  /* 0x000000040902e825 */ /* 0x002fc800078e0204 */
[----:B------:R-:W-:-:S06]  /*ca90*/  IMAD.MOV.U32 R5, RZ, RZ, RZ ;  /* 0x000000ffff057224 */ /* 0x000fcc00078e00ff */
[----:B------:R-:W2:Y:S02]  /*caa0*/  @!P6 LDG.E R5, desc[UR50][R2.64] ;  /* 0x000000320205e981 */ /* 0x000ea4000c1e1900 */
[----:B--2---:R-:W-:-:S05]  /*cab0*/  IMAD R11, R6, R5, RZ ;  /* 0x00000005060b7224 */ /* 0x004fca00078e02ff */
[----:B------:R-:W0:Y:S02]  /*cac0*/  SHFL.UP PT, R4, R11, 0x1, RZ ;  /* 0x042000000b047989 */ /* 0x000e2400000e00ff */
[----:B0-----:R-:W-:-:S05]  /*cad0*/  SEL R4, R4, RZ, P1 ;  /* 0x000000ff04047207 */ /* 0x001fca0000800000 */
[----:B------:R-:W-:-:S05]  /*cae0*/  IMAD.IADD R4, R11, 0x1, R4 ;  /* 0x000000010b047824 */ /* 0x000fca00078e0204 */
        /* <DEDUP_REMOVED lines=11> */
[----:B------:R-:W-:Y:S02]  /*cba0*/  IMAD.IADD R9, R3, 0x1, R2 ;  /* 0x0000000103097824 */ /* 0x000fe400078e0202 */
[----:B------:R-:W0:Y:S03]  /*cbb0*/  LDC R2, c[0x0][0xc38] ;  /* 0x00030e00ff027b82 */ /* 0x000e260000000800 */
[----:B------:R-:W0:Y:S02]  /*cbc0*/  SHFL.IDX PT, R11, R9, 0x1f, 0x1f ;  /* 0x03e01f00090b7f89 */ /* 0x000e2400000e0000 */
[----:B0-----:R-:W-:-:S04]  /*cbd0*/  IMAD R11, R11, R2, RZ ;  /* 0x000000020b0b7224 */ /* 0x001fc800078e02ff */
[----:B------:R-:W-:-:S05]  /*cbe0*/  IMAD.IADD R8, R11, 0x1, R8 ;  /* 0x000000010b087824 */ /* 0x000fca00078e0208 */
[----:B------:R-:W-:-:S13]  /*cbf0*/  ISETP.GT.AND P6, PT, R8, R7, PT ;  /* 0x000000070800720c */ /* 0x000fda0003fc4270 */
[----:B------:R-:W-:Y:S05]  /*cc00*/  @!P6 BRA `(.L_x_188) ;  /* 0xfffffffc0068e947 */ /* 0x000fea000383ffff */
.L_x_186:
[----:B------:R-:W-:Y:S02]  /*cc10*/  IMAD.IADD R11, R8, 0x1, -R11 ;  /* 0x00000001080b7824 */ /* 0x000fe400078e0a0b */
[----:B------:R-:W-:Y:S02]  /*cc20*/  IMAD.MOV.U32 R8, RZ, RZ, RZ ;  /* 0x000000ffff087224 */ /* 0x000fe400078e00ff */
[----:B------:R-:W-:-:S05]  /*cc30*/  IMAD R4, R9, R2, R11 ;  /* 0x0000000209047224 */ /* 0x000fca00078e020b */
[----:B------:R-:W-:-:S13]  /*cc40*/  ISETP.GT.AND P0, PT, R4, R7, PT ;  /* 0x000000070400720c */ /* 0x000fda0003f04270 */
[----:B------:R-:W-:Y:S02]  /*cc50*/  VOTEU.ANY UR5, UPT, !P0 ;  /* 0x0000000000057886 */ /* 0x000fe400040e0100 */
[----:B------:R-:W-:Y:S02]  /*cc60*/  UPOPC UR4, UR5 ;  /* 0x00000005000472bf */ /* 0x000fe40008000000 */
[----:B------:R-:W-:-:S04]  /*cc70*/  ISETP.NE.AND P0, PT, RZ, UR5, PT ;  /* 0x00000005ff007c0c */ /* 0x000fc8000bf05270 */
[----:B------:R-:W-:Y:S02]  /*cc80*/  IMAD.U32 R13, RZ, RZ, UR4 ;  /* 0x00000004ff0d7e24 */ /* 0x000fe4000f8e00ff */
[----:B------:R-:W-:-:S03]  /*cc90*/  IMAD.U32 R12, RZ, RZ, UR4 ;  /* 0x00000004ff0c7e24 */ /* 0x000fc6000f8e00ff */
[----:B------:R-:W0:Y:S04]  /*cca0*/  SHFL.IDX PT, R6, R6, R13, 0x1f ;  /* 0x00001f0d06067589 */ /* 0x000e2800000e0000 */
[----:B------:R1:W2:Y:S01]  /*ccb0*/  SHFL.IDX PT, R5, R5, R12, 0x1f ;  /* 0x00001f0c05057589 */ /* 0x0002a200000e0000 */
[----:B0-----:R-:W-:-:S04]  /*ccc0*/  IABS R4, R6 ;  /* 0x0000000600047213 */ /* 0x001fc80000000000 */
[----:B------:R-:W0:Y:S08]  /*ccd0*/  I2F.RP R10, R4 ;  /* 0x00000004000a7306 */ /* 0x000e300000209400 */
[----:B0-----:R-:W0:Y:S02]  /*cce0*/  MUFU.RCP R10, R10 ;  /* 0x0000000a000a7308 */ /* 0x001e240000001000 */
[----:B0-----:R-:W-:-:S06]  /*ccf0*/  VIADD R3, R10, 0xffffffe ;  /* 0x0ffffffe0a037836 */ /* 0x001fcc0000000000 */
[----:B------:R-:W0:Y:S01]  /*cd00*/  F2I.FTZ.U32.TRUNC.NTZ R3, R3 ;  /* 0x0000000300037305 */ /* 0x000e22000021f000 */
[----:B-12---:R-:W-:Y:S05]  /*cd10*/  @!P0 BRA `(.L_x_189) ;  /* 0x00000000000c8947 */ /* 0x006fea0003800000 */
[----:B------:R-:W-:-:S06]  /*cd20*/  UIADD3 UR5, UR4, -0x1, URZ ;  /* 0xffffffff04057890 */ /* 0x000fcc000fffe03f */
[----:B------:R-:W-:-:S06]  /*cd30*/  IMAD.U32 R8, RZ, RZ, UR5 ;  /* 0x00000005ff087e24 */ /* 0x000fcc000f8e00ff */
[----:B------:R1:W2:Y:S02]  /*cd40*/  SHFL.IDX PT, R8, R9, R8, 0x1f ;  /* 0x00001f0809087589 */ /* 0x0002a400000e0000 */
.L_x_189:
[----:B--2---:R-:W-:Y:S01]  /*cd50*/  IMAD R11, R8, R2, R11 ;  /* 0x00000002080b7224 */ /* 0x004fe200078e020b */
[----:B------:R-:W-:Y:S01]  /*cd60*/  IABS R8, R5 ;  /* 0x0000000500087213 */ /* 0x000fe20000000000 */
[----:B01----:R-:W-:Y:S01]  /*cd70*/  IMAD.MOV R9, RZ, RZ, -R3 ;  /* 0x000000ffff097224 */ /* 0x003fe200078e0a03 */
[----:B------:R-:W-:Y:S01]  /*cd80*/  UIADD3 UR43, UR4, UR43, URZ ;  /* 0x0000002b042b7290 */ /* 0x000fe2000fffe03f */
[----:B------:R-:W-:Y:S01]  /*cd90*/  IMAD.MOV.U32 R2, RZ, RZ, RZ ;  /* 0x000000ffff027224 */ /* 0x000fe200078e00ff */
[----:B------:R-:W0:Y:S01]  /*cda0*/  I2F.RP R10, R8 ;  /* 0x00000008000a7306 */ /* 0x000e220000209400 */
[----:B------:R-:W-:Y:S01]  /*cdb0*/  IMAD R9, R9, R4, RZ ;  /* 0x0000000409097224 */ /* 0x000fe200078e02ff */
[----:B------:R1:W-:Y:S01]  /*cdc0*/  STL [R1+0x10], R11 ;  /* 0x0000100b01007387 */ /* 0x0003e20000100800 */
[----:B------:R-:W-:Y:S02]  /*cdd0*/  IMAD.IADD R7, R7, 0x1, -R11 ;  /* 0x0000000107077824 */ /* 0x000fe400078e0a0b */
[----:B------:R-:W-:Y:S01]  /*cde0*/  IMAD.HI.U32 R2, R3, R9, R2 ;  /* 0x0000000903027227 */ /* 0x000fe200078e0002 */
[----:B------:R-:W-:-:S05]  /*cdf0*/  IABS R3, R6 ;  /* 0x0000000600037213 */ /* 0x000fca0000000000 */
[----:B------:R-:W-:Y:S01]  /*ce00*/  IMAD.MOV R12, RZ, RZ, -R3 ;  /* 0x000000ffff0c7224 */ /* 0x000fe200078e0a03 */
[----:B-1----:R-:W-:Y:S01]  /*ce10*/  IABS R11, R7 ;  /* 0x00000007000b7213 */ /* 0x002fe20000000000 */
[----:B0-----:R-:W0:Y:S04]  /*ce20*/  MUFU.RCP R10, R10 ;  /* 0x0000000a000a7308 */ /* 0x001e280000001000 */
[----:B------:R-:W-:-:S04]  /*ce30*/  IMAD.HI.U32 R9, R2, R11, RZ ;  /* 0x0000000b02097227 */ /* 0x000fc800078e00ff */
[----:B------:R-:W-:Y:S02]  /*ce40*/  IMAD R11, R9, R12, R11 ;  /* 0x0000000c090b7224 */ /* 0x000fe400078e020b */
[----:B------:R-:W-:-:S03]  /*ce50*/  IMAD.MOV.U32 R2, RZ, RZ, RZ ;  /* 0x000000ffff027224 */ /* 0x000fc600078e00ff */
[----:B------:R-:W-:Y:S01]  /*ce60*/  ISETP.GT.U32.AND P1, PT, R4, R11, PT ;  /* 0x0000000b0400720c */ /* 0x000fe20003f24070 */
[----:B0-----:R-:W-:-:S06]  /*ce70*/  VIADD R3, R10, 0xffffffe ;  /* 0x0ffffffe0a037836 */ /* 0x001fcc0000000000 */
[----:B------:R-:W0:Y:S06]  /*ce80*/  F2I.FTZ.U32.TRUNC.NTZ R3, R3 ;  /* 0x0000000300037305 */ /* 0x000e2c000021f000 */
[----:B------:R-:W-:Y:S02]  /*ce90*/  @!P1 IMAD.IADD R11, R11, 0x1, -R4 ;  /* 0x000000010b0b9824 */ /* 0x000fe400078e0a04 */
[----:B------:R-:W-:Y:S01]  /*cea0*/  @!P1 VIADD R9, R9, 0x1 ;  /* 0x0000000109099836 */ /* 0x000fe20000000000 */
[----:B------:R-:W-:Y:S02]  /*ceb0*/  ISETP.NE.AND P1, PT, R6, RZ, PT ;  /* 0x000000ff0600720c */ /* 0x000fe40003f25270 */
[----:B------:R-:W-:Y:S01]  /*cec0*/  ISETP.GE.U32.AND P0, PT, R11, R4, PT ;  /* 0x000000040b00720c */ /* 0x000fe20003f06070 */
[----:B0-----:R-:W-:-:S04]  /*ced0*/  IMAD.MOV R11, RZ, RZ, -R3 ;  /* 0x000000ffff0b7224 */ /* 0x001fc800078e0a03 */
[----:B------:R-:W-:-:S08]  /*cee0*/  IMAD R11, R11, R8, RZ ;  /* 0x000000080b0b7224 */ /* 0x000fd000078e02ff */
[----:B------:R-:W-:Y:S02]  /*cef0*/  @P0 VIADD R9, R9, 0x1 ;  /* 0x0000000109090836 */ /* 0x000fe40000000000 */
[----:B------:R-:W-:Y:S01]  /*cf00*/  IMAD.HI.U32 R4, R3, R11, R2 ;  /* 0x0000000b03047227 */ /* 0x000fe200078e0002 */
[----:B------:R-:W-:-:S04]  /*cf10*/  LOP3.LUT R2, R7, R6, RZ, 0x3c, !PT ;  /* 0x0000000607027212 */ /* 0x000fc800078e3cff */
[----:B------:R-:W-:Y:S02]  /*cf20*/  ISETP.GE.AND P2, PT, R2, RZ, PT ;  /* 0x000000ff0200720c */ /* 0x000fe40003f46270 */
[----:B------:R-:W-:-:S05]  /*cf30*/  IABS R2, R5 ;  /* 0x0000000500027213 */ /* 0x000fca0000000000 */
[----:B------:R-:W-:-:S06]  /*cf40*/  IMAD.MOV R2, RZ, RZ, -R2 ;  /* 0x000000ffff027224 */ /* 0x000fcc00078e0a02 */
[----:B------:R-:W-:Y:S01]  /*cf50*/  @!P2 IMAD.MOV R9, RZ, RZ, -R9 ;  /* 0x000000ffff09a224 */ /* 0x000fe200078e0a09 */
[----:B------:R-:W-:-:S04]  /*cf60*/  @!P1 LOP3.LUT R9, RZ, R6, RZ, 0x33, !PT ;  /* 0x00000006ff099212 */ /* 0x000fc800078e33ff */
[-C--:B------:R-:W-:Y:S01]  /*cf70*/  IABS R3, R9.reuse ;  /* 0x0000000900037213 */ /* 0x080fe20000000000 */
[----:B------:R-:W-:-:S04]  /*cf80*/  IMAD R6, R6, R9, RZ ;  /* 0x0000000906067224 */ /* 0x000fc800078e02ff */
[----:B------:R-:W-:-:S04]  /*cf90*/  IMAD.HI.U32 R4, R4, R3, RZ ;  /* 0x0000000304047227 */ /* 0x000fc800078e00ff */
[----:B------:R-:W-:Y:S01]  /*cfa0*/  IMAD R3, R4, R2, R3 ;  /* 0x0000000204037224 */ /* 0x000fe200078e0203 */
[----:B------:R-:W-:-:S04]  /*cfb0*/  LOP3.LUT R2, R9, R5, RZ, 0x3c, !PT ;  /* 0x0000000509027212 */ /* 0x000fc800078e3cff */
[----:B------:R-:W-:Y:S02]  /*cfc0*/  ISETP.GT.U32.AND P1, PT, R8, R3, PT ;  /* 0x000000030800720c */ /* 0x000fe40003f24070 */
[----:B------:R-:W-:-:S11]  /*cfd0*/  ISETP.GE.AND P2, PT, R2, RZ, PT ;  /* 0x000000ff0200720c */ /* 0x000fd60003f46270 */
[----:B------:R-:W-:Y:S02]  /*cfe0*/  @!P1 IMAD.IADD R3, R3, 0x1, -R8 ;  /* 0x0000000103039824 */ /* 0x000fe400078e0a08 */
[----:B------:R-:W-:Y:S01]  /*cff0*/  @!P1 VIADD R4, R4, 0x1 ;  /* 0x0000000104049836 */ /* 0x000fe20000000000 */
[----:B------:R-:W-:Y:S02]  /*d000*/  ISETP.NE.AND P1, PT, R5, RZ, PT ;  /* 0x000000ff0500720c */ /* 0x000fe40003f25270 */
[----:B------:R-:W-:Y:S01]  /*d010*/  ISETP.GE.U32.AND P0, PT, R3, R8, PT ;  /* 0x000000080300720c */ /* 0x000fe20003f06070 */
[----:B------:R-:W-:-:S12]  /*d020*/  IMAD.IADD R3, R7, 0x1, -R6 ;  /* 0x0000000107037824 */ /* 0x000fd800078e0a06 */
[----:B------:R-:W-:-:S04]  /*d030*/  @P0 VIADD R4, R4, 0x1 ;  /* 0x0000000104040836 */ /* 0x000fc80000000000 */
[----:B------:R-:W-:Y:S01]  /*d040*/  @!P2 IMAD.MOV R4, RZ, RZ, -R4 ;  /* 0x000000ffff04a224 */ /* 0x000fe200078e0a04 */
[----:B------:R-:W-:-:S05]  /*d050*/  @!P1 LOP3.LUT R4, RZ, R5, RZ, 0x33, !PT ;  /* 0x00000005ff049212 */ /* 0x000fca00078e33ff */
[--C-:B------:R-:W-:Y:S02]  /*d060*/  IMAD.MOV R2, RZ, RZ, -R4.reuse ;  /* 0x000000ffff027224 */ /* 0x100fe400078e0a04 */
[C---:B------:R-:W-:Y:S02]  /*d070*/  IMAD R4, R5.reuse, 0x1000000, R4 ;  /* 0x0100000005047824 */ /* 0x040fe400078e0204 */
[----:B------:R-:W-:-:S04]  /*d080*/  IMAD R9, R5, R2, R9 ;  /* 0x0000000205097224 */ /* 0x000fc800078e0209 */
[----:B------:R-:W-:-:S05]  /*d090*/  IMAD R2, R9, 0x10000, R4 ;  /* 0x0001000009027824 */ /* 0x000fca00078e0204 */
[----:B------:R0:W-:Y:S04]  /*d0a0*/  STL [R1+0x18], R2 ;  /* 0x0000180201007387 */ /* 0x0001e80000100800 */
[----:B------:R0:W-:Y:S01]  /*d0b0*/  STL [R1+0x14], R3 ;  /* 0x0000140301007387 */ /* 0x0001e20000100800 */
[----:B------:R-:W-:Y:S05]  /*d0c0*/  BRA `(.L_x_190) ;  /* 0x00000000000c7947 */ /* 0x000fea0003800000 */
.L_x_187:
[----:B------:R1:W-:Y:S04]  /*d0d0*/  STL [R1+0x10], R7 ;  /* 0x0000100701007387 */ /* 0x0003e80000100800 */
[----:B------:R1:W-:Y:S04]  /*d0e0*/  STL [R1+0x14], RZ ;  /* 0x000014ff01007387 */ /* 0x0003e80000100800 */
[----:B------:R1:W-:Y:S02]  /*d0f0*/  STL [R1+0x18], RZ ;  /* 0x000018ff01007387 */ /* 0x0003e40000100800 */
.L_x_190:
[----:B------:R-:W2:Y:S04]  /*d100*/  LDL R4, [R1+0x10] ;  /* 0x0000100001047983 */ /* 0x000ea80000100800 */
[----:B------:R-:W2:Y:S04]  /*d110*/  LDL R5, [R1+0x14] ;  /* 0x0000140001057983 */ /* 0x000ea80000100800 */
[----:B------:R-:W2:Y:S01]  /*d120*/  LDL R6, [R1+0x18] ;  /* 0x0000180001067983 */ /* 0x000ea20000100800 */
[----:B------:R-:W-:Y:S01]  /*d130*/  ISETP.NE.AND P0, PT, R0, RZ, PT ;  /* 0x000000ff0000720c */ /* 0x000fe20003f05270 */
[----:B0-----:R-:W-:-:S12]  /*d140*/  IMAD.U32 R2, RZ, RZ, UR43 ;  /* 0x0000002bff027e24 */ /* 0x001fd8000f8e00ff */
[----:B------:R-:W0:Y:S01]  /*d150*/  @!P0 S2R R3, SR_CgaCtaId ;  /* 0x0000000000038919 */ /* 0x000e220000008800 */
[----:B------:R-:W-:Y:S01]  /*d160*/  @!P0 MOV R0, 0x400 ;  /* 0x0000040000008802 */ /* 0x000fe20000000f00 */
[----:B-1----:R-:W-:-:S03]  /*d170*/  @!P0 IMAD.MOV.U32 R7, RZ, RZ, R2 ;  /* 0x000000ffff078224 */ /* 0x002fc600078e0002 */
[----:B0-----:R-:W-:-:S05]  /*d180*/  @!P0 LEA R0, R3, R0, 0x18 ;  /* 0x0000000003008211 */ /* 0x001fca00078ec0ff */
[----:B--2---:R2:W-:Y:S01]  /*d190*/  @!P0 STS.128 [R0+0x298d0], R4 ;  /* 0x0298d00400008388 */ /* 0x0045e20000000c00 */
[----:B------:R-:W-:Y:S06]  /*d1a0*/  BAR.ARV 0x5, 0x180 ;  /* 0x0146000000007b1d */ /* 0x000fec0000002000 */
.L_x_185:
[----:B--2---:R-:W-:Y:S01]  /*d1b0*/  IMAD.MOV.U32 R0, RZ, RZ, 0x1 ;  /* 0x00000001ff007424 */ /* 0x004fe200078e00ff */
[----:B------:R-:W-:Y:S01]  /*d1c0*/  ULDC UR4, c[0x0][0xc3c] ;  /* 0x00030f0000047ab9 */ /* 0x000fe20000000800 */
[----:B------:R-:W-:Y:S01]  /*d1d0*/  IMAD.MOV.U32 R18, RZ, RZ, RZ ;  /* 0x000000ffff127224 */ /* 0x000fe200078e00ff */
[----:B------:R-:W-:Y:S02]  /*d1e0*/  UISETP.GE.AND UP0, UPT, UR43, UR4, UPT ;  /* 0x000000042b00728c */ /* 0x000fe4000bf06270 */
[----:B------:R2:W-:Y:S04]  /*d1f0*/  STL [R1], R0 ;  /* 0x0000000001007387 */ /* 0x0005e80000100800 */
[----:B------:R2:W-:Y:S01]  /*d200*/  STL [R1+0x30], RZ ;  /* 0x000030ff01007387 */ /* 0x0005e20000100800 */
[----:B------:R-:W-:-:S13]  /*d210*/  PLOP3.LUT P0, PT, PT, PT, UP0, 0x80, 0x0 ;  /* 0x000000000000781c */ /* 0x000fda0003f0f008 */
[----:B--2---:R-:W-:Y:S05]  /*d220*/  @P0 BRA `(.L_x_191) ;  /* 0x00000048003c0947 */ /* 0x004fea0003800000 */
[----:B------:R-:W2:Y:S01]  /*d230*/  S2R R11, SR_TID.X ;  /* 0x00000000000b7919 */ /* 0x000ea20000002100 */
[----:B------:R-:W3:Y:S01]  /*d240*/  S2UR UR5, SR_CgaCtaId ;  /* 0x00000000000579c3 */ /* 0x000ee20000008800 */
[----:B------:R-:W-:Y:S01]  /*d250*/  UMOV UR4, 0x400 ;  /* 0x0000040000047882 */ /* 0x000fe20000000000 */
[----:B------:R-:W-:Y:S01]  /*d260*/  IMAD.MOV.U32 R18, RZ, RZ, RZ ;  /* 0x000000ffff127224 */ /* 0x000fe200078e00ff */
[----:B------:R-:W-:Y:S01]  /*d270*/  ULDC UR41, c[0x0][0xc] ;  /* 0x0000030000297ab9 */ /* 0x000fe20000000800 */
[----:B------:R-:W-:Y:S02]  /*d280*/  ULOP3.LUT UR39, UR38, 0x1, URZ, 0xfc, !UPT ;  /* 0x0000000126277892 */ /* 0x000fe4000f8efc3f */
[----:B------:R-:W-:Y:S01]  /*d290*/  ULOP3.LUT UR42, UR38, 0x2, URZ, 0xfc, !UPT ;  /* 0x00000002262a7892 */ /* 0x000fe2000f8efc3f */
[----:B------:R-:W-:Y:S01]  /*d2a0*/  ULDC.64 UR52, c[0x0][0x198] ;  /* 0x0000660000347ab9 */ /* 0x000fe20000000a00 */
[----:B---3--:R-:W-:-:S06]  /*d2b0*/  ULEA UR4, UR5, UR4, 0x18 ;  /* 0x0000000405047291 */ /* 0x008fcc000f8ec03f */
[----:B------:R-:W-:Y:S01]  /*d2c0*/  IMAD.U32 R17, RZ, RZ, UR4 ;  /* 0x00000004ff117e24 */ /* 0x000fe2000f8e00ff */
[C---:B--2---:R-:W-:Y:S01]  /*d2d0*/  LOP3.LUT R10, R11.reuse, 0x7f, RZ, 0xc0, !PT ;  /* 0x0000007f0b0a7812 */ /* 0x044fe200078ec0ff */
[C---:B-1----:R-:W-:Y:S01]  /*d2e0*/  IMAD.SHL.U32 R4, R11.reuse, 0x80, RZ ;  /* 0x000000800b047824 */ /* 0x042fe200078e00ff */
[C---:B------:R-:W-:Y:S01]  /*d2f0*/  LOP3.LUT P0, RZ, R11.reuse, 0x4, RZ, 0xc0, !PT ;  /* 0x000000040bff7812 */ /* 0x040fe2000780c0ff */
[C---:B------:R-:W-:Y:S01]  /*d300*/  IMAD.SHL.U32 R3, R11.reuse, 0x10, RZ ;  /* 0x000000100b037824 */ /* 0x040fe200078e00ff */
[----:B------:R-:W-:Y:S01]  /*d310*/  SHF.R.U32.HI R5, RZ, 0x5, R10 ;  /* 0x00000005ff057819 */ /* 0x000fe2000001160a */
[C---:B0-----:R-:W-:Y:S01]  /*d320*/  IMAD.SHL.U32 R2, R11.reuse, 0x20, RZ ;  /* 0x000000200b027824 */ /* 0x041fe200078e00ff */
[----:B------:R-:W-:Y:S01]  /*d330*/  LOP3.LUT R6, R4, 0x380, RZ, 0xc0, !PT ;  /* 0x0000038004067812 */ /* 0x000fe200078ec0ff */
[----:B------:R-:W-:Y:S01]  /*d340*/  IMAD.SHL.U32 R8, R11, 0x4, RZ ;  /* 0x000000040b087824 */ /* 0x000fe200078e00ff */
[----:B------:R-:W-:Y:S01]  /*d350*/  LOP3.LUT R0, R3, 0x1b0, RZ, 0xc0, !PT ;  /* 0x000001b003007812 */ /* 0x000fe200078ec0ff */
[----:B------:R-:W-:-:S02]  /*d360*/  IMAD.SHL.U32 R7, R5, 0x200, RZ ;  /* 0x0000020005077824 */ /* 0x000fc400078e00ff */
[----:B------:R-:W-:Y:S02]  /*d370*/  IMAD R6, R5, 0x10, R6 ;  /* 0x0000001005067824 */ /* 0x000fe400078e0206 */
[----:B------:R-:W-:Y:S01]  /*d380*/  IMAD.SHL.U32 R5, R11, 0x2, RZ ;  /* 0x000000020b057824 */ /* 0x000fe200078e00ff */
[----:B------:R-:W-:-:S04]  /*d390*/  LOP3.LUT R9, R7, 0x60, R2, 0xf8, !PT ;  /* 0x0000006007097812 */ /* 0x000fc800078ef802 */
[----:B------:R-:W-:Y:S02]  /*d3a0*/  LOP3.LUT R0, R0, 0x30, R5, 0x78, !PT ;  /* 0x0000003000007812 */ /* 0x000fe400078e7805 */
[----:B------:R-:W-:-:S04]  /*d3b0*/  LOP3.LUT R5, R7, 0x40, R3, 0xf8, !PT ;  /* 0x0000004007057812 */ /* 0x000fc800078ef803 */
[----:B------:R-:W-:Y:S02]  /*d3c0*/  LOP3.LUT R0, R5, R0, RZ, 0xfc, !PT ;  /* 0x0000000005007212 */ /* 0x000fe400078efcff */
[----:B------:R-:W-:-:S04]  /*d3d0*/  LOP3.LUT R5, R2, 0x80, RZ, 0xc0, !PT ;  /* 0x0000008002057812 */ /* 0x000fc800078ec0ff */
[----:B------:R-:W-:-:S04]  /*d3e0*/  LOP3.LUT R5, R5, 0x10, R11, 0xf8, !PT ;  /* 0x0000001005057812 */ /* 0x000fc800078ef80b */
[----:B------:R-:W-:Y:S02]  /*d3f0*/  LOP3.LUT R7, R5, 0x10, R8, 0x78, !PT ;  /* 0x0000001005077812 */ /* 0x000fe400078e7808 */
[----:B------:R-:W-:Y:S02]  /*d400*/  LOP3.LUT R5, R6, 0x70, R3, 0x78, !PT ;  /* 0x0000007006057812 */ /* 0x000fe400078e7803 */
[----:B------:R-:W-:Y:S02]  /*d410*/  LOP3.LUT R6, R9, 0x100, R2, 0xf8, !PT ;  /* 0x0000010009067812 */ /* 0x000fe400078ef802 */
[----:B------:R-:W-:Y:S02]  /*d420*/  LOP3.LUT R5, R5, 0xc00, R4, 0xf8, !PT ;  /* 0x00000c0005057812 */ /* 0x000fe400078ef804 */
[----:B------:R-:W-:-:S03]  /*d430*/  LOP3.LUT R4, R6, R7, RZ, 0xfc, !PT ;  /* 0x0000000706047212 */ /* 0x000fc600078efcff */
[----:B------:R0:W-:Y:S04]  /*d440*/  STL [R1+0x24], R5 ;  /* 0x0000240501007387 */ /* 0x0001e80000100800 */
[----:B------:R1:W-:Y:S01]  /*d450*/  STL [R1+0x20], R4 ;  /* 0x0000200401007387 */ /* 0x0003e20000100800 */
[----:B0-----:R-:W-:Y:S02]  /*d460*/  SHF.R.U32.HI R5, RZ, 0x2, R10 ;  /* 0x00000002ff057819 */ /* 0x001fe4000001160a */
[----:B-1----:R-:W-:Y:S01]  /*d470*/  LOP3.LUT R4, R3, 0x30, RZ, 0xc0, !PT ;  /* 0x0000003003047812 */ /* 0x002fe200078ec0ff */
[----:B------:R-:W-:-:S05]  /*d480*/  IMAD.MOV.U32 R3, RZ, RZ, 0x40 ;  /* 0x00000040ff037424 */ /* 0x000fca00078e00ff */
[----:B------:R-:W-:Y:S02]  /*d490*/  SEL R6, R3, 0xffffffc0, !P0 ;  /* 0xffffffc003067807 */ /* 0x000fe40004000000 */
[----:B------:R-:W-:Y:S01]  /*d4a0*/  LOP3.LUT R3, R5, 0x60, R2, 0xf8, !PT ;  /* 0x0000006005037812 */ /* 0x000fe200078ef802 */
[----:B------:R-:W-:Y:S02]  /*d4b0*/  IMAD.IADD R2, R17, 0x1, R0 ;  /* 0x0000000111027824 */ /* 0x000fe400078e0200 */
[----:B------:R-:W-:Y:S01]  /*d4c0*/  IMAD.MOV.U32 R0, RZ, RZ, 0x1 ;  /* 0x00000001ff007424 */ /* 0x000fe200078e00ff */
[----:B------:R-:W-:Y:S04]  /*d4d0*/  STL [R1+0x28], R6 ;  /* 0x0000280601007387 */ /* 0x000fe80000100800 */
[----:B------:R0:W-:Y:S04]  /*d4e0*/  STL [R1+0x2c], R2 ;  /* 0x00002c0201007387 */ /* 0x0001e80000100800 */
[----:B------:R-:W-:Y:S04]  /*d4f0*/  STL [R1+0x30], RZ ;  /* 0x000030ff01007387 */ /* 0x000fe80000100800 */
[----:B------:R1:W-:Y:S01]  /*d500*/  STL [R1], R0 ;  /* 0x0000000001007387 */ /* 0x0003e20000100800 */
[----:B0-----:R-:W-:-:S02]  /*d510*/  LOP3.LUT R2, R4, 0x40, RZ, 0xfc, !PT ;  /* 0x0000004004027812 */ /* 0x001fc400078efcff */
[----:B-1----:R-:W-:-:S07]  /*d520*/  LOP3.LUT R0, R4, 0x80, RZ, 0xfc, !PT ;  /* 0x0000008004007812 */ /* 0x002fce00078efcff */
.L_x_261:
[----:B------:R-:W-:Y:S01]  /*d530*/  ULDC.64 UR4, c[0x0][0xc88] ;  /* 0x0003220000047ab9 */ /* 0x000fe20000000a00 */
[----:B------:R-:W-:Y:S01]  /*d540*/  ULDC.64 UR6, c[0x0][0xa18] ;  /* 0x0002860000067ab9 */ /* 0x000fe20000000a00 */
[----:B------:R-:W-:Y:S01]  /*d550*/  UIMAD.WIDE UR4, UR43, 0x4, UR4 ;  /* 0x000000042b0478a5 */ /* 0x000fe2000f8e0204 */
[----:B------:R-:W2:Y:S01]  /*d560*/  LDL.LU R10, [R1+0x18] ;  /* 0x00001800010a7983 */ /* 0x000ea20000300800 */
[----:B------:R-:W-:Y:S01]  /*d570*/  ULDC UR8, c[0x0][0x288] ;  /* 0x0000a20000087ab9 */ /* 0x000fe20000000800 */
[----:B0-----:R-:W0:Y:S03]  /*d580*/  LDC R9, c[0x0][0x2f0] ;  /* 0x0000bc00ff097b82 */ /* 0x001e260000000800 */
[----:B---3--:R-:W-:Y:S02]  /*d590*/  IMAD.U32 R2, RZ, RZ, UR4 ;  /* 0x00000004ff027e24 */ /* 0x008fe4000f8e00ff */
[----:B------:R-:W-:Y:S01]  /*d5a0*/  IMAD.U32 R3, RZ, RZ, UR5 ;  /* 0x00000005ff037e24 */ /* 0x000fe2000f8e00ff */
[----:B------:R-:W-:Y:S01]  /*d5b0*/  UISETP.NE.U32.AND UP0, UPT, UR6, URZ, UPT ;  /* 0x0000003f0600728c */ /* 0x000fe2000bf05070 */
[----:B------:R-:W-:Y:S01]  /*d5c0*/  IMAD.U32 R0, RZ, RZ, UR8 ;  /* 0x00000008ff007e24 */ /* 0x000fe2000f8e00ff */
[----:B------:R-:W-:Y:S01]  /*d5d0*/  ULDC.64 UR4, c[0x0][0xa28] ;  /* 0x00028a0000047ab9 */ /* 0x000fe20000000a00 */
[----:B------:R-:W-:Y:S01]  /*d5e0*/  ULDC.64 UR8, c[0x0][0xa08] ;  /* 0x0002820000087ab9 */ /* 0x000fe20000000a00 */
[----:B------:R-:W3:Y:S01]  /*d5f0*/  LDG.E R2, desc[UR50][R2.64] ;  /* 0x0000003202027981 */ /* 0x000ee2000c1e1900 */
[----:B------:R-:W-:-:S02]  /*d600*/  UISETP.NE.AND.EX UP0, UPT, UR7, URZ, UPT, UP0 ;  /* 0x0000003f0700728c */ /* 0x000fc4000bf05300 */
[----:B------:R-:W-:-:S04]  /*d610*/  UISETP.NE.U32.AND UP1, UPT, UR4, URZ, UPT ;  /* 0x0000003f0400728c */ /* 0x000fc8000bf25070 */
[----:B------:R-:W-:Y:S01]  /*d620*/  PLOP3.LUT P3, PT, PT, PT, UP0, 0x80, 0x0 ;  /* 0x000000000000781c */ /* 0x000fe20003f6f008 */
[----:B------:R-:W-:Y:S01]  /*d630*/  UISETP.NE.AND.EX UP1, UPT, UR5, URZ, UPT, UP1 ;  /* 0x0000003f0500728c */ /* 0x000fe2000bf25310 */
[----:B------:R-:W-:-:S05]  /*d640*/  ISETP.NE.U32.AND P2, PT, RZ, UR8, PT ;  /* 0x00000008ff007c0c */ /* 0x000fca000bf45070 */
[----:B------:R-:W-:Y:S02]  /*d650*/  PLOP3.LUT P4, PT, PT, PT, UP1, 0x80, 0x0 ;  /* 0x000000000000781c */ /* 0x000fe40003f8f018 */
[----:B---3--:R-:W-:Y:S02]  /*d660*/  R2UR UR47, R2 ;  /* 0x00000000022f72ca */ /* 0x008fe400000e0000 */
[----:B-1----:R-:W1:Y:S11]  /*d670*/  LDC.64 R2, c[0x0][0x418] ;  /* 0x00010600ff027b82 */ /* 0x002e760000000a00 */
[----:B------:R-:W-:-:S02]  /*d680*/  USHF.R.S32.HI UR46, URZ, 0x1f, UR47 ;  /* 0x0000001f3f2e7899 */ /* 0x000fc4000801142f */
[----:B------:R-:W-:Y:S02]  /*d690*/  USHF.L.U32 UR44, UR47, 0x2, URZ ;  /* 0x000000022f2c7899 */ /* 0x000fe4000800063f */
[----:B------:R-:W-:Y:S02]  /*d6a0*/  USHF.L.U64.HI UR45, UR47, 0x2, UR46 ;  /* 0x000000022f2d7899 */ /* 0x000fe4000801022e */
[----:B------:R-:W-:Y:S02]  /*d6b0*/  @UP0 UIADD3 UR6, UP3, UR44, UR6, URZ ;  /* 0x000000062c060290 */ /* 0x000fe4000ff7e03f */
[----:B------:R-:W-:Y:S02]  /*d6c0*/  @UP1 ULEA UR4, UP2, UR47, UR4, 0x2 ;  /* 0x000000042f041291 */ /* 0x000fe4000f84103f */
[----:B------:R-:W-:Y:S02]  /*d6d0*/  @UP0 UIADD3.X UR7, UR45, UR7, URZ, UP3, !UPT ;  /* 0x000000072d070290 */ /* 0x000fe40009ffe43f */
[----:B------:R-:W-:Y:S01]  /*d6e0*/  IMAD.U32 R4, RZ, RZ, UR6 ;  /* 0x00000006ff047e24 */ /* 0x000fe2000f8e00ff */
[----:B------:R-:W-:-:S03]  /*d6f0*/  @UP1 ULEA.HI.X UR5, UR47, UR5, UR46, 0x2, UP2 ;  /* 0x000000052f051291 */ /* 0x000fc600090f142e */
[----:B------:R-:W-:Y:S01]  /*d700*/  IMAD.U32 R5, RZ, RZ, UR7 ;  /* 0x00000007ff057e24 */ /* 0x000fe2000f8e00ff */
[----:B------:R-:W-:-:S04]  /*d710*/  ULDC.64 UR6, c[0x0][0xa00] ;  /* 0x0002800000067ab9 */ /* 0x000fc80000000a00 */
[----:B------:R3:W4:Y:S01]  /*d720*/  @P3 LDG.E R0, desc[UR50][R4.64] ;  /* 0x0000003204003981 */ /* 0x000722000c1e1900 */
[----:B------:R-:W-:Y:S02]  /*d730*/  ISETP.NE.U32.AND P0, PT, RZ, UR6, PT ;  /* 0x00000006ff007c0c */ /* 0x000fe4000bf05070 */
[----:B------:R-:W-:Y:S02]  /*d740*/  ISETP.NE.AND.EX P2, PT, RZ, UR9, PT, P2 ;  /* 0x00000009ff007c0c */ /* 0x000fe4000bf45320 */
[----:B------:R-:W-:Y:S02]  /*d750*/  ISETP.NE.AND.EX P0, PT, RZ, UR7, PT, P0 ;  /* 0x00000007ff007c0c */ /* 0x000fe4000bf05300 */
[----:B-1----:R-:W-:Y:S01]  /*d760*/  ISETP.NE.U32.AND P1, PT, R2, RZ, PT ;  /* 0x000000ff0200720c */ /* 0x002fe20003f25070 */
[----:B---3--:R-:W-:Y:S01]  /*d770*/  IMAD.U32 R4, RZ, RZ, UR4 ;  /* 0x00000004ff047e24 */ /* 0x008fe2000f8e00ff */
[----:B------:R-:W-:Y:S01]  /*d780*/  UIADD3 UR4, UP0, UR44, UR6, URZ ;  /* 0x000000062c047290 */ /* 0x000fe2000ff1e03f */
[----:B------:R-:W-:Y:S01]  /*d790*/  IMAD.U32 R5, RZ, RZ, UR5 ;  /* 0x00000005ff057e24 */ /* 0x000fe2000f8e00ff */
[----:B------:R-:W-:-:S02]  /*d7a0*/  UIADD3 UR6, UP1, UR44, UR8, URZ ;  /* 0x000000082c067290 */ /* 0x000fc4000ff3e03f */
[----:B------:R-:W-:Y:S02]  /*d7b0*/  UIADD3.X UR5, UR45, UR7, URZ, UP0, !UPT ;  /* 0x000000072d057290 */ /* 0x000fe400087fe43f */
[----:B------:R-:W-:Y:S02]  /*d7c0*/  UIADD3.X UR7, UR45, UR9, URZ, UP1, !UPT ;  /* 0x000000092d077290 */ /* 0x000fe40008ffe43f */
[----:B------:R-:W-:-:S04]  /*d7d0*/  IMAD.U32 R6, RZ, RZ, UR6 ;  /* 0x00000006ff067e24 */ /* 0x000fc8000f8e00ff */
[----:B------:R-:W-:-:S05]  /*d7e0*/  IMAD.U32 R7, RZ, RZ, UR7 ;  /* 0x00000007ff077e24 */ /* 0x000fca000f8e00ff */
[----:B------:R-:W3:Y:S04]  /*d7f0*/  @P2 LDG.E R8, desc[UR50][R6.64] ;  /* 0x0000003206082981 */ /* 0x000ee8000c1e1900 */
[----:B----4-:R1:W-:Y:S04]  /*d800*/  STL [R1+0x1c], R0 ;  /* 0x00001c0001007387 */ /* 0x0103e80000100800 */
[----:B-1----:R1:W4:Y:S02]  /*d810*/  @P4 LDG.E R0, desc[UR50][R4.64] ;  /* 0x0000003204004981 */ /* 0x002324000c1e1900 */
[----:B-1----:R-:W-:-:S02]  /*d820*/  IMAD.U32 R4, RZ, RZ, UR4 ;  /* 0x00000004ff047e24 */ /* 0x002fc4000f8e00ff */
[----:B------:R-:W-:-:S05]  /*d830*/  IMAD.U32 R5, RZ, RZ, UR5 ;  /* 0x00000005ff057e24 */ /* 0x000fca000f8e00ff */
[----:B------:R-:W5:Y:S01]  /*d840*/  @P0 LDG.E R2, desc[UR50][R4.64] ;  /* 0x0000003204020981 */ /* 0x000f62000c1e1900 */
[----:B------:R-:W-:Y:S02]  /*d850*/  ISETP.NE.AND.EX P1, PT, R3, RZ, PT, P1 ;  /* 0x000000ff0300720c */ /* 0x000fe40003f25310 */
[----:B------:R-:W1:Y:S01]  /*d860*/  LDC R3, c[0x0][0x424] ;  /* 0x00010900ff037b82 */ /* 0x000e620000000800 */
[----:B------:R-:W-:Y:S01]  /*d870*/  UMOV UR4, URZ ;  /* 0x0000003f00047c82 */ /* 0x000fe20008000000 */
[----:B------:R-:W-:Y:S01]  /*d880*/  UMOV UR48, URZ ;  /* 0x0000003f00307c82 */ /* 0x000fe20008000000 */
[----:B------:R-:W-:Y:S01]  /*d890*/  UMOV UR40, URZ ;  /* 0x0000003f00287c82 */ /* 0x000fe20008000000 */
[----:B---3--:R-:W-:Y:S02]  /*d8a0*/  @P2 R2UR UR40, R8 ;  /* 0x00000000082822ca */ /* 0x008fe400000e0000 */
[----:B--2---:R-:W-:Y:S02]  /*d8b0*/  R2UR UR36, R10 ;  /* 0x000000000a2472ca */ /* 0x004fe400000e0000 */
[----:B----4-:R-:W-:-:S02]  /*d8c0*/  @P4 R2UR UR4, R0 ;  /* 0x00000000000442ca */ /* 0x010fc400000e0000 */
[----:B------:R-:W-:-:S04]  /*d8d0*/  LOP3.LUT R0, R10, 0xff000000, RZ, 0xc0, !PT ;  /* 0xff0000000a007812 */ /* 0x000fc800078ec0ff */
[----:B------:R-:W-:Y:S02]  /*d8e0*/  SHF.R.U32.HI R0, RZ, 0x8, R0 ;  /* 0x00000008ff007819 */ /* 0x000fe40000011600 */
[----:B-----5:R-:W-:Y:S02]  /*d8f0*/  @P0 R2UR UR48, R2 ;  /* 0x00000000023002ca */ /* 0x020fe400000e0000 */
[----:B------:R-:W-:-:S04]  /*d900*/  LOP3.LUT R2, R10, 0xff0000, RZ, 0xc0, !PT ;  /* 0x00ff00000a027812 */ /* 0x000fc800078ec0ff */
[----:B------:R-:W-:Y:S01]  /*d910*/  LEA.HI R0, R2, R0, RZ, 0x10 ;  /* 0x0000000002007211 */ /* 0x000fe200078f80ff */
[----:B01----:R-:W-:Y:S08]  /*d920*/  @P3 BRA `(.L_x_192) ;  /* 0x0000000000143947 */ /* 0x003ff00003800000 */
[----:B------:R-:W-:Y:S05]  /*d930*/  @!P0 BRA `(.L_x_192) ;  /* 0x0000000000108947 */ /* 0x000fea0003800000 */
[----:B------:R-:W2:Y:S04]  /*d940*/  LDG.E R2, desc[UR50][R4.64] ;  /* 0x0000003204027981 */ /* 0x000ea8000c1e1900 */
[----:B------:R-:W2:Y:S02]  /*d950*/  LDG.E R4, desc[UR50][R4.64+0x4] ;  /* 0x0000043204047981 */ /* 0x000ea4000c1e1900 */
[----:B--2---:R-:W-:-:S05]  /*d960*/  IMAD.IADD R2, R4, 0x1, -R2 ;  /* 0x0000000104027824 */ /* 0x004fca00078e0a02 */
[----:B------:R0:W-:Y:S02]  /*d970*/  STL [R1+0x1c], R2 ;  /* 0x00001c0201007387 */ /* 0x0001e40000100800 */
.L_x_192:
[----:B------:R-:W-:Y:S01]  /*d980*/  SEL R3, R3, 0x1, P1 ;  /* 0x0000000103037807 */ /* 0x000fe20000800000 */
[----:B------:R-:W-:Y:S01]  /*d990*/  ULDC.64 UR6, c[0x0][0xa20] ;  /* 0x0002880000067ab9 */ /* 0x000fe20000000a00 */
[----:B------:R-:W-:Y:S01]  /*d9a0*/  ULOP3.LUT UR36, UR36, 0xffff, URZ, 0xc0, !UPT ;  /* 0x0000ffff24247892 */ /* 0x000fe2000f8ec03f */
[----:B------:R-:W-:Y:S01]  /*d9b0*/  ISETP.NE.U32.AND P0, PT, RZ, UR6, PT ;  /* 0x00000006ff007c0c */ /* 0x000fe2000bf05070 */
[----:B------:R-:W-:Y:S01]  /*d9c0*/  UIADD3 UR40, UR40, UR4, URZ ;  /* 0x0000000428287290 */ /* 0x000fe2000fffe03f */
[----:B0-----:R-:W-:Y:S02]  /*d9d0*/  IMAD R2, R3, R9, RZ ;  /* 0x0000000903027224 */ /* 0x001fe400078e02ff */
[----:B------:R-:W-:Y:S01]  /*d9e0*/  IMAD.U32 R3, RZ, RZ, UR47 ;  /* 0x0000002fff037e24 */ /* 0x000fe2000f8e00ff */
[----:B------:R-:W-:-:S04]  /*d9f0*/  ISETP.NE.AND.EX P0, PT, RZ, UR7, PT, P0 ;  /* 0x00000007ff007c0c */ /* 0x000fc8000bf05300 */
[----:B------:R0:W-:Y:S09]  /*da00*/  STL [R1+0x4], R3 ;  /* 0x0000040301007387 */ /* 0x0001f20000100800 */
[----:B------:R-:W-:Y:S05]  /*da10*/  @!P0 BRA `(.L_x_193) ;  /* 0x0000000000188947 */ /* 0x000fea0003800000 */
[----:B------:R-:W-:-:S04]  /*da20*/  UIADD3 UR5, UP0, UR44, UR6, URZ ;  /* 0x000000062c057290 */ /* 0x000fc8000ff1e03f */
[----:B------:R-:W-:Y:S02]  /*da30*/  UIADD3.X UR6, UR45, UR7, URZ, UP0, !UPT ;  /* 0x000000072d067290 */ /* 0x000fe400087fe43f */
[----:B------:R-:W-:-:S04]  /*da40*/  IMAD.U32 R2, RZ, RZ, UR5 ;  /* 0x00000005ff027e24 */ /* 0x000fc8000f8e00ff */
[----:B0-----:R-:W-:-:S05]  /*da50*/  IMAD.U32 R3, RZ, RZ, UR6 ;  /* 0x00000006ff037e24 */ /* 0x001fca000f8e00ff */
[----:B------:R0:W5:Y:S01]  /*da60*/  LDG.E R2, desc[UR50][R2.64] ;  /* 0x0000003202027981 */ /* 0x000162000c1e1900 */
[----:B------:R-:W-:Y:S05]  /*da70*/  BRA `(.L_x_194) ;  /* 0x0000000000107947 */ /* 0x000fea0003800000 */
.L_x_193:
[----:B------:R-:W-:Y:S05]  /*da80*/  @!P2 BRA `(.L_x_194) ;  /* 0x00000000000ca947 */ /* 0x000fea0003800000 */
[----:B------:R-:W2:Y:S04]  /*da90*/  LDG.E R2, desc[UR50][R6.64] ;  /* 0x0000003206027981 */ /* 0x000ea8000c1e1900 */
[----:B------:R-:W2:Y:S02]  /*daa0*/  LDG.E R6, desc[UR50][R6.64+0x4] ;  /* 0x0000043206067981 */ /* 0x000ea4000c1e1900 */
[----:B--2---:R-:W-:-:S07]  /*dab0*/  IMAD.IADD R2, R6, 0x1, -R2 ;  /* 0x0000000106027824 */ /* 0x004fce00078e0a02 */
.L_x_194:
[----:B-----5:R-:W-:-:S04]  /*dac0*/  VIADD R2, R2, -UR4 ;  /* 0x8000000402027c36 */ /* 0x020fc80008000000 */
[C---:B0-----:R-:W-:Y:S01]  /*dad0*/  VIADD R3, R2.reuse, 0x9f ;  /* 0x0000009f02037836 */ /* 0x041fe20000000000 */
[----:B------:R-:W-:Y:S01]  /*dae0*/  ISETP.GE.AND P0, PT, R2, 0x1, PT ;  /* 0x000000010200780c */ /* 0x000fe20003f06270 */
[----:B------:R-:W-:Y:S02]  /*daf0*/  IMAD.MOV.U32 R2, RZ, RZ, RZ ;  /* 0x000000ffff027224 */ /* 0x000fe400078e00ff */
[----:B------:R-:W-:-:S05]  /*db00*/  IMAD.HI R3, R3, 0x66666667, RZ ;  /* 0x6666666703037827 */ /* 0x000fca00078e02ff */
[----:B------:R-:W-:-:S04]  /*db10*/  SHF.R.U32.HI R19, RZ, 0x1f, R3 ;  /* 0x0000001fff137819 */ /* 0x000fc80000011603 */
[----:B------:R-:W-:Y:S01]  /*db20*/  LEA.HI.SX32 R19, R3, R19, 0x1a ;  /* 0x0000001303137211 */ /* 0x000fe200078fd2ff */
[----:B------:R-:W-:Y:S06]  /*db30*/  @!P0 BRA `(.L_x_195) ;  /* 0x0000000000748947 */ /* 0x000fec0003800000 */
[----:B------:R-:W-:-:S04]  /*db40*/  SHF.R.U32.HI R4, RZ, 0x10, R0 ;  /* 0x00000010ff047819 */ /* 0x000fc80000011600 */
[----:B------:R-:W-:-:S13]  /*db50*/  ISETP.NE.AND P0, PT, R4, RZ, PT ;  /* 0x000000ff0400720c */ /* 0x000fda0003f05270 */
[----:B------:R-:W0:Y:S02]  /*db60*/  @!P0 LDC R4, c[0x0][0x9f0] ;  /* 0x00027c00ff048b82 */ /* 0x000e240000000800 */
[----:B0-----:R-:W-:Y:S02]  /*db70*/  IABS R6, R4 ;  /* 0x0000000400067213 */ /* 0x001fe40000000000 */
[----:B------:R-:W-:Y:S02]  /*db80*/  IADD3 R5, R4, -0x1, R19 ;  /* 0xffffffff04057810 */ /* 0x000fe40007ffe013 */
[----:B------:R-:W0:Y:S08]  /*db90*/  I2F.RP R2, R6 ;  /* 0x0000000600027306 */ /* 0x000e300000209400 */
[----:B0-----:R-:W0:Y:S02]  /*dba0*/  MUFU.RCP R2, R2 ;  /* 0x0000000200027308 */ /* 0x001e240000001000 */
[----:B0-----:R-:W-:-:S06]  /*dbb0*/  VIADD R2, R2, 0xffffffe ;  /* 0x0ffffffe02027836 */ /* 0x001fcc0000000000 */
[----:B------:R0:W1:Y:S02]  /*dbc0*/  F2I.FTZ.U32.TRUNC.NTZ R3, R2 ;  /* 0x0000000200037305 */ /* 0x000064000021f000 */
[----:B0-----:R-:W-:-:S04]  /*dbd0*/  LOP3.LUT R2, R5, R4, RZ, 0x3c, !PT ;  /* 0x0000000405027212 */ /* 0x001fc800078e3cff */
[----:B------:R-:W-:Y:S01]  /*dbe0*/  ISETP.GE.AND P2, PT, R2, RZ, PT ;  /* 0x000000ff0200720c */ /* 0x000fe20003f46270 */
[----:B-1----:R-:W-:-:S04]  /*dbf0*/  IMAD.MOV R2, RZ, RZ, -R3 ;  /* 0x000000ffff027224 */ /* 0x002fc800078e0a03 */
[----:B------:R-:W-:Y:S02]  /*dc00*/  IMAD R7, R2, R6, RZ ;  /* 0x0000000602077224 */ /* 0x000fe400078e02ff */
[----:B------:R-:W-:-:S04]  /*dc10*/  IMAD.MOV.U32 R2, RZ, RZ, RZ ;  /* 0x000000ffff027224 */ /* 0x000fc800078e00ff */
[----:B------:R-:W-:Y:S01]  /*dc20*/  IMAD.HI.U32 R7, R3, R7, R2 ;  /* 0x0000000703077227 */ /* 0x000fe200078e0002 */
[----:B------:R-:W-:Y:S02]  /*dc30*/  IABS R2, R5 ;  /* 0x0000000500027213 */ /* 0x000fe40000000000 */
[----:B------:R-:W-:-:S03]  /*dc40*/  IABS R3, R4 ;  /* 0x0000000400037213 */ /* 0x000fc60000000000 */
[----:B------:R-:W-:-:S04]  /*dc50*/  IMAD.HI.U32 R7, R7, R2, RZ ;  /* 0x0000000207077227 */ /* 0x000fc800078e00ff */
[----:B------:R-:W-:-:S04]  /*dc60*/  IMAD.MOV R3, RZ, RZ, -R3 ;  /* 0x000000ffff037224 */ /* 0x000fc800078e0a03 */
        /* <DEDUP_REMOVED lines=10> */
.L_x_195:
[----:B------:R-:W-:Y:S01]  /*dd10*/  LOP3.LUT R0, R0, 0xff, RZ, 0xc0, !PT ;  /* 0x000000ff00007812 */ /* 0x000fe200078ec0ff */
[----:B------:R-:W-:Y:S04]  /*dd20*/  BSSY B7, `(.L_x_196) ;  /* 0x000031a000077945 */ /* 0x000fe80003800000 */
[----:B------:R-:W-:-:S05]  /*dd30*/  IMAD R3, R0, R2, RZ ;  /* 0x0000000200037224 */ /* 0x000fca00078e02ff */
[----:B------:R0:W-:Y:S01]  /*dd40*/  STL [R1+0xc], R3 ;  /* 0x00000c0301007387 */ /* 0x0001e20000100800 */
[----:B------:R-:W-:-:S04]  /*dd50*/  VIADDMNMX R19, R3, R2, R19, PT ;  /* 0x0000000203137246 */ /* 0x000fc80003800113 */
[----:B------:R-:W-:-:S13]  /*dd60*/  ISETP.GT.AND P0, PT, R19, R3, PT ;  /* 0x000000031300720c */ /* 0x000fda0003f04270 */
[----:B0-----:R-:W-:Y:S05]  /*dd70*/  @P0 BRA `(.L_x_197) ;  /* 0x0000000000480947 */ /* 0x001fea0003800000 */
[----:B------:R-:W0:Y:S02]  /*dd80*/  S2R R3, SR_TID.X ;  /* 0x0000000000037919 */ /* 0x000e240000002100 */
[----:B0-----:R-:W-:-:S04]  /*dd90*/  LOP3.LUT R3, R3, 0x7f, RZ, 0xc0, !PT ;  /* 0x0000007f03037812 */ /* 0x001fc800078ec0ff */
[----:B------:R-:W-:-:S13]  /*dda0*/  ISETP.NE.AND P0, PT, R3, RZ, PT ;  /* 0x000000ff0300720c */ /* 0x000fda0003f05270 */
[----:B------:R-:W-:Y:S05]  /*ddb0*/  @P0 BRA `(.L_x_198) ;  /* 0x0000003000400947 */ /* 0x000fea0003800000 */
[----:B------:R-:W0:Y:S01]  /*ddc0*/  S2R R3, SR_LANEID ;  /* 0x0000000000037919 */ /* 0x000e220000000000 */
[----:B------:R-:W-:Y:S02]  /*ddd0*/  VOTEU.ANY UR4, UPT, PT ;  /* 0x0000000000047886 */ /* 0x000fe400038e0100 */
[----:B------:R-:W0:Y:S08]  /*dde0*/  FLO.U32 R0, UR4 ;  /* 0x0000000400007d00 */ /* 0x000e3000080e0000 */
[----:B------:R-:W1:Y:S01]  /*ddf0*/  POPC R5, UR4 ;  /* 0x0000000400057d09 */ /* 0x000e620008000000 */
[----:B0-----:R-:W-:-:S02]  /*de00*/  ISETP.EQ.U32.AND P0, PT, R0, R3, PT ;  /* 0x000000030000720c */ /* 0x001fc40003f02070 */
[----:B------:R-:W1:Y:S11]  /*de10*/  LDC.64 R2, c[0x0][0xc60] ;  /* 0x00031800ff027b82 */ /* 0x000e760000000a00 */
[----:B-1----:R-:W2:Y:S01]  /*de20*/  @P0 ATOMG.E.ADD.STRONG.GPU PT, R3, desc[UR50][R2.64], R5 ;  /* 0x00000005020309a8 */ /* 0x002ea200081ee1f2 */
[----:B------:R-:W0:Y:S02]  /*de30*/  S2R R4, SR_LTMASK ;  /* 0x0000000000047919 */ /* 0x000e240000003900 */
[----:B0-----:R-:W-:-:S04]  /*de40*/  LOP3.LUT R4, R4, UR4, RZ, 0xc0, !PT ;  /* 0x0000000404047c12 */ /* 0x001fc8000f8ec0ff */
[----:B------:R-:W0:Y:S01]  /*de50*/  POPC R7, R4 ;  /* 0x0000000400077309 */ /* 0x000e220000000000 */
[----:B--2---:R-:W0:Y:S02]  /*de60*/  SHFL.IDX PT, R0, R3, R0, 0x1f ;  /* 0x00001f0003007589 */ /* 0x004e2400000e0000 */
[----:B0-----:R-:W-:-:S05]  /*de70*/  IADD3 R0, R0, UR41, R7 ;  /* 0x0000002900007c10 */ /* 0x001fca000fffe007 */
[----:B------:R0:W-:Y:S01]  /*de80*/  STL [R1+0x10], R0 ;  /* 0x0000100001007387 */ /* 0x0001e20000100800 */
[----:B------:R-:W-:Y:S05]  /*de90*/  BRA `(.L_x_198) ;  /* 0x0000003000087947 */ /* 0x000fea0003800000 */
.L_x_197:
[----:B------:R-:W-:Y:S01]  /*dea0*/  VIADD R0, R17, 0x1a400 ;  /* 0x0001a40011007836 */ /* 0x000fe20000000000 */
[----:B------:R-:W-:Y:S04]  /*deb0*/  BSSY B6, `(.L_x_199) ;  /* 0x0000013000067945 */ /* 0x000fe80003800000 */
        /* <DEDUP_REMOVED lines=18> */
.L_x_200:
[----:B------:R-:W-:Y:S05]  /*dfe0*/  BSYNC B6 ;  /* 0x0000000000067941 */ /* 0x000fea0003800000 */
.L_x_199:
[----:B------:R-:W2:Y:S01]  /*dff0*/  LDL.LU R16, [R1+0x8] ;  /* 0x0000080001107983 */ /* 0x000ea20000300800 */
[----:B------:R-:W-:Y:S01]  /*e000*/  VIADD R0, R17, 0xa400 ;  /* 0x0000a40011007836 */ /* 0x000fe20000000000 */
[----:B------:R-:W-:Y:S04]  /*e010*/  BSSY B6, `(.L_x_201) ;  /* 0x0000016000067945 */ /* 0x000fe80003800000 */
[----:B------:R-:W-:Y:S02]  /*e020*/  LOP3.LUT P0, RZ, R0, 0x3ff, RZ, 0xc0, !PT ;  /* 0x000003ff00ff7812 */ /* 0x000fe4000780c0ff */
[----:B--2---:R-:W-:-:S11]  /*e030*/  LOP3.LUT R16, R16, 0xfffffffe, RZ, 0xc0, !PT ;  /* 0xfffffffe10107812 */ /* 0x004fd600078ec0ff */
[----:B------:R-:W-:-:S05]  /*e040*/  @P0 LOP3.LUT R16, R16, 0x1, RZ, 0xfc, !PT ;  /* 0x0000000110100812 */ /* 0x000fca00078efcff */
[----:B------:R0:W-:Y:S01]  /*e050*/  STL [R1+0x8], R16 ;  /* 0x0000081001007387 */ /* 0x0001e20000100800 */
[----:B------:R-:W-:Y:S05]  /*e060*/  @!P0 BRA `(.L_x_202) ;  /* 0x0000000000408947 */ /* 0x000fea0003800000 */
[----:B------:R-:W-:Y:S01]  /*e070*/  MOV R2, 0x0 ;  /* 0x0000000000027802 */ /* 0x000fe20000000f00 */
[----:B------:R-:W-:Y:S01]  /*e080*/  ULDC.64 UR6, c[0x4][0xa0] ;  /* 0x0100280000067ab9 */ /* 0x000fe20000000a00 */
[----:B------:R-:W-:Y:S01]  /*e090*/  ULDC.64 UR8, c[0x4][0xa8] ;  /* 0x01002a0000087ab9 */ /* 0x000fe20000000a00 */
[----:B------:R-:W-:Y:S01]  /*e0a0*/  ULDC.64 UR4, c[0x4][0x10] ;  /* 0x0100040000047ab9 */ /* 0x000fe20000000a00 */
[----:B------:R-:W-:Y:S02]  /*e0b0*/  IMAD.U32 R4, RZ, RZ, UR6 ;  /* 0x00000006ff047e24 */ /* 0x000fe4000f8e00ff */
[----:B------:R-:W1:Y:S01]  /*e0c0*/  LDC.64 R2, c[0x4][R2] ;  /* 0x0100000002027b82 */ /* 0x000e620000000a00 */
        /* <DEDUP_REMOVED lines=9> */
[----:B01----:R-:W-:Y:S05]  /*e160*/  CALL.ABS.NOINC R2 ;  /* 0x0000000002007343 */ /* 0x003fea0003c00000 */
.L_x_202:
[----:B------:R-:W-:Y:S05]  /*e170*/  BSYNC B6 ;  /* 0x0000000000067941 */ /* 0x000fea0003800000 */
.L_x_201:
        /* <DEDUP_REMOVED lines=20> */
.L_x_204:
[----:B------:R-:W-:Y:S05]  /*e2c0*/  BSYNC B6 ;  /* 0x0000000000067941 */ /* 0x000fea0003800000 */
.L_x_203:
[----:B------:R-:W-:Y:S01]  /*e2d0*/  LOP3.LUT P6, RZ, R16, 0x1, RZ, 0xc0, !PT ;  /* 0x0000000110ff7812 */ /* 0x000fe200078cc0ff */
[----:B------:R-:W-:-:S12]  /*e2e0*/  BSSY B6, `(.L_x_205) ;  /* 0x0000012000067945 */ /* 0x000fd80003800000 */
        /* <DEDUP_REMOVED lines=17> */
.L_x_206:
[----:B------:R-:W-:Y:S05]  /*e400*/  BSYNC B6 ;  /* 0x0000000000067941 */ /* 0x000fea0003800000 */
.L_x_205:
[----:B------:R-:W2:Y:S01]  /*e410*/  LDL R8, [R1+0x4] ;  /* 0x0000040001087983 */ /* 0x000ea20000100800 */
[----:B------:R-:W-:Y:S02]  /*e420*/  ULDC.64 UR4, c[0x0][0x9f8] ;  /* 0x00027e0000047ab9 */ /* 0x000fe40000000a00 */
[----:B------:R-:W-:-:S04]  /*e430*/  UISETP.NE.U32.AND UP0, UPT, UR4, URZ, UPT ;  /* 0x0000003f0400728c */ /* 0x000fc8000bf05070 */
[----:B------:R-:W-:-:S06]  /*e440*/  UISETP.NE.AND.EX UP0, UPT, UR5, URZ, UPT, UP0 ;  /* 0x0000003f0500728c */ /* 0x000fcc000bf05300 */
[----:B------:R-:W-:-:S05]  /*e450*/  PLOP3.LUT P0, PT, PT, PT, UP0, 0x80, 0x0 ;  /* 0x000000000000781c */ /* 0x000fca0003f0f008 */
[----:B------:R-:W-:-:S04]  /*e460*/  @UP0 UIADD3 UR4, UP1, UR44, UR4, URZ ;  /* 0x000000042c040290 */ /* 0x000fc8000ff3e03f */
[----:B------:R-:W-:Y:S02]  /*e470*/  @UP0 UIADD3.X UR5, UR45, UR5, URZ, UP1, !UPT ;  /* 0x000000052d050290 */ /* 0x000fe40008ffe43f */
[----:B------:R-:W-:-:S04]  /*e480*/  IMAD.U32 R2, RZ, RZ, UR4 ;  /* 0x00000004ff027e24 */ /* 0x000fc8000f8e00ff */
[----:B------:R-:W-:Y:S01]  /*e490*/  IMAD.U32 R3, RZ, RZ, UR5 ;  /* 0x00000005ff037e24 */ /* 0x000fe2000f8e00ff */
[----:B------:R-:W1:Y:S01]  /*e4a0*/  S2R R0, SR_TID.X ;  /* 0x0000000000007919 */ /* 0x000e620000002100 */
[----:B------:R-:W-:-:S03]  /*e4b0*/  ULDC.64 UR4, c[0x0][0xa08] ;  /* 0x0002820000047ab9 */ /* 0x000fc60000000a00 */
[----:B--2---:R2:W3:Y:S01]  /*e4c0*/  @P0 LDG.E R8, desc[UR50][R2.64] ;  /* 0x0000003202080981 */ /* 0x0044e2000c1e1900 */
[----:B-1----:R-:W-:-:S04]  /*e4d0*/  SHF.R.U32.HI R0, RZ, 0x5, R0 ;  /* 0x00000005ff007819 */ /* 0x002fc80000011600 */
[----:B------:R-:W-:Y:S01]  /*e4e0*/  LOP3.LUT R0, R0, 0x3, RZ, 0xc0, !PT ;  /* 0x0000000300007812 */ /* 0x000fe200078ec0ff */
[----:B--2---:R-:W1:Y:S01]  /*e4f0*/  LDC.64 R2, c[0x0][0x418] ;  /* 0x00010600ff027b82 */ /* 0x004e620000000a00 */
[----:B---3--:R-:W-:Y:S01]  /*e500*/  SHF.R.S32.HI R9, RZ, 0x1f, R8 ;  /* 0x0000001fff097819 */ /* 0x008fe20000011408 */
[----:B------:R2:W-:Y:S01]  /*e510*/  @P0 STL [R1+0x4], R8 ;  /* 0x0000040801000387 */ /* 0x0005e20000100800 */
[----:B-1----:R-:W-:Y:S01]  /*e520*/  LOP3.LUT P0, RZ, R2, UR4, RZ, 0xfc, !PT ;  /* 0x0000000402ff7c12 */ /* 0x002fe2000f80fcff */
[----:B------:R-:W-:Y:S02]  /*e530*/  UMOV UR4, 0xffffffff ;  /* 0xffffffff00047882 */ /* 0x000fe40000000000 */
[----:B------:R2:W-:Y:S01]  /*e540*/  STL [R1+0x18], R9 ;  /* 0x0000180901007387 */ /* 0x0005e20000100800 */
[----:B------:R-:W-:-:S04]  /*e550*/  LOP3.LUT P0, RZ, R3, UR5, RZ, 0xfc, P0 ;  /* 0x0000000503ff7c12 */ /* 0x000fc8000800fcff */
[----:B0-----:R-:W-:Y:S01]  /*e560*/  SEL R16, R8, RZ, !P0 ;  /* 0x000000ff08107207 */ /* 0x001fe20004000000 */
[----:B------:R-:W-:Y:S08]  /*e570*/  BRA.DIV UR4, `(.L_x_207) ;  /* 0x0000003a04dc7947 */ /* 0x000ff0000b800000 */
[----:B------:R0:W1:Y:S02]  /*e580*/  SHFL.IDX PT, R14, R0, RZ, 0x1f ;  /* 0x00001fff000e7589 */ /* 0x00006400000e0000 */
.L_x_280:
[----:B0-----:R-:W3:Y:S01]  /*e590*/  LDL.LU R0, [R1+0x8] ;  /* 0x0000080001007983 */ /* 0x001ee20000300800 */
[----:B------:R-:W-:Y:S02]  /*e5a0*/  PLOP3.LUT P1, PT, PT, PT, PT, 0x8, 0x0 ;  /* 0x000000000000781c */ /* 0x000fe40003f2e170 */
[----:B-1----:R-:W-:Y:S02]  /*e5b0*/  ISETP.NE.AND P0, PT, R14, RZ, PT ;  /* 0x000000ff0e00720c */ /* 0x002fe40003f05270 */
[----:B---3--:R-:W-:-:S09]  /*e5c0*/  LOP3.LUT R0, R0, 0xfffffffe, RZ, 0xc0, !PT ;  /* 0xfffffffe00007812 */ /* 0x008fd200078ec0ff */
[----:B------:R-:W-:-:S05]  /*e5d0*/  @P1 LOP3.LUT R0, R0, 0x1, RZ, 0xfc, !PT ;  /* 0x0000000100001812 */ /* 0x000fca00078efcff */
[----:B------:R0:W-:Y:S01]  /*e5e0*/  STL [R1+0x8], R0 ;  /* 0x0000080001007387 */ /* 0x0001e20000100800 */
[----:B------:R-:W-:Y:S05]  /*e5f0*/  @P0 BRA `(.L_x_208) ;  /* 0x0000000400900947 */ /* 0x000fea0003800000 */
[----:B------:R-:W-:Y:S01]  /*e600*/  UMOV UR4, 0xffffffff ;  /* 0xffffffff00047882 */ /* 0x000fe20000000000 */
[----:B0-----:R-:W-:Y:S02]  /*e610*/  VIADD R0, R19, 0xffffffff ;  /* 0xffffffff13007836 */ /* 0x001fe40000000000 */
[----:B------:R-:W-:Y:S05]  /*e620*/  BRA.DIV UR4, `(.L_x_209) ;  /* 0x0000003a04d07947 */ /* 0x000fea000b800000 */
[----:B------:R-:W-:-:S13]  /*e630*/  ELECT P6, URZ, PT ;  /* 0x00000000003f782f */ /* 0x000fda00038c0000 */
.L_x_283:
[----:B------:R-:W-:Y:S05]  /*e640*/  @!P6 BRA `(.L_x_208) ;  /* 0x00000004007ce947 */ /* 0x000fea0003800000 */
[----:B------:R-:W-:-:S04]  /*e650*/  ISETP.NE.U32.AND P0, PT, R2, RZ, PT ;  /* 0x000000ff0200720c */ /* 0x000fc80003f05070 */
[----:B------:R-:W-:-:S13]  /*e660*/  ISETP.NE.AND.EX P0, PT, R3, RZ, PT, P0 ;  /* 0x000000ff0300720c */ /* 0x000fda0003f05300 */
[----:B------:R-:W-:Y:S05]  /*e670*/  @!P0 BRA `(.L_x_210) ;  /* 0x0000000000448947 */ /* 0x000fea0003800000 */
[----:B------:R-:W0:Y:S01]  /*e680*/  LDC R7, c[0x0][0x43c] ;  /* 0x00010f00ff077b82 */ /* 0x000e220000000800 */
[----:B------:R-:W-:Y:S01]  /*e690*/  ULDC.64 UR4, c[0x0][0x428] ;  /* 0x00010a0000047ab9 */ /* 0x000fe20000000a00 */
[----:B0-----:R-:W-:-:S13]  /*e6a0*/  ISETP.NE.AND P0, PT, R7, 0x1, PT ;  /* 0x000000010700780c */ /* 0x001fda0003f05270 */
[----:B------:R-:W0:Y:S02]  /*e6b0*/  @P0 LDC.64 R4, c[0x0][0x440] ;  /* 0x00011000ff040b82 */ /* 0x000e240000000a00 */
[----:B0-----:R-:W-:-:S04]  /*e6c0*/  @P0 IMAD.HI.U32 R6, R0, R4, RZ ;  /* 0x0000000400060227 */ /* 0x001fc800078e00ff */
        /* <DEDUP_REMOVED lines=12> */
.L_x_210:
[----:B0-----:R-:W3:Y:S01]  /*e790*/  LDL R3, [R1] ;  /* 0x0000000001037983 */ /* 0x001ee20000100800 */
[----:B------:R-:W-:Y:S01]  /*e7a0*/  IMAD R2, R18, 0x8, R17 ;  /* 0x0000000812027824 */ /* 0x000fe200078e0211 */
[----:B--2---:R-:W0:Y:S02]  /*e7b0*/  S2R R8, SR_TID.X ;  /* 0x0000000000087919 */ /* 0x004e240000002100 */
[----:B0-----:R-:W-:-:S04]  /*e7c0*/  LOP3.LUT R8, R8, 0x7f, RZ, 0xc0, !PT ;  /* 0x0000007f08087812 */ /* 0x001fc800078ec0ff */
[----:B------:R-:W-:Y:S02]  /*e7d0*/  ISETP.NE.AND P1, PT, R8, RZ, PT ;  /* 0x000000ff0800720c */ /* 0x000fe40003f25270 */
[----:B---3--:R-:W-:-:S04]  /*e7e0*/  SHF.L.U32 R3, R3, 0x1f, RZ ;  /* 0x0000001f03037819 */ /* 0x008fc800000006ff */
[----:B------:R-:W0:Y:S02]  /*e7f0*/  SYNCS.PHASECHK.TRANS64.TRYWAIT P0, [R2+URZ+0x29880], R3 ;  /* 0x02988003020075a7 */ /* 0x000e24000800017f */
[----:B0-----:R-:W-:Y:S05]  /*e800*/  @!P0 BRA `(.L_x_211) ;  /* 0x0000003800788947 */ /* 0x001fea0003800000 */
.L_x_284:
[----:B------:R-:W-:Y:S05]  /*e810*/  @P1 BRA `(.L_x_212) ;  /* 0x00000000001c1947 */ /* 0x000fea0003800000 */
[----:B------:R-:W1:Y:S02]  /*e820*/  S2R R4, SR_TID.X ;  /* 0x0000000000047919 */ /* 0x000e640000002100 */
[----:B-1----:R-:W-:Y:S01]  /*e830*/  LOP3.LUT R5, R4, 0x1f, RZ, 0xc0, !PT ;  /* 0x0000001f04057812 */ /* 0x002fe200078ec0ff */
[----:B------:R-:W-:-:S03]  /*e840*/  IMAD.MOV.U32 R4, RZ, RZ, 0x5000 ;  /* 0x00005000ff047424 */ /* 0x000fc600078e00ff */
[----:B------:R-:W-:Y:S01]  /*e850*/  ISETP.NE.AND P0, PT, R5, RZ, PT ;  /* 0x000000ff0500720c */ /* 0x000fe20003f05270 */
[----:B------:R1:W-:-:S12]  /*e860*/  SYNCS.ARRIVE.TRANS64 RZ, [R2+URZ+0x29870], R4 ;  /* 0x0298700402ff79a7 */ /* 0x0003d8000800003f */
[----:B-1----:R-:W-:Y:S05]  /*e870*/  @!P0 BRA `(.L_x_212) ;  /* 0x0000000000048947 */ /* 0x002fea0003800000 */
[----:B------:R-:W-:Y:S01]  /*e880*/  BPT.TRAP 0x1 ;  /* 0x000000040000795c */ /* 0x000fe20000300000 */
.L_x_212:
[----:B------:R-:W-:Y:S01]  /*e890*/  IMAD.MOV.U32 R4, RZ, RZ, 0xa0 ;  /* 0x000000a0ff047424 */ /* 0x000fe200078e00ff */
[----:B------:R-:W-:Y:S01]  /*e8a0*/  R2UR UR33, R2 ;  /* 0x00000000022172ca */ /* 0x000fe200000e0000 */
[----:B------:R-:W-:Y:S01]  /*e8b0*/  UIADD3 UR4, UP0, UR52, 0x470, URZ ;  /* 0x0000047034047890 */ /* 0x000fe2000ff1e03f */
[----:B-----5:R-:W-:Y:S01]  /*e8c0*/  R2UR UR37, R16 ;  /* 0x00000000102572ca */ /* 0x020fe200000e0000 */
[----:B------:R-:W-:Y:S01]  /*e8d0*/  IMAD R0, R0, R4, UR40 ;  /* 0x0000002800007e24 */ /* 0x000fe2000f8e0204 */
[----:B------:R-:W-:Y:S01]  /*e8e0*/  UMOV UR6, 0x0 ;  /* 0x0000000000067882 */ /* 0x000fe20000000000 */
[----:B------:R-:W-:Y:S01]  /*e8f0*/  IMAD R4, R18, 0x5000, R17 ;  /* 0x0000500012047824 */ /* 0x000fe200078e0211 */
[----:B------:R-:W-:Y:S02]  /*e900*/  UIADD3.X UR5, URZ, UR53, URZ, UP0, !UPT ;  /* 0x000000353f057290 */ /* 0x000fe400087fe43f */
[----:B------:R-:W-:Y:S01]  /*e910*/  R2UR UR35, R0 ;  /* 0x00000000002372ca */ /* 0x000fe200000e0000 */
[----:B------:R-:W-:Y:S01]  /*e920*/  UMOV UR7, 0x14f00000 ;  /* 0x14f0000000077882 */ /* 0x000fe20000000000 */
[----:B------:R-:W-:Y:S01]  /*e930*/  R2UR UR32, R4 ;  /* 0x00000000042072ca */ /* 0x000fe200000e0000 */
[----:B------:R-:W-:-:S02]  /*e940*/  UMOV UR34, URZ ;  /* 0x0000003f00227c82 */ /* 0x000fc40008000000 */
[----:B------:R-:W-:-:S10]  /*e950*/  UIADD3 UR33, UR33, 0x29870, URZ ;  /* 0x0002987021217890 */ /* 0x000fd4000fffe03f */
[----:B------:R-:W-:-:S09]  /*e960*/  UIADD3 UR32, UR32, 0xa400, URZ ;  /* 0x0000a40020207890 */ /* 0x000fd2000fffe03f */
[----:B------:R1:W-:Y:S01]  /*e970*/  UTMALDG.4D [UR32], [UR4], desc[UR6] ;  /* 0x00000620040075b4 */ /* 0x0003e20008019000 */
[----:B------:R-:W2:Y:S02]  /*e980*/  SYNCS.PHASECHK.TRANS64.TRYWAIT P0, [R2+URZ+0x29840], R3 ;  /* 0x02984003020075a7 */ /* 0x000ea4000800017f */
[----:B-12---:R-:W-:Y:S05]  /*e990*/  @!P0 BRA `(.L_x_213) ;  /* 0x0000003800288947 */ /* 0x006fea0003800000 */
.L_x_285:
[----:B------:R-:W-:Y:S05]  /*e9a0*/  @P1 BRA `(.L_x_214) ;  /* 0x00000000001c1947 */ /* 0x000fea0003800000 */
[----:B------:R-:W2:Y:S01]  /*e9b0*/  S2R R4, SR_TID.X ;  /* 0x0000000000047919 */ /* 0x000ea20000002100 */
[----:B01----:R-:W-:-:S04]  /*e9c0*/  IMAD.MOV.U32 R3, RZ, RZ, 0x7800 ;  /* 0x00007800ff037424 */ /* 0x003fc800078e00ff */
[----:B------:R3:W-:Y:S01]  /*e9d0*/  SYNCS.ARRIVE.TRANS64 RZ, [R2+URZ+0x29830], R3 ;  /* 0x0298300302ff79a7 */ /* 0x0007e2000800003f */
[----:B--2---:R-:W-:-:S04]  /*e9e0*/  LOP3.LUT R4, R4, 0x1f, RZ, 0xc0, !PT ;  /* 0x0000001f04047812 */ /* 0x004fc800078ec0ff */
[----:B------:R-:W-:-:S13]  /*e9f0*/  ISETP.NE.AND P0, PT, R4, RZ, PT ;  /* 0x000000ff0400720c */ /* 0x000fda0003f05270 */
[----:B---3--:R-:W-:Y:S05]  /*ea00*/  @!P0 BRA `(.L_x_214) ;  /* 0x0000000000048947 */ /* 0x008fea0003800000 */
[----:B------:R-:W-:Y:S01]  /*ea10*/  BPT.TRAP 0x1 ;  /* 0x000000040000795c */ /* 0x000fe20000300000 */
.L_x_214:
[----:B01----:R-:W2:Y:S01]  /*ea20*/  LDL.LU R3, [R1+0x8] ;  /* 0x0000080001037983 */ /* 0x003ea20000300800 */
[----:B------:R-:W-:Y:S01]  /*ea30*/  R2UR UR27, R0 ;  /* 0x00000000001b72ca */ /* 0x000fe200000e0000 */
[----:B------:R-:W-:Y:S01]  /*ea40*/  IMAD R0, R18, 0x7800, R17 ;  /* 0x0000780012007824 */ /* 0x000fe200078e0211 */
[----:B------:R-:W-:Y:S01]  /*ea50*/  R2UR UR25, R2 ;  /* 0x00000000021972ca */ /* 0x000fe200000e0000 */
[----:B------:R-:W-:Y:S01]  /*ea60*/  UIADD3 UR4, UP0, UR52, 0x370, URZ ;  /* 0x0000037034047890 */ /* 0x000fe2000ff1e03f */
[----:B------:R-:W-:Y:S01]  /*ea70*/  PLOP3.LUT P0, PT, PT, PT, PT, 0x80, 0x0 ;  /* 0x000000000000781c */ /* 0x000fe20003f0f070 */
[----:B------:R-:W-:Y:S01]  /*ea80*/  UMOV UR6, 0x0 ;  /* 0x0000000000067882 */ /* 0x000fe20000000000 */
[----:B------:R-:W-:Y:S01]  /*ea90*/  R2UR UR8, R0 ;  /* 0x00000000000872ca */ /* 0x000fe200000e0000 */
[----:B------:R-:W-:Y:S01]  /*eaa0*/  UIADD3.X UR5, URZ, UR53, URZ, UP0, !UPT ;  /* 0x000000353f057290 */ /* 0x000fe200087fe43f */
[----:B------:R-:W-:Y:S01]  /*eab0*/  R2UR UR29, R16 ;  /* 0x00000000101d72ca */ /* 0x000fe200000e0000 */
[----:B------:R-:W-:Y:S01]  /*eac0*/  UMOV UR7, 0x14f00000 ;  /* 0x14f0000000077882 */ /* 0x000fe20000000000 */
[----:B------:R-:W-:Y:S01]  /*ead0*/  UMOV UR26, URZ ;  /* 0x0000003f001a7c82 */ /* 0x000fe20008000000 */
[----:B------:R-:W-:Y:S01]  /*eae0*/  UMOV UR28, UR36 ;  /* 0x00000024001c7c82 */ /* 0x000fe20008000000 */
[----:B------:R-:W-:Y:S01]  /*eaf0*/  UMOV UR18, 0x40 ;  /* 0x0000004000127882 */ /* 0x000fe20000000000 */
[----:B------:R-:W-:Y:S01]  /*eb00*/  UMOV UR20, UR36 ;  /* 0x0000002400147c82 */ /* 0x000fe20008000000 */
[----:B------:R-:W-:Y:S01]  /*eb10*/  UMOV UR19, UR27 ;  /* 0x0000001b00137c82 */ /* 0x000fe20008000000 */
[----:B------:R-:W-:Y:S01]  /*eb20*/  UIADD3 UR25, UR25, 0x29830, URZ ;  /* 0x0002983019197890 */ /* 0x000fe2000fffe03f */
[----:B------:R-:W-:Y:S01]  /*eb30*/  UMOV UR10, 0x80 ;  /* 0x00000080000a7882 */ /* 0x000fe20000000000 */
[----:B------:R-:W-:-:S02]  /*eb40*/  UMOV UR12, UR36 ;  /* 0x00000024000c7c82 */ /* 0x000fc40008000000 */
[----:B------:R-:W-:Y:S02]  /*eb50*/  UIADD3 UR24, UR8, 0x1a400, URZ ;  /* 0x0001a40008187890 */ /* 0x000fe4000fffe03f */
[----:B------:R-:W-:Y:S02]  /*eb60*/  UIADD3 UR16, UR8, 0x1cc00, URZ ;  /* 0x0001cc0008107890 */ /* 0x000fe4000fffe03f */
[----:B------:R-:W-:Y:S01]  /*eb70*/  UIADD3 UR8, UR8, 0x1f400, URZ ;  /* 0x0001f40008087890 */ /* 0x000fe2000fffe03f */
[----:B------:R-:W-:Y:S01]  /*eb80*/  UMOV UR21, UR29 ;  /* 0x0000001d00157c82 */ /* 0x000fe20008000000 */
[----:B------:R-:W-:Y:S01]  /*eb90*/  UMOV UR17, UR25 ;  /* 0x0000001900117c82 */ /* 0x000fe20008000000 */
[----:B------:R-:W-:Y:S01]  /*eba0*/  UMOV UR11, UR27 ;  /* 0x0000001b000b7c82 */ /* 0x000fe20008000000 */
[----:B------:R-:W-:Y:S01]  /*ebb0*/  UMOV UR13, UR29 ;  /* 0x0000001d000d7c82 */ /* 0x000fe20008000000 */
[----:B------:R1:W-:Y:S01]  /*ebc0*/  UTMALDG.4D [UR24], [UR4], desc[UR6] ;  /* 0x00000618040075b4 */ /* 0x0003e20008019000 */
[----:B------:R-:W-:Y:S01]  /*ebd0*/  UMOV UR9, UR25 ;  /* 0x0000001900097c82 */ /* 0x000fe20008000000 */
[----:B------:R1:W-:Y:S02]  /*ebe0*/  UTMALDG.4D [UR16], [UR4], desc[UR6] ;  /* 0x00000610040075b4 */ /* 0x0003e40008019000 */
[----:B------:R1:W-:Y:S01]  /*ebf0*/  UTMALDG.4D [UR8], [UR4], desc[UR6] ;  /* 0x00000608040075b4 */ /* 0x0003e20008019000 */
[----:B--2---:R-:W-:-:S04]  /*ec00*/  LOP3.LUT R3, R3, 0xfffffffe, RZ, 0xc0, !PT ;  /* 0xfffffffe03037812 */ /* 0x004fc800078ec0ff */
[----:B------:R-:W-:-:S05]  /*ec10*/  @P0 LOP3.LUT R3, R3, 0x1, RZ, 0xfc, !PT ;  /* 0x0000000103030812 */ /* 0x000fca00078efcff */
[----:B------:R1:W-:Y:S01]  /*ec20*/  STL [R1+0x8], R3 ;  /* 0x0000080301007387 */ /* 0x0003e20000100800 */
[----:B------:R-:W-:Y:S01]  /*ec30*/  NOP ;  /* 0x0000000000007918 */ /* 0x000fe20000000000 */
.L_x_208:
[----:B------:R-:W-:Y:S05]  /*ec40*/  WARPSYNC.ALL ;  /* 0x0000000000007948 */ /* 0x000fea0003800000 */
[----:B0-----:R-:W-:Y:S01]  /*ec50*/  VIADD R0, R17, 0x14400 ;  /* 0x0001440011007836 */ /* 0x001fe20000000000 */
[----:B-1----:R-:W-:Y:S01]  /*ec60*/  USHF.R.S32.HI UR4, URZ, 0x1f, UR48 ;  /* 0x0000001f3f047899 */ /* 0x002fe20008011430 */
[----:B------:R-:W-:Y:S03]  /*ec70*/  BAR.SYNC.DEFER_BLOCKING 0x8, 0x180 ;  /* 0x0206000000007b1d */ /* 0x000fe60000010000 */
[----:B------:R-:W-:-:S03]  /*ec80*/  LOP3.LUT P0, RZ, R0, 0x1bf, RZ, 0xc0, !PT ;  /* 0x000001bf00ff7812 */ /* 0x000fc6000780c0ff */
[----:B------:R-:W-:Y:S01]  /*ec90*/  ULDC.64 UR6, c[0x0][0x298] ;  /* 0x0000a60000067ab9 */ /* 0x000fe20000000a00 */
[----:B------:R-:W-:Y:S01]  /*eca0*/  ULDC.64 UR8, c[0x0][0xa00] ;  /* 0x0002800000087ab9 */ /* 0x000fe20000000a00 */
[----:B------:R-:W-:Y:S01]  /*ecb0*/  UIMAD UR4, UR4, UR6, URZ ;  /* 0x00000006040472a4 */ /* 0x000fe2000f8e023f */
[----:B------:R-:W-:Y:S01]  /*ecc0*/  BSSY B6, `(.L_x_215) ;  /* 0x0000019000067945 */ /* 0x000fe20003800000 */
[----:B------:R-:W-:Y:S02]  /*ecd0*/  UISETP.NE.U32.AND UP0, UPT, UR8, URZ, UPT ;  /* 0x0000003f0800728c */ /* 0x000fe4000bf05070 */
[----:B------:R-:W-:Y:S02]  /*ece0*/  UIMAD.WIDE.U32 UR44, UR48, UR6, URZ ;  /* 0x00000006302c72a5 */ /* 0x000fe4000f8e003f */
[----:B------:R-:W-:Y:S02]  /*ecf0*/  UIMAD UR4, UR48, UR7, UR4 ;  /* 0x00000007300472a4 */ /* 0x000fe4000f8e0204 */
[----:B------:R-:W-:-:S02]  /*ed00*/  UISETP.NE.AND.EX UP0, UPT, UR9, URZ, UPT, UP0 ;  /* 0x0000003f0900728c */ /* 0x000fc4000bf05300 */
[----:B------:R-:W-:Y:S02]  /*ed10*/  UIADD3 UR37, UR45, UR4, URZ ;  /* 0x000000042d257290 */ /* 0x000fe4000fffe03f */
[----:B------:R-:W-:Y:S02]  /*ed20*/  USEL UR47, UR47, URZ, !UP0 ;  /* 0x0000003f2f2f7287 */ /* 0x000fe4000c000000 */
[----:B------:R-:W-:Y:S01]  /*ed30*/  USEL UR46, UR46, URZ, !UP0 ;  /* 0x0000003f2e2e7287 */ /* 0x000fe2000c000000 */
[----:B------:R-:W-:Y:S11]  /*ed40*/  @!P0 BRA `(.L_x_216) ;  /* 0x0000000000408947 */ /* 0x000ff60003800000 */
        /* <DEDUP_REMOVED lines=11> */
[----:B--2---:R-:W-:Y:S02]  /*ee00*/  IMAD.MOV.U32 R8, RZ, RZ, 0x70 ;  /* 0x00000070ff087424 */ /* 0x004fe400078e00ff */
[----:B------:R-:W-:Y:S02]  /*ee10*/  IMAD.MOV.U32 R12, RZ, RZ, 0x1 ;  /* 0x00000001ff0c7424 */ /* 0x000fe400078e00ff */
[----:B------:R-:W-:-:S07]  /*ee20*/  IMAD.MOV.U32 R13, RZ, RZ, RZ ;  /* 0x000000ffff0d7224 */ /* 0x000fce00078e00ff */
[----:B------:R-:W-:-:S07]  /*ee30*/  LEPC R20, `(.L_x_216) ;  /* 0x000000001014794e */ /* 0x000fce0000000000 */
[----:B0-----:R-:W-:Y:S05]  /*ee40*/  CALL.ABS.NOINC R2 ;  /* 0x0000000002007343 */ /* 0x001fea0003c00000 */
.L_x_216:
[----:B------:R-:W-:Y:S05]  /*ee50*/  BSYNC B6 ;  /* 0x0000000000067941 */ /* 0x000fea0003800000 */
.L_x_215:
[----:B------:R-:W3:Y:S01]  /*ee60*/  LDL.LU R3, [R1+0x14] ;  /* 0x0000140001037983 */ /* 0x000ee20000300800 */
[----:B------:R-:W0:Y:S01]  /*ee70*/  LDC R6, c[0x0][0x448] ;  /* 0x00011200ff067b82 */ /* 0x000e220000000800 */
[----:B------:R-:W-:Y:S01]  /*ee80*/  ULDC.64 UR6, c[0x0][0x2d8] ;  /* 0x0000b60000067ab9 */ /* 0x000fe20000000a00 */
[----:B------:R-:W1:Y:S01]  /*ee90*/  S2R R2, SR_TID.X ;  /* 0x0000000000027919 */ /* 0x000e620000002100 */
[----:B------:R-:W4:Y:S01]  /*eea0*/  S2R R0, SR_TID.X ;  /* 0x0000000000007919 */ /* 0x000f220000002100 */
[----:B------:R-:W-:Y:S01]  /*eeb0*/  UMOV UR4, UR44 ;  /* 0x0000002c00047c82 */ /* 0x000fe20008000000 */
[----:B------:R-:W-:Y:S01]  /*eec0*/  UMOV UR5, UR37 ;  /* 0x0000002500057c82 */ /* 0x000fe20008000000 */
[----:B------:R-:W-:Y:S01]  /*eed0*/  ULDC.64 UR8, c[0x0][0x2e0] ;  /* 0x0000b80000087ab9 */ /* 0x000fe20000000a00 */
[----:B0-----:R-:W-:Y:S02]  /*eee0*/  ISETP.NE.AND P0, PT, R6, 0x1, PT ;  /* 0x000000010600780c */ /* 0x001fe40003f05270 */
[----:B-1----:R-:W-:-:S11]  /*eef0*/  LOP3.LUT R2, R2, 0x7f, RZ, 0xc0, !PT ;  /* 0x0000007f02027812 */ /* 0x002fd600078ec0ff */
[----:B------:R-:W0:Y:S01]  /*ef00*/  @P0 LDC R4, c[0x0][0x450] ;  /* 0x00011400ff040b82 */ /* 0x000e220000000800 */
[----:B------:R-:W-:Y:S01]  /*ef10*/  SHF.R.U32.HI R2, RZ, 0x2, R2 ;  /* 0x00000002ff027819 */ /* 0x000fe20000011602 */
[----:B----4-:R-:W-:-:S05]  /*ef20*/  IMAD.SHL.U32 R0, R0, 0x20, RZ ;  /* 0x0000002000007824 */ /* 0x010fca00078e00ff */
[----:B------:R-:W-:Y:S02]  /*ef30*/  LOP3.LUT R0, R2, 0x60, R0, 0xf8, !PT ;  /* 0x0000006002007812 */ /* 0x000fe400078ef800 */
[----:B------:R-:W1:Y:S01]  /*ef40*/  @P0 LDC R2, c[0x0][0x44c] ;  /* 0x00011300ff020b82 */ /* 0x000e620000000800 */
[----:B--2---:R-:W2:Y:S01]  /*ef50*/  S2R R8, SR_TID.X ;  /* 0x0000000000087919 */ /* 0x004ea20000002100 */
[----:B------:R-:W-:Y:S02]  /*ef60*/  UIMAD.WIDE.U32 UR4, UR36, UR6, UR4 ;  /* 0x00000006240472a5 */ /* 0x000fe4000f8e0004 */
[----:B------:R-:W-:Y:S02]  /*ef70*/  UIMAD UR6, UR46, UR8, URZ ;  /* 0x000000082e0672a4 */ /* 0x000fe4000f8e023f */
[----:B------:R-:W-:Y:S02]  /*ef80*/  UIMAD UR5, UR36, UR7, UR5 ;  /* 0x00000007240572a4 */ /* 0x000fe4000f8e0205 */
[----:B------:R-:W-:-:S02]  /*ef90*/  UIMAD UR6, UR47, UR9, UR6 ;  /* 0x000000092f0672a4 */ /* 0x000fc4000f8e0206 */
[----:B------:R-:W-:-:S03]  /*efa0*/  UIMAD.WIDE.U32 UR4, UR47, UR8, UR4 ;  /* 0x000000082f0472a5 */ /* 0x000fc6000f8e0004 */
[----:B------:R-:W-:Y:S01]  /*efb0*/  ULDC.64 UR8, c[0x0][0x2d0] ;  /* 0x0000b40000087ab9 */ /* 0x000fe20000000a00 */
[----:B------:R-:W-:Y:S01]  /*efc0*/  UIADD3 UR5, UR5, UR6, URZ ;  /* 0x0000000605057290 */ /* 0x000fe2000fffe03f */
[----:B--2---:R-:W-:-:S05]  /*efd0*/  IMAD.SHL.U32 R8, R8, 0x10, RZ ;  /* 0x0000001008087824 */ /* 0x004fca00078e00ff */
[----:B------:R-:W-:-:S04]  /*efe0*/  LOP3.LUT R8, R8, 0x30, RZ, 0xc0, !PT ;  /* 0x0000003008087812 */ /* 0x000fc800078ec0ff */
[----:B------:R-:W-:Y:S01]  /*eff0*/  LOP3.LUT R9, R8, 0x40, RZ, 0xfc, !PT ;  /* 0x0000004008097812 */ /* 0x000fe200078efcff */
[----:B---3--:R-:W-:-:S05]  /*f000*/  IMAD.SHL.U32 R5, R3, 0x80, RZ ;  /* 0x0000008003057824 */ /* 0x008fca00078e00ff */
[----:B------:R-:W-:-:S05]  /*f010*/  LOP3.LUT R0, R0, R5, RZ, 0xfc, !PT ;  /* 0x0000000500007212 */ /* 0x000fca00078efcff */
[----:B-1----:R-:W-:-:S04]  /*f020*/  @P0 IMAD.HI.U32 R3, R0, R2, RZ ;  /* 0x0000000200030227 */ /* 0x002fc800078e00ff */
[----:B------:R-:W-:Y:S01]  /*f030*/  IMAD.MOV.U32 R2, RZ, RZ, R0 ;  /* 0x000000ffff027224 */ /* 0x000fe200078e0000 */
[----:B0-----:R-:W-:-:S04]  /*f040*/  @P0 SHF.R.U32.HI R2, RZ, R4, R3 ;  /* 0x00000004ff020219 */ /* 0x001fc80000011603 */
[--C-:B------:R-:W-:Y:S01]  /*f050*/  SHF.R.S32.HI R4, RZ, 0x1f, R2.reuse ;  /* 0x0000001fff047819 */ /* 0x100fe20000011402 */
[----:B------:R-:W-:-:S04]  /*f060*/  IMAD.MOV R3, RZ, RZ, -R2 ;  /* 0x000000ffff037224 */ /* 0x000fc800078e0a02 */
[----:B------:R-:W-:Y:S02]  /*f070*/  IMAD R0, R6, R3, R0 ;  /* 0x0000000306007224 */ /* 0x000fe400078e0200 */
[----:B------:R-:W-:Y:S02]  /*f080*/  IMAD R4, R4, UR8, RZ ;  /* 0x0000000804047c24 */ /* 0x000fe4000f8e02ff */
[----:B------:R-:W-:Y:S02]  /*f090*/  IMAD.U32 R3, RZ, RZ, UR8 ;  /* 0x00000008ff037e24 */ /* 0x000fe4000f8e00ff */
[C---:B------:R-:W-:Y:S02]  /*f0a0*/  IMAD R4, R2.reuse, UR9, R4 ;  /* 0x0000000902047c24 */ /* 0x040fe4000f8e0204 */
[----:B------:R-:W-:Y:S01]  /*f0b0*/  IMAD.WIDE.U32 R2, R2, R3, UR4 ;  /* 0x0000000402027e25 */ /* 0x000fe2000f8e0003 */
        /* <DEDUP_REMOVED lines=8> */
[----:B------:R-:W-:Y:S02]  /*f140*/  ULDC UR4, c[0x0][0x2b8] ;  /* 0x0000ae0000047ab9 */ /* 0x000fe40000000800 */
[----:B------:R-:W-:Y:S02]  /*f150*/  ISETP.GE.AND P1, PT, R9, UR4, PT ;  /* 0x0000000409007c0c */ /* 0x000fe4000bf26270 */
[----:B------:R0:W5:Y:S01]  /*f160*/  LDL R9, [R1+0x2c] ;  /* 0x00002c0001097983 */ /* 0x0001620000100800 */
[----:B------:R-:W1:Y:S01]  /*f170*/  S2R R7, SR_TID.X ;  /* 0x0000000000077919 */ /* 0x000e620000002100 */
[----:B------:R-:W-:-:S02]  /*f180*/  LOP3.LUT R8, R8, 0x80, RZ, 0xfc, !PT ;  /* 0x0000008008087812 */ /* 0x000fc400078efcff */
[----:B------:R-:W-:Y:S02]  /*f190*/  IADD3.X R0, R3, UR5, R0, P0, !PT ;  /* 0x0000000503007c10 */ /* 0x000fe400087fe400 */
[----:B------:R-:W-:Y:S01]  /*f1a0*/  ISETP.GE.AND P2, PT, R8, UR4, PT ;  /* 0x0000000408007c0c */ /* 0x000fe2000bf46270 */
[----:B-1----:R-:W-:-:S05]  /*f1b0*/  IMAD.SHL.U32 R10, R7, 0x10, RZ ;  /* 0x00000010070a7824 */ /* 0x002fca00078e00ff */
[----:B------:R-:W-:-:S04]  /*f1c0*/  LOP3.LUT R10, R10, 0x30, RZ, 0xc0, !PT ;  /* 0x000000300a0a7812 */ /* 0x000fc800078ec0ff */
[----:B------:R-:W-:Y:S01]  /*f1d0*/  ISETP.GE.AND P0, PT, R10, UR4, PT ;  /* 0x000000040a007c0c */ /* 0x000fe2000bf06270 */
[----:B------:R-:W-:-:S03]  /*f1e0*/  UMOV UR4, 0xffffffff ;  /* 0xffffffff00047882 */ /* 0x000fc60000000000 */
[----:B0-----:R-:W-:Y:S09]  /*f1f0*/  BRA.DIV UR4, `(.L_x_217) ;  /* 0x0000003204247947 */ /* 0x001ff2000b800000 */
[----:B------:R-:W0:Y:S02]  /*f200*/  S2R R7, SR_TID.X ;  /* 0x0000000000077919 */ /* 0x000e240000002100 */
[----:B0-----:R-:W-:Y:S02]  /*f210*/  LOP3.LUT R8, R7, 0x7f, RZ, 0xc0, !PT ;  /* 0x0000007f07087812 */ /* 0x001fe400078ec0ff */
[----:B------:R-:W2:Y:S02]  /*f220*/  LDL.LU R7, [R1+0x1c] ;  /* 0x00001c0001077983 */ /* 0x000ea40000300800 */
[----:B------:R-:W-:-:S05]  /*f230*/  SHF.R.U32.HI R8, RZ, 0x2, R8 ;  /* 0x00000002ff087819 */ /* 0x000fca0000011608 */
[----:B------:R-:W-:-:S04]  /*f240*/  IMAD.IADD R2, R8, 0x1, R5 ;  /* 0x0000000108027824 */ /* 0x000fc800078e0205 */
[C---:B------:R-:W-:Y:S02]  /*f250*/  VIADD R5, R2.reuse, 0x20 ;  /* 0x0000002002057836 */ /* 0x040fe40000000000 */
[----:B--2---:R-:W-:Y:S02]  /*f260*/  IMAD R3, R7, R6, RZ ;  /* 0x0000000607037224 */ /* 0x004fe400078e02ff */
[----:B------:R-:W0:Y:S03]  /*f270*/  SHFL.IDX PT, R7, R4, RZ, 0x1c1f ;  /* 0x001c1fff04077589 */ /* 0x000e2600000e0000 */
[----:B------:R-:W-:Y:S01]  /*f280*/  ISETP.GE.AND P4, PT, R2, R3, PT ;  /* 0x000000030200720c */ /* 0x000fe20003f86270 */
[----:B------:R-:W1:-:S12]  /*f290*/  SHFL.IDX PT, R6, R0, RZ, 0x1c1f ;  /* 0x001c1fff00067589 */ /* 0x000e5800000e0000 */
[----:B0-----:R-:W-:-:S05]  /*f2a0*/  @!P4 IADD3 R7, P3, R10, R7, RZ ;  /* 0x000000070a07c210 */ /* 0x001fca0007f7e0ff */
[----:B-1----:R-:W-:Y:S01]  /*f2b0*/  @!P4 IMAD.X R6, RZ, RZ, R6, P3 ;  /* 0x000000ffff06c224 */ /* 0x002fe200018e0606 */
[----:B------:R-:W-:Y:S02]  /*f2c0*/  ISETP.GE.AND P3, PT, R5, R3, PT ;  /* 0x000000030500720c */ /* 0x000fe40003f66270 */
[----:B------:R-:W-:Y:S02]  /*f2d0*/  SHFL.IDX PT, R5, R0, 0x1, 0x1c1f ;  /* 0x003c1f0000057f89 */ /* 0x000fe400000e0000 */
[----:B------:R-:W-:-:S04]  /*f2e0*/  @!P4 LOP3.LUT R7, R7, R6, RZ, 0x3c, !PT ;  /* 0x000000060707c212 */ /* 0x000fc800078e3cff */
[----:B------:R-:W-:-:S04]  /*f2f0*/  @!P4 LOP3.LUT R6, R7, R6, RZ, 0x3c, !PT ;  /* 0x000000060706c212 */ /* 0x000fc800078e3cff */
[----:B------:R-:W-:-:S05]  /*f300*/  @!P4 LOP3.LUT R7, R7, R6, RZ, 0x3c, !PT ;  /* 0x000000060707c212 */ /* 0x000fca00078e3cff */
[----:B-----5:R-:W-:Y:S04]  /*f310*/  @!P4 LDGSTS.E.BYPASS.LTC128B.128 [R9+0x14400], desc[UR50][R6.64], !P0 ;  /* 0x144000000609cfae */ /* 0x020fe8000c101d72 */
[----:B------:R-:W-:Y:S04]  /*f320*/  @!P4 LDGSTS.E.BYPASS.LTC128B.128 [R9+0x16400], desc[UR50][R6.64+0x40], !P1 ;  /* 0x164000400609cfae */ /* 0x000fe8000c901d72 */
[----:B------:R0:W-:Y:S04]  /*f330*/  @!P4 LDGSTS.E.BYPASS.LTC128B.128 [R9+0x18400], desc[UR50][R6.64+0x80], !P2 ;  /* 0x184000800609cfae */ /* 0x0001e8000d101d72 */
[----:B0-----:R-:W0:Y:S02]  /*f340*/  SHFL.IDX PT, R6, R4, 0x1, 0x1c1f ;  /* 0x003c1f0004067f89 */ /* 0x001e2400000e0000 */
[----:B0-----:R-:W-:-:S05]  /*f350*/  @!P3 IADD3 R6, P4, R10, R6, RZ ;  /* 0x000000060a06b210 */ /* 0x001fca0007f9e0ff */
[----:B------:R-:W-:-:S04]  /*f360*/  @!P3 IMAD.X R5, RZ, RZ, R5, P4 ;  /* 0x000000ffff05b224 */ /* 0x000fc800020e0605 */
[----:B------:R-:W-:Y:S02]  /*f370*/  @!P3 IMAD.MOV.U32 R7, RZ, RZ, R5 ;  /* 0x000000ffff07b224 */ /* 0x000fe400078e0005 */
[----:B------:R-:W-:-:S03]  /*f380*/  VIADD R5, R2, 0x40 ;  /* 0x0000004002057836 */ /* 0x000fc60000000000 */
[----:B------:R-:W-:Y:S04]  /*f390*/  @!P3 LDGSTS.E.BYPASS.LTC128B.128 [R9+0x14c00], desc[UR50][R6.64], !P0 ;  /* 0x14c000000609bfae */ /* 0x000fe8000c101d72 */
[----:B------:R-:W-:Y:S04]  /*f3a0*/  @!P3 LDGSTS.E.BYPASS.LTC128B.128 [R9+0x16c00], desc[UR50][R6.64+0x40], !P1 ;  /* 0x16c000400609bfae */ /* 0x000fe8000c901d72 */
[----:B------:R0:W-:Y:S01]  /*f3b0*/  @!P3 LDGSTS.E.BYPASS.LTC128B.128 [R9+0x18c00], desc[UR50][R6.64+0x80], !P2 ;  /* 0x18c000800609bfae */ /* 0x0001e2000d101d72 */
[----:B------:R-:W-:-:S03]  /*f3c0*/  ISETP.GE.AND P3, PT, R5, R3, PT ;  /* 0x000000030500720c */ /* 0x000fc60003f66270 */
[----:B------:R-:W-:Y:S04]  /*f3d0*/  SHFL.IDX PT, R5, R0, 0x2, 0x1c1f ;  /* 0x005c1f0000057f89 */ /* 0x000fe800000e0000 */
[----:B------:R-:W-:Y:S04]  /*f3e0*/  SHFL.IDX PT, R0, R0, 0x3, 0x1c1f ;  /* 0x007c1f0000007f89 */ /* 0x000fe800000e0000 */
[----:B0-----:R-:W0:Y:S04]  /*f3f0*/  SHFL.IDX PT, R6, R4, 0x2, 0x1c1f ;  /* 0x005c1f0004067f89 */ /* 0x001e2800000e0000 */
[----:B------:R-:W1:Y:S01]  /*f400*/  SHFL.IDX PT, R4, R4, 0x3, 0x1c1f ;  /* 0x007c1f0004047f89 */ /* 0x000e6200000e0000 */
[----:B0-----:R-:W-:-:S05]  /*f410*/  @!P3 IADD3 R6, P4, R10, R6, RZ ;  /* 0x000000060a06b210 */ /* 0x001fca0007f9e0ff */
[----:B------:R-:W-:-:S04]  /*f420*/  @!P3 IMAD.X R5, RZ, RZ, R5, P4 ;  /* 0x000000ffff05b224 */ /* 0x000fc800020e0605 */
[----:B------:R-:W-:-:S05]  /*f430*/  @!P3 IMAD.MOV.U32 R7, RZ, RZ, R5 ;  /* 0x000000ffff07b224 */ /* 0x000fca00078e0005 */
[----:B------:R0:W-:Y:S04]  /*f440*/  @!P3 LDGSTS.E.BYPASS.LTC128B.128 [R9+0x15400], desc[UR50][R6.64], !P0 ;  /* 0x154000000609bfae */ /* 0x0001e8000c101d72 */
[----:B------:R0:W-:Y:S04]  /*f450*/  @!P3 LDGSTS.E.BYPASS.LTC128B.128 [R9+0x17400], desc[UR50][R6.64+0x40], !P1 ;  /* 0x174000400609bfae */ /* 0x0001e8000c901d72 */
[----:B-1----:R0:W-:Y:S02]  /*f460*/  @!P3 LDGSTS.E.BYPASS.LTC128B.128 [R9+0x19400], desc[UR50][R6.64+0x80], !P2 ;  /* 0x194000800609bfae */ /* 0x0021e4000d101d72 */
.L_x_294:
[----:B------:R-:W-:Y:S01]  /*f470*/  VIADD R2, R2, 0x60 ;  /* 0x0000006002027836 */ /* 0x000fe20000000000 */
[----:B------:R-:W-:Y:S04]  /*f480*/  BSSY B0, `(.L_x_218) ;  /* 0x000000b000007945 */ /* 0x000fe80003800000 */
[----:B------:R-:W-:-:S13]  /*f490*/  ISETP.GE.AND P3, PT, R2, R3, PT ;  /* 0x000000030200720c */ /* 0x000fda0003f66270 */
[----:B------:R-:W-:Y:S05]  /*f4a0*/  @P3 BRA `(.L_x_219) ;  /* 0x0000000000203947 */ /* 0x000fea0003800000 */
[----:B------:R-:W-:-:S05]  /*f4b0*/  IADD3 R2, P3, R10, R4, RZ ;  /* 0x000000040a027210 */ /* 0x000fca0007f7e0ff */
[----:B------:R-:W-:-:S05]  /*f4c0*/  IMAD.X R3, RZ, RZ, R0, P3 ;  /* 0x000000ffff037224 */ /* 0x000fca00018e0600 */
[----:B------:R-:W-:Y:S01]  /*f4d0*/  @!PT LDS RZ, [RZ] ;  /* 0x00000000fffff984 */ /* 0x000fe20000000800 */
[----:B------:R-:W-:Y:S01]  /*f4e0*/  @!PT LDS RZ, [RZ] ;  /* 0x00000000fffff984 */ /* 0x000fe20000000800 */
[----:B------:R-:W-:Y:S01]  /*f4f0*/  @!PT LDS RZ, [RZ] ;  /* 0x00000000fffff984 */ /* 0x000fe20000000800 */
[----:B------:R1:W-:Y:S04]  /*f500*/  LDGSTS.E.BYPASS.LTC128B.128 [R9+0x15c00], desc[UR50][R2.64], !P0 ;  /* 0x15c0000002097fae */ /* 0x0003e8000c101d72 */
[----:B------:R1:W-:Y:S04]  /*f510*/  LDGSTS.E.BYPASS.LTC128B.128 [R9+0x17c00], desc[UR50][R2.64+0x40], !P1 ;  /* 0x17c0004002097fae */ /* 0x0003e8000c901d72 */
[----:B------:R1:W-:Y:S02]  /*f520*/  LDGSTS.E.BYPASS.LTC128B.128 [R9+0x19c00], desc[UR50][R2.64+0x80], !P2 ;  /* 0x19c0008002097fae */ /* 0x0003e4000d101d72 */
.L_x_219:
[----:B------:R-:W-:Y:S05]  /*f530*/  BSYNC B0 ;  /* 0x0000000000007941 */ /* 0x000fea0003800000 */
.L_x_218:
[----:B------:R-:W-:Y:S01]  /*f540*/  NOP ;  /* 0x0000000000007918 */ /* 0x000fe20000000000 */
[----:B------:R-:W-:-:S13]  /*f550*/  PLOP3.LUT P0, PT, PT, PT, PT, 0x80, 0x0 ;  /* 0x000000000000781c */ /* 0x000fda0003f0f070 */
.L_x_220:
[----:B------:R-:W-:Y:S02]  /*f560*/  PLOP3.LUT P1, PT, P1, P0, PT, 0xa2, 0x0 ;  /* 0x000000000000781c */ /* 0x000fe40000f21472 */
[----:B------:R-:W-:-:S08]  /*f570*/  @P0 R2UR P1, UR4, R17 ;  /* 0x00000000110402ca */ /* 0x000fd00000020000 */
[----:B------:R-:W-:-:S05]  /*f580*/  @P0 PLOP3.LUT P0, PT, P1, PT, PT, 0x80, 0x0 ;  /* 0x000000000000081c */ /* 0x000fca0000f0f070 */
[----:B------:R-:W-:Y:S01]  /*f590*/  @!P1 SYNCS.ARRIVE.TRANS64.RED.A0T1 RZ, [UR4+0x29800], RZ ;  /* 0x029800ffffff99a7 */ /* 0x000fe20008200404 */
[----:B------:R-:W-:Y:S07]  /*f5a0*/  @!P1 ARRIVES.LDGSTSBAR.64.TRANSCNT [UR4+0x29800] ;  /* 0x02980000ff0099b0 */ /* 0x000fee0008000a84 */
[----:B------:R-:W-:Y:S05]  /*f5b0*/  @P0 BRA.U.ANY `(.L_x_220) ;  /* 0xfffffffd00e80947 */ /* 0x000fea000393ffff */
[----:B-1----:R-:W2:Y:S02]  /*f5c0*/  LDL.LU R2, [R1+0x30] ;  /* 0x0000300001027983 */ /* 0x002ea40000300800 */
[----:B--2---:R-:W-:-:S05]  /*f5d0*/  VIADD R2, R2, 0x1 ;  /* 0x0000000102027836 */ /* 0x004fca0000000000 */
[----:B------:R1:W-:Y:S01]  /*f5e0*/  STL [R1+0x30], R2 ;  /* 0x0000300201007387 */ /* 0x0003e20000100800 */
[----:B------:R-:W-:-:S04]  /*f5f0*/  LEA.HI R0, R2, R2, RZ, 0x1 ;  /* 0x0000000202007211 */ /* 0x000fc800078f08ff */
[----:B------:R-:W-:-:S05]  /*f600*/  LOP3.LUT R0, R0, 0xfffffffe, RZ, 0xc0, !PT ;  /* 0xfffffffe00007812 */ /* 0x000fca00078ec0ff */
[----:B------:R-:W-:-:S05]  /*f610*/  IMAD.IADD R0, R2, 0x1, -R0 ;  /* 0x0000000102007824 */ /* 0x000fca00078e0a00 */
[----:B------:R-:W-:Y:S01]  /*f620*/  SHF.L.U32 R0, R0, 0x1f, RZ ;  /* 0x0000001f00007819 */ /* 0x000fe200000006ff */
[----:B------:R-:W-:Y:S01]  /*f630*/  NOP ;  /* 0x0000000000007918 */ /* 0x000fe20000000000 */
[----:B------:R1:W-:Y:S01]  /*f640*/  SYNCS.ARRIVE.TRANS64.A1T0 RZ, [R17+URZ+0x29800], RZ ;  /* 0x029800ff11ff79a7 */ /* 0x0003e2000810003f */
[----:B------:R-:W-:Y:S01]  /*f650*/  BSSY B0, `(.L_x_221) ;  /* 0x0000003000007945 */ /* 0x000fe20003800000 */
[----:B------:R-:W2:Y:S03]  /*f660*/  SYNCS.PHASECHK.TRANS64.TRYWAIT P0, [R17+URZ+0x29820], R0 ;  /* 0x02982000110075a7 */ /* 0x000ea6000800017f */
[----:B-12---:R-:W-:Y:S05]  /*f670*/  @!P0 BRA `(.L_x_222) ;  /* 0x00000030005c8947 */ /* 0x006fea0003800000 */
.L_x_295:
[----:B------:R-:W-:Y:S05]  /*f680*/  BSYNC B0 ;  /* 0x0000000000007941 */ /* 0x000fea0003800000 */
.L_x_221:
[----:B------:R-:W2:Y:S01]  /*f690*/  LDL R3, [R1+0xc] ;  /* 0x00000c0001037983 */ /* 0x000ea20000100800 */
[----:B------:R-:W-:-:S05]  /*f6a0*/  VIADD R2, R19, 0xfffffffe ;  /* 0xfffffffe13027836 */ /* 0x000fca0000000000 */
[----:B--2---:R-:W-:-:S13]  /*f6b0*/  ISETP.GE.AND P0, PT, R2, R3, PT ;  /* 0x000000030200720c */ /* 0x004fda0003f06270 */
[----:B------:R-:W-:Y:S05]  /*f6c0*/  @!P0 BRA `(.L_x_223) ;  /* 0x0000000c00f88947 */ /* 0x000fea0003800000 */
[----:B-1----:R1:W5:Y:S01]  /*f6d0*/  LDL.LU R0, [R1] ;  /* 0x0000000001007983 */ /* 0x0023620000300800 */
[----:B------:R-:W-:-:S07]  /*f6e0*/  IMAD.MOV.U32 R3, RZ, RZ, R18 ;  /* 0x000000ffff037224 */ /* 0x000fce00078e0012 */
.L_x_245:
[----:B0-----:R-:W2:Y:S01]  /*f6f0*/  LDL R4, [R1+0x8] ;  /* 0x0000080001047983 */ /* 0x001ea20000100800 */
[----:B------:R-:W-:Y:S01]  /*f700*/  VIADD R18, R3, 0x1 ;  /* 0x0000000103127836 */ /* 0x000fe20000000000 */
[----:B------:R-:W-:Y:S05]  /*f710*/  YIELD ;  /* 0x0000000000007946 */ /* 0x000fea0003800000 */
[C---:B------:R-:W-:Y:S01]  /*f720*/  ISETP.NE.AND P0, PT, R18.reuse, 0x2, PT ;  /* 0x000000021200780c */ /* 0x040fe20003f05270 */
[----:B------:R-:W-:Y:S03]  /*f730*/  BSSY B0, `(.L_x_224) ;  /* 0x0000089000007945 */ /* 0x000fe60003800000 */
[----:B------:R-:W-:-:S02]  /*f740*/  SEL R18, R18, RZ, P0 ;  /* 0x000000ff12127207 */ /* 0x000fc40000000000 */
[----:B--2---:R-:W-:Y:S02]  /*f750*/  LOP3.LUT P1, RZ, R4, 0x1, RZ, 0xc0, !PT ;  /* 0x0000000104ff7812 */ /* 0x004fe4000782c0ff */
[----:B------:R-:W-:-:S04]  /*f760*/  SEL R4, RZ, 0x1, P0 ;  /* 0x00000001ff047807 */ /* 0x000fc80000000000 */
[----:B0----5:R-:W-:-:S05]  /*f770*/  LOP3.LUT R9, R0, R4, RZ, 0x3c, !PT ;  /* 0x0000000400097212 */ /* 0x021fca00078e3cff */
[----:B------:R0:W-:Y:S02]  /*f780*/  STL [R1], R9 ;  /* 0x0000000901007387 */ /* 0x0001e40000100800 */
[----:B------:R-:W-:Y:S05]  /*f790*/  @!P1 BRA `(.L_x_225) ;  /* 0x0000000800089947 */ /* 0x000fea0003800000 */
[----:B------:R-:W-:Y:S01]  /*f7a0*/  ULDC.64 UR4, c[0x0][0x418] ;  /* 0x0001060000047ab9 */ /* 0x000fe20000000a00 */
[----:B------:R-:W-:Y:S01]  /*f7b0*/  IMAD.MOV.U32 R8, RZ, RZ, R2 ;  /* 0x000000ffff087224 */ /* 0x000fe200078e0002 */
[----:B------:R-:W-:-:S04]  /*f7c0*/  ISETP.NE.U32.AND P0, PT, RZ, UR4, PT ;  /* 0x00000004ff007c0c */ /* 0x000fc8000bf05070 */
[----:B------:R-:W-:-:S13]  /*f7d0*/  ISETP.NE.AND.EX P0, PT, RZ, UR5, PT, P0 ;  /* 0x00000005ff007c0c */ /* 0x000fda000bf05300 */
[----:B------:R-:W-:Y:S05]  /*f7e0*/  @!P0 BRA `(.L_x_226) ;  /* 0x00000000004c8947 */ /* 0x000fea0003800000 */
[----:B------:R-:W2:Y:S01]  /*f7f0*/  LDL R10, [R1+0x18] ;  /* 0x00001800010a7983 */ /* 0x000ea20000100800 */
[----:B------:R-:W3:Y:S01]  /*f800*/  LDC R8, c[0x0][0x43c] ;  /* 0x00010f00ff087b82 */ /* 0x000ee20000000800 */
[----:B------:R-:W-:Y:S02]  /*f810*/  ULDC.64 UR6, c[0x0][0x428] ;  /* 0x00010a0000067ab9 */ /* 0x000fe40000000a00 */
[----:B------:R-:W4:Y:S01]  /*f820*/  LDL R7, [R1+0x4] ;  /* 0x0000040001077983 */ /* 0x000f220000100800 */
[----:B---3--:R-:W-:-:S13]  /*f830*/  ISETP.NE.AND P0, PT, R8, 0x1, PT ;  /* 0x000000010800780c */ /* 0x008fda0003f05270 */
[----:B------:R-:W3:Y:S02]  /*f840*/  @P0 LDC.64 R4, c[0x0][0x440] ;  /* 0x00011000ff040b82 */ /* 0x000ee40000000a00 */
[----:B---3--:R-:W-:-:S04]  /*f850*/  @P0 IMAD.HI.U32 R6, R2, R4, RZ ;  /* 0x0000000402060227 */ /* 0x008fc800078e00ff */
[----:B------:R-:W-:Y:S01]  /*f860*/  IMAD.MOV.U32 R4, RZ, RZ, R2 ;  /* 0x000000ffff047224 */ /* 0x000fe200078e0002 */
[----:B------:R-:W-:-:S05]  /*f870*/  @P0 SHF.R.U32.HI R4, RZ, R5, R6 ;  /* 0x00000005ff040219 */ /* 0x000fca0000011606 */
[----:B------:R-:W-:-:S04]  /*f880*/  IMAD.MOV R5, RZ, RZ, -R4 ;  /* 0x000000ffff057224 */ /* 0x000fc800078e0a04 */
[----:B------:R-:W-:Y:S01]  /*f890*/  IMAD R8, R8, R5, R2 ;  /* 0x0000000508087224 */ /* 0x000fe200078e0202 */
[----:B------:R-:W-:Y:S01]  /*f8a0*/  SHF.R.S32.HI R5, RZ, 0x1f, R4 ;  /* 0x0000001fff057819 */ /* 0x000fe20000011404 */
[----:B--2---:R-:W-:-:S04]  /*f8b0*/  IMAD R6, R10, UR6, RZ ;  /* 0x000000060a067c24 */ /* 0x004fc8000f8e02ff */
[C---:B----4-:R-:W-:Y:S02]  /*f8c0*/  IMAD R6, R7.reuse, UR7, R6 ;  /* 0x0000000707067c24 */ /* 0x050fe4000f8e0206 */
[----:B------:R-:W-:-:S04]  /*f8d0*/  IMAD.WIDE.U32 R4, R7, UR6, R4 ;  /* 0x0000000607047c25 */ /* 0x000fc8000f8e0004 */
[----:B------:R-:W-:Y:S01]  /*f8e0*/  IMAD.IADD R5, R6, 0x1, R5 ;  /* 0x0000000106057824 */ /* 0x000fe200078e0205 */
[----:B------:R-:W-:-:S04]  /*f8f0*/  LEA R6, P0, R4, UR4, 0x2 ;  /* 0x0000000404067c11 */ /* 0x000fc8000f8010ff */
[----:B------:R-:W-:-:S05]  /*f900*/  LEA.HI.X R7, R4, UR5, R5, 0x2, P0 ;  /* 0x0000000504077c11 */ /* 0x000fca00080f1405 */
[----:B------:R2:W5:Y:S04]  /*f910*/  LDG.E R16, desc[UR50][R6.64] ;  /* 0x0000003206107981 */ /* 0x000568000c1e1900 */
.L_x_226:
[----:B------:R-:W2:Y:S01]  /*f920*/  S2R R4, SR_TID.X ;  /* 0x0000000000047919 */ /* 0x000ea20000002100 */
[----:B------:R-:W-:Y:S01]  /*f930*/  IMAD R5, R18, 0x8, R17 ;  /* 0x0000000812057824 */ /* 0x000fe200078e0211 */
[----:B------:R-:W-:Y:S01]  /*f940*/  BSSY B1, `(.L_x_227) ;  /* 0x0000006000017945 */ /* 0x000fe20003800000 */
[----:B--2---:R-:W-:Y:S02]  /*f950*/  LOP3.LUT R6, R4, 0x7f, RZ, 0xc0, !PT ;  /* 0x0000007f04067812 */ /* 0x004fe400078ec0ff */
[----:B------:R-:W-:Y:S02]  /*f960*/  SHF.L.U32 R4, R9, 0x1f, RZ ;  /* 0x0000001f09047819 */ /* 0x000fe400000006ff */
[----:B------:R-:W-:Y:S02]  /*f970*/  ISETP.NE.AND P1, PT, R6, RZ, PT ;  /* 0x000000ff0600720c */ /* 0x000fe40003f25270 */
[----:B------:R-:W2:Y:S02]  /*f980*/  SYNCS.PHASECHK.TRANS64.TRYWAIT P0, [R5+URZ+0x29880], R4 ;  /* 0x02988004050075a7 */ /* 0x000ea4000800017f */
[----:B--2---:R-:W-:Y:S09]  /*f990*/  @!P0 BRA `(.L_x_228) ;  /* 0x0000002c00a88947 */ /* 0x004ff20003800000 */
.L_x_296:
[----:B------:R-:W-:Y:S05]  /*f9a0*/  BSYNC B1 ;  /* 0x0000000000017941 */ /* 0x000fea0003800000 */
.L_x_227:
[----:B------:R-:W-:Y:S04]  /*f9b0*/  BSSY B1, `(.L_x_229) ;  /* 0x0000009000017945 */ /* 0x000fe80003800000 */
[----:B------:R-:W-:Y:S05]  /*f9c0*/  @P1 BRA `(.L_x_230) ;  /* 0x00000000001c1947 */ /* 0x000fea0003800000 */
[----:B------:R-:W3:Y:S02]  /*f9d0*/  S2R R6, SR_TID.X ;  /* 0x0000000000067919 */ /* 0x000ee40000002100 */
[----:B---3--:R-:W-:Y:S01]  /*f9e0*/  LOP3.LUT R7, R6, 0x1f, RZ, 0xc0, !PT ;  /* 0x0000001f06077812 */ /* 0x008fe200078ec0ff */
[----:B------:R-:W-:-:S03]  /*f9f0*/  IMAD.MOV.U32 R6, RZ, RZ, 0x5000 ;  /* 0x00005000ff067424 */ /* 0x000fc600078e00ff */
[----:B------:R-:W-:Y:S01]  /*fa00*/  ISETP.NE.AND P0, PT, R7, RZ, PT ;  /* 0x000000ff0700720c */ /* 0x000fe20003f05270 */
[----:B------:R3:W-:-:S12]  /*fa10*/  SYNCS.ARRIVE.TRANS64 RZ, [R5+URZ+0x29870], R6 ;  /* 0x0298700605ff79a7 */ /* 0x0007d8000800003f */
[----:B---3--:R-:W-:Y:S05]  /*fa20*/  @!P0 BRA `(.L_x_230) ;  /* 0x0000000000048947 */ /* 0x008fea0003800000 */
[----:B------:R-:W-:Y:S01]  /*fa30*/  BPT.TRAP 0x1 ;  /* 0x000000040000795c */ /* 0x000fe20000300000 */
.L_x_230:
[----:B------:R-:W-:Y:S05]  /*fa40*/  BSYNC B1 ;  /* 0x0000000000017941 */ /* 0x000fea0003800000 */
.L_x_229:
[----:B------:R-:W-:Y:S01]  /*fa50*/  IMAD.MOV.U32 R10, RZ, RZ, RZ ;  /* 0x000000ffff0a7224 */ /* 0x000fe200078e00ff */
[----:B------:R-:W-:Y:S01]  /*fa60*/  UIADD3 UR4, UP0, UR52, 0x470, URZ ;  /* 0x0000047034047890 */ /* 0x000fe2000ff1e03f */
[----:B------:R-:W-:Y:S01]  /*fa70*/  IMAD.MOV.U32 R6, RZ, RZ, 0xa0 ;  /* 0x000000a0ff067424 */ /* 0x000fe200078e00ff */
[----:B------:R-:W-:Y:S01]  /*fa80*/  PLOP3.LUT P0, PT, PT, PT, PT, 0x80, 0x0 ;  /* 0x000000000000781c */ /* 0x000fe20003f0f070 */
[----:B------:R-:W-:Y:S01]  /*fa90*/  IMAD R7, R18, 0x5000, R17 ;  /* 0x0000500012077824 */ /* 0x000fe200078e0211 */
[----:B------:R-:W-:Y:S01]  /*faa0*/  R2UR UR10, R10 ;  /* 0x000000000a0a72ca */ /* 0x000fe200000e0000 */
[----:B------:R-:W-:Y:S01]  /*fab0*/  IMAD R6, R8, R6, UR40 ;  /* 0x0000002808067e24 */ /* 0x000fe2000f8e0206 */
[----:B------:R-:W-:Y:S01]  /*fac0*/  UIADD3.X UR5, URZ, UR53, URZ, UP0, !UPT ;  /* 0x000000353f057290 */ /* 0x000fe200087fe43f */
[----:B------:R-:W-:Y:S01]  /*fad0*/  VIADD R7, R7, 0xa400 ;  /* 0x0000a40007077836 */ /* 0x000fe20000000000 */
[----:B------:R-:W-:Y:S01]  /*fae0*/  UMOV UR6, 0x0 ;  /* 0x0000000000067882 */ /* 0x000fe20000000000 */
[----:B------:R-:W-:Y:S01]  /*faf0*/  VIADD R8, R5, 0x29870 ;  /* 0x0002987005087836 */ /* 0x000fe20000000000 */
[----:B------:R-:W-:-:S09]  /*fb00*/  UMOV UR7, 0x14f00000 ;  /* 0x14f0000000077882 */ /* 0x000fd20000000000 */
.L_x_231:
[----:B------:R-:W-:-:S13]  /*fb10*/  @P0 ELECT P2, URZ, PT ;  /* 0x00000000003f082f */ /* 0x000fda0003840000 */
[----:B-----5:R-:W-:Y:S01]  /*fb20*/  @P2 R2UR UR13, R16 ;  /* 0x00000000100d22ca */ /* 0x020fe200000e0000 */
[----:B------:R-:W-:Y:S01]  /*fb30*/  UMOV UR12, UR36 ;  /* 0x00000024000c7c82 */ /* 0x000fe20008000000 */
[----:B------:R-:W-:Y:S02]  /*fb40*/  @P2 R2UR UR11, R6 ;  /* 0x00000000060b22ca */ /* 0x000fe400000e0000 */
[----:B------:R-:W-:Y:S02]  /*fb50*/  @P2 R2UR UR9, R8 ;  /* 0x00000000080922ca */ /* 0x000fe400000e0000 */
[----:B------:R-:W-:Y:S02]  /*fb60*/  @P2 R2UR UR8, R7 ;  /* 0x00000000070822ca */ /* 0x000fe400000e0000 */
[----:B------:R-:W-:Y:S02]  /*fb70*/  @P2 PLOP3.LUT P0, PT, P2, PT, PT, 0x8, 0x0 ;  /* 0x000000000000281c */ /* 0x000fe4000170e170 */
[----:B------:R-:W-:-:S09]  /*fb80*/  PLOP3.LUT P2, PT, PT, PT, PT, 0x8, 0x0 ;  /* 0x000000000000781c */ /* 0x000fd20003f4e170 */
[----:B------:R3:W-:Y:S02]  /*fb90*/  UTMALDG.4D [UR8], [UR4], desc[UR6] ;  /* 0x00000608040075b4 */ /* 0x0007e40008019000 */
[----:B---3--:R-:W-:Y:S05]  /*fba0*/  @P0 BRA.U.ANY `(.L_x_231) ;  /* 0xfffffffd00d80947 */ /* 0x008fea000393ffff */
[----:B------:R-:W3:Y:S01]  /*fbb0*/  SYNCS.PHASECHK.TRANS64.TRYWAIT P0, [R5+URZ+0x29840], R4 ;  /* 0x02984004050075a7 */ /* 0x000ee2000800017f */
[----:B------:R-:W-:Y:S04]  /*fbc0*/  BSSY B1, `(.L_x_232) ;  /* 0x0000002000017945 */ /* 0x000fe80003800000 */
[----:B---3--:R-:W-:Y:S05]  /*fbd0*/  @!P0 BRA `(.L_x_233) ;  /* 0x0000002c002c8947 */ /* 0x008fea0003800000 */
.L_x_297:
[----:B------:R-:W-:Y:S05]  /*fbe0*/  BSYNC B1 ;  /* 0x0000000000017941 */ /* 0x000fea0003800000 */
.L_x_232:
[----:B------:R-:W-:Y:S01]  /*fbf0*/  BSSY B1, `(.L_x_234) ;  /* 0x000000b000017945 */ /* 0x000fe20003800000 */
[----:B------:R-:W-:Y:S02]  /*fc00*/  IMAD.MOV.U32 R8, RZ, RZ, 0x0 ;  /* 0x00000000ff087424 */ /* 0x000fe400078e00ff */
[----:B0-----:R-:W-:Y:S01]  /*fc10*/  IMAD.MOV.U32 R9, RZ, RZ, 0x14f00000 ;  /* 0x14f00000ff097424 */ /* 0x001fe200078e00ff */
[----:B------:R-:W-:Y:S06]  /*fc20*/  @P1 BRA `(.L_x_235) ;  /* 0x00000000001c1947 */ /* 0x000fec0003800000 */
[----:B------:R-:W0:Y:S01]  /*fc30*/  S2R R7, SR_TID.X ;  /* 0x0000000000077919 */ /* 0x000e220000002100 */
[----:B--23--:R-:W-:-:S04]  /*fc40*/  IMAD.MOV.U32 R4, RZ, RZ, 0x7800 ;  /* 0x00007800ff047424 */ /* 0x00cfc800078e00ff */
[----:B------:R4:W-:Y:S01]  /*fc50*/  SYNCS.ARRIVE.TRANS64 RZ, [R5+URZ+0x29830], R4 ;  /* 0x0298300405ff79a7 */ /* 0x0009e2000800003f */
[----:B0-----:R-:W-:-:S04]  /*fc60*/  LOP3.LUT R7, R7, 0x1f, RZ, 0xc0, !PT ;  /* 0x0000001f07077812 */ /* 0x001fc800078ec0ff */
[----:B------:R-:W-:-:S13]  /*fc70*/  ISETP.NE.AND P0, PT, R7, RZ, PT ;  /* 0x000000ff0700720c */ /* 0x000fda0003f05270 */
[----:B----4-:R-:W-:Y:S05]  /*fc80*/  @!P0 BRA `(.L_x_235) ;  /* 0x0000000000048947 */ /* 0x010fea0003800000 */
[----:B------:R-:W-:Y:S01]  /*fc90*/  BPT.TRAP 0x1 ;  /* 0x000000040000795c */ /* 0x000fe20000300000 */
.L_x_235:
[----:B------:R-:W-:Y:S05]  /*fca0*/  BSYNC B1 ;  /* 0x0000000000017941 */ /* 0x000fea0003800000 */
.L_x_234:
[----:B------:R-:W-:Y:S01]  /*fcb0*/  R2UR UR10, R10 ;  /* 0x000000000a0a72ca */ /* 0x000fe200000e0000 */
[----:B--23--:R-:W-:Y:S01]  /*fcc0*/  IMAD R4, R18, 0x7800, R17 ;  /* 0x0000780012047824 */ /* 0x00cfe200078e0211 */
[----:B------:R-:W-:Y:S01]  /*fcd0*/  R2UR UR6, R8 ;  /* 0x00000000080672ca */ /* 0x000fe200000e0000 */
[----:B------:R-:W-:Y:S01]  /*fce0*/  UIADD3 UR4, UP0, UR52, 0x370, URZ ;  /* 0x0000037034047890 */ /* 0x000fe2000ff1e03f */
[----:B------:R-:W-:Y:S01]  /*fcf0*/  R2UR UR7, R9 ;  /* 0x00000000090772ca */ /* 0x000fe200000e0000 */
[----:B------:R-:W-:Y:S01]  /*fd00*/  VIADD R5, R5, 0x29830 ;  /* 0x0002983005057836 */ /* 0x000fe20000000000 */
[----:B------:R-:W-:Y:S01]  /*fd10*/  PLOP3.LUT P0, PT, PT, PT, PT, 0x80, 0x0 ;  /* 0x000000000000781c */ /* 0x000fe20003f0f070 */
[----:B------:R-:W-:Y:S01]  /*fd20*/  VIADD R7, R4, 0x1a400 ;  /* 0x0001a40004077836 */ /* 0x000fe20000000000 */
[----:B------:R-:W-:-:S12]  /*fd30*/  UIADD3.X UR5, URZ, UR53, URZ, UP0, !UPT ;  /* 0x000000353f057290 */ /* 0x000fd800087fe43f */
.L_x_236:
[----:B------:R-:W-:-:S13]  /*fd40*/  @P0 ELECT P1, URZ, PT ;  /* 0x00000000003f082f */ /* 0x000fda0003820000 */
[----:B------:R-:W-:Y:S01]  /*fd50*/  @P1 R2UR UR13, R16 ;  /* 0x00000000100d12ca */ /* 0x000fe200000e0000 */
[----:B------:R-:W-:Y:S01]  /*fd60*/  UMOV UR12, UR36 ;  /* 0x00000024000c7c82 */ /* 0x000fe20008000000 */
[----:B------:R-:W-:Y:S02]  /*fd70*/  @P1 R2UR UR11, R6 ;  /* 0x00000000060b12ca */ /* 0x000fe400000e0000 */
[----:B------:R-:W-:Y:S02]  /*fd80*/  @P1 R2UR UR9, R5 ;  /* 0x00000000050912ca */ /* 0x000fe400000e0000 */
[----:B------:R-:W-:Y:S02]  /*fd90*/  @P1 R2UR UR8, R7 ;  /* 0x00000000070812ca */ /* 0x000fe400000e0000 */
[----:B------:R-:W-:Y:S02]  /*fda0*/  @P1 PLOP3.LUT P0, PT, P1, PT, PT, 0x8, 0x0 ;  /* 0x000000000000181c */ /* 0x000fe40000f0e170 */
[----:B------:R-:W-:-:S09]  /*fdb0*/  PLOP3.LUT P1, PT, PT, PT, PT, 0x8, 0x0 ;  /* 0x000000000000781c */ /* 0x000fd20003f2e170 */
[----:B------:R0:W-:Y:S02]  /*fdc0*/  UTMALDG.4D [UR8], [UR4], desc[UR6] ;  /* 0x00000608040075b4 */ /* 0x0001e40008019000 */
[----:B0-----:R-:W-:Y:S05]  /*fdd0*/  @P0 BRA.U.ANY `(.L_x_236) ;  /* 0xfffffffd00d80947 */ /* 0x001fea000393ffff */
[----:B------:R-:W-:Y:S01]  /*fde0*/  R2UR UR6, R8 ;  /* 0x00000000080672ca */ /* 0x000fe200000e0000 */
[----:B------:R-:W-:Y:S01]  /*fdf0*/  VIADD R7, R4, 0x1cc00 ;  /* 0x0001cc0004077836 */ /* 0x000fe20000000000 */
[----:B------:R-:W-:Y:S01]  /*fe00*/  R2UR UR7, R9 ;  /* 0x00000000090772ca */ /* 0x000fe200000e0000 */
[----:B------:R-:W-:Y:S01]  /*fe10*/  UMOV UR10, 0x40 ;  /* 0x00000040000a7882 */ /* 0x000fe20000000000 */
[----:B------:R-:W-:-:S13]  /*fe20*/  PLOP3.LUT P0, PT, PT, PT, PT, 0x80, 0x0 ;  /* 0x000000000000781c */ /* 0x000fda0003f0f070 */
.L_x_237:
        /* <DEDUP_REMOVED lines=15> */
.L_x_238:
        /* <DEDUP_REMOVED lines=9> */
[----:B--2---:R-:W-:Y:S05]  /*ffb0*/  @P0 BRA.U.ANY `(.L_x_238) ;  /* 0xfffffffd00d80947 */ /* 0x004fea000393ffff */
.L_x_225:
[----:B------:R-:W-:Y:S05]  /*ffc0*/  BSYNC B0 ;  /* 0x0000000000007941 */ /* 0x000fea0003800000 */
.L_x_224:
[----:B------:R-:W-:-:S06]  /*ffd0*/  UISETP.NE.AND UP0, UPT, UR39, 0x3, UPT ;  /* 0x000000032700788c */ /* 0x000fcc000bf05270 */
[----:B------:R-:W-:-:S13]  /*ffe0*/  PLOP3.LUT P0, PT, PT, PT, UP0, 0x80, 0x0 ;  /* 0x000000000000781c */ /* 0x000fda0003f0f008 */
[----:B------:R-:W-:Y:S05]  /*fff0*/  @!P0 BRA `(.L_x_239) ;  /* 0x0000000000048947 */ /* 0x000fea0003800000 */
[----:B------:R-:W-:Y:S01]  /*10000*/  BPT.TRAP 0x1 ;  /* 0x000000040000795c */ /* 0x000fe20000300000 */
.L_x_239:
[----:B------:R-:W-:Y:S01]  /*10010*/  IMAD.U32 R4, RZ, RZ, UR42 ;  /* 0x0000002aff047e24 */ /* 0x000fe2000f8e00ff */
[----:B------:R-:W-:Y:S01]  /*10020*/  BSSY B0, `(.L_x_240) ;  /* 0x0000007000007945 */ /* 0x000fe20003800000 */
[----:B------:R-:W-:-:S03]  /*10030*/  IMAD R19, R3, 0x8, R17 ;  /* 0x0000000803137824 */ /* 0x000fc600078e0211 */
[----:B------:R-:W-:Y:S02]  /*10040*/  ISETP.NE.AND P1, PT, R4, 0x3, PT ;  /* 0x000000030400780c */ /* 0x000fe40003f25270 */
[----:B------:R-:W-:-:S04]  /*10050*/  LOP3.LUT R4, R0, 0x1, RZ, 0x3c, !PT ;  /* 0x0000000100047812 */ /* 0x000fc800078e3cff */
[----:B------:R-:W-:-:S04]  /*10060*/  SHF.L.U32 R4, R4, 0x1f, RZ ;  /* 0x0000001f04047819 */ /* 0x000fc800000006ff */
[----:B------:R-:W2:Y:S02]  /*10070*/  SYNCS.PHASECHK.TRANS64.TRYWAIT P0, [R19+URZ+0x29870], R4 ;  /* 0x02987004130075a7 */ /* 0x000ea4000800017f */
[----:B--2---:R-:W-:Y:S05]  /*10080*/  @!P0 BRA `(.L_x_241) ;  /* 0x0000002800148947 */ /* 0x004fea0003800000 */
.L_x_298:
[----:B------:R-:W-:Y:S05]  /*10090*/  BSYNC B0 ;  /* 0x0000000000007941 */ /* 0x000fea0003800000 */
.L_x_240:
[----:B------:R-:W-:Y:S05]  /*100a0*/  @!P1 BRA `(.L_x_242) ;  /* 0x0000000000049947 */ /* 0x000fea0003800000 */
[----:B------:R-:W-:Y:S01]  /*100b0*/  BPT.TRAP 0x1 ;  /* 0x000000040000795c */ /* 0x000fe20000300000 */
.L_x_242:
[----:B------:R-:W-:Y:S01]  /*100c0*/  SHF.L.U32 R0, R0, 0x1f, RZ ;  /* 0x0000001f00007819 */ /* 0x000fe200000006ff */
[----:B------:R-:W-:-:S03]  /*100d0*/  IMAD R12, R3, 0x5000, RZ ;  /* 0x00005000030c7824 */ /* 0x000fc600078e02ff */
[----:B------:R-:W3:Y:S02]  /*100e0*/  SYNCS.PHASECHK.TRANS64.TRYWAIT P0, [R19+URZ+0x29860], R0 ;  /* 0x02986000130075a7 */ /* 0x000ee4000800017f */
[----:B---3--:R-:W-:Y:S05]  /*100f0*/  @!P0 BRA `(.L_x_243) ;  /* 0x00000028000c8947 */ /* 0x008fea0003800000 */
.L_x_299:
[----:B--2---:R-:W3:Y:S04]  /*10100*/  LDL R4, [R1+0x24] ;  /* 0x0000240001047983 */ /* 0x004ee80000100800 */
[----:B------:R-:W2:Y:S04]  /*10110*/  LDL R3, [R1+0x28] ;  /* 0x0000280001037983 */ /* 0x000ea80000100800 */
[----:B------:R-:W4:Y:S01]  /*10120*/  LDL R13, [R1+0x20] ;  /* 0x00002000010d7983 */ /* 0x000f220000100800 */
[----:B------:R-:W-:Y:S05]  /*10130*/  WARPSYNC.ALL ;  /* 0x0000000000007948 */ /* 0x000fea0003800000 */
[----:B---3--:R-:W-:-:S05]  /*10140*/  LOP3.LUT R0, R12, R4, RZ, 0xfc, !PT ;  /* 0x000000040c007212 */ /* 0x008fca00078efcff */
[----:B------:R-:W-:Y:S01]  /*10150*/  IMAD.IADD R0, R17, 0x1, R0 ;  /* 0x0000000111007824 */ /* 0x000fe200078e0200 */
[----:B----4-:R-:W-:-:S03]  /*10160*/  LOP3.LUT R20, R12, R13, RZ, 0xfc, !PT ;  /* 0x0000000d0c147212 */ /* 0x010fc600078efcff */
[----:B--2---:R-:W-:Y:S01]  /*10170*/  IMAD.IADD R3, R3, 0x1, R0 ;  /* 0x0000000103037824 */ /* 0x004fe200078e0200 */
[----:B0-----:R-:W0:Y:S01]  /*10180*/  LDSM.16.MT88.4 R8, [R0+0xa400] ;  /* 0x00a400000008783b */ /* 0x001e220000004200 */
[----:B------:R-:W-:Y:S01]  /*10190*/  IMAD.IADD R20, R17, 0x1, R20 ;  /* 0x0000000111147824 */ /* 0x000fe200078e0214 */
[C-C-:B0-----:R-:W-:Y:S02]  /*101a0*/  PRMT R4, R8.reuse, 0x6420, R9.reuse ;  /* 0x0000642008047816 */ /* 0x141fe40000000009 */
[----:B------:R-:W-:Y:S02]  /*101b0*/  PRMT R5, R8, 0x7531, R9 ;  /* 0x0000753108057816 */ /* 0x000fe40000000009 */
        /* <DEDUP_REMOVED lines=9> */
[----:B------:R-:W0:Y:S02]  /*10250*/  LDSM.16.MT88.4 R8, [R0+0xb400] ;  /* 0x00b400000008783b */ /* 0x000e240000004200 */
        /* <DEDUP_REMOVED lines=52> */
[----:B--2---:R-:W2:Y:S01]  /*105a0*/  FENCE.VIEW.ASYNC.S ;  /* 0x00000000000073c6 */ /* 0x004ea20000000000 */
[----:B------:R-:W-:Y:S05]  /*105b0*/  @!P1 BRA `(.L_x_244) ;  /* 0x0000000000049947 */ /* 0x000fea0003800000 */
[----:B------:R-:W-:Y:S01]  /*105c0*/  BPT.TRAP 0x1 ;  /* 0x000000040000795c */ /* 0x000fe20000300000 */
.L_x_244:
[----:B------:R-:W3:Y:S01]  /*105d0*/  S2R R0, SR_TID.X ;  /* 0x0000000000007919 */ /* 0x000ee20000002100 */
[----:B--2---:R2:W-:Y:S01]  /*105e0*/  SYNCS.ARRIVE.TRANS64.A1T0 RZ, [R19+URZ+0x29850], RZ ;  /* 0x029850ff13ff79a7 */ /* 0x0045e2000810003f */
[----:B---3--:R-:W-:Y:S02]  /*105f0*/  LOP3.LUT R3, R0, 0x7f, RZ, 0xc0, !PT ;  /* 0x0000007f00037812 */ /* 0x008fe400078ec0ff */
[----:B------:R-:W3:Y:S01]  /*10600*/  LDL R0, [R1+0xc] ;  /* 0x00000c0001007983 */ /* 0x000ee20000100800 */
[----:B------:R-:W-:Y:S01]  /*10610*/  BAR.SYNC.DEFER_BLOCKING 0x2, 0x80 ;  /* 0x0082000000007b1d */ /* 0x000fe20000010000 */
[----:B------:R-:W-:-:S13]  /*10620*/  ISETP.NE.AND P0, PT, R3, RZ, PT ;  /* 0x000000ff0300720c */ /* 0x000fda0003f05270 */
[----:B--2---:R-:W-:-:S05]  /*10630*/  @!P0 VIADD R19, R19, 0x29880 ;  /* 0x0002988013138836 */ /* 0x004fca0000000000 */
[----:B------:R-:W-:-:S04]  /*10640*/  @!P0 PRMT R19, RZ, 0x654, R19 ;  /* 0x00000654ff138816 */ /* 0x000fc80000000013 */
[----:B------:R2:W-:Y:S01]  /*10650*/  @!P0 SYNCS.ARRIVE.TRANS64.RED.A1T0 RZ, [R19+URZ], RZ ;  /* 0x000000ff13ff89a7 */ /* 0x0005e2000810043f */
[C---:B---3--:R-:W-:Y:S01]  /*10660*/  ISETP.GT.AND P0, PT, R2.reuse, R0, PT ;  /* 0x000000000200720c */ /* 0x048fe20003f04270 */
[----:B------:R-:W-:Y:S01]  /*10670*/  VIADD R2, R2, 0xffffffff ;  /* 0xffffffff02027836 */ /* 0x000fe20000000000 */
[----:B------:R2:W5:Y:S01]  /*10680*/  LDL R0, [R1] ;  /* 0x0000000001007983 */ /* 0x0005620000100800 */
[----:B------:R-:W-:-:S10]  /*10690*/  IMAD.MOV.U32 R3, RZ, RZ, R18 ;  /* 0x000000ffff037224 */ /* 0x000fd400078e0012 */
[----:B--2---:R-:W-:Y:S05]  /*106a0*/  @P0 BRA `(.L_x_245) ;  /* 0xfffffff000100947 */ /* 0x004fea000383ffff */
.L_x_223:
[----:B0-----:R-:W0:Y:S01]  /*106b0*/  S2R R4, SR_TID.X ;  /* 0x0000000000047919 */ /* 0x001e220000002100 */
[----:B------:R-:W-:Y:S01]  /*106c0*/  BSSY B0, `(.L_x_246) ;  /* 0x0000011000007945 */ /* 0x000fe20003800000 */
[----:B0-----:R-:W-:-:S04]  /*106d0*/  LOP3.LUT R4, R4, 0x7f, RZ, 0xc0, !PT ;  /* 0x0000007f04047812 */ /* 0x001fc800078ec0ff */
[----:B------:R-:W-:-:S13]  /*106e0*/  ISETP.NE.AND P0, PT, R4, RZ, PT ;  /* 0x000000ff0400720c */ /* 0x000fda0003f05270 */
[----:B------:R-:W-:Y:S05]  /*106f0*/  @P0 BRA `(.L_x_247) ;  /* 0x0000000000340947 */ /* 0x000fea0003800000 */
[----:B------:R-:W0:Y:S01]  /*10700*/  S2R R3, SR_LANEID ;  /* 0x0000000000037919 */ /* 0x000e220000000000 */
[----:B------:R-:W-:Y:S02]  /*10710*/  VOTEU.ANY UR4, UPT, PT ;  /* 0x0000000000047886 */ /* 0x000fe400038e0100 */
[----:B-1---5:R-:W0:Y:S08]  /*10720*/  FLO.U32 R0, UR4 ;  /* 0x0000000400007d00 */ /* 0x022e3000080e0000 */
        /* <DEDUP_REMOVED lines=9> */
[----:B------:R0:W-:Y:S02]  /*107c0*/  STL [R1+0x10], R0 ;  /* 0x0000100001007387 */ /* 0x0001e40000100800 */
.L_x_247:
[----:B------:R-:W-:Y:S05]  /*107d0*/  BSYNC B0 ;  /* 0x0000000000007941 */ /* 0x000fea0003800000 */
.L_x_246:
[----:B------:R-:W-:-:S06]  /*107e0*/  UISETP.NE.AND UP0, UPT, UR39, 0x3, UPT ;  /* 0x000000032700788c */ /* 0x000fcc000bf05270 */
[----:B------:R-:W-:-:S13]  /*107f0*/  PLOP3.LUT P1, PT, PT, PT, UP0, 0x80, 0x0 ;  /* 0x000000000000781c */ /* 0x000fda0003f2f008 */
[----:B------:R-:W-:Y:S05]  /*10800*/  @!P1 BRA `(.L_x_248) ;  /* 0x0000000000049947 */ /* 0x000fea0003800000 */
[----:B------:R-:W-:Y:S01]  /*10810*/  BPT.TRAP 0x1 ;  /* 0x000000040000795c */ /* 0x000fe20000300000 */
.L_x_248:
[----:B------:R-:W2:Y:S01]  /*10820*/  LDL R2, [R1] ;  /* 0x0000000001027983 */ /* 0x000ea20000100800 */
[----:B------:R-:W-:Y:S01]  /*10830*/  IMAD R16, R18, 0x8, R17 ;  /* 0x0000000812107824 */ /* 0x000fe200078e0211 */
[----:B------:R-:W-:Y:S01]  /*10840*/  BSSY B0, `(.L_x_249) ;  /* 0x0000007000007945 */ /* 0x000fe20003800000 */
[----:B01---5:R-:W-:-:S05]  /*10850*/  IMAD.U32 R0, RZ, RZ, UR42 ;  /* 0x0000002aff007e24 */ /* 0x023fca000f8e00ff */
[----:B------:R-:W-:Y:S02]  /*10860*/  ISETP.NE.AND P2, PT, R0, 0x3, PT ;  /* 0x000000030000780c */ /* 0x000fe40003f45270 */
[----:B--2---:R-:W-:-:S04]  /*10870*/  LOP3.LUT R3, R2, 0x1, RZ, 0x3c, !PT ;  /* 0x0000000102037812 */ /* 0x004fc800078e3cff */
[----:B------:R-:W-:-:S04]  /*10880*/  SHF.L.U32 R3, R3, 0x1f, RZ ;  /* 0x0000001f03037819 */ /* 0x000fc800000006ff */
[----:B------:R-:W0:Y:S02]  /*10890*/  SYNCS.PHASECHK.TRANS64.TRYWAIT P1, [R16+URZ+0x29870], R3 ;  /* 0x02987003100075a7 */ /* 0x000e24000802017f */
[----:B0-----:R-:W-:Y:S05]  /*108a0*/  @!P1 BRA `(.L_x_250) ;  /* 0x0000002000349947 */ /* 0x001fea0003800000 */
.L_x_300:
[----:B------:R-:W-:Y:S05]  /*108b0*/  BSYNC B0 ;  /* 0x0000000000007941 */ /* 0x000fea0003800000 */
.L_x_249:
[----:B------:R-:W-:Y:S05]  /*108c0*/  @!P2 BRA `(.L_x_251) ;  /* 0x000000000004a947 */ /* 0x000fea0003800000 */
[----:B------:R-:W-:Y:S01]  /*108d0*/  BPT.TRAP 0x1 ;  /* 0x000000040000795c */ /* 0x000fe20000300000 */
.L_x_251:
[----:B------:R-:W0:Y:S02]  /*108e0*/  LDL R0, [R1] ;  /* 0x0000000001007983 */ /* 0x000e240000100800 */
[----:B0-----:R-:W-:-:S04]  /*108f0*/  SHF.L.U32 R3, R0, 0x1f, RZ ;  /* 0x0000001f00037819 */ /* 0x001fc800000006ff */
[----:B------:R-:W0:Y:S02]  /*10900*/  SYNCS.PHASECHK.TRANS64.TRYWAIT P1, [R16+URZ+0x29860], R3 ;  /* 0x02986003100075a7 */ /* 0x000e24000802017f */
[----:B0-----:R-:W-:Y:S05]  /*10910*/  @!P1 BRA `(.L_x_252) ;  /* 0x00000020002c9947 */ /* 0x001fea0003800000 */
.L_x_301:
[----:B------:R-:W2:Y:S04]  /*10920*/  LDL R2, [R1+0x24] ;  /* 0x0000240001027983 */ /* 0x000ea80000100800 */
[----:B------:R-:W0:Y:S04]  /*10930*/  LDL R13, [R1+0x28] ;  /* 0x00002800010d7983 */ /* 0x000e280000100800 */
[----:B------:R-:W3:Y:S01]  /*10940*/  LDL R12, [R1+0x20] ;  /* 0x00002000010c7983 */ /* 0x000ee20000100800 */
[----:B------:R-:W-:Y:S01]  /*10950*/  IMAD R0, R18, 0x5000, RZ ;  /* 0x0000500012007824 */ /* 0x000fe200078e02ff */
[----:B------:R-:W-:Y:S05]  /*10960*/  WARPSYNC.ALL ;  /* 0x0000000000007948 */ /* 0x000fea0003800000 */
[----:B--2---:R-:W-:-:S05]  /*10970*/  LOP3.LUT R2, R0, R2, RZ, 0xfc, !PT ;  /* 0x0000000200027212 */ /* 0x004fca00078efcff */
[----:B------:R-:W-:Y:S01]  /*10980*/  IMAD.IADD R2, R17, 0x1, R2 ;  /* 0x0000000111027824 */ /* 0x000fe200078e0202 */
[----:B---3--:R-:W-:-:S03]  /*10990*/  LOP3.LUT R0, R0, R12, RZ, 0xfc, !PT ;  /* 0x0000000c00007212 */ /* 0x008fc600078efcff */
[----:B0-----:R-:W-:Y:S01]  /*109a0*/  IMAD.IADD R3, R13, 0x1, R2 ;  /* 0x000000010d037824 */ /* 0x001fe200078e0202 */
[----:B------:R-:W0:Y:S01]  /*109b0*/  LDSM.16.MT88.4 R4, [R2+0xa400] ;  /* 0x00a400000204783b */ /* 0x000e220000004200 */
[----:B------:R-:W-:Y:S01]  /*109c0*/  IMAD.IADD R0, R17, 0x1, R0 ;  /* 0x0000000111007824 */ /* 0x000fe200078e0200 */
[C-C-:B0-----:R-:W-:Y:S02]  /*109d0*/  PRMT R8, R4.reuse, 0x6420, R5.reuse ;  /* 0x0000642004087816 */ /* 0x141fe40000000005 */
[----:B------:R-:W-:Y:S02]  /*109e0*/  PRMT R9, R4, 0x7531, R5 ;  /* 0x0000753104097816 */ /* 0x000fe40000000005 */
[C-C-:B------:R-:W-:Y:S02]  /*109f0*/  PRMT R10, R6.reuse, 0x6420, R7.reuse ;  /* 0x00006420060a7816 */ /* 0x140fe40000000007 */
[----:B------:R-:W-:Y:S02]  /*10a00*/  PRMT R11, R6, 0x7531, R7 ;  /* 0x00007531060b7816 */ /* 0x000fe40000000007 */
[----:B------:R-:W0:Y:S04]  /*10a10*/  LDSM.16.MT88.4 R4, [R3+0xa400] ;  /* 0x00a400000304783b */ /* 0x000e280000004200 */
[----:B------:R0:W-:Y:S02]  /*10a20*/  STSM.16.M88.4 [R0+0x400], R8 ;  /* 0x0004000800007844 */ /* 0x0001e40000000200 */
        /* <DEDUP_REMOVED lines=47> */
[----:B------:R1:W-:Y:S01]  /*10d20*/  STSM.16.M88.4 [R0+0x4400], R12 ;  /* 0x0044000c00007844 */ /* 0x0003e20000000200 */
[C-C-:B0-----:R-:W-:Y:S02]  /*10d30*/  PRMT R8, R4.reuse, 0x6420, R5.reuse ;  /* 0x0000642004087816 */ /* 0x141fe40000000005 */
[----:B------:R-:W-:Y:S02]  /*10d40*/  PRMT R9, R4, 0x7531, R5 ;  /* 0x0000753104097816 */ /* 0x000fe40000000005 */
[----:B------:R-:W-:-:S02]  /*10d50*/  PRMT R10, R6, 0x6420, R7 ;  /* 0x00006420060a7816 */ /* 0x000fc40000000007 */
[----:B------:R-:W-:-:S05]  /*10d60*/  PRMT R11, R6, 0x7531, R7 ;  /* 0x00007531060b7816 */ /* 0x000fca0000000007 */
[----:B------:R1:W-:Y:S01]  /*10d70*/  STSM.16.M88.4 [R0+0x4c00], R8 ;  /* 0x004c000800007844 */ /* 0x0003e20000000200 */
[----:B------:R-:W-:Y:S01]  /*10d80*/  @!PT LDS RZ, [RZ] ;  /* 0x00000000fffff984 */ /* 0x000fe20000000800 */
[----:B------:R-:W-:Y:S01]  /*10d90*/  @!PT LDS RZ, [RZ] ;  /* 0x00000000fffff984 */ /* 0x000fe20000000800 */
[----:B------:R-:W-:Y:S01]  /*10da0*/  @!PT LDS RZ, [RZ] ;  /* 0x00000000fffff984 */ /* 0x000fe20000000800 */
[----:B------:R-:W-:Y:S01]  /*10db0*/  @!PT LDS RZ, [RZ] ;  /* 0x00000000fffff984 */ /* 0x000fe20000000800 */
[----:B------:R0:W-:Y:S06]  /*10dc0*/  MEMBAR.ALL.CTA ;  /* 0x0000000000007992 */ /* 0x0001ec0000008000 */
[----:B0-----:R-:W0:Y:S01]  /*10dd0*/  FENCE.VIEW.ASYNC.S ;  /* 0x00000000000073c6 */ /* 0x001e220000000000 */
[----:B------:R-:W-:Y:S05]  /*10de0*/  @!P2 BRA `(.L_x_253) ;  /* 0x000000000004a947 */ /* 0x000fea0003800000 */
[----:B------:R-:W-:Y:S01]  /*10df0*/  BPT.TRAP 0x1 ;  /* 0x000000040000795c */ /* 0x000fe20000300000 */
.L_x_253:
[----:B------:R-:W2:Y:S01]  /*10e00*/  LDL.LU R2, [R1] ;  /* 0x0000000001027983 */ /* 0x000ea20000300800 */
[----:B0-----:R0:W-:Y:S01]  /*10e10*/  SYNCS.ARRIVE.TRANS64.A1T0 RZ, [R16+URZ+0x29850], RZ ;  /* 0x029850ff10ff79a7 */ /* 0x0011e2000810003f */
[----:B------:R-:W-:Y:S02]  /*10e20*/  VIADD R18, R18, 0x1 ;  /* 0x0000000112127836 */ /* 0x000fe40000000000 */
[----:B0-----:R-:W-:-:S05]  /*10e30*/  @!P0 VIADD R16, R16, 0x29880 ;  /* 0x0002988010108836 */ /* 0x001fca0000000000 */
[----:B------:R-:W-:Y:S01]  /*10e40*/  @!P0 PRMT R16, RZ, 0x654, R16 ;  /* 0x00000654ff108816 */ /* 0x000fe20000000010 */
[----:B------:R-:W-:Y:S06]  /*10e50*/  BAR.SYNC.DEFER_BLOCKING 0x2, 0x80 ;  /* 0x0082000000007b1d */ /* 0x000fec0000010000 */
[----:B------:R3:W-:Y:S01]  /*10e60*/  @!P0 SYNCS.ARRIVE.TRANS64.RED.A1T0 RZ, [R16+URZ], RZ ;  /* 0x000000ff10ff89a7 */ /* 0x0007e2000810043f */
[----:B------:R-:W-:-:S04]  /*10e70*/  ISETP.NE.AND P0, PT, R18, 0x2, PT ;  /* 0x000000021200780c */ /* 0x000fc80003f05270 */
[----:B-1----:R-:W-:Y:S02]  /*10e80*/  SEL R0, RZ, 0x1, P0 ;  /* 0x00000001ff007807 */ /* 0x002fe40000000000 */
[----:B------:R-:W-:Y:S02]  /*10e90*/  SEL R18, R18, RZ, P0 ;  /* 0x000000ff12127207 */ /* 0x000fe40000000000 */
[----:B--2---:R-:W-:-:S05]  /*10ea0*/  LOP3.LUT R2, R2, R0, RZ, 0x3c, !PT ;  /* 0x0000000002027212 */ /* 0x004fca00078e3cff */
[----:B------:R3:W-:Y:S02]  /*10eb0*/  STL [R1], R2 ;  /* 0x0000000201007387 */ /* 0x0007e40000100800 */
.L_x_198:
[----:B------:R-:W-:Y:S05]  /*10ec0*/  BSYNC B7 ;  /* 0x0000000000077941 */ /* 0x000fea0003800000 */
.L_x_196:
[----:B0-----:R-:W2:Y:S02]  /*10ed0*/  LDL R0, [R1+0x8] ;  /* 0x0000080001007983 */ /* 0x001ea40000100800 */
[----:B--2---:R-:W-:-:S13]  /*10ee0*/  LOP3.LUT P0, RZ, R0, 0x2, RZ, 0xc0, !PT ;  /* 0x0000000200ff7812 */ /* 0x004fda000780c0ff */
[----:B------:R-:W-:Y:S05]  /*10ef0*/  @!P0 BRA `(.L_x_254) ;  /* 0x0000000000308947 */ /* 0x000fea0003800000 */
[----:B------:R-:W0:Y:S08]  /*10f00*/  S2UR UR5, SR_CgaCtaId ;  /* 0x00000000000579c3 */ /* 0x000e300000008800 */
[----:B------:R-:W-:Y:S06]  /*10f10*/  BAR.SYNC.DEFER_BLOCKING 0x5, 0x180 ;  /* 0x0146000000007b1d */ /* 0x000fec0000010000 */
[----:B------:R-:W-:-:S02]  /*10f20*/  UMOV UR4, 0x400 ;  /* 0x0000040000047882 */ /* 0x000fc40000000000 */
[----:B0-----:R-:W-:-:S06]  /*10f30*/  ULEA UR4, UR5, UR4, 0x18 ;  /* 0x0000000405047291 */ /* 0x001fcc000f8ec03f */
[----:B------:R-:W-:-:S05]  /*10f40*/  IMAD.U32 R17, RZ, RZ, UR4 ;  /* 0x00000004ff117e24 */ /* 0x000fca000f8e00ff */
[----:B------:R-:W0:Y:S04]  /*10f50*/  LDS.128 R4, [R17+0x298d0] ;  /* 0x0298d00011047984 */ /* 0x000e280000000c00 */
[----:B0-----:R0:W-:Y:S01]  /*10f60*/  STL.64 [R1+0x10], R4 ;  /* 0x0000100401007387 */ /* 0x0011e20000100a00 */
[----:B------:R-:W-:-:S03]  /*10f70*/  IMAD.MOV.U32 R0, RZ, RZ, R7 ;  /* 0x000000ffff007224 */ /* 0x000fc600078e0007 */
[----:B------:R0:W-:Y:S02]  /*10f80*/  STL [R1+0x18], R6 ;  /* 0x0000180601007387 */ /* 0x0001e40000100800 */
[----:B------:R-:W-:Y:S01]  /*10f90*/  R2UR UR43, R0 ;  /* 0x00000000002b72ca */ /* 0x000fe200000e0000 */
[----:B------:R-:W-:Y:S06]  /*10fa0*/  BAR.ARV 0x4, 0x180 ;  /* 0x0106000000007b1d */ /* 0x000fec0000002000 */
[----:B------:R-:W-:Y:S08]  /*10fb0*/  BRA `(.L_x_255) ;  /* 0x0000000800c87947 */ /* 0x000ff00003800000 */
.L_x_254:
[----:B------:R-:W2:Y:S01]  /*10fc0*/  LDL.LU R0, [R1+0x10] ;  /* 0x0000100001007983 */ /* 0x000ea20000300800 */
[----:B------:R-:W-:Y:S01]  /*10fd0*/  ULDC UR4, c[0x0][0xc3c] ;  /* 0x00030f0000047ab9 */ /* 0x000fe20000000800 */
[----:B---3--:R-:W0:Y:S02]  /*10fe0*/  S2R R2, SR_TID.X ;  /* 0x0000000000027919 */ /* 0x008e240000002100 */
[----:B0-----:R-:W-:-:S04]  /*10ff0*/  LOP3.LUT R8, R2, 0x1f, RZ, 0xc0, !PT ;  /* 0x0000001f02087812 */ /* 0x001fc800078ec0ff */
[C---:B------:R-:W-:Y:S01]  /*11000*/  ISETP.NE.AND P0, PT, R8.reuse, 0x1f, PT ;  /* 0x0000001f0800780c */ /* 0x040fe20003f05270 */
[----:B------:R-:W-:-:S05]  /*11010*/  VIADD R6, R8, UR43 ;  /* 0x0000002b08067c36 */ /* 0x000fca0008000000 */
[----:B------:R-:W-:Y:S01]  /*11020*/  ISETP.GE.OR P1, PT, R6, UR4, !P0 ;  /* 0x0000000406007c0c */ /* 0x000fe2000c726670 */
[----:B------:R-:W-:-:S12]  /*11030*/  ULDC UR4, c[0x0][0xc3c] ;  /* 0x00030f0000047ab9 */ /* 0x000fd80000000800 */
[----:B------:R-:W0:Y:S08]  /*11040*/  @!P1 LDC.64 R2, c[0x0][0xc80] ;  /* 0x00032000ff029b82 */ /* 0x000e300000000a00 */
[----:B------:R-:W1:Y:S01]  /*11050*/  @!P1 LDC.64 R4, c[0x0][0xc78] ;  /* 0x00031e00ff049b82 */ /* 0x000e620000000a00 */
[----:B0-----:R-:W-:-:S04]  /*11060*/  @!P1 IMAD.WIDE R2, R6, 0x4, R2 ;  /* 0x0000000406029825 */ /* 0x001fc800078e0202 */
[----:B--2---:R-:W-:Y:S02]  /*11070*/  IMAD.MOV.U32 R9, RZ, RZ, R0 ;  /* 0x000000ffff097224 */ /* 0x004fe400078e0000 */
[----:B------:R-:W-:-:S06]  /*11080*/  IMAD.MOV.U32 R0, RZ, RZ, RZ ;  /* 0x000000ffff007224 */ /* 0x000fcc00078e00ff */
[----:B------:R1:W2:Y:S02]  /*11090*/  @!P1 LDG.E R0, desc[UR50][R2.64] ;  /* 0x0000003202009981 */ /* 0x0002a4000c1e1900 */
[----:B-1----:R-:W-:Y:S01]  /*110a0*/  @!P1 IMAD.WIDE R2, R6, 0x4, R4 ;  /* 0x0000000406029825 */ /* 0x002fe200078e0204 */
[----:B------:R-:W-:-:S06]  /*110b0*/  CS2R R6, SRZ ;  /* 0x0000000000067805 */ /* 0x000fcc000001ff00 */
[----:B------:R-:W2:Y:S01]  /*110c0*/  @!P1 LDG.E R7, desc[UR50][R2.64] ;  /* 0x0000003202079981 */ /* 0x000ea2000c1e1900 */
[C---:B------:R-:W-:Y:S02]  /*110d0*/  ISETP.NE.AND P1, PT, R8.reuse, RZ, PT ;  /* 0x000000ff0800720c */ /* 0x040fe40003f25270 */
[C---:B------:R-:W-:Y:S01]  /*110e0*/  ISETP.GE.U32.AND P2, PT, R8.reuse, 0x2, PT ;  /* 0x000000020800780c */ /* 0x040fe20003f46070 */
[----:B------:R-:W-:Y:S01]  /*110f0*/  SHFL.IDX PT, R5, R9, 0x1, 0x1f ;  /* 0x00201f0009057f89 */ /* 0x000fe200000e0000 */
[C---:B------:R-:W-:Y:S02]  /*11100*/  ISETP.GE.U32.AND P3, PT, R8.reuse, 0x4, PT ;  /* 0x000000040800780c */ /* 0x040fe40003f66070 */
[C---:B------:R-:W-:Y:S01]  /*11110*/  ISETP.GE.U32.AND P4, PT, R8.reuse, 0x8, PT ;  /* 0x000000080800780c */ /* 0x040fe20003f86070 */
[----:B------:R-:W-:Y:S01]  /*11120*/  SHFL.IDX PT, R4, R9, RZ, 0x1f ;  /* 0x00001fff09047589 */ /* 0x000fe200000e0000 */
[----:B------:R-:W-:Y:S01]  /*11130*/  ISETP.GE.U32.AND P5, PT, R8, 0x10, PT ;  /* 0x000000100800780c */ /* 0x000fe20003fa6070 */
        /* <DEDUP_REMOVED lines=21> */
[----:B------:R-:W-:Y:S05]  /*11290*/  @P6 BRA `(.L_x_256) ;  /* 0x0000000000986947 */ /* 0x000fea0003800000 */
.L_x_258:
[----:B------:R-:W-:-:S04]  /*112a0*/  UIADD3 UR43, UR43, 0x1f, URZ ;  /* 0x0000001f2b2b7890 */ /* 0x000fc8000fffe03f */
[----:B------:R-:W-:-:S06]  /*112b0*/  UISETP.GE.AND UP0, UPT, UR43, UR4, UPT ;  /* 0x000000042b00728c */ /* 0x000fcc000bf06270 */
[----:B------:R-:W-:-:S13]  /*112c0*/  PLOP3.LUT P6, PT, PT, PT, UP0, 0x40, 0x0 ;  /* 0x000000000000781c */ /* 0x000fda0003fce808 */
[----:B------:R-:W-:Y:S05]  /*112d0*/  @!P6 BRA `(.L_x_257) ;  /* 0x0000000400b0e947 */ /* 0x000fea0003800000 */
[----:B------:R-:W0:Y:S02]  /*112e0*/  S2R R0, SR_TID.X ;  /* 0x0000000000007919 */ /* 0x000e240000002100 */
[----:B0-----:R-:W-:-:S05]  /*112f0*/  LOP3.LUT R0, R0, 0x1f, RZ, 0xc0, !PT ;  /* 0x0000001f00007812 */ /* 0x001fca00078ec0ff */
[----:B------:R-:W-:Y:S02]  /*11300*/  VIADD R7, R0, UR43 ;  /* 0x0000002b00077c36 */ /* 0x000fe40008000000 */
[----:B------:R-:W-:-:S03]  /*11310*/  IMAD.MOV.U32 R0, RZ, RZ, RZ ;  /* 0x000000ffff007224 */ /* 0x000fc600078e00ff */
[----:B------:R-:W-:-:S13]  /*11320*/  ISETP.GE.OR P6, PT, R7, UR4, !P0 ;  /* 0x0000000407007c0c */ /* 0x000fda000c7c6670 */
[----:B------:R-:W0:Y:S02]  /*11330*/  @!P6 LDC.64 R2, c[0x0][0xc80] ;  /* 0x00032000ff02eb82 */ /* 0x000e240000000a00 */
[----:B0-----:R-:W-:-:S05]  /*11340*/  @!P6 IMAD.WIDE R2, R7, 0x4, R2 ;  /* 0x000000040702e825 */ /* 0x001fca00078e0202 */
[----:B------:R0:W2:Y:S02]  /*11350*/  @!P6 LDG.E R0, desc[UR50][R2.64] ;  /* 0x000000320200e981 */ /* 0x0000a4000c1e1900 */
[----:B0-----:R-:W0:Y:S02]  /*11360*/  @!P6 LDC.64 R2, c[0x0][0xc78] ;  /* 0x00031e00ff02eb82 */ /* 0x001e240000000a00 */
[----:B0-----:R-:W-:-:S04]  /*11370*/  @!P6 IMAD.WIDE R2, R7, 0x4, R2 ;  /* 0x000000040702e825 */ /* 0x001fc800078e0202 */
        /* <DEDUP_REMOVED lines=24> */
.L_x_256:
[----:B------:R-:W-:-:S04]  /*11500*/  IMAD.IADD R5, R5, 0x1, -R8 ;  /* 0x0000000105057824 */ /* 0x000fc800078e0a08 */
[----:B------:R-:W-:-:S05]  /*11510*/  IMAD R8, R2, R3, R5 ;  /* 0x0000000302087224 */ /* 0x000fca00078e0205 */
[----:B------:R-:W-:-:S13]  /*11520*/  ISETP.GT.AND P0, PT, R8, R4, PT ;  /* 0x000000040800720c */ /* 0x000fda0003f04270 */
[----:B------:R-:W-:Y:S02]  /*11530*/  VOTEU.ANY UR5, UPT, !P0 ;  /* 0x0000000000057886 */ /* 0x000fe400040e0100 */
[----:B------:R-:W-:Y:S01]  /*11540*/  ISETP.NE.AND P0, PT, RZ, UR5, PT ;  /* 0x00000005ff007c0c */ /* 0x000fe2000bf05270 */
[----:B------:R-:W-:-:S06]  /*11550*/  UPOPC UR4, UR5 ;  /* 0x00000005000472bf */ /* 0x000fcc0008000000 */
[----:B------:R-:W-:-:S05]  /*11560*/  IMAD.U32 R8, RZ, RZ, UR4 ;  /* 0x00000004ff087e24 */ /* 0x000fca000f8e00ff */
[----:B------:R0:W1:Y:S04]  /*11570*/  SHFL.IDX PT, R0, R0, R8, 0x1f ;  /* 0x00001f0800007589 */ /* 0x00006800000e0000 */
[----:B------:R0:W2:Y:S01]  /*11580*/  SHFL.IDX PT, R7, R7, R8, 0x1f ;  /* 0x00001f0807077589 */ /* 0x0000a200000e0000 */
[----:B------:R-:W-:Y:S05]  /*11590*/  @!P0 BRA `(.L_x_259) ;  /* 0x00000000000c8947 */ /* 0x000fea0003800000 */
[----:B------:R-:W-:-:S06]  /*115a0*/  UIADD3 UR5, UR4, -0x1, URZ ;  /* 0xffffffff04057890 */ /* 0x000fcc000fffe03f */
[----:B------:R-:W-:-:S06]  /*115b0*/  IMAD.U32 R6, RZ, RZ, UR5 ;  /* 0x00000005ff067e24 */ /* 0x000fcc000f8e00ff */
[----:B------:R3:W4:Y:S02]  /*115c0*/  SHFL.IDX PT, R6, R2, R6, 0x1f ;  /* 0x00001f0602067589 */ /* 0x00072400000e0000 */
.L_x_259:
[----:B0---4-:R-:W-:Y:S01]  /*115d0*/  IMAD R8, R6, R3, R5 ;  /* 0x0000000306087224 */ /* 0x011fe200078e0205 */
[-C--:B-1----:R-:W-:Y:S01]  /*115e0*/  IABS R5, R0.reuse ;  /* 0x0000000000057213 */ /* 0x082fe20000000000 */
[----:B------:R-:W-:Y:S02]  /*115f0*/  UIADD3 UR43, UR4, UR43, URZ ;  /* 0x0000002b042b7290 */ /* 0x000fe4000fffe03f */
[----:B------:R-:W-:Y:S01]  /*11600*/  IMAD.IADD R4, R4, 0x1, -R8 ;  /* 0x0000000104047824 */ /* 0x000fe200078e0a08 */
[----:B---3--:R-:W0:Y:S01]  /*11610*/  I2F.RP R2, R5 ;  /* 0x0000000500027306 */ /* 0x008e220000209400 */
[----:B------:R1:W-:Y:S02]  /*11620*/  STL [R1+0x10], R8 ;  /* 0x0000100801007387 */ /* 0x0003e40000100800 */
[----:B-1----:R-:W-:-:S05]  /*11630*/  IABS R8, R0 ;  /* 0x0000000000087213 */ /* 0x002fca0000000000 */
[----:B0-----:R-:W0:Y:S01]  /*11640*/  MUFU.RCP R2, R2 ;  /* 0x0000000200027308 */ /* 0x001e220000001000 */
[----:B------:R-:W-:Y:S02]  /*11650*/  IMAD.MOV R8, RZ, RZ, -R8 ;  /* 0x000000ffff087224 */ /* 0x000fe400078e0a08 */
[----:B0-----:R-:W-:-:S05]  /*11660*/  VIADD R2, R2, 0xffffffe ;  /* 0x0ffffffe02027836 */ /* 0x001fca0000000000 */
[----:B------:R-:W0:Y:S02]  /*11670*/  F2I.FTZ.U32.TRUNC.NTZ R3, R2 ;  /* 0x0000000200037305 */ /* 0x000e24000021f000 */
[----:B0-----:R-:W-:-:S04]  /*11680*/  IMAD.MOV R2, RZ, RZ, -R3 ;  /* 0x000000ffff027224 */ /* 0x001fc800078e0a03 */
[----:B------:R-:W-:Y:S02]  /*11690*/  IMAD R6, R2, R5, RZ ;  /* 0x0000000502067224 */ /* 0x000fe400078e02ff */
[----:B------:R-:W-:-:S04]  /*116a0*/  IMAD.MOV.U32 R2, RZ, RZ, RZ ;  /* 0x000000ffff027224 */ /* 0x000fc800078e00ff */
[----:B------:R-:W-:Y:S01]  /*116b0*/  IMAD.HI.U32 R2, R3, R6, R2 ;  /* 0x0000000603027227 */ /* 0x000fe200078e0002 */
[----:B------:R-:W-:-:S05]  /*116c0*/  IABS R3, R4 ;  /* 0x0000000400037213 */ /* 0x000fca0000000000 */
[----:B------:R-:W-:-:S04]  /*116d0*/  IMAD.HI.U32 R6, R2, R3, RZ ;  /* 0x0000000302067227 */ /* 0x000fc800078e00ff */
[----:B------:R-:W-:-:S05]  /*116e0*/  IMAD R3, R6, R8, R3 ;  /* 0x0000000806037224 */ /* 0x000fca00078e0203 */
[----:B------:R-:W-:-:S13]  /*116f0*/  ISETP.GT.U32.AND P1, PT, R5, R3, PT ;  /* 0x000000030500720c */ /* 0x000fda0003f24070 */
[----:B------:R-:W-:Y:S02]  /*11700*/  @!P1 IMAD.IADD R3, R3, 0x1, -R5 ;  /* 0x0000000103039824 */ /* 0x000fe400078e0a05 */
[----:B------:R-:W-:Y:S01]  /*11710*/  @!P1 VIADD R6, R6, 0x1 ;  /* 0x0000000106069836 */ /* 0x000fe20000000000 */
[----:B------:R-:W-:Y:S02]  /*11720*/  ISETP.NE.AND P1, PT, R0, RZ, PT ;  /* 0x000000ff0000720c */ /* 0x000fe40003f25270 */
[----:B------:R-:W-:Y:S02]  /*11730*/  ISETP.GE.U32.AND P0, PT, R3, R5, PT ;  /* 0x000000050300720c */ /* 0x000fe40003f06070 */
[----:B--2---:R-:W-:-:S04]  /*11740*/  IABS R5, R7 ;  /* 0x0000000700057213 */ /* 0x004fc80000000000 */
[----:B------:R-:W0:Y:S07]  /*11750*/  I2F.RP R2, R5 ;  /* 0x0000000500027306 */ /* 0x000e2e0000209400 */
[----:B------:R-:W-:Y:S01]  /*11760*/  @P0 VIADD R6, R6, 0x1 ;  /* 0x0000000106060836 */ /* 0x000fe20000000000 */
[----:B0-----:R-:W0:Y:S02]  /*11770*/  MUFU.RCP R2, R2 ;  /* 0x0000000200027308 */ /* 0x001e240000001000 */
[----:B0-----:R-:W-:-:S06]  /*11780*/  VIADD R2, R2, 0xffffffe ;  /* 0x0ffffffe02027836 */ /* 0x001fcc0000000000 */
[----:B------:R-:W0:Y:S02]  /*11790*/  F2I.FTZ.U32.TRUNC.NTZ R3, R2 ;  /* 0x0000000200037305 */ /* 0x000e24000021f000 */
[----:B0-----:R-:W-:-:S04]  /*117a0*/  IMAD.MOV R2, RZ, RZ, -R3 ;  /* 0x000000ffff027224 */ /* 0x001fc800078e0a03 */
[----:B------:R-:W-:Y:S02]  /*117b0*/  IMAD R8, R2, R5, RZ ;  /* 0x0000000502087224 */ /* 0x000fe400078e02ff */
[----:B------:R-:W-:-:S04]  /*117c0*/  IMAD.MOV.U32 R2, RZ, RZ, RZ ;  /* 0x000000ffff027224 */ /* 0x000fc800078e00ff */
[----:B------:R-:W-:Y:S01]  /*117d0*/  IMAD.HI.U32 R2, R3, R8, R2 ;  /* 0x0000000803027227 */ /* 0x000fe200078e0002 */
[----:B------:R-:W-:Y:S02]  /*117e0*/  LOP3.LUT R3, R4, R0, RZ, 0x3c, !PT ;  /* 0x0000000004037212 */ /* 0x000fe400078e3cff */
[----:B------:R-:W-:Y:S02]  /*117f0*/  IABS R8, R7 ;  /* 0x0000000700087213 */ /* 0x000fe40000000000 */
[----:B------:R-:W-:-:S03]  /*11800*/  ISETP.GE.AND P2, PT, R3, RZ, PT ;  /* 0x000000ff0300720c */ /* 0x000fc60003f46270 */
[----:B------:R-:W-:-:S10]  /*11810*/  IMAD.MOV R8, RZ, RZ, -R8 ;  /* 0x000000ffff087224 */ /* 0x000fd400078e0a08 */
[----:B------:R-:W-:Y:S01]  /*11820*/  @!P2 IMAD.MOV R6, RZ, RZ, -R6 ;  /* 0x000000ffff06a224 */ /* 0x000fe200078e0a06 */
[----:B------:R-:W-:-:S04]  /*11830*/  @!P1 LOP3.LUT R6, RZ, R0, RZ, 0x33, !PT ;  /* 0x00000000ff069212 */ /* 0x000fc800078e33ff */
[-C--:B------:R-:W-:Y:S01]  /*11840*/  IABS R3, R6.reuse ;  /* 0x0000000600037213 */ /* 0x080fe20000000000 */
[----:B------:R-:W-:-:S04]  /*11850*/  IMAD R0, R0, R6, RZ ;  /* 0x0000000600007224 */ /* 0x000fc800078e02ff */
[----:B------:R-:W-:-:S04]  /*11860*/  IMAD.HI.U32 R2, R2, R3, RZ ;  /* 0x0000000302027227 */ /* 0x000fc800078e00ff */
[----:B------:R-:W-:Y:S02]  /*11870*/  IMAD R3, R2, R8, R3 ;  /* 0x0000000802037224 */ /* 0x000fe400078e0203 */
[----:B------:R-:W-:-:S03]  /*11880*/  IMAD.IADD R4, R4, 0x1, -R0 ;  /* 0x0000000104047824 */ /* 0x000fc600078e0a00 */
[----:B------:R-:W-:-:S13]  /*11890*/  ISETP.GT.U32.AND P1, PT, R5, R3, PT ;  /* 0x000000030500720c */ /* 0x000fda0003f24070 */
[----:B------:R-:W-:Y:S02]  /*118a0*/  @!P1 IMAD.IADD R3, R3, 0x1, -R5 ;  /* 0x0000000103039824 */ /* 0x000fe400078e0a05 */
[----:B------:R-:W-:Y:S01]  /*118b0*/  @!P1 VIADD R2, R2, 0x1 ;  /* 0x0000000102029836 */ /* 0x000fe20000000000 */
[----:B------:R-:W-:Y:S02]  /*118c0*/  ISETP.NE.AND P1, PT, R7, RZ, PT ;  /* 0x000000ff0700720c */ /* 0x000fe40003f25270 */
[----:B------:R-:W-:Y:S02]  /*118d0*/  ISETP.GE.U32.AND P0, PT, R3, R5, PT ;  /* 0x000000050300720c */ /* 0x000fe40003f06070 */
[----:B------:R-:W-:-:S04]  /*118e0*/  LOP3.LUT R3, R6, R7, RZ, 0x3c, !PT ;  /* 0x0000000706037212 */ /* 0x000fc800078e3cff */
[----:B------:R-:W-:-:S07]  /*118f0*/  ISETP.GE.AND P2, PT, R3, RZ, PT ;  /* 0x000000ff0300720c */ /* 0x000fce0003f46270 */
[----:B------:R-:W-:-:S06]  /*11900*/  @P0 VIADD R2, R2, 0x1 ;  /* 0x0000000102020836 */ /* 0x000fcc0000000000 */
        /* <DEDUP_REMOVED lines=9> */
.L_x_257:
[----:B------:R0:W-:Y:S01]  /*119a0*/  STL [R1+0x10], R4 ;  /* 0x0000100401007387 */ /* 0x0001e20000100800 */
[----:B------:R-:W-:-:S03]  /*119b0*/  ULDC UR43, c[0x0][0xc3c] ;  /* 0x00030f00002b7ab9 */ /* 0x000fc60000000800 */
[----:B------:R0:W-:Y:S04]  /*119c0*/  STL [R1+0x14], RZ ;  /* 0x000014ff01007387 */ /* 0x0001e80000100800 */
[----:B------:R0:W-:Y:S02]  /*119d0*/  STL [R1+0x18], RZ ;  /* 0x000018ff01007387 */ /* 0x0001e40000100800 */
.L_x_260:
[----:B------:R-:W2:Y:S04]  /*119e0*/  LDL R2, [R1+0x18] ;  /* 0x0000180001027983 */ /* 0x000ea80000100800 */
[----:B------:R-:W3:Y:S04]  /*119f0*/  LDL R3, [R1+0x14] ;  /* 0x0000140001037983 */ /* 0x000ee80000100800 */
[----:B01----:R-:W4:Y:S01]  /*11a00*/  LDL R4, [R1+0x10] ;  /* 0x0000100001047983 */ /* 0x003f220000100800 */
[----:B------:R-:W0:Y:S02]  /*11a10*/  S2R R0, SR_TID.X ;  /* 0x0000000000007919 */ /* 0x000e240000002100 */
[----:B0-----:R-:W-:Y:S01]  /*11a20*/  LOP3.LUT R0, R0, 0x1f, RZ, 0xc0, !PT ;  /* 0x0000001f00007812 */ /* 0x001fe200078ec0ff */
[----:B------:R-:W-:Y:S03]  /*11a30*/  BAR.SYNC.DEFER_BLOCKING 0x4, 0x180 ;  /* 0x0106000000007b1d */ /* 0x000fe60000010000 */
[----:B------:R-:W-:-:S13]  /*11a40*/  ISETP.NE.AND P0, PT, R0, RZ, PT ;  /* 0x000000ff0000720c */ /* 0x000fda0003f05270 */
[----:B------:R-:W0:Y:S01]  /*11a50*/  @!P0 S2R R0, SR_CgaCtaId ;  /* 0x0000000000008919 */ /* 0x000e220000008800 */
[----:B--2---:R-:W-:Y:S01]  /*11a60*/  IMAD.MOV.U32 R6, RZ, RZ, R2 ;  /* 0x000000ffff067224 */ /* 0x004fe200078e0002 */
[----:B------:R-:W-:-:S04]  /*11a70*/  @!P0 MOV R2, 0x400 ;  /* 0x0000040000028802 */ /* 0x000fc80000000f00 */
[----:B0-----:R-:W-:Y:S01]  /*11a80*/  @!P0 LEA R17, R0, R2, 0x18 ;  /* 0x0000000200118211 */ /* 0x001fe200078ec0ff */
[----:B------:R-:W-:Y:S02]  /*11a90*/  IMAD.U32 R0, RZ, RZ, UR43 ;  /* 0x0000002bff007e24 */ /* 0x000fe4000f8e00ff */
[----:B---3--:R-:W-:Y:S02]  /*11aa0*/  IMAD.MOV.U32 R5, RZ, RZ, R3 ;  /* 0x000000ffff057224 */ /* 0x008fe400078e0003 */
[----:B------:R-:W-:-:S05]  /*11ab0*/  @!P0 IMAD.MOV.U32 R7, RZ, RZ, R0 ;  /* 0x000000ffff078224 */ /* 0x000fca00078e0000 */
[----:B----4-:R1:W-:Y:S01]  /*11ac0*/  @!P0 STS.128 [R17+0x298d0], R4 ;  /* 0x0298d00411008388 */ /* 0x0103e20000000c00 */
[----:B------:R-:W-:Y:S06]  /*11ad0*/  BAR.ARV 0x5, 0x180 ;  /* 0x0146000000007b1d */ /* 0x000fec0000002000 */
.L_x_255:
[----:B------:R-:W-:Y:S02]  /*11ae0*/  ULDC UR4, c[0x0][0xc3c] ;  /* 0x00030f0000047ab9 */ /* 0x000fe40000000800 */
[----:B------:R-:W-:-:S06]  /*11af0*/  UISETP.GE.AND UP0, UPT, UR43, UR4, UPT ;  /* 0x000000042b00728c */ /* 0x000fcc000bf06270 */
[----:B------:R-:W-:-:S13]  /*11b00*/  PLOP3.LUT P0, PT, PT, PT, UP0, 0x80, 0x0 ;  /* 0x000000000000781c */ /* 0x000fda0003f0f008 */
[----:B------:R-:W-:Y:S05]  /*11b10*/  @!P0 BRA `(.L_x_261) ;  /* 0xffffffb800848947 */ /* 0x000fea000383ffff */
.L_x_191:
[----:B------:R-:W2:Y:S01]  /*11b20*/  LDL.LU R0, [R1+0x30] ;  /* 0x0000300001007983 */ /* 0x000ea20000300800 */
[----:B------:R-:W-:Y:S01]  /*11b30*/  BSSY B0, `(.L_x_262) ;  /* 0x000000b000007945 */ /* 0x000fe20003800000 */
[----:B01----:R-:W0:Y:S01]  /*11b40*/  S2R R4, SR_CgaCtaId ;  /* 0x0000000000047919 */ /* 0x003e220000008800 */
[----:B--2---:R-:W-:-:S05]  /*11b50*/  VIADD R0, R0, 0x1 ;  /* 0x0000000100007836 */ /* 0x004fca0000000000 */
[----:B---3--:R-:W-:-:S04]  /*11b60*/  LEA.HI R2, R0, R0, RZ, 0x1 ;  /* 0x0000000000027211 */ /* 0x008fc800078f08ff */
[----:B------:R-:W-:-:S05]  /*11b70*/  LOP3.LUT R3, R2, 0xfffffffe, RZ, 0xc0, !PT ;  /* 0xfffffffe02037812 */ /* 0x000fca00078ec0ff */
[----:B------:R-:W-:Y:S01]  /*11b80*/  IMAD.IADD R0, R0, 0x1, -R3 ;  /* 0x0000000100007824 */ /* 0x000fe200078e0a03 */
[----:B------:R-:W-:-:S04]  /*11b90*/  MOV R3, 0x400 ;  /* 0x0000040000037802 */ /* 0x000fc80000000f00 */
[----:B0-----:R-:W-:Y:S02]  /*11ba0*/  LEA R3, R4, R3, 0x18 ;  /* 0x0000000304037211 */ /* 0x001fe400078ec0ff */
[----:B------:R-:W-:-:S04]  /*11bb0*/  SHF.L.U32 R0, R0, 0x1f, RZ ;  /* 0x0000001f00007819 */ /* 0x000fc800000006ff */
[----:B------:R-:W0:Y:S02]  /*11bc0*/  SYNCS.PHASECHK.TRANS64.TRYWAIT P0, [R3+URZ+0x29820], R0 ;  /* 0x02982000030075a7 */ /* 0x000e24000800017f */
[----:B0-----:R-:W-:Y:S05]  /*11bd0*/  @!P0 BRA `(.L_x_263) ;  /* 0x0000000c00908947 */ /* 0x001fea0003800000 */
.L_x_302:
[----:B------:R-:W-:Y:S05]  /*11be0*/  BSYNC B0 ;  /* 0x0000000000007941 */ /* 0x000fea0003800000 */
.L_x_262:
[----:B------:R-:W-:-:S03]  /*11bf0*/  UMOV UR4, 0xffffffff ;  /* 0xffffffff00047882 */ /* 0x000fc60000000000 */
[----:B------:R-:W-:Y:S05]  /*11c00*/  BRA.DIV UR4, `(.L_x_264) ;  /* 0x0000000e04987947 */ /* 0x000fea000b800000 */
[----:B0-----:R-:W0:Y:S02]  /*11c10*/  S2R R0, SR_TID.X ;  /* 0x0000000000007919 */ /* 0x001e240000002100 */
[----:B0-----:R-:W-:-:S04]  /*11c20*/  SHF.R.U32.HI R0, RZ, 0x5, R0 ;  /* 0x00000005ff007819 */ /* 0x001fc80000011600 */
[----:B------:R-:W-:-:S05]  /*11c30*/  LOP3.LUT R0, R0, 0x3, RZ, 0xc0, !PT ;  /* 0x0000000300007812 */ /* 0x000fca00078ec0ff */
[----:B------:R0:W1:Y:S02]  /*11c40*/  SHFL.IDX PT, R14, R0, RZ, 0x1f ;  /* 0x00001fff000e7589 */ /* 0x00006400000e0000 */
.L_x_305:
[----:B-1----:R-:W-:Y:S01]  /*11c50*/  ISETP.NE.AND P0, PT, R14, RZ, PT ;  /* 0x000000ff0e00720c */ /* 0x002fe20003f05270 */
[----:B------:R-:W-:-:S12]  /*11c60*/  BSSY B0, `(.L_x_265) ;  /* 0x000002c000007945 */ /* 0x000fd80003800000 */
[----:B------:R-:W-:Y:S05]  /*11c70*/  @P0 BRA `(.L_x_266) ;  /* 0x0000000000a80947 */ /* 0x000fea0003800000 */
[----:B------:R-:W-:-:S03]  /*11c80*/  UMOV UR4, 0xffffffff ;  /* 0xffffffff00047882 */ /* 0x000fc60000000000 */
[----:B------:R-:W-:Y:S05]  /*11c90*/  BRA.DIV UR4, `(.L_x_267) ;  /* 0x0000000e04a87947 */ /* 0x000fea000b800000 */
[----:B------:R-:W-:-:S13]  /*11ca0*/  ELECT P6, URZ, PT ;  /* 0x00000000003f782f */ /* 0x000fda00038c0000 */
.L_x_308:
[----:B------:R-:W-:Y:S05]  /*11cb0*/  @!P6 BRA `(.L_x_266) ;  /* 0x000000000098e947 */ /* 0x000fea0003800000 */
[----:B------:R-:W-:-:S06]  /*11cc0*/  ULOP3.LUT UR4, UR38, 0x2, URZ, 0xfc, !UPT ;  /* 0x0000000226047892 */ /* 0x000fcc000f8efc3f */
[----:B0-----:R-:W-:-:S05]  /*11cd0*/  IMAD.U32 R0, RZ, RZ, UR4 ;  /* 0x00000004ff007e24 */ /* 0x001fca000f8e00ff */
[----:B------:R-:W-:-:S13]  /*11ce0*/  ISETP.NE.AND P0, PT, R0, 0x3, PT ;  /* 0x000000030000780c */ /* 0x000fda0003f05270 */
[----:B------:R-:W-:Y:S05]  /*11cf0*/  @!P0 BRA `(.L_x_268) ;  /* 0x0000000000048947 */ /* 0x000fea0003800000 */
[----:B------:R-:W-:Y:S01]  /*11d00*/  BPT.TRAP 0x1 ;  /* 0x000000040000795c */ /* 0x000fe20000300000 */
.L_x_268:
[----:B------:R-:W2:Y:S01]  /*11d10*/  LDL.LU R6, [R1] ;  /* 0x0000000001067983 */ /* 0x000ea20000300800 */
[----:B------:R-:W-:Y:S02]  /*11d20*/  VIADD R5, R3, 0x29840 ;  /* 0x0002984003057836 */ /* 0x000fe40000000000 */
[C---:B------:R-:W-:Y:S02]  /*11d30*/  VIADD R0, R18.reuse, 0x1 ;  /* 0x0000000112007836 */ /* 0x040fe40000000000 */
[----:B------:R-:W-:-:S03]  /*11d40*/  IMAD R7, R18, 0x8, R5 ;  /* 0x0000000812077824 */ /* 0x000fc600078e0205 */
[----:B------:R-:W-:-:S04]  /*11d50*/  ISETP.NE.AND P2, PT, R0, 0x2, PT ;  /* 0x000000020000780c */ /* 0x000fc80003f45270 */
[----:B------:R-:W-:Y:S02]  /*11d60*/  SEL R2, RZ, 0x1, P2 ;  /* 0x00000001ff027807 */ /* 0x000fe40001000000 */
[C---:B--2---:R-:W-:Y:S02]  /*11d70*/  SHF.L.U32 R4, R6.reuse, 0x1f, RZ ;  /* 0x0000001f06047819 */ /* 0x044fe400000006ff */
[----:B------:R-:W-:Y:S02]  /*11d80*/  LOP3.LUT R6, R6, R2, RZ, 0x3c, !PT ;  /* 0x0000000206067212 */ /* 0x000fe400078e3cff */
[----:B------:R-:W0:Y:S01]  /*11d90*/  SYNCS.PHASECHK.TRANS64.TRYWAIT P1, [R7+URZ], R4 ;  /* 0x00000004070075a7 */ /* 0x000e22000802017f */
[----:B------:R-:W-:Y:S02]  /*11da0*/  SEL R2, R0, RZ, P2 ;  /* 0x000000ff00027207 */ /* 0x000fe40001000000 */
[----:B------:R-:W-:-:S03]  /*11db0*/  SHF.L.U32 R0, R6, 0x1f, RZ ;  /* 0x0000001f06007819 */ /* 0x000fc600000006ff */
[----:B------:R-:W-:Y:S01]  /*11dc0*/  IMAD R5, R2, 0x8, R5 ;  /* 0x0000000802057824 */ /* 0x000fe200078e0205 */
[----:B0-----:R-:W-:Y:S06]  /*11dd0*/  @!P1 BRA `(.L_x_269) ;  /* 0x0000000c00789947 */ /* 0x001fec0003800000 */
.L_x_309:
[----:B------:R-:W1:Y:S02]  /*11de0*/  SYNCS.PHASECHK.TRANS64.TRYWAIT P1, [R5+URZ], R0 ;  /* 0x00000000050075a7 */ /* 0x000e64000802017f */
[----:B-1----:R-:W-:Y:S05]  /*11df0*/  @!P1 BRA `(.L_x_270) ;  /* 0x0000000c00849947 */ /* 0x002fea0003800000 */
.L_x_310:
[----:B------:R-:W-:Y:S05]  /*11e00*/  @!P0 BRA `(.L_x_271) ;  /* 0x0000000000048947 */ /* 0x000fea0003800000 */
[----:B------:R-:W-:Y:S01]  /*11e10*/  BPT.TRAP 0x1 ;  /* 0x000000040000795c */ /* 0x000fe20000300000 */
.L_x_271:
[----:B-1----:R-:W-:-:S04]  /*11e20*/  IMAD R5, R18, 0x8, R3 ;  /* 0x0000000812057824 */ /* 0x002fc800078e0203 */
[----:B------:R-:W1:Y:S02]  /*11e30*/  SYNCS.PHASECHK.TRANS64.TRYWAIT P1, [R5+URZ+0x29860], R4 ;  /* 0x02986004050075a7 */ /* 0x000e64000802017f */
[----:B-1----:R-:W-:Y:S05]  /*11e40*/  @!P1 BRA `(.L_x_272) ;  /* 0x0000000c00849947 */ /* 0x002fea0003800000 */
.L_x_311:
[----:B------:R-:W-:Y:S05]  /*11e50*/  @!P0 BRA `(.L_x_273) ;  /* 0x0000000000048947 */ /* 0x000fea0003800000 */
[----:B------:R-:W-:Y:S01]  /*11e60*/  BPT.TRAP 0x1 ;  /* 0x000000040000795c */ /* 0x000fe20000300000 */
.L_x_273:
[----:B------:R-:W-:-:S04]  /*11e70*/  IMAD R3, R2, 0x8, R3 ;  /* 0x0000000802037824 */ /* 0x000fc800078e0203 */
[----:B------:R-:W2:Y:S02]  /*11e80*/  SYNCS.PHASECHK.TRANS64.TRYWAIT P1, [R3+URZ+0x29860], R0 ;  /* 0x02986000030075a7 */ /* 0x000ea4000802017f */
[----:B--2---:R-:W-:Y:S05]  /*11e90*/  @!P1 BRA `(.L_x_274) ;  /* 0x0000000c00849947 */ /* 0x004fea0003800000 */
.L_x_312:
[----:B------:R-:W-:Y:S05]  /*11ea0*/  @!P0 BRA `(.L_x_275) ;  /* 0x0000000000048947 */ /* 0x000fea0003800000 */
[----:B------:R-:W-:Y:S01]  /*11eb0*/  BPT.TRAP 0x1 ;  /* 0x000000040000795c */ /* 0x000fe20000300000 */
.L_x_275:
[----:B------:R-:W3:Y:S02]  /*11ec0*/  SYNCS.PHASECHK.TRANS64.TRYWAIT P0, [R5+URZ+0x29880], R4 ;  /* 0x02988004050075a7 */ /* 0x000ee4000800017f */
[----:B---3--:R-:W-:Y:S05]  /*11ed0*/  @!P0 BRA `(.L_x_276) ;  /* 0x0000000c00888947 */ /* 0x008fea0003800000 */
.L_x_277:
[----:B----4-:R4:W0:Y:S02]  /*11ee0*/  SYNCS.PHASECHK.TRANS64.TRYWAIT P0, [R3+URZ+0x29880], R0 ;  /* 0x02988000030075a7 */ /* 0x010824000800017f */
[----:B0-----:R-:W-:Y:S05]  /*11ef0*/  @!P0 NANOSLEEP.SYNCS 0x989680 ;  /* 0x009896800000895d */ /* 0x001fea0003900000 */
[----:B------:R-:W0:Y:S02]  /*11f00*/  @!P0 SYNCS.PHASECHK.TRANS64 P0, [R3+URZ+0x29880], R0 ;  /* 0x02988000030085a7 */ /* 0x000e24000800007f */
[----:B0-----:R-:W-:Y:S05]  /*11f10*/  @!P0 BRA `(.L_x_277) ;  /* 0xfffffffc00f08947 */ /* 0x001fea000383ffff */
.L_x_266:
[----:B------:R-:W-:Y:S05]  /*11f20*/  BSYNC B0 ;  /* 0x0000000000007941 */ /* 0x000fea0003800000 */
.L_x_265:
[----:B------:R-:W-:Y:S05]  /*11f30*/  EXIT ;  /* 0x000000000000794d */ /* 0x000fea0003800000 */
.L_x_140:
[----:B0-----:R0:W1:Y:S02]  /*11f40*/  SYNCS.PHASECHK.TRANS64.TRYWAIT P1, [R3+URZ+0x29800], R0 ;  /* 0x02980000030075a7 */ /* 0x001064000802017f */
[----:B-1----:R-:W-:Y:S05]  /*11f50*/  @!P1 NANOSLEEP.SYNCS 0x989680 ;  /* 0x009896800000995d */ /* 0x002fea0003900000 */
[----:B------:R-:W1:Y:S02]  /*11f60*/  @!P1 SYNCS.PHASECHK.TRANS64 P1, [R3+URZ+0x29800], R0 ;  /* 0x02980000030095a7 */ /* 0x000e64000802007f */
[----:B-1----:R-:W-:Y:S05]  /*11f70*/  @!P1 BRA `(.L_x_140) ;  /* 0xfffffffc00f09947 */ /* 0x002fea000383ffff */
[----:B------:R-:W-:Y:S05]  /*11f80*/  BRA `(.L_x_278) ;  /* 0xfffffefc00987947 */ /* 0x000fea000383ffff */
.L_x_144:
[----:B0-----:R0:W2:Y:S02]  /*11f90*/  SYNCS.PHASECHK.TRANS64.TRYWAIT P2, [R6+URZ+0x29830], R5 ;  /* 0x02983005060075a7 */ /* 0x0010a4000804017f */
[----:B--2---:R-:W-:Y:S05]  /*11fa0*/  @!P2 NANOSLEEP.SYNCS 0x989680 ;  /* 0x009896800000a95d */ /* 0x004fea0003900000 */
[----:B------:R-:W2:Y:S02]  /*11fb0*/  @!P2 SYNCS.PHASECHK.TRANS64 P2, [R6+URZ+0x29830], R5 ;  /* 0x029830050600a5a7 */ /* 0x000ea4000804007f */
[----:B--2---:R-:W-:Y:S05]  /*11fc0*/  @!P2 BRA `(.L_x_144) ;  /* 0xfffffffc00f0a947 */ /* 0x004fea000383ffff */
[----:B------:R-:W-:Y:S05]  /*11fd0*/  BRA `(.L_x_143) ;  /* 0xfffffefc00c07947 */ /* 0x000fea000383ffff */
.L_x_149:
[----:B-1----:R-:W-:-:S04]  /*11fe0*/  IMAD.U32 R4, RZ, RZ, UR6 ;  /* 0x00000006ff047e24 */ /* 0x002fc8000f8e00ff */
[----:B------:R1:W2:Y:S03]  /*11ff0*/  SYNCS.PHASECHK.TRANS64.TRYWAIT P1, [R4+URZ+0x29830], R3 ;  /* 0x02983003040075a7 */ /* 0x0002a6000802017f */
[----:B--2---:R-:W-:Y:S05]  /*12000*/  @!P1 NANOSLEEP.SYNCS 0x989680 ;  /* 0x009896800000995d */ /* 0x004fea0003900000 */
[----:B------:R-:W2:Y:S02]  /*12010*/  @!P1 SYNCS.PHASECHK.TRANS64 P1, [R4+URZ+0x29830], R3 ;  /* 0x02983003040095a7 */ /* 0x000ea4000802007f */
[----:B--2---:R-:W-:Y:S05]  /*12020*/  @!P1 BRA `(.L_x_149) ;  /* 0xfffffffc00ec9947 */ /* 0x004fea000383ffff */
[----:B------:R-:W-:Y:S05]  /*12030*/  BRA `(.L_x_146) ;  /* 0xffffff3000a47947 */ /* 0x000fea000383ffff */
.L_x_153:
[----:B-1----:R-:W-:-:S04]  /*12040*/  IMAD.U32 R4, RZ, RZ, UR6 ;  /* 0x00000006ff047e24 */ /* 0x002fc8000f8e00ff */
[----:B------:R1:W2:Y:S03]  /*12050*/  SYNCS.PHASECHK.TRANS64.TRYWAIT P1, [R4+URZ+0x29850], R3 ;  /* 0x02985003040075a7 */ /* 0x0002a6000802017f */
[----:B--2---:R-:W-:Y:S05]  /*12060*/  @!P1 NANOSLEEP.SYNCS 0x989680 ;  /* 0x009896800000995d */ /* 0x004fea0003900000 */
[----:B------:R-:W2:Y:S02]  /*12070*/  @!P1 SYNCS.PHASECHK.TRANS64 P1, [R4+URZ+0x29850], R3 ;  /* 0x02985003040095a7 */ /* 0x000ea4000802007f */
[----:B--2---:R-:W-:Y:S05]  /*12080*/  @!P1 BRA `(.L_x_153) ;  /* 0xfffffffc00ec9947 */ /* 0x004fea000383ffff */
[----:B------:R-:W-:Y:S05]  /*12090*/  BRA `(.L_x_150) ;  /* 0xffffff3c00b87947 */ /* 0x000fea000383ffff */
.L_x_159:
[----:B-1----:R1:W2:Y:S02]  /*120a0*/  SYNCS.PHASECHK.TRANS64.TRYWAIT P1, [R21+URZ+0x29850], R0 ;  /* 0x02985000150075a7 */ /* 0x0022a4000802017f */
[----:B--2---:R-:W-:Y:S05]  /*120b0*/  @!P1 NANOSLEEP.SYNCS 0x989680 ;  /* 0x009896800000995d */ /* 0x004fea0003900000 */
[----:B------:R-:W2:Y:S02]  /*120c0*/  @!P1 SYNCS.PHASECHK.TRANS64 P1, [R21+URZ+0x29850], R0 ;  /* 0x02985000150095a7 */ /* 0x000ea4000802007f */
[----:B--2---:R-:W-:Y:S05]  /*120d0*/  @!P1 BRA `(.L_x_159) ;  /* 0xfffffffc00f09947 */ /* 0x004fea000383ffff */
[----:B------:R-:W-:Y:S05]  /*120e0*/  BRA `(.L_x_158) ;  /* 0xffffff5c00c47947 */ /* 0x000fea000383ffff */
.L_x_207:
[----:B------:R-:W-:Y:S02]  /*120f0*/  IMAD.MOV.U32 R13, RZ, RZ, R0 ;  /* 0x000000ffff0d7224 */ /* 0x000fe400078e0000 */
[----:B------:R-:W-:Y:S02]  /*12100*/  IMAD.MOV.U32 R12, RZ, RZ, RZ ;  /* 0x000000ffff0c7224 */ /* 0x000fe400078e00ff */
[----:B------:R-:W-:Y:S02]  /*12110*/  IMAD.MOV.U32 R11, RZ, RZ, 0x1f ;  /* 0x0000001fff0b7424 */ /* 0x000fe400078e00ff */
[----:B------:R-:W-:-:S07]  /*12120*/  IMAD.MOV.U32 R15, RZ, RZ, -0x1 ;  /* 0xffffffffff0f7424 */ /* 0x000fce00078e00ff */
[----:B--2---:R-:W-:Y:S05]  /*12130*/  WARPSYNC.COLLECTIVE R15, `(.L_x_279) ;  /* 0x000000000f087348 */ /* 0x004fea0003c00000 */
[----:B------:R0:W1:Y:S02]  /*12140*/  SHFL.IDX P6, R14, R13, R12, R11 ;  /* 0x0000000c0d0e7389 */ /* 0x00006400000c000b */
[----:B012---:R-:W-:Y:S01]  /*12150*/  ENDCOLLECTIVE ;  /* 0x000000000000791b */ /* 0x007fe20003800000 */
.L_x_279:
[----:B------:R-:W-:Y:S05]  /*12160*/  BRA `(.L_x_280) ;  /* 0xffffffc400087947 */ /* 0x000fea000383ffff */
.L_x_209:
[----:B------:R-:W-:Y:S01]  /*12170*/  BSSY B0, `(.L_x_281) ;  /* 0x0000006000007945 */ /* 0x000fe20003800000 */
[----:B------:R-:W-:-:S07]  /*12180*/  IMAD.MOV.U32 R15, RZ, RZ, -0x1 ;  /* 0xffffffffff0f7424 */ /* 0x000fce00078e00ff */
[----:B--2---:R-:W-:Y:S05]  /*12190*/  WARPSYNC.COLLECTIVE R15, `(.L_x_282) ;  /* 0x000000000f0c7348 */ /* 0x004fea0003c00000 */
[----:B------:R-:W-:Y:S02]  /*121a0*/  ELECT P6, UR62, PT ;  /* 0x00000000003e782f */ /* 0x000fe400038c0000 */
[----:B------:R-:W-:Y:S01]  /*121b0*/  MOV R14, UR62 ;  /* 0x0000003e000e7c02 */ /* 0x000fe20008000f00 */
[----:B--2---:R-:W-:Y:S10]  /*121c0*/  ENDCOLLECTIVE ;  /* 0x000000000000791b */ /* 0x004ff40003800000 */
.L_x_282:
[----:B------:R-:W-:Y:S05]  /*121d0*/  BSYNC B0 ;  /* 0x0000000000007941 */ /* 0x000fea0003800000 */
.L_x_281:
[----:B------:R-:W-:Y:S05]  /*121e0*/  BRA `(.L_x_283) ;  /* 0xffffffc400147947 */ /* 0x000fea000383ffff */
.L_x_211:
[----:B0-----:R0:W1:Y:S02]  /*121f0*/  SYNCS.PHASECHK.TRANS64.TRYWAIT P0, [R2+URZ+0x29880], R3 ;  /* 0x02988003020075a7 */ /* 0x001064000800017f */
[----:B-1----:R-:W-:Y:S05]  /*12200*/  @!P0 NANOSLEEP.SYNCS 0x989680 ;  /* 0x009896800000895d */ /* 0x002fea0003900000 */
[----:B------:R-:W1:Y:S02]  /*12210*/  @!P0 SYNCS.PHASECHK.TRANS64 P0, [R2+URZ+0x29880], R3 ;  /* 0x02988003020085a7 */ /* 0x000e64000800007f */
[----:B-1----:R-:W-:Y:S05]  /*12220*/  @!P0 BRA `(.L_x_211) ;  /* 0xfffffffc00f08947 */ /* 0x002fea000383ffff */
[----:B------:R-:W-:Y:S05]  /*12230*/  BRA `(.L_x_284) ;  /* 0xffffffc400747947 */ /* 0x000fea000383ffff */
.L_x_213:
[----:B-1----:R1:W2:Y:S02]  /*12240*/  SYNCS.PHASECHK.TRANS64.TRYWAIT P0, [R2+URZ+0x29840], R3 ;  /* 0x02984003020075a7 */ /* 0x0022a4000800017f */
[----:B--2---:R-:W-:Y:S05]  /*12250*/  @!P0 NANOSLEEP.SYNCS 0x989680 ;  /* 0x009896800000895d */ /* 0x004fea0003900000 */
[----:B------:R-:W2:Y:S02]  /*12260*/  @!P0 SYNCS.PHASECHK.TRANS64 P0, [R2+URZ+0x29840], R3 ;  /* 0x02984003020085a7 */ /* 0x000ea4000800007f */
[----:B--2---:R-:W-:Y:S05]  /*12270*/  @!P0 BRA `(.L_x_213) ;  /* 0xfffffffc00f08947 */ /* 0x004fea000383ffff */
[----:B------:R-:W-:Y:S05]  /*12280*/  BRA `(.L_x_285) ;  /* 0xffffffc400c47947 */ /* 0x000fea000383ffff */
.L_x_217:
[----:B------:R0:W5:Y:S01]  /*12290*/  LDL.LU R8, [R1+0x1c] ;  /* 0x00001c0001087983 */ /* 0x0001620000300800 */
[----:B------:R-:W-:Y:S01]  /*122a0*/  IMAD.MOV.U32 R13, RZ, RZ, R0 ;  /* 0x000000ffff0d7224 */ /* 0x000fe200078e0000 */
[----:B------:R-:W-:Y:S01]  /*122b0*/  LOP3.LUT R7, R7, 0x7f, RZ, 0xc0, !PT ;  /* 0x0000007f07077812 */ /* 0x000fe200078ec0ff */
[----:B------:R-:W-:Y:S02]  /*122c0*/  IMAD.MOV.U32 R12, RZ, RZ, RZ ;  /* 0x000000ffff0c7224 */ /* 0x000fe400078e00ff */
[----:B------:R-:W-:Y:S01]  /*122d0*/  IMAD.MOV.U32 R11, RZ, RZ, 0x1c1f ;  /* 0x00001c1fff0b7424 */ /* 0x000fe200078e00ff */
[----:B------:R-:W-:Y:S01]  /*122e0*/  SHF.R.U32.HI R2, RZ, 0x2, R7 ;  /* 0x00000002ff027819 */ /* 0x000fe20000011607 */
[----:B------:R-:W-:-:S04]  /*122f0*/  IMAD.MOV.U32 R15, RZ, RZ, -0x1 ;  /* 0xffffffffff0f7424 */ /* 0x000fc800078e00ff */
[----:B0-----:R-:W-:-:S07]  /*12300*/  IMAD.IADD R2, R2, 0x1, R5 ;  /* 0x0000000102027824 */ /* 0x001fce00078e0205 */
[----:B-----5:R-:W-:Y:S05]  /*12310*/  WARPSYNC.COLLECTIVE R15, `(.L_x_286) ;  /* 0x000000000f087348 */ /* 0x020fea0003c00000 */
[----:B------:R0:W1:Y:S02]  /*12320*/  SHFL.IDX P6, R14, R13, R12, R11 ;  /* 0x0000000c0d0e7389 */ /* 0x00006400000c000b */
[----:B01---5:R-:W-:Y:S01]  /*12330*/  ENDCOLLECTIVE ;  /* 0x000000000000791b */ /* 0x023fe20003800000 */
.L_x_286:
[----:B------:R-:W-:Y:S02]  /*12340*/  IMAD.MOV.U32 R13, RZ, RZ, R4 ;  /* 0x000000ffff0d7224 */ /* 0x000fe400078e0004 */
[----:B------:R-:W-:Y:S02]  /*12350*/  IMAD R3, R8, R6, RZ ;  /* 0x0000000608037224 */ /* 0x000fe400078e02ff */
[----:B------:R-:W-:-:S07]  /*12360*/  IMAD.MOV.U32 R6, RZ, RZ, R14 ;  /* 0x000000ffff067224 */ /* 0x000fce00078e000e */
[----:B------:R-:W-:Y:S05]  /*12370*/  WARPSYNC.COLLECTIVE R15, `(.L_x_287) ;  /* 0x000000000f087348 */ /* 0x000fea0003c00000 */
[----:B------:R0:W1:Y:S02]  /*12380*/  SHFL.IDX P6, R14, R13, R12, R11 ;  /* 0x0000000c0d0e7389 */ /* 0x00006400000c000b */
[----:B01----:R-:W-:Y:S01]  /*12390*/  ENDCOLLECTIVE ;  /* 0x000000000000791b */ /* 0x003fe20003800000 */
.L_x_287:
[C---:B------:R-:W-:Y:S01]  /*123a0*/  ISETP.GE.AND P4, PT, R2.reuse, R3, PT ;  /* 0x000000030200720c */ /* 0x040fe20003f86270 */
[----:B------:R-:W-:Y:S02]  /*123b0*/  VIADD R8, R2, 0x20 ;  /* 0x0000002002087836 */ /* 0x000fe40000000000 */
[----:B------:R-:W-:Y:S02]  /*123c0*/  IMAD.MOV.U32 R13, RZ, RZ, R0 ;  /* 0x000000ffff0d7224 */ /* 0x000fe400078e0000 */
[----:B------:R-:W-:Y:S02]  /*123d0*/  IMAD.MOV.U32 R12, RZ, RZ, 0x1 ;  /* 0x00000001ff0c7424 */ /* 0x000fe400078e00ff */
[----:B------:R-:W-:-:S07]  /*123e0*/  IMAD.MOV.U32 R7, RZ, RZ, R14 ;  /* 0x000000ffff077224 */ /* 0x000fce00078e000e */
[----:B------:R-:W-:Y:S05]  /*123f0*/  WARPSYNC.COLLECTIVE R15, `(.L_x_288) ;  /* 0x000000000f087348 */ /* 0x000fea0003c00000 */
[----:B------:R0:W1:Y:S02]  /*12400*/  SHFL.IDX P6, R14, R13, R12, R11 ;  /* 0x0000000c0d0e7389 */ /* 0x00006400000c000b */
[----:B01----:R-:W-:Y:S01]  /*12410*/  ENDCOLLECTIVE ;  /* 0x000000000000791b */ /* 0x003fe20003800000 */
.L_x_288:
[----:B------:R-:W-:-:S05]  /*12420*/  @!P4 IADD3 R7, P3, R10, R7, RZ ;  /* 0x000000070a07c210 */ /* 0x000fca0007f7e0ff */
[----:B------:R-:W-:Y:S01]  /*12430*/  @!P4 IMAD.X R6, RZ, RZ, R6, P3 ;  /* 0x000000ffff06c224 */ /* 0x000fe200018e0606 */
[----:B------:R-:W-:-:S04]  /*12440*/  ISETP.GE.AND P3, PT, R8, R3, PT ;  /* 0x000000030800720c */ /* 0x000fc80003f66270 */
[----:B------:R-:W-:Y:S01]  /*12450*/  @!P4 LOP3.LUT R7, R7, R6, RZ, 0x3c, !PT ;  /* 0x000000060707c212 */ /* 0x000fe200078e3cff */
[----:B------:R-:W-:-:S03]  /*12460*/  IMAD.MOV.U32 R13, RZ, RZ, R4 ;  /* 0x000000ffff0d7224 */ /* 0x000fc600078e0004 */
[----:B------:R-:W-:-:S04]  /*12470*/  @!P4 LOP3.LUT R6, R7, R6, RZ, 0x3c, !PT ;  /* 0x000000060706c212 */ /* 0x000fc800078e3cff */
[----:B------:R-:W-:Y:S01]  /*12480*/  @!P4 LOP3.LUT R7, R7, R6, RZ, 0x3c, !PT ;  /* 0x000000060707c212 */ /* 0x000fe200078e3cff */
[----:B------:R-:W-:-:S07]  /*12490*/  IMAD.MOV.U32 R5, RZ, RZ, R14 ;  /* 0x000000ffff057224 */ /* 0x000fce00078e000e */
[----:B------:R-:W-:Y:S05]  /*124a0*/  WARPSYNC.COLLECTIVE R15, `(.L_x_289) ;  /* 0x000000000f087348 */ /* 0x000fea0003c00000 */
[----:B------:R0:W1:Y:S02]  /*124b0*/  SHFL.IDX P6, R14, R13, R12, R11 ;  /* 0x0000000c0d0e7389 */ /* 0x00006400000c000b */
[----:B01----:R-:W-:Y:S01]  /*124c0*/  ENDCOLLECTIVE ;  /* 0x000000000000791b */ /* 0x003fe20003800000 */
.L_x_289:
[----:B------:R-:W-:Y:S01]  /*124d0*/  @!PT LDS RZ, [RZ] ;  /* 0x00000000fffff984 */ /* 0x000fe20000000800 */
[----:B------:R-:W-:Y:S01]  /*124e0*/  @!PT LDS RZ, [RZ] ;  /* 0x00000000fffff984 */ /* 0x000fe20000000800 */
[----:B------:R-:W-:Y:S01]  /*124f0*/  @!PT LDS RZ, [RZ] ;  /* 0x00000000fffff984 */ /* 0x000fe20000000800 */
[----:B------:R-:W-:Y:S04]  /*12500*/  @!P4 LDGSTS.E.BYPASS.LTC128B.128 [R9+0x14400], desc[UR50][R6.64], !P0 ;  /* 0x144000000609cfae */ /* 0x000fe8000c101d72 */
[----:B------:R-:W-:Y:S04]  /*12510*/  @!P4 LDGSTS.E.BYPASS.LTC128B.128 [R9+0x16400], desc[UR50][R6.64+0x40], !P1 ;  /* 0x164000400609cfae */ /* 0x000fe8000c901d72 */
[----:B------:R0:W-:Y:S01]  /*12520*/  @!P4 LDGSTS.E.BYPASS.LTC128B.128 [R9+0x18400], desc[UR50][R6.64+0x80], !P2 ;  /* 0x184000800609cfae */ /* 0x0001e2000d101d72 */
[----:B------:R-:W-:Y:S02]  /*12530*/  IMAD.MOV.U32 R13, RZ, RZ, R0 ;  /* 0x000000ffff0d7224 */ /* 0x000fe400078e0000 */
[----:B------:R-:W-:-:S02]  /*12540*/  IMAD.MOV.U32 R12, RZ, RZ, 0x2 ;  /* 0x00000002ff0c7424 */ /* 0x000fc400078e00ff */
[----:B0-----:R-:W-:-:S07]  /*12550*/  IMAD.MOV.U32 R6, RZ, RZ, R14 ;  /* 0x000000ffff067224 */ /* 0x001fce00078e000e */
[----:B------:R-:W-:Y:S05]  /*12560*/  WARPSYNC.COLLECTIVE R15, `(.L_x_290) ;  /* 0x000000000f087348 */ /* 0x000fea0003c00000 */
[----:B------:R0:W1:Y:S02]  /*12570*/  SHFL.IDX P6, R14, R13, R12, R11 ;  /* 0x0000000c0d0e7389 */ /* 0x00006400000c000b */
[----:B01----:R-:W-:Y:S01]  /*12580*/  ENDCOLLECTIVE ;  /* 0x000000000000791b */ /* 0x003fe20003800000 */
.L_x_290:
[----:B------:R-:W-:-:S05]  /*12590*/  @!P3 IADD3 R6, P4, R10, R6, RZ ;  /* 0x000000060a06b210 */ /* 0x000fca0007f9e0ff */
[----:B------:R-:W-:-:S04]  /*125a0*/  @!P3 IMAD.X R5, RZ, RZ, R5, P4 ;  /* 0x000000ffff05b224 */ /* 0x000fc800020e0605 */
[----:B------:R-:W-:Y:S02]  /*125b0*/  @!P3 IMAD.MOV.U32 R7, RZ, RZ, R5 ;  /* 0x000000ffff07b224 */ /* 0x000fe400078e0005 */
[----:B------:R-:W-:Y:S02]  /*125c0*/  VIADD R5, R2, 0x40 ;  /* 0x0000004002057836 */ /* 0x000fe40000000000 */
[----:B------:R-:W-:Y:S01]  /*125d0*/  IMAD.MOV.U32 R13, RZ, RZ, R4 ;  /* 0x000000ffff0d7224 */ /* 0x000fe200078e0004 */
[----:B------:R-:W-:Y:S01]  /*125e0*/  @!PT LDS RZ, [RZ] ;  /* 0x00000000fffff984 */ /* 0x000fe20000000800 */
[----:B------:R-:W-:Y:S01]  /*125f0*/  @!PT LDS RZ, [RZ] ;  /* 0x00000000fffff984 */ /* 0x000fe20000000800 */
[----:B------:R-:W-:Y:S01]  /*12600*/  @!PT LDS RZ, [RZ] ;  /* 0x00000000fffff984 */ /* 0x000fe20000000800 */
[----:B------:R0:W-:Y:S04]  /*12610*/  @!P3 LDGSTS.E.BYPASS.LTC128B.128 [R9+0x14c00], desc[UR50][R6.64], !P0 ;  /* 0x14c000000609bfae */ /* 0x0001e8000c101d72 */
[----:B------:R0:W-:Y:S04]  /*12620*/  @!P3 LDGSTS.E.BYPASS.LTC128B.128 [R9+0x16c00], desc[UR50][R6.64+0x40], !P1 ;  /* 0x16c000400609bfae */ /* 0x0001e8000c901d72 */
[----:B------:R0:W-:Y:S01]  /*12630*/  @!P3 LDGSTS.E.BYPASS.LTC128B.128 [R9+0x18c00], desc[UR50][R6.64+0x80], !P2 ;  /* 0x18c000800609bfae */ /* 0x0001e2000d101d72 */
[----:B------:R-:W-:Y:S01]  /*12640*/  ISETP.GE.AND P3, PT, R5, R3, PT ;  /* 0x000000030500720c */ /* 0x000fe20003f66270 */
[----:B------:R-:W-:-:S12]  /*12650*/  IMAD.MOV.U32 R5, RZ, RZ, R14 ;  /* 0x000000ffff057224 */ /* 0x000fd800078e000e */
[----:B0-----:R-:W-:Y:S05]  /*12660*/  WARPSYNC.COLLECTIVE R15, `(.L_x_291) ;  /* 0x000000000f087348 */ /* 0x001fea0003c00000 */
[----:B------:R1:W2:Y:S02]  /*12670*/  SHFL.IDX P6, R14, R13, R12, R11 ;  /* 0x0000000c0d0e7389 */ /* 0x0002a400000c000b */
[----:B012---:R-:W-:Y:S01]  /*12680*/  ENDCOLLECTIVE ;  /* 0x000000000000791b */ /* 0x007fe20003800000 */
.L_x_291:
[----:B------:R-:W-:Y:S02]  /*12690*/  IMAD.MOV.U32 R13, RZ, RZ, R0 ;  /* 0x000000ffff0d7224 */ /* 0x000fe400078e0000 */
[----:B------:R-:W-:Y:S02]  /*126a0*/  IMAD.MOV.U32 R12, RZ, RZ, 0x3 ;  /* 0x00000003ff0c7424 */ /* 0x000fe400078e00ff */
[----:B------:R-:W-:-:S07]  /*126b0*/  IMAD.MOV.U32 R6, RZ, RZ, R14 ;  /* 0x000000ffff067224 */ /* 0x000fce00078e000e */
[----:B------:R-:W-:Y:S05]  /*126c0*/  WARPSYNC.COLLECTIVE R15, `(.L_x_292) ;  /* 0x000000000f087348 */ /* 0x000fea0003c00000 */
[----:B------:R0:W1:Y:S02]  /*126d0*/  SHFL.IDX P6, R14, R13, R12, R11 ;  /* 0x0000000c0d0e7389 */ /* 0x00006400000c000b */
[----:B01----:R-:W-:Y:S01]  /*126e0*/  ENDCOLLECTIVE ;  /* 0x000000000000791b */ /* 0x003fe20003800000 */
.L_x_292:
[----:B------:R-:W-:-:S05]  /*126f0*/  @!P3 IADD3 R6, P4, R10, R6, RZ ;  /* 0x000000060a06b210 */ /* 0x000fca0007f9e0ff */
[----:B------:R-:W-:-:S04]  /*12700*/  @!P3 IMAD.X R5, RZ, RZ, R5, P4 ;  /* 0x000000ffff05b224 */ /* 0x000fc800020e0605 */
[----:B------:R-:W-:Y:S02]  /*12710*/  @!P3 IMAD.MOV.U32 R7, RZ, RZ, R5 ;  /* 0x000000ffff07b224 */ /* 0x000fe400078e0005 */
[----:B------:R-:W-:-:S03]  /*12720*/  IMAD.MOV.U32 R13, RZ, RZ, R4 ;  /* 0x000000ffff0d7224 */ /* 0x000fc600078e0004 */
[----:B------:R-:W-:Y:S01]  /*12730*/  @!PT LDS RZ, [RZ] ;  /* 0x00000000fffff984 */ /* 0x000fe20000000800 */
[----:B------:R-:W-:Y:S01]  /*12740*/  @!PT LDS RZ, [RZ] ;  /* 0x00000000fffff984 */ /* 0x000fe20000000800 */
[----:B------:R-:W-:Y:S01]  /*12750*/  @!PT LDS RZ, [RZ] ;  /* 0x00000000fffff984 */ /* 0x000fe20000000800 */
[----:B------:R0:W-:Y:S04]  /*12760*/  @!P3 LDGSTS.E.BYPASS.LTC128B.128 [R9+0x15400], desc[UR50][R6.64], !P0 ;  /* 0x154000000609bfae */ /* 0x0001e8000c101d72 */
[----:B------:R0:W-:Y:S01]  /*12770*/  @!P3 LDGSTS.E.BYPASS.LTC128B.128 [R9+0x17400], desc[UR50][R6.64+0x40], !P1 ;  /* 0x174000400609bfae */ /* 0x0001e2000c901d72 */
[----:B------:R-:W-:-:S03]  /*12780*/  IMAD.MOV.U32 R0, RZ, RZ, R14 ;  /* 0x000000ffff007224 */ /* 0x000fc600078e000e */
[----:B------:R0:W-:Y:S04]  /*12790*/  @!P3 LDGSTS.E.BYPASS.LTC128B.128 [R9+0x19400], desc[UR50][R6.64+0x80], !P2 ;  /* 0x194000800609bfae */ /* 0x0001e8000d101d72 */
[----:B0-----:R-:W-:Y:S05]  /*127a0*/  WARPSYNC.COLLECTIVE R15, `(.L_x_293) ;  /* 0x000000000f087348 */ /* 0x001fea0003c00000 */
[----:B------:R1:W2:Y:S02]  /*127b0*/  SHFL.IDX P6, R14, R13, R12, R11 ;  /* 0x0000000c0d0e7389 */ /* 0x0002a400000c000b */
[----:B012---:R-:W-:Y:S01]  /*127c0*/  ENDCOLLECTIVE ;  /* 0x000000000000791b */ /* 0x007fe20003800000 */
.L_x_293:
[----:B------:R-:W-:Y:S01]  /*127d0*/  IMAD.MOV.U32 R4, RZ, RZ, R14 ;  /* 0x000000ffff047224 */ /* 0x000fe200078e000e */
[----:B------:R-:W-:Y:S06]  /*127e0*/  BRA `(.L_x_294) ;  /* 0xffffffcc00207947 */ /* 0x000fec000383ffff */
.L_x_222:
[----:B-1----:R1:W2:Y:S02]  /*127f0*/  SYNCS.PHASECHK.TRANS64.TRYWAIT P0, [R17+URZ+0x29820], R0 ;  /* 0x02982000110075a7 */ /* 0x0022a4000800017f */
[----:B--2---:R-:W-:Y:S05]  /*12800*/  @!P0 NANOSLEEP.SYNCS 0x989680 ;  /* 0x009896800000895d */ /* 0x004fea0003900000 */
[----:B------:R-:W2:Y:S02]  /*12810*/  @!P0 SYNCS.PHASECHK.TRANS64 P0, [R17+URZ+0x29820], R0 ;  /* 0x02982000110085a7 */ /* 0x000ea4000800007f */
[----:B--2---:R-:W-:Y:S05]  /*12820*/  @!P0 BRA `(.L_x_222) ;  /* 0xfffffffc00f08947 */ /* 0x004fea000383ffff */
[----:B------:R-:W-:Y:S05]  /*12830*/  BRA `(.L_x_295) ;  /* 0xffffffcc00907947 */ /* 0x000fea000383ffff */
.L_x_228:
[----:B--2---:R2:W3:Y:S02]  /*12840*/  SYNCS.PHASECHK.TRANS64.TRYWAIT P0, [R5+URZ+0x29880], R4 ;  /* 0x02988004050075a7 */ /* 0x0044e4000800017f */
[----:B---3--:R-:W-:Y:S05]  /*12850*/  @!P0 NANOSLEEP.SYNCS 0x989680 ;  /* 0x009896800000895d */ /* 0x008fea0003900000 */
[----:B------:R-:W3:Y:S02]  /*12860*/  @!P0 SYNCS.PHASECHK.TRANS64 P0, [R5+URZ+0x29880], R4 ;  /* 0x02988004050085a7 */ /* 0x000ee4000800007f */
[----:B---3--:R-:W-:Y:S05]  /*12870*/  @!P0 BRA `(.L_x_228) ;  /* 0xfffffffc00f08947 */ /* 0x008fea000383ffff */
[----:B------:R-:W-:Y:S05]  /*12880*/  BRA `(.L_x_296) ;  /* 0xffffffd000447947 */ /* 0x000fea000383ffff */
.L_x_233:
[----:B---3--:R3:W4:Y:S02]  /*12890*/  SYNCS.PHASECHK.TRANS64.TRYWAIT P0, [R5+URZ+0x29840], R4 ;  /* 0x02984004050075a7 */ /* 0x008724000800017f */
[----:B----4-:R-:W-:Y:S05]  /*128a0*/  @!P0 NANOSLEEP.SYNCS 0x989680 ;  /* 0x009896800000895d */ /* 0x010fea0003900000 */
[----:B------:R-:W4:Y:S02]  /*128b0*/  @!P0 SYNCS.PHASECHK.TRANS64 P0, [R5+URZ+0x29840], R4 ;  /* 0x02984004050085a7 */ /* 0x000f24000800007f */
[----:B----4-:R-:W-:Y:S05]  /*128c0*/  @!P0 BRA `(.L_x_233) ;  /* 0xfffffffc00f08947 */ /* 0x010fea000383ffff */
[----:B------:R-:W-:Y:S05]  /*128d0*/  BRA `(.L_x_297) ;  /* 0xffffffd000c07947 */ /* 0x000fea000383ffff */
.L_x_241:
[----:B--2---:R2:W3:Y:S02]  /*128e0*/  SYNCS.PHASECHK.TRANS64.TRYWAIT P0, [R19+URZ+0x29870], R4 ;  /* 0x02987004130075a7 */ /* 0x0044e4000800017f */
[----:B---3--:R-:W-:Y:S05]  /*128f0*/  @!P0 NANOSLEEP.SYNCS 0x989680 ;  /* 0x009896800000895d */ /* 0x008fea0003900000 */
[----:B------:R-:W3:Y:S02]  /*12900*/  @!P0 SYNCS.PHASECHK.TRANS64 P0, [R19+URZ+0x29870], R4 ;  /* 0x02987004130085a7 */ /* 0x000ee4000800007f */
[----:B---3--:R-:W-:Y:S05]  /*12910*/  @!P0 BRA `(.L_x_241) ;  /* 0xfffffffc00f08947 */ /* 0x008fea000383ffff */
[----:B------:R-:W-:Y:S05]  /*12920*/  BRA `(.L_x_298) ;  /* 0xffffffd400d87947 */ /* 0x000fea000383ffff */
.L_x_243:
[----:B---3--:R3:W4:Y:S02]  /*12930*/  SYNCS.PHASECHK.TRANS64.TRYWAIT P0, [R19+URZ+0x29860], R0 ;  /* 0x02986000130075a7 */ /* 0x008724000800017f */
[----:B----4-:R-:W-:Y:S05]  /*12940*/  @!P0 NANOSLEEP.SYNCS 0x989680 ;  /* 0x009896800000895d */ /* 0x010fea0003900000 */
[----:B------:R-:W4:Y:S02]  /*12950*/  @!P0 SYNCS.PHASECHK.TRANS64 P0, [R19+URZ+0x29860], R0 ;  /* 0x02986000130085a7 */ /* 0x000f24000800007f */
[----:B----4-:R-:W-:Y:S05]  /*12960*/  @!P0 BRA `(.L_x_243) ;  /* 0xfffffffc00f08947 */ /* 0x010fea000383ffff */
[----:B------:R-:W-:Y:S05]  /*12970*/  BRA `(.L_x_299) ;  /* 0xffffffd400e07947 */ /* 0x000fea000383ffff */
.L_x_250:
[----:B0-----:R0:W1:Y:S02]  /*12980*/  SYNCS.PHASECHK.TRANS64.TRYWAIT P1, [R16+URZ+0x29870], R3 ;  /* 0x02987003100075a7 */ /* 0x001064000802017f */
[----:B-1----:R-:W-:Y:S05]  /*12990*/  @!P1 NANOSLEEP.SYNCS 0x989680 ;  /* 0x009896800000995d */ /* 0x002fea0003900000 */
[----:B------:R-:W1:Y:S02]  /*129a0*/  @!P1 SYNCS.PHASECHK.TRANS64 P1, [R16+URZ+0x29870], R3 ;  /* 0x02987003100095a7 */ /* 0x000e64000802007f */
[----:B-1----:R-:W-:Y:S05]  /*129b0*/  @!P1 BRA `(.L_x_250) ;  /* 0xfffffffc00f09947 */ /* 0x002fea000383ffff */
[----:B------:R-:W-:Y:S05]  /*129c0*/  BRA `(.L_x_300) ;  /* 0xffffffdc00b87947 */ /* 0x000fea000383ffff */
.L_x_252:
[----:B0-----:R0:W1:Y:S02]  /*129d0*/  SYNCS.PHASECHK.TRANS64.TRYWAIT P1, [R16+URZ+0x29860], R3 ;  /* 0x02986003100075a7 */ /* 0x001064000802017f */
[----:B-1----:R-:W-:Y:S05]  /*129e0*/  @!P1 NANOSLEEP.SYNCS 0x989680 ;  /* 0x009896800000995d */ /* 0x002fea0003900000 */
[----:B------:R-:W1:Y:S02]  /*129f0*/  @!P1 SYNCS.PHASECHK.TRANS64 P1, [R16+URZ+0x29860], R3 ;  /* 0x02986003100095a7 */ /* 0x000e64000802007f */
[----:B-1----:R-:W-:Y:S05]  /*12a00*/  @!P1 BRA `(.L_x_252) ;  /* 0xfffffffc00f09947 */ /* 0x002fea000383ffff */
[----:B------:R-:W-:Y:S05]  /*12a10*/  BRA `(.L_x_301) ;  /* 0xffffffdc00c07947 */ /* 0x000fea000383ffff */
.L_x_263:
[----:B0-----:R0:W1:Y:S02]  /*12a20*/  SYNCS.PHASECHK.TRANS64.TRYWAIT P0, [R3+URZ+0x29820], R0 ;  /* 0x02982000030075a7 */ /* 0x001064000800017f */
[----:B-1----:R-:W-:Y:S05]  /*12a30*/  @!P0 NANOSLEEP.SYNCS 0x989680 ;  /* 0x009896800000895d */ /* 0x002fea0003900000 */
[----:B------:R-:W1:Y:S02]  /*12a40*/  @!P0 SYNCS.PHASECHK.TRANS64 P0, [R3+URZ+0x29820], R0 ;  /* 0x02982000030085a7 */ /* 0x000e64000800007f */
[----:B-1----:R-:W-:Y:S05]  /*12a50*/  @!P0 BRA `(.L_x_263) ;  /* 0xfffffffc00f08947 */ /* 0x002fea000383ffff */
[----:B------:R-:W-:Y:S05]  /*12a60*/  BRA `(.L_x_302) ;  /* 0xfffffff0005c7947 */ /* 0x000fea000383ffff */
.L_x_264:
[----:B------:R-:W1:Y:S01]  /*12a70*/  S2R R2, SR_TID.X ;  /* 0x0000000000027919 */ /* 0x000e620000002100 */
[----:B------:R-:W-:Y:S01]  /*12a80*/  BSSY B0, `(.L_x_303) ;  /* 0x000000a000007945 */ /* 0x000fe20003800000 */
[----:B------:R-:W-:Y:S02]  /*12a90*/  IMAD.MOV.U32 R12, RZ, RZ, RZ ;  /* 0x000000ffff0c7224 */ /* 0x000fe400078e00ff */
[----:B------:R-:W-:Y:S02]  /*12aa0*/  IMAD.MOV.U32 R11, RZ, RZ, 0x1f ;  /* 0x0000001fff0b7424 */ /* 0x000fe400078e00ff */
[----:B------:R-:W-:Y:S01]  /*12ab0*/  IMAD.MOV.U32 R15, RZ, RZ, -0x1 ;  /* 0xffffffffff0f7424 */ /* 0x000fe200078e00ff */
[----:B-1----:R-:W-:-:S04]  /*12ac0*/  SHF.R.U32.HI R2, RZ, 0x5, R2 ;  /* 0x00000005ff027819 */ /* 0x002fc80000011602 */
[----:B------:R-:W-:-:S05]  /*12ad0*/  LOP3.LUT R2, R2, 0x3, RZ, 0xc0, !PT ;  /* 0x0000000302027812 */ /* 0x000fca00078ec0ff */
[----:B------:R-:W-:-:S07]  /*12ae0*/  IMAD.MOV.U32 R13, RZ, RZ, R2 ;  /* 0x000000ffff0d7224 */ /* 0x000fce00078e0002 */
[----:B0-----:R-:W-:Y:S05]  /*12af0*/  WARPSYNC.COLLECTIVE R15, `(.L_x_304) ;  /* 0x000000000f087348 */ /* 0x001fea0003c00000 */
[----:B------:R1:W2:Y:S02]  /*12b00*/  SHFL.IDX P6, R14, R13, R12, R11 ;  /* 0x0000000c0d0e7389 */ /* 0x0002a400000c000b */
[----:B012---:R-:W-:Y:S01]  /*12b10*/  ENDCOLLECTIVE ;  /* 0x000000000000791b */ /* 0x007fe20003800000 */
.L_x_304:
[----:B------:R-:W-:Y:S05]  /*12b20*/  BSYNC B0 ;  /* 0x0000000000007941 */ /* 0x000fea0003800000 */
.L_x_303:
[----:B------:R-:W-:Y:S05]  /*12b30*/  BRA `(.L_x_305) ;  /* 0xfffffff000447947 */ /* 0x000fea000383ffff */
.L_x_267:
[----:B------:R-:W-:Y:S01]  /*12b40*/  BSSY B1, `(.L_x_306) ;  /* 0x0000006000017945 */ /* 0x000fe20003800000 */
[----:B------:R-:W-:-:S07]  /*12b50*/  IMAD.MOV.U32 R15, RZ, RZ, -0x1 ;  /* 0xffffffffff0f7424 */ /* 0x000fce00078e00ff */
[----:B0-----:R-:W-:Y:S05]  /*12b60*/  WARPSYNC.COLLECTIVE R15, `(.L_x_307) ;  /* 0x000000000f0c7348 */ /* 0x001fea0003c00000 */
[----:B------:R-:W-:Y:S02]  /*12b70*/  ELECT P6, UR62, PT ;  /* 0x00000000003e782f */ /* 0x000fe400038c0000 */
[----:B------:R-:W-:Y:S01]  /*12b80*/  MOV R14, UR62 ;  /* 0x0000003e000e7c02 */ /* 0x000fe20008000f00 */
[----:B0-----:R-:W-:Y:S10]  /*12b90*/  ENDCOLLECTIVE ;  /* 0x000000000000791b */ /* 0x001ff40003800000 */
.L_x_307:
[----:B------:R-:W-:Y:S05]  /*12ba0*/  BSYNC B1 ;  /* 0x0000000000017941 */ /* 0x000fea0003800000 */
.L_x_306:
[----:B------:R-:W-:Y:S05]  /*12bb0*/  BRA `(.L_x_308) ;  /* 0xfffffff0003c7947 */ /* 0x000fea000383ffff */
.L_x_269:
[----:B0-----:R0:W1:Y:S02]  /*12bc0*/  SYNCS.PHASECHK.TRANS64.TRYWAIT P1, [R7+URZ], R4 ;  /* 0x00000004070075a7 */ /* 0x001064000802017f */
[----:B-1----:R-:W-:Y:S05]  /*12bd0*/  @!P1 NANOSLEEP.SYNCS 0x989680 ;  /* 0x009896800000995d */ /* 0x002fea0003900000 */
[----:B------:R-:W1:Y:S02]  /*12be0*/  @!P1 SYNCS.PHASECHK.TRANS64 P1, [R7+URZ], R4 ;  /* 0x00000004070095a7 */ /* 0x000e64000802007f */
[----:B-1----:R-:W-:Y:S05]  /*12bf0*/  @!P1 BRA `(.L_x_269) ;  /* 0xfffffffc00f09947 */ /* 0x002fea000383ffff */
[----:B------:R-:W-:Y:S05]  /*12c00*/  BRA `(.L_x_309) ;  /* 0xfffffff000747947 */ /* 0x000fea000383ffff */
.L_x_270:
[----:B-1----:R1:W2:Y:S02]  /*12c10*/  SYNCS.PHASECHK.TRANS64.TRYWAIT P1, [R5+URZ], R0 ;  /* 0x00000000050075a7 */ /* 0x0022a4000802017f */
[----:B--2---:R-:W-:Y:S05]  /*12c20*/  @!P1 NANOSLEEP.SYNCS 0x989680 ;  /* 0x009896800000995d */ /* 0x004fea0003900000 */
[----:B------:R-:W2:Y:S02]  /*12c30*/  @!P1 SYNCS.PHASECHK.TRANS64 P1, [R5+URZ], R0 ;  /* 0x00000000050095a7 */ /* 0x000ea4000802007f */
[----:B--2---:R-:W-:Y:S05]  /*12c40*/  @!P1 BRA `(.L_x_270) ;  /* 0xfffffffc00f09947 */ /* 0x004fea000383ffff */
[----:B------:R-:W-:Y:S05]  /*12c50*/  BRA `(.L_x_310) ;  /* 0xfffffff000687947 */ /* 0x000fea000383ffff */
.L_x_272:
[----:B-1----:R1:W2:Y:S02]  /*12c60*/  SYNCS.PHASECHK.TRANS64.TRYWAIT P1, [R5+URZ+0x29860], R4 ;  /* 0x02986004050075a7 */ /* 0x0022a4000802017f */
[----:B--2---:R-:W-:Y:S05]  /*12c70*/  @!P1 NANOSLEEP.SYNCS 0x989680 ;  /* 0x009896800000995d */ /* 0x004fea0003900000 */
[----:B------:R-:W2:Y:S02]  /*12c80*/  @!P1 SYNCS.PHASECHK.TRANS64 P1, [R5+URZ+0x29860], R4 ;  /* 0x02986004050095a7 */ /* 0x000ea4000802007f */
[----:B--2---:R-:W-:Y:S05]  /*12c90*/  @!P1 BRA `(.L_x_272) ;  /* 0xfffffffc00f09947 */ /* 0x004fea000383ffff */
[----:B------:R-:W-:Y:S05]  /*12ca0*/  BRA `(.L_x_311) ;  /* 0xfffffff000687947 */ /* 0x000fea000383ffff */
.L_x_274:
[----:B--2---:R2:W3:Y:S02]  /*12cb0*/  SYNCS.PHASECHK.TRANS64.TRYWAIT P1, [R3+URZ+0x29860], R0 ;  /* 0x02986000030075a7 */ /* 0x0044e4000802017f */
[----:B---3--:R-:W-:Y:S05]  /*12cc0*/  @!P1 NANOSLEEP.SYNCS 0x989680 ;  /* 0x009896800000995d */ /* 0x008fea0003900000 */
[----:B------:R-:W3:Y:S02]  /*12cd0*/  @!P1 SYNCS.PHASECHK.TRANS64 P1, [R3+URZ+0x29860], R0 ;  /* 0x02986000030095a7 */ /* 0x000ee4000802007f */
[----:B---3--:R-:W-:Y:S05]  /*12ce0*/  @!P1 BRA `(.L_x_274) ;  /* 0xfffffffc00f09947 */ /* 0x008fea000383ffff */
[----:B------:R-:W-:Y:S05]  /*12cf0*/  BRA `(.L_x_312) ;  /* 0xfffffff000687947 */ /* 0x000fea000383ffff */
.L_x_276:
[----:B---3--:R3:W4:Y:S02]  /*12d00*/  SYNCS.PHASECHK.TRANS64.TRYWAIT P0, [R5+URZ+0x29880], R4 ;  /* 0x02988004050075a7 */ /* 0x008724000800017f */
[----:B----4-:R-:W-:Y:S05]  /*12d10*/  @!P0 NANOSLEEP.SYNCS 0x989680 ;  /* 0x009896800000895d */ /* 0x010fea0003900000 */
[----:B------:R-:W4:Y:S02]  /*12d20*/  @!P0 SYNCS.PHASECHK.TRANS64 P0, [R5+URZ+0x29880], R4 ;  /* 0x02988004050085a7 */ /* 0x000f24000800007f */
[----:B----4-:R-:W-:Y:S05]  /*12d30*/  @!P0 BRA `(.L_x_276) ;  /* 0xfffffffc00f08947 */ /* 0x010fea000383ffff */
[----:B------:R-:W-:Y:S05]  /*12d40*/  BRA `(.L_x_277) ;  /* 0xfffffff000647947 */ /* 0x000fea000383ffff */
.L_x_313:
        /* <DEDUP_REMOVED lines=11> */
.L_x_2845:


//--------------------- .text._ZN7cutlass13device_kernelIN5flash11enable_sm90INS1_16FlashAttnFwdSm90INS1_25CollectiveMainloopFwdSm90ILi2EN4cute5tupleIJNS5_1CILi1EEES8_S8_EEENS6_IJNS7_ILi128EEENS7_ILi160EEENS7_ILi192EEEEEELi128ENS_12float_e4m3_tEfNS_4arch4Sm90ELb0ELb0ELb0ELb1ELb0ELb1ELb0ELb1ELb1ELb1ELb1ELb0EEENS1_21CollectiveEpilogueFwdINS6_IJSA_SA_SB_EEES9_NS_10bfloat16_tESG_Li256ELb1ELb1ELb1ELb1EEENS1_36VarlenDynamicPersistentTileSchedulerILi128ELi160ELi256ELi128ELb1ELb1ELb1ELb0ELb1ELb1EEEEEEEEEvNT_6ParamsE --------------------------
	.section	.text._ZN7cutlass13device_kernelIN5flash11enable_sm90INS1_16FlashAttnFwdSm90INS1_25CollectiveMainloopFwdSm90ILi2EN4cute5tupleIJNS5_1CILi1EEES8_S8_EEENS6_IJNS7_ILi128EEENS7_ILi160EEENS7_ILi192EEEEEELi128ENS_12float_e4m3_tEfNS_4arch4Sm90ELb0ELb0ELb0ELb1ELb0ELb1ELb0ELb1ELb1ELb1ELb1ELb0EEENS1_21CollectiveEpilogueFwdINS6_IJSA_SA_SB_EEES9_NS_10bfloat16_tESG_Li256ELb1ELb1ELb1ELb1EEENS1_36VarlenDynamicPersistentTileSchedulerILi128ELi160ELi256ELi128ELb1ELb1ELb1ELb0ELb1ELb1EEEEEEEEEvNT_6ParamsE,"ax",@progbits
	.align	128
.text._ZN7cutlass13device_kernelIN5flash11enable_sm90INS1_16FlashAttnFwdSm90INS1_25CollectiveMainloopFwdSm90ILi2EN4cute5tupleIJNS5_1CILi1EEES8_S8_EEENS6_IJNS7_ILi128EEENS7_ILi160EEENS7_ILi192EEEEEELi128ENS_12float_e4m3_tEfNS_4arch4Sm90ELb0ELb0ELb0ELb1ELb0ELb1ELb0ELb1ELb1ELb1ELb1ELb0EEENS1_21CollectiveEpilogueFwdINS6_IJSA_SA_SB_EEES9_NS_10bfloat16_tESG_Li256ELb1ELb1ELb1ELb1EEENS1_36VarlenDynamicPersistentTileSchedulerILi128ELi160ELi256ELi128ELb1ELb1ELb1ELb0ELb1ELb1EEEEEEEEEvNT_6ParamsE:
        .type           _ZN7cutlass13device_kernelIN5flash11enable_sm90INS1_16FlashAttnFwdSm90INS1_25CollectiveMainloopFwdSm90ILi2EN4cute5tupleIJNS5_1CILi1EEES8_S8_EEENS6_IJNS7_ILi128EEENS7_ILi160EEENS7_ILi192EEEEEELi128ENS_12float_e4m3_tEfNS_4arch4Sm90ELb0ELb0ELb0ELb1ELb0ELb1ELb0ELb1ELb1ELb1ELb1ELb0EEENS1_21CollectiveEpilogueFwdINS6_IJSA_SA_SB_EEES9_NS_10bfloat16_tESG_Li256ELb1ELb1ELb1ELb1EEENS1_36VarlenDynamicPersistentTileSchedulerILi128ELi160ELi256ELi128ELb1ELb1ELb1ELb0ELb1ELb1EEEEEEEEEvNT_6ParamsE,@function
        .size           _ZN7cutlass13device_kernelIN5flash11enable_sm90INS1_16FlashAttnFwdSm90INS1_25CollectiveMainloopFwdSm90ILi2EN4cute5tupleIJNS5_1CILi1EEES8_S8_EEENS6_IJNS7_ILi128EEENS7_ILi160EEENS7_ILi192EEEEEELi128ENS_12float_e4m3_tEfNS_4arch4Sm90ELb0ELb0ELb0ELb1ELb0ELb1ELb0ELb1ELb1ELb1ELb1ELb0EEENS1_21CollectiveEpilogueFwdINS6_IJSA_SA_SB_EEES9_NS_10bfloat16_tESG_Li256ELb1ELb1ELb1ELb1EEENS1_36VarlenDynamicPersistentTileSchedulerILi128ELi160ELi256ELi128ELb1ELb1ELb1ELb0ELb1ELb1EEEEEEEEEvNT_6ParamsE,(.L_x_2846 - _ZN7cutlass13device_kernelIN5flash11enable_sm90INS1_16FlashAttnFwdSm90INS1_25CollectiveMainloopFwdSm90ILi2EN4cute5tupleIJNS5_1CILi1EEES8_S8_EEENS6_IJNS7_ILi128EEENS7_ILi160EEENS7_ILi192EEEEEELi128ENS_12float_e4m3_tEfNS_4arch4Sm90ELb0ELb0ELb0ELb1ELb0ELb1ELb0ELb1ELb1ELb1ELb1ELb0EEENS1_21CollectiveEpilogueFwdINS6_IJSA_SA_SB_EEES9_NS_10bfloat16_tESG_Li256ELb1ELb1ELb1ELb1EEENS1_36VarlenDynamicPersistentTileSchedulerILi128ELi160ELi256ELi128ELb1ELb1ELb1ELb0ELb1ELb1EEEEEEEEEvNT_6ParamsE)
        .other          _ZN7cutlass13device_kernelIN5flash11enable_sm90INS1_16FlashAttnFwdSm90INS1_25CollectiveMainloopFwdSm90ILi2EN4cute5tupleIJNS5_1CILi1EEES8_S8_EEENS6_IJNS7_ILi128EEENS7_ILi160EEENS7_ILi192EEEEEELi128ENS_12float_e4m3_tEfNS_4arch4Sm90ELb0ELb0ELb0ELb1ELb0ELb1ELb0ELb1ELb1ELb1ELb1ELb0EEENS1_21CollectiveEpilogueFwdINS6_IJSA_SA_SB_EEES9_NS_10bfloat16_tESG_Li256ELb1ELb1ELb1ELb1EEENS1_36VarlenDynamicPersistentTileSchedulerILi128ELi160ELi256ELi128ELb1ELb1ELb1ELb0ELb1ELb1EEEEEEEEEvNT_6ParamsE,@"STO_CUDA_ENTRY STV_DEFAULT"
_ZN7cutlass13device_kernelIN5flash11enable_sm90INS1_16FlashAttnFwdSm90INS1_25CollectiveMainloopFwdSm90ILi2EN4cute5tupleIJNS5_1CILi1EEES8_S8_EEENS6_IJNS7_ILi128EEENS7_ILi160EEENS7_ILi192EEEEEELi128ENS_12float_e4m3_tEfNS_4arch4Sm90ELb0ELb0ELb0ELb1ELb0ELb1ELb0ELb1ELb1ELb1ELb1ELb0EEENS1_21CollectiveEpilogueFwdINS6_IJSA_SA_SB_EEES9_NS_10bfloat16_tESG_Li256ELb1ELb1ELb1ELb1EEENS1_36VarlenDynamicPersistentTileSchedulerILi128ELi160ELi256ELi128ELb1ELb1ELb1ELb0ELb1ELb1EEEEEEEEEvNT_6ParamsE:
        /* <DEDUP_REMOVED lines=13> */
[----:B------:R-:W-:Y:S02]  /*00d0*/  UIADD3 UR10, UP2, UR4, 0x570, URZ ;  /* 0x00000570040a7890 */ /* 0x000fe4000ff5e03f */
[----:B------:R-:W-:Y:S02]  /*00e0*/  UIADD3 UR4, UP3, UR4, 0x670, URZ ;  /* 0x0000067004047890 */ /* 0x000fe4000ff7e03f */
[----:B------:R-:W-:-:S02]  /*00f0*/  UIADD3.X UR7, URZ, UR5, URZ, UP0, !UPT ;  /* 0x000000053f077290 */ /* 0x000fc400087fe43f */
[----:B------:R-:W-:Y:S02]  /*0100*/  UIADD3.X UR9, URZ, UR5, URZ, UP1, !UPT ;  /* 0x000000053f097290 */ /* 0x000fe40008ffe43f */
[----:B------:R-:W-:Y:S02]  /*0110*/  UIADD3.X UR11, URZ, UR5, URZ, UP2, !UPT ;  /* 0x000000053f0b7290 */ /* 0x000fe400097fe43f */
[----:B------:R-:W-:-:S03]  /*0120*/  UIADD3.X UR5, URZ, UR5, URZ, UP3, !UPT ;  /* 0x000000053f057290 */ /* 0x000fc60009ffe43f */
[----:B------:R0:W-:Y:S02]  /*0130*/  UTMACCTL.PF [UR6] ;  /* 0x00000000060079b9 */ /* 0x0001e40008040000 */
[----:B------:R0:W-:Y:S02]  /*0140*/  UTMACCTL.PF [UR8] ;  /* 0x00000000080079b9 */ /* 0x0001e40008040000 */
[----:B------:R0:W-:Y:S02]  /*0150*/  UTMACCTL.PF [UR10] ;  /* 0x000000000a0079b9 */ /* 0x0001e40008040000 */
[----:B------:R0:W-:Y:S02]  /*0160*/  UTMACCTL.PF [UR4] ;  /* 0x00000000040079b9 */ /* 0x0001e40008040000 */
[----:B0-----:R-:W-:Y:S01]  /*0170*/  NOP ;  /* 0x0000000000007918 */ /* 0x001fe20000000000 */
.L_x_315:
[----:B------:R-:W-:Y:S05]  /*0180*/  BSYNC B0 ;  /* 0x0000000000007941 */ /* 0x000fea0003800000 */
.L_x_314:
        /* <DEDUP_REMOVED lines=41> */
.L_x_316:
        /* <DEDUP_REMOVED lines=22> */
.L_x_317:
        /* <DEDUP_REMOVED lines=18> */
.L_x_318:
        /* <DEDUP_REMOVED lines=22> */
.L_x_319:
        /* <DEDUP_REMOVED lines=22> */
.L_x_320:
[----:B------:R-:W-:Y:S01]  /*0960*/  PLOP3.LUT P0, PT, PT, PT, UP0, 0x80, 0x0 ;  /* 0x000000000000781c */ /* 0x000fe20003f0f008 */
[----:B------:R-:W-:Y:S01]  /*0970*/  UMOV UR36, 0x1 ;  /* 0x0000000100247882 */ /* 0x000fe20000000000 */
[----:B------:R-:W-:Y:S01]  /*0980*/  NOP ;  /* 0x0000000000007918 */ /* 0x000fe20000000000 */
[----:B------:R-:W-:Y:S01]  /*0990*/  USEL UR36, UR36, 0x2, !UP0 ;  /* 0x0000000224247887 */ /* 0x000fe2000c000000 */
[----:B------:R-:W-:Y:S01]  /*09a0*/  BSSY B8, `(.L_x_321) ;  /* 0x0002938000087945 */ /* 0x000fe20003800000 */
[----:B------:R-:W-:Y:S01]  /*09b0*/  ULDC.64 UR54, c[0x0][0x208] ;  /* 0x0000820000367ab9 */ /* 0x000fe20000000a00 */
[----:B012-4-:R-:W-:Y:S07]  /*09c0*/  BAR.SYNC.DEFER_BLOCKING 0x0 ;  /* 0x0000000000007b1d */ /* 0x017fee0000010000 */
[----:B------:R-:W-:Y:S05]  /*09d0*/  @!P0 BRA `(.L_x_322) ;  /* 0x0000022000c08947 */ /* 0x000fea0003800000 */
.L_x_323:
[----:B------:R-:W-:-:S08]  /*09e0*/  NOP ;  /* 0x0000000000007918 */ /* 0x000fd00000000000 */
[----:B------:R-:W0:Y:S02]  /*09f0*/  USETMAXREG.TRY_ALLOC.CTAPOOL UP0, 0xf0 ;  /* 0x000000f0000079c8 */ /* 0x000e240008000600 */
[----:B0-----:R-:W-:-:S13]  /*0a00*/  PLOP3.LUT P0, PT, PT, PT, UP0, 0x80, 0x0 ;  /* 0x000000000000781c */ /* 0x001fda0003f0f008 */
[----:B------:R-:W-:Y:S05]  /*0a10*/  @!P0 BRA `(.L_x_323) ;  /* 0xfffffffc00f08947 */ /* 0x000fea000383ffff */
[----:B------:R-:W2:Y:S01]  /*0a20*/  LDL.LU R0, [R1+0x10] ;  /* 0x0000100001007983 */ /* 0x000ea20000300800 */
[----:B------:R-:W0:Y:S01]  /*0a30*/  S2R R2, SR_TID.X ;  /* 0x0000000000027919 */ /* 0x000e220000002100 */
[----:B------:R-:W1:Y:S01]  /*0a40*/  S2UR UR37, SR_CgaCtaId ;  /* 0x00000000002579c3 */ /* 0x000e620000008800 */
[----:B------:R-:W-:Y:S01]  /*0a50*/  UMOV UR4, 0x400 ;  /* 0x0000040000047882 */ /* 0x000fe20000000000 */
[----:B0-----:R-:W-:-:S06]  /*0a60*/  SHF.R.U32.HI R2, RZ, 0x7, R2 ;  /* 0x00000007ff027819 */ /* 0x001fcc0000011602 */
[----:B------:R-:W-:Y:S06]  /*0a70*/  BAR.ARV 0x8, 0x180 ;  /* 0x0206000000007b1d */ /* 0x000fec0000002000 */
[----:B------:R-:W-:-:S13]  /*0a80*/  ISETP.NE.AND P0, PT, R2, 0x1, PT ;  /* 0x000000010200780c */ /* 0x000fda0003f05270 */
[----:B------:R-:W-:Y:S08]  /*0a90*/  @!P0 BAR.ARV 0x9, 0x100 ;  /* 0x0244000000008b1d */ /* 0x000ff00000002000 */
[----:B------:R-:W-:Y:S01]  /*0aa0*/  BAR.SYNC.DEFER_BLOCKING 0x5, 0x180 ;  /* 0x0146000000007b1d */ /* 0x000fe20000010000 */
[----:B-1----:R-:W-:-:S06]  /*0ab0*/  ULEA UR4, UR37, UR4, 0x18 ;  /* 0x0000000425047291 */ /* 0x002fcc000f8ec03f */
[----:B------:R-:W-:Y:S01]  /*0ac0*/  IMAD.U32 R16, RZ, RZ, UR4 ;  /* 0x00000004ff107e24 */ /* 0x000fe2000f8e00ff */
[----:B------:R-:W-:-:S04]  /*0ad0*/  ULDC UR4, c[0x0][0xc3c] ;  /* 0x00030f0000047ab9 */ /* 0x000fc80000000800 */
[----:B------:R-:W0:Y:S01]  /*0ae0*/  LDS.128 R144, [R16+0x298d0] ;  /* 0x0298d00010907984 */ /* 0x000e220000000c00 */
[----:B------:R-:W-:Y:S06]  /*0af0*/  BAR.ARV 0x4, 0x180 ;  /* 0x0106000000007b1d */ /* 0x000fec0000002000 */
[----:B--2---:R-:W-:-:S04]  /*0b00*/  LOP3.LUT R0, R0, 0xffffffef, RZ, 0xc0, !PT ;  /* 0xffffffef00007812 */ /* 0x004fc800078ec0ff */
[----:B------:R-:W-:-:S05]  /*0b10*/  @P0 LOP3.LUT R0, R0, 0x10, RZ, 0xfc, !PT ;  /* 0x0000001000000812 */ /* 0x000fca00078efcff */
[----:B------:R1:W-:Y:S01]  /*0b20*/  STL [R1+0x10], R0 ;  /* 0x0000100001007387 */ /* 0x0003e20000100800 */
[----:B0-----:R-:W-:-:S13]  /*0b30*/  ISETP.GE.AND P0, PT, R147, UR4, PT ;  /* 0x0000000493007c0c */ /* 0x001fda000bf06270 */
[----:B-1----:R-:W-:Y:S05]  /*0b40*/  @P0 BRA `(.L_x_324) ;  /* 0x0000029000740947 */ /* 0x002fea0003800000 */
[----:B------:R-:W0:Y:S01]  /*0b50*/  S2R R0, SR_TID.X ;  /* 0x0000000000007919 */ /* 0x000e220000002100 */
[----:B------:R-:W-:Y:S01]  /*0b60*/  R2UR UR52, R16 ;  /* 0x00000000103472ca */ /* 0x000fe200000e0000 */
[----:B------:R-:W-:Y:S01]  /*0b70*/  IMAD.MOV.U32 R234, RZ, RZ, 0x20 ;  /* 0x00000020ffea7424 */ /* 0x000fe200078e00ff */
[----:B------:R-:W-:Y:S01]  /*0b80*/  ULOP3.LUT UR53, UR36, 0x1, URZ, 0xfc, !UPT ;  /* 0x0000000124357892 */ /* 0x000fe2000f8efc3f */
[----:B------:R-:W-:Y:S01]  /*0b90*/  IMAD.MOV.U32 R169, RZ, RZ, RZ ;  /* 0x000000ffffa97224 */ /* 0x000fe200078e00ff */
[----:B------:R-:W-:Y:S01]  /*0ba0*/  UMOV UR43, URZ ;  /* 0x0000003f002b7c82 */ /* 0x000fe20008000000 */
[----:B------:R-:W-:Y:S02]  /*0bb0*/  IMAD.MOV.U32 R198, RZ, RZ, RZ ;  /* 0x000000ffffc67224 */ /* 0x000fe400078e00ff */
[----:B------:R-:W-:-:S06]  /*0bc0*/  IMAD.MOV.U32 R148, RZ, RZ, RZ ;  /* 0x000000ffff947224 */ /* 0x000fcc00078e00ff */
[----:B------:R-:W-:Y:S01]  /*0bd0*/  UIADD3 UR52, UR52, 0x14400, URZ ;  /* 0x0001440034347890 */ /* 0x000fe2000fffe03f */
[----:B0-----:R-:W-:-:S05]  /*0be0*/  VIADD R24, R0, 0xffffff80 ;  /* 0xffffff8000187836 */ /* 0x001fca0000000000 */
[----:B------:R-:W-:-:S04]  /*0bf0*/  SHF.R.S32.HI R0, RZ, 0x1f, R24 ;  /* 0x0000001fff007819 */ /* 0x000fc80000011418 */
[CC--:B------:R-:W-:Y:S02]  /*0c00*/  LEA.HI R3, R0.reuse, R24.reuse, RZ, 0x5 ;  /* 0x0000001800037211 */ /* 0x0c0fe400078f28ff */
[CC--:B------:R-:W-:Y:S02]  /*0c10*/  LEA.HI R5, R0.reuse, R24.reuse, RZ, 0x4 ;  /* 0x0000001800057211 */ /* 0x0c0fe400078f20ff */
[----:B------:R-:W-:Y:S01]  /*0c20*/  LEA.HI R2, R0, R24, RZ, 0x2 ;  /* 0x0000001800027211 */ /* 0x000fe200078f10ff */
[----:B------:R-:W-:Y:S01]  /*0c30*/  IMAD.SHL.U32 R7, R3, 0x20, RZ ;  /* 0x0000002003077824 */ /* 0x000fe200078e00ff */
[----:B------:R-:W-:Y:S02]  /*0c40*/  LOP3.LUT R6, R5, 0x3fffff0, RZ, 0xc0, !PT ;  /* 0x03fffff005067812 */ /* 0x000fe400078ec0ff */
[--C-:B------:R-:W-:Y:S02]  /*0c50*/  SHF.R.S32.HI R4, RZ, 0x2, R2.reuse ;  /* 0x00000002ff047819 */ /* 0x100fe40000011402 */
[----:B------:R-:W-:Y:S01]  /*0c60*/  SHF.R.S32.HI R3, RZ, 0x1f, R2 ;  /* 0x0000001fff037819 */ /* 0x000fe20000011402 */
[----:B------:R-:W-:Y:S01]  /*0c70*/  IMAD.IADD R6, R24, 0x1, -R6 ;  /* 0x0000000118067824 */ /* 0x000fe200078e0a06 */
[----:B------:R-:W-:-:S02]  /*0c80*/  LOP3.LUT R7, R7, 0xfffffc00, RZ, 0xc0, !PT ;  /* 0xfffffc0007077812 */ /* 0x000fc400078ec0ff */
[----:B------:R-:W-:Y:S02]  /*0c90*/  SHF.R.S32.HI R208, RZ, 0x4, R5 ;  /* 0x00000004ffd07819 */ /* 0x000fe40000011405 */
[----:B------:R-:W-:Y:S02]  /*0ca0*/  LEA.HI R3, R3, R4, RZ, 0x2 ;  /* 0x0000000403037211 */ /* 0x000fe400078f10ff */
[----:B------:R-:W-:Y:S02]  /*0cb0*/  LEA R6, R6, R7, 0x6 ;  /* 0x0000000706067211 */ /* 0x000fe400078e30ff */
[----:B------:R-:W-:Y:S02]  /*0cc0*/  LOP3.LUT R7, R2, 0xfffffffc, RZ, 0xc0, !PT ;  /* 0xfffffffc02077812 */ /* 0x000fe400078ec0ff */
[----:B------:R-:W-:Y:S02]  /*0cd0*/  LEA.HI R2, R5, R208, RZ, 0x1 ;  /* 0x000000d005027211 */ /* 0x000fe400078f08ff */
[----:B------:R-:W-:Y:S01]  /*0ce0*/  LOP3.LUT R5, R3, 0xfffffffc, RZ, 0xc0, !PT ;  /* 0xfffffffc03057812 */ /* 0x000fe200078ec0ff */
[C---:B------:R-:W-:Y:S01]  /*0cf0*/  IMAD.IADD R8, R24.reuse, 0x1, -R7 ;  /* 0x0000000118087824 */ /* 0x040fe200078e0a07 */
[----:B------:R-:W-:-:S02]  /*0d00*/  LEA.HI R3, R24, R24, RZ, 0x1 ;  /* 0x0000001818037211 */ /* 0x000fc400078f08ff */
[----:B------:R-:W-:Y:S01]  /*0d10*/  LOP3.LUT R7, R2, 0x1ffffffe, RZ, 0xc0, !PT ;  /* 0x1ffffffe02077812 */ /* 0x000fe200078ec0ff */
[----:B------:R-:W-:Y:S01]  /*0d20*/  IMAD.IADD R5, R4, 0x1, -R5 ;  /* 0x0000000104057824 */ /* 0x000fe200078e0a05 */
[----:B------:R-:W-:Y:S02]  /*0d30*/  SHF.R.S32.HI R168, RZ, 0x1, R3 ;  /* 0x00000001ffa87819 */ /* 0x000fe40000011403 */
[----:B------:R-:W-:Y:S01]  /*0d40*/  LEA.HI R4, R8, R8, RZ, 0x1 ;  /* 0x0000000808047211 */ /* 0x000fe200078f08ff */
[----:B------:R-:W-:Y:S01]  /*0d50*/  IMAD.IADD R7, R208, 0x1, -R7 ;  /* 0x00000001d0077824 */ /* 0x000fe200078e0a07 */
[----:B------:R-:W-:Y:S01]  /*0d60*/  LOP3.LUT R2, R3, 0xfffffffe, RZ, 0xc0, !PT ;  /* 0xfffffffe03027812 */ /* 0x000fe200078ec0ff */
[----:B------:R-:W-:Y:S01]  /*0d70*/  VIADD R216, R168, 0x80 ;  /* 0x00000080a8d87836 */ /* 0x000fe20000000000 */
[----:B------:R-:W-:Y:S01]  /*0d80*/  LOP3.LUT R9, R4, 0x1ffffffe, RZ, 0xc0, !PT ;  /* 0x1ffffffe04097812 */ /* 0x000fe200078ec0ff */
[----:B------:R-:W-:Y:S01]  /*0d90*/  IMAD R4, R7, 0x8, R6 ;  /* 0x0000000807047824 */ /* 0x000fe200078e0206 */
[----:B------:R-:W-:Y:S01]  /*0da0*/  IADD3 R10, R24, -R2, RZ ;  /* 0x80000002180a7210 */ /* 0x000fe20007ffe0ff */
[----:B------:R-:W-:Y:S01]  /*0db0*/  IMAD.SHL.U32 R175, R5, 0x80, RZ ;  /* 0x0000008005af7824 */ /* 0x000fe200078e00ff */
[----:B------:R-:W-:Y:S01]  /*0dc0*/  SHF.R.S32.HI R7, RZ, 0x1f, R216 ;  /* 0x0000001fff077819 */ /* 0x000fe200000114d8 */
[----:B------:R-:W-:Y:S01]  /*0dd0*/  IMAD.IADD R11, R8, 0x1, -R9 ;  /* 0x00000001080b7824 */ /* 0x000fe200078e0a09 */
[----:B------:R0:W-:Y:S01]  /*0de0*/  STL [R1+0x68], R4 ;  /* 0x0000680401007387 */ /* 0x0001e20000100800 */
[C---:B------:R-:W-:Y:S01]  /*0df0*/  IMAD.SHL.U32 R22, R10.reuse, 0x8, RZ ;  /* 0x000000080a167824 */ /* 0x040fe200078e00ff */
[-C--:B------:R-:W-:Y:S01]  /*0e00*/  LEA.HI R2, R7, R216.reuse, RZ, 0x3 ;  /* 0x000000d807027211 */ /* 0x080fe200078f18ff */
[----:B------:R-:W-:Y:S01]  /*0e10*/  IMAD.SHL.U32 R18, R10, 0x10, RZ ;  /* 0x000000100a127824 */ /* 0x000fe200078e00ff */
[----:B------:R-:W-:Y:S01]  /*0e20*/  SHF.R.S32.HI R7, RZ, 0x1f, R3 ;  /* 0x0000001fff077819 */ /* 0x000fe20000011403 */
[----:B------:R-:W-:Y:S01]  /*0e30*/  VIADD R172, R22, 0x20 ;  /* 0x0000002016ac7836 */ /* 0x000fe20000000000 */
[----:B------:R-:W-:Y:S01]  /*0e40*/  LEA.HI R13, R216, R216, RZ, 0x1 ;  /* 0x000000d8d80d7211 */ /* 0x000fe200078f08ff */
[C---:B------:R-:W-:Y:S01]  /*0e50*/  VIADD R171, R22.reuse, 0x40 ;  /* 0x0000004016ab7836 */ /* 0x040fe20000000000 */
[----:B------:R-:W-:Y:S01]  /*0e60*/  LEA.HI R7, R7, R168, RZ, 0x3 ;  /* 0x000000a807077211 */ /* 0x000fe200078f18ff */
[C---:B------:R-:W-:Y:S01]  /*0e70*/  VIADD R170, R22.reuse, 0x10 ;  /* 0x0000001016aa7836 */ /* 0x040fe20000000000 */
[----:B------:R-:W-:Y:S01]  /*0e80*/  IADD3 R6, R22, R172, RZ ;  /* 0x000000ac16067210 */ /* 0x000fe20007ffe0ff */
[----:B0-----:R-:W-:Y:S01]  /*0e90*/  IMAD.SHL.U32 R4, R2, 0x40, RZ ;  /* 0x0000004002047824 */ /* 0x001fe200078e00ff */
[----:B------:R-:W-:Y:S01]  /*0ea0*/  LEA.HI R2, R0, R24, RZ, 0x7 ;  /* 0x0000001800027211 */ /* 0x000fe200078f38ff */
[C---:B------:R-:W-:Y:S01]  /*0eb0*/  VIADD R173, R22.reuse, 0x30 ;  /* 0x0000003016ad7836 */ /* 0x040fe20000000000 */
[----:B------:R-:W-:Y:S01]  /*0ec0*/  SHF.R.S32.HI R15, RZ, 0x1f, R6 ;  /* 0x0000001fff0f7819 */ /* 0x000fe20000011406 */
[----:B------:R-:W-:Y:S01]  /*0ed0*/  VIADD R174, R22, 0x50 ;  /* 0x0000005016ae7836 */ /* 0x000fe20000000000 */
[----:B------:R-:W-:-:S02]  /*0ee0*/  LOP3.LUT R200, R4, 0xfffffe00, RZ, 0xc0, !PT ;  /* 0xfffffe0004c87812 */ /* 0x000fc400078ec0ff */
[----:B------:R-:W-:Y:S02]  /*0ef0*/  LOP3.LUT R4, R2, 0xffffff80, RZ, 0xc0, !PT ;  /* 0xffffff8002047812 */ /* 0x000fe400078ec0ff */
[----:B------:R-:W-:Y:S02]  /*0f00*/  LOP3.LUT R7, R7, 0xfffffff8, RZ, 0xc0, !PT ;  /* 0xfffffff807077812 */ /* 0x000fe400078ec0ff */
[----:B------:R-:W-:Y:S01]  /*0f10*/  LOP3.LUT R9, R13, 0x3fffffe, RZ, 0xc0, !PT ;  /* 0x03fffffe0d097812 */ /* 0x000fe200078ec0ff */
[----:B------:R-:W-:Y:S01]  /*0f20*/  IMAD.IADD R21, R24, 0x1, -R4 ;  /* 0x0000000118157824 */ /* 0x000fe200078e0a04 */
[CC--:B------:R-:W-:Y:S01]  /*0f30*/  LEA.HI R14, R15.reuse, R6.reuse, RZ, 0x4 ;  /* 0x000000060f0e7211 */ /* 0x0c0fe200078f20ff */
[----:B------:R-:W-:Y:S01]  /*0f40*/  IMAD.IADD R12, R168, 0x1, -R7 ;  /* 0x00000001a80c7824 */ /* 0x000fe200078e0a07 */
[----:B------:R-:W-:Y:S01]  /*0f50*/  LEA.HI R17, R15, R6, RZ, 0x6 ;  /* 0x000000060f117211 */ /* 0x000fe200078f30ff */
[----:B------:R-:W-:Y:S01]  /*0f60*/  IMAD.IADD R9, R216, 0x1, -R9 ;  /* 0x00000001d8097824 */ /* 0x000fe200078e0a09 */
[----:B------:R-:W-:Y:S01]  /*0f70*/  SHF.R.S32.HI R6, RZ, 0x1f, R21 ;  /* 0x0000001fff067819 */ /* 0x000fe20000011415 */
[----:B------:R-:W-:Y:S01]  /*0f80*/  IMAD.SHL.U32 R4, R12, 0x80, RZ ;  /* 0x000000800c047824 */ /* 0x000fe200078e00ff */
[----:B------:R-:W-:Y:S01]  /*0f90*/  LEA.HI R3, R3, R168, RZ, 0x1 ;  /* 0x000000a803037211 */ /* 0x000fe200078f08ff */
[----:B------:R0:W-:Y:S01]  /*0fa0*/  STL [R1+0x60], R12 ;  /* 0x0000600c01007387 */ /* 0x0001e20000100800 */
[----:B------:R-:W-:Y:S01]  /*0fb0*/  LEA.HI R8, R6, R21, RZ, 0x2 ;  /* 0x0000001506087211 */ /* 0x000fe200078f10ff */
[----:B------:R-:W-:Y:S01]  /*0fc0*/  IMAD R200, R9, 0x40, R200 ;  /* 0x0000004009c87824 */ /* 0x000fe200078e02c8 */
[----:B------:R-:W-:Y:S01]  /*0fd0*/  LOP3.LUT R3, R3, 0x3fffffe, RZ, 0xc0, !PT ;  /* 0x03fffffe03037812 */ /* 0x000fe200078ec0ff */
[----:B------:R-:W-:Y:S01]  /*0fe0*/  IMAD.SHL.U32 R17, R17, 0x80, RZ ;  /* 0x0000008011117824 */ /* 0x000fe200078e00ff */
[----:B------:R-:W-:-:S02]  /*0ff0*/  SHF.R.S32.HI R9, RZ, 0x2, R8 ;  /* 0x00000002ff097819 */ /* 0x000fc40000011408 */
[----:B------:R-:W-:Y:S01]  /*1000*/  SHF.R.S32.HI R10, RZ, 0x1f, R8 ;  /* 0x0000001fff0a7819 */ /* 0x000fe20000011408 */
[----:B------:R-:W-:Y:S01]  /*1010*/  IMAD.IADD R3, R168, 0x1, -R3 ;  /* 0x00000001a8037824 */ /* 0x000fe200078e0a03 */
[----:B------:R-:W-:Y:S02]  /*1020*/  SHF.R.S32.HI R25, RZ, 0x7, R2 ;  /* 0x00000007ff197819 */ /* 0x000fe40000011402 */
[----:B0-----:R-:W-:Y:S01]  /*1030*/  IADD3 R12, R22, R171, RZ ;  /* 0x000000ab160c7210 */ /* 0x001fe20007ffe0ff */
[----:B------:R-:W-:Y:S01]  /*1040*/  IMAD R3, R208, 0x8, R3 ;  /* 0x00000008d0037824 */ /* 0x000fe200078e0203 */
[----:B------:R-:W-:Y:S02]  /*1050*/  LEA.HI R10, R10, R9, RZ, 0x3 ;  /* 0x000000090a0a7211 */ /* 0x000fe400078f18ff */
[----:B------:R-:W-:Y:S01]  /*1060*/  SHF.R.S32.HI R15, RZ, 0x1f, R12 ;  /* 0x0000001fff0f7819 */ /* 0x000fe2000001140c */
[----:B------:R-:W-:Y:S01]  /*1070*/  IMAD.SHL.U32 R197, R3, 0x40, RZ ;  /* 0x0000004003c57824 */ /* 0x000fe200078e00ff */
[----:B------:R-:W-:-:S02]  /*1080*/  LOP3.LUT R7, R4, 0x380, RZ, 0xc0, !PT ;  /* 0x0000038004077812 */ /* 0x000fc400078ec0ff */
[CC--:B------:R-:W-:Y:S02]  /*1090*/  LEA.HI R20, R15.reuse, R12.reuse, RZ, 0x4 ;  /* 0x0000000c0f147211 */ /* 0x0c0fe400078f20ff */
[----:B------:R-:W-:Y:S02]  /*10a0*/  LEA.HI R12, R15, R12, RZ, 0x6 ;  /* 0x0000000c0f0c7211 */ /* 0x000fe400078f30ff */
[----:B------:R-:W-:Y:S02]  /*10b0*/  LOP3.LUT R10, R10, 0xfffffff8, RZ, 0xc0, !PT ;  /* 0xfffffff80a0a7812 */ /* 0x000fe400078ec0ff */
[----:B------:R-:W-:Y:S01]  /*10c0*/  LEA.HI R2, R2, R25, RZ, 0x1 ;  /* 0x0000001902027211 */ /* 0x000fe200078f08ff */
[----:B------:R-:W-:Y:S01]  /*10d0*/  IMAD.SHL.U32 R12, R12, 0x80, RZ ;  /* 0x000000800c0c7824 */ /* 0x000fe200078e00ff */
[----:B------:R-:W-:Y:S02]  /*10e0*/  LEA.HI R6, R6, R21, RZ, 0x5 ;  /* 0x0000001506067211 */ /* 0x000fe400078f28ff */
[----:B------:R-:W-:-:S02]  /*10f0*/  LEA.HI R0, R0, R24, RZ, 0x3 ;  /* 0x0000001800007211 */ /* 0x000fc400078f18ff */
[----:B------:R-:W-:Y:S02]  /*1100*/  LOP3.LUT R175, R175, 0x180, RZ, 0xc0, !PT ;  /* 0x00000180afaf7812 */ /* 0x000fe400078ec0ff */
[----:B------:R-:W-:Y:S02]  /*1110*/  SHF.R.U32.HI R4, RZ, 0x3, R7 ;  /* 0x00000003ff047819 */ /* 0x000fe40000011607 */
[----:B------:R-:W-:Y:S02]  /*1120*/  LOP3.LUT R7, R7, 0x10, R18, 0xf8, !PT ;  /* 0x0000001007077812 */ /* 0x000fe400078ef812 */
[----:B------:R-:W-:Y:S02]  /*1130*/  LOP3.LUT P0, RZ, R5, 0x2, RZ, 0xc0, !PT ;  /* 0x0000000205ff7812 */ /* 0x000fe4000780c0ff */
[----:B------:R-:W-:Y:S02]  /*1140*/  IADD3 R9, R9, -R10, RZ ;  /* 0x8000000a09097210 */ /* 0x000fe40007ffe0ff */
[----:B------:R-:W-:-:S02]  /*1150*/  LOP3.LUT R2, R2, 0x3fffffe, RZ, 0xc0, !PT ;  /* 0x03fffffe02027812 */ /* 0x000fc400078ec0ff */
[----:B------:R-:W-:Y:S02]  /*1160*/  SHF.R.S32.HI R6, RZ, 0x5, R6 ;  /* 0x00000005ff067819 */ /* 0x000fe40000011406 */
[----:B------:R-:W-:Y:S01]  /*1170*/  LOP3.LUT R210, R0, 0xfffffff8, RZ, 0xc0, !PT ;  /* 0xfffffff800d27812 */ /* 0x000fe200078ec0ff */
[----:B------:R-:W-:Y:S01]  /*1180*/  IMAD.IADD R2, R25, 0x1, -R2 ;  /* 0x0000000119027824 */ /* 0x000fe200078e0a02 */
[----:B------:R-:W-:Y:S01]  /*1190*/  SHF.R.U32.HI R196, RZ, 0x3, R175 ;  /* 0x00000003ffc47819 */ /* 0x000fe200000116af */
[----:B------:R-:W-:Y:S01]  /*11a0*/  IMAD R9, R6, 0x10, R9 ;  /* 0x0000001006097824 */ /* 0x000fe200078e0209 */
[C---:B------:R-:W-:Y:S02]  /*11b0*/  LOP3.LUT R5, R175.reuse, 0x30, R20, 0xf8, !PT ;  /* 0x00000030af057812 */ /* 0x040fe400078ef814 */
[----:B------:R-:W-:Y:S02]  /*11c0*/  LOP3.LUT R3, R175, 0x30, R14, 0xf8, !PT ;  /* 0x00000030af037812 */ /* 0x000fe400078ef80e */
[----:B------:R-:W-:-:S02]  /*11d0*/  LOP3.LUT R7, R7, R4, RZ, 0x3c, !PT ;  /* 0x0000000407077212 */ /* 0x000fc400078e3cff */
[----:B------:R-:W-:Y:S02]  /*11e0*/  IADD3 R210, R24, -R210, RZ ;  /* 0x800000d218d27210 */ /* 0x000fe40007ffe0ff */
[----:B------:R-:W-:Y:S01]  /*11f0*/  LOP3.LUT R12, R12, 0xffffe000, RZ, 0xc0, !PT ;  /* 0xffffe0000c0c7812 */ /* 0x000fe200078ec0ff */
[----:B------:R-:W-:Y:S01]  /*1200*/  IMAD R208, R208, 0x400, R7 ;  /* 0x00000400d0d07824 */ /* 0x000fe200078e0207 */
[-C--:B------:R-:W-:Y:S01]  /*1210*/  LOP3.LUT R5, R5, R196.reuse, RZ, 0x3c, !PT ;  /* 0x000000c405057212 */ /* 0x080fe200078e3cff */
[----:B------:R-:W-:Y:S01]  /*1220*/  IMAD.SHL.U32 R203, R210, 0x8, RZ ;  /* 0x00000008d2cb7824 */ /* 0x000fe200078e00ff */
[----:B------:R-:W-:Y:S01]  /*1230*/  LOP3.LUT R4, R17, 0xffffe000, RZ, 0xc0, !PT ;  /* 0xffffe00011047812 */ /* 0x000fe200078ec0ff */
[----:B------:R-:W-:Y:S01]  /*1240*/  IMAD.MOV.U32 R17, RZ, RZ, RZ ;  /* 0x000000ffff117224 */ /* 0x000fe200078e00ff */
[----:B------:R-:W-:Y:S02]  /*1250*/  LOP3.LUT R3, R3, R196, RZ, 0x3c, !PT ;  /* 0x000000c403037212 */ /* 0x000fe400078e3cff */
[----:B------:R-:W-:-:S02]  /*1260*/  LOP3.LUT R8, R8, 0x7ffffffc, RZ, 0xc0, !PT ;  /* 0x7ffffffc08087812 */ /* 0x000fc400078ec0ff */
[-C--:B------:R-:W-:Y:S02]  /*1270*/  IADD3 R15, R5, R197.reuse, R12 ;  /* 0x000000c5050f7210 */ /* 0x080fe40007ffe00c */
[----:B------:R-:W-:Y:S01]  /*1280*/  IADD3 R7, R3, R197, R4 ;  /* 0x000000c503077210 */ /* 0x000fe20007ffe004 */
[----:B------:R-:W-:Y:S01]  /*1290*/  IMAD.IADD R8, R21, 0x1, -R8 ;  /* 0x0000000115087824 */ /* 0x000fe200078e0a08 */
[----:B------:R-:W-:Y:S02]  /*12a0*/  LEA R6, R2, R9, 0x6 ;  /* 0x0000000902067211 */ /* 0x000fe400078e30ff */
[----:B------:R-:W-:Y:S01]  /*12b0*/  LOP3.LUT R5, R175, 0x30, R18, 0xf8, !PT ;  /* 0x00000030af057812 */ /* 0x000fe200078ef812 */
[----:B------:R-:W-:Y:S01]  /*12c0*/  IMAD.SHL.U32 R235, R8, 0x2, RZ ;  /* 0x0000000208eb7824 */ /* 0x000fe200078e00ff */
[----:B------:R-:W-:Y:S01]  /*12d0*/  SHF.R.S32.HI R4, RZ, 0x4, R14 ;  /* 0x00000004ff047819 */ /* 0x000fe2000001140e */
[----:B------:R-:W-:Y:S01]  /*12e0*/  STL [R1+0x5c], R6 ;  /* 0x00005c0601007387 */ /* 0x000fe20000100800 */
[----:B------:R-:W-:Y:S01]  /*12f0*/  SHF.R.S32.HI R2, RZ, 0x4, R20 ;  /* 0x00000004ff027819 */ /* 0x000fe20000011414 */
[----:B------:R-:W-:Y:S01]  /*1300*/  VIADD R233, R235, 0x10 ;  /* 0x00000010ebe97836 */ /* 0x000fe20000000000 */
[----:B------:R-:W-:Y:S01]  /*1310*/  IADD3 R209, R203, 0x40, RZ ;  /* 0x00000040cbd17810 */ /* 0x000fe20007ffe0ff */
[----:B------:R-:W-:Y:S01]  /*1320*/  STL [R1], R4 ;  /* 0x0000000401007387 */ /* 0x000fe20000100800 */
[-C--:B------:R-:W-:Y:S01]  /*1330*/  LOP3.LUT R5, R5, R196.reuse, RZ, 0x3c, !PT ;  /* 0x000000c405057212 */ /* 0x080fe200078e3cff */
[----:B------:R-:W-:Y:S01]  /*1340*/  VIADD R230, R235, 0x28 ;  /* 0x00000028ebe67836 */ /* 0x000fe20000000000 */
[----:B------:R-:W-:Y:S01]  /*1350*/  LOP3.LUT R3, R175, 0x10, R18, 0xf8, !PT ;  /* 0x00000010af037812 */ /* 0x000fe200078ef812 */
[----:B------:R0:W-:Y:S01]  /*1360*/  STL [R1+0xc], R2 ;  /* 0x00000c0201007387 */ /* 0x0001e20000100800 */
[----:B------:R-:W-:Y:S01]  /*1370*/  SHF.R.S32.HI R237, RZ, 0x3, R0 ;  /* 0x00000003ffed7819 */ /* 0x000fe20000011400 */
[C---:B------:R-:W-:Y:S01]  /*1380*/  VIADD R228, R235.reuse, 0x38 ;  /* 0x00000038ebe47836 */ /* 0x040fe20000000000 */
[----:B------:R-:W-:Y:S01]  /*1390*/  SHF.R.S32.HI R0, RZ, 0x1f, R203 ;  /* 0x0000001fff007819 */ /* 0x000fe200000114cb */
[C---:B------:R-:W-:Y:S01]  /*13a0*/  VIADD R227, R235.reuse, 0x40 ;  /* 0x00000040ebe37836 */ /* 0x040fe20000000000 */
[----:B------:R-:W-:Y:S01]  /*13b0*/  SHF.R.S32.HI R0, RZ, 0x1f, R209 ;  /* 0x0000001fff007819 */ /* 0x000fe200000114d1 */
[----:B------:R-:W-:Y:S01]  /*13c0*/  VIADD R224, R235, 0x58 ;  /* 0x00000058ebe07836 */ /* 0x000fe20000000000 */
[----:B------:R-:W-:Y:S01]  /*13d0*/  LOP3.LUT R0, R3, R196, RZ, 0x3c, !PT ;  /* 0x000000c403007212 */ /* 0x000fe200078e3cff */
[C---:B------:R-:W-:Y:S01]  /*13e0*/  VIADD R222, R235.reuse, 0x68 ;  /* 0x00000068ebde7836 */ /* 0x040fe20000000000 */
[C---:B------:R-:W-:Y:S01]  /*13f0*/  IADD3 R231, R235.reuse, 0x20, RZ ;  /* 0x00000020ebe77810 */ /* 0x040fe20007ffe0ff */
[C---:B------:R-:W-:Y:S01]  /*1400*/  VIADD R221, R235.reuse, 0x70 ;  /* 0x00000070ebdd7836 */ /* 0x040fe20000000000 */
[C---:B0-----:R-:W-:Y:S01]  /*1410*/  IADD3 R2, R16.reuse, R197, R5 ;  /* 0x000000c510027210 */ /* 0x041fe20007ffe005 */
[C---:B------:R-:W-:Y:S01]  /*1420*/  VIADD R232, R235.reuse, 0x18 ;  /* 0x00000018ebe87836 */ /* 0x040fe20000000000 */
[C---:B------:R-:W-:Y:S01]  /*1430*/  IADD3 R225, R235.reuse, 0x50, RZ ;  /* 0x00000050ebe17810 */ /* 0x040fe20007ffe0ff */
[----:B------:R-:W-:Y:S01]  /*1440*/  VIADD R229, R235, 0x30 ;  /* 0x00000030ebe57836 */ /* 0x000fe20000000000 */
[----:B------:R-:W-:Y:S01]  /*1450*/  IADD3 R205, R197, R0, RZ ;  /* 0x00000000c5cd7210 */ /* 0x000fe20007ffe0ff */
[----:B------:R0:W-:Y:S01]  /*1460*/  STL [R1+0x58], R2 ;  /* 0x0000580201007387 */ /* 0x0001e20000100800 */
        /* <DEDUP_REMOVED lines=9> */
[----:B------:R-:W-:Y:S01]  /*1500*/  IMAD.IADD R0, R16, 0x1, R15 ;  /* 0x0000000110007824 */ /* 0x000fe200078e020f */
[----:B0-----:R-:W-:-:S02]  /*1510*/  SHF.R.S32.HI R2, RZ, 0x1f, R231 ;  /* 0x0000001fff027819 */ /* 0x001fc400000114e7 */
[----:B------:R-:W-:Y:S02]  /*1520*/  SHF.R.S32.HI R2, RZ, 0x1f, R228 ;  /* 0x0000001fff027819 */ /* 0x000fe400000114e4 */
[----:B------:R-:W-:Y:S02]  /*1530*/  SHF.R.S32.HI R2, RZ, 0x1f, R225 ;  /* 0x0000001fff027819 */ /* 0x000fe400000114e1 */
[----:B------:R-:W-:Y:S01]  /*1540*/  SHF.R.S32.HI R2, RZ, 0x1f, R222 ;  /* 0x0000001fff027819 */ /* 0x000fe200000114de */
[----:B------:R-:W-:Y:S01]  /*1550*/  IMAD.IADD R2, R16, 0x1, R7 ;  /* 0x0000000110027824 */ /* 0x000fe200078e0207 */
[----:B------:R-:W-:Y:S02]  /*1560*/  SHF.R.S32.HI R13, RZ, 0x1, R13 ;  /* 0x00000001ff0d7819 */ /* 0x000fe4000001140d */
[----:B------:R-:W-:Y:S02]  /*1570*/  SEL R234, R234, 0xffffffe0, !P0 ;  /* 0xffffffe0eaea7807 */ /* 0x000fe40004000000 */
[----:B------:R-:W-:Y:S01]  /*1580*/  STL [R1+0x54], R2 ;  /* 0x0000540201007387 */ /* 0x000fe20000100800 */
[----:B------:R-:W-:Y:S01]  /*1590*/  IMAD.SHL.U32 R13, R13, 0x80, RZ ;  /* 0x000000800d0d7824 */ /* 0x000fe200078e00ff */
[----:B------:R-:W-:Y:S01]  /*15a0*/  SHF.R.S32.HI R3, RZ, 0x1f, R232 ;  /* 0x0000001fff037819 */ /* 0x000fe200000114e8 */
[----:B------:R-:W-:Y:S01]  /*15b0*/  IMAD.IADD R207, R234, 0x1, R205 ;  /* 0x00000001eacf7824 */ /* 0x000fe200078e02cd */
[----:B------:R0:W-:Y:S01]  /*15c0*/  STL [R1+0x50], R0 ;  /* 0x0000500001007387 */ /* 0x0001e20000100800 */
[----:B------:R-:W-:-:S02]  /*15d0*/  SHF.R.S32.HI R3, RZ, 0x1f, R229 ;  /* 0x0000001fff037819 */ /* 0x000fc400000114e5 */
[----:B------:R-:W-:Y:S02]  /*15e0*/  SHF.R.S32.HI R3, RZ, 0x1f, R226 ;  /* 0x0000001fff037819 */ /* 0x000fe400000114e2 */
[----:B------:R-:W-:Y:S02]  /*15f0*/  SHF.R.S32.HI R3, RZ, 0x1f, R223 ;  /* 0x0000001fff037819 */ /* 0x000fe400000114df */
[----:B------:R-:W-:Y:S02]  /*1600*/  SHF.R.S32.HI R219, RZ, 0x1f, R168 ;  /* 0x0000001fffdb7819 */ /* 0x000fe400000114a8 */
[----:B------:R-:W-:Y:S01]  /*1610*/  LOP3.LUT R199, R13, 0x180, RZ, 0xc0, !PT ;  /* 0x000001800dc77812 */ /* 0x000fe200078ec0ff */
[----:B0-----:R-:W-:Y:S01]  /*1620*/  IMAD R0, R11, 0x8, R6 ;  /* 0x000000080b007824 */ /* 0x001fe200078e0206 */
[----:B------:R-:W-:Y:S02]  /*1630*/  SHF.R.S32.HI R3, RZ, 0x1f, R220 ;  /* 0x0000001fff037819 */ /* 0x000fe400000114dc */
[----:B------:R-:W-:-:S02]  /*1640*/  IADD3 R234, R234, UR52, R205 ;  /* 0x00000034eaea7c10 */ /* 0x000fc4000fffe0cd */
[----:B------:R0:W-:Y:S05]  /*1650*/  STL [R1+0x64], R0 ;  /* 0x0000640001007387 */ /* 0x0001ea0000100800 */
.L_x_528:
[----:B-1-34-:R-:W1:Y:S02]  /*1660*/  LDC.64 R2, c[0x0][0xc88] ;  /* 0x00032200ff027b82 */ /* 0x01ae640000000a00 */
[----:B-1----:R-:W-:-:S05]  /*1670*/  IMAD.WIDE R2, R147, 0x4, R2 ;  /* 0x0000000493027825 */ /* 0x002fca00078e0202 */
[----:B------:R-:W2:Y:S01]  /*1680*/  LDG.E R206, desc[UR54][R2.64] ;  /* 0x0000003602ce7981 */ /* 0x000ea2000c1e1900 */
[----:B------:R-:W-:Y:S05]  /*1690*/  YIELD ;  /* 0x0000000000007946 */ /* 0x000fea0003800000 */
[----:B------:R-:W-:Y:S01]  /*16a0*/  ULDC.64 UR4, c[0x0][0xa28] ;  /* 0x00028a0000047ab9 */ /* 0x000fe20000000a00 */
[----:B------:R-:W-:Y:S01]  /*16b0*/  ULDC.64 UR8, c[0x0][0xa18] ;  /* 0x0002860000087ab9 */ /* 0x000fe20000000a00 */
[----:B------:R-:W-:Y:S01]  /*16c0*/  ISETP.NE.U32.AND P1, PT, RZ, UR4, PT ;  /* 0x00000004ff007c0c */ /* 0x000fe2000bf25070 */
[----:B------:R-:W-:Y:S01]  /*16d0*/  ULDC.64 UR6, c[0x0][0xa08] ;  /* 0x0002820000067ab9 */ /* 0x000fe20000000a00 */
[----:B------:R-:W-:Y:S01]  /*16e0*/  MOV R10, RZ ;  /* 0x000000ff000a7202 */ /* 0x000fe20000000f00 */
[----:B0-----:R-:W-:Y:S01]  /*16f0*/  IMAD.MOV.U32 R26, RZ, RZ, RZ ;  /* 0x000000ffff1a7224 */ /* 0x001fe200078e00ff */
[----:B------:R-:W-:-:S02]  /*1700*/  ISETP.NE.AND.EX P1, PT, RZ, UR5, PT, P1 ;  /* 0x00000005ff007c0c */ /* 0x000fc4000bf25310 */
[----:B------:R-:W-:-:S04]  /*1710*/  ISETP.NE.U32.AND P0, PT, RZ, UR6, PT ;  /* 0x00000006ff007c0c */ /* 0x000fc8000bf05070 */
[----:B------:R-:W-:Y:S02]  /*1720*/  ISETP.NE.AND.EX P0, PT, RZ, UR7, PT, P0 ;  /* 0x00000007ff007c0c */ /* 0x000fe4000bf05300 */
[----:B--2---:R-:W-:Y:S01]  /*1730*/  SHF.R.S32.HI R214, RZ, 0x1f, R206 ;  /* 0x0000001fffd67819 */ /* 0x004fe200000114ce */
[----:B------:R-:W-:-:S04]  /*1740*/  IMAD.SHL.U32 R212, R206, 0x4, RZ ;  /* 0x00000004ced47824 */ /* 0x000fc800078e00ff */
[C---:B------:R-:W-:Y:S02]  /*1750*/  @P1 LEA R4, P2, R206.reuse, UR4, 0x2 ;  /* 0x00000004ce041c11 */ /* 0x040fe4000f8410ff */
[C-C-:B------:R-:W-:Y:S02]  /*1760*/  SHF.L.U64.HI R213, R206.reuse, 0x2, R214.reuse ;  /* 0x00000002ced57819 */ /* 0x140fe400000102d6 */
[----:B------:R-:W-:Y:S02]  /*1770*/  @P1 LEA.HI.X R5, R206, UR5, R214, 0x2, P2 ;  /* 0x00000005ce051c11 */ /* 0x000fe400090f14d6 */
[----:B------:R-:W-:Y:S01]  /*1780*/  ISETP.NE.U32.AND P2, PT, RZ, UR8, PT ;  /* 0x00000008ff007c0c */ /* 0x000fe2000bf45070 */
[----:B------:R-:W-:Y:S01]  /*1790*/  ULDC UR4, c[0x0][0x288] ;  /* 0x0000a20000047ab9 */ /* 0x000fe20000000800 */
[----:B------:R-:W-:Y:S01]  /*17a0*/  IADD3 R8, P3, R212, UR6, RZ ;  /* 0x00000006d4087c10 */ /* 0x000fe2000ff7e0ff */
[----:B------:R1:W5:Y:S01]  /*17b0*/  @P1 LDG.E R10, desc[UR54][R4.64] ;  /* 0x00000036040a1981 */ /* 0x000362000c1e1900 */
[----:B------:R-:W-:Y:S01]  /*17c0*/  ISETP.NE.AND.EX P2, PT, RZ, UR9, PT, P2 ;  /* 0x00000009ff007c0c */ /* 0x000fe2000bf45320 */
[----:B------:R-:W-:Y:S01]  /*17d0*/  IMAD.U32 R149, RZ, RZ, UR4 ;  /* 0x00000004ff957e24 */ /* 0x000fe2000f8e00ff */
[----:B------:R-:W-:Y:S01]  /*17e0*/  IADD3.X R9, R213, UR7, RZ, P3, !PT ;  /* 0x00000007d5097c10 */ /* 0x000fe20009ffe4ff */
[----:B------:R-:W-:-:S04]  /*17f0*/  ULDC.64 UR4, c[0x0][0x418] ;  /* 0x0001060000047ab9 */ /* 0x000fc80000000a00 */
[----:B------:R1:W5:Y:S06]  /*1800*/  @P0 LDG.E R26, desc[UR54][R8.64] ;  /* 0x00000036081a0981 */ /* 0x00036c000c1e1900 */
[----:B------:R-:W-:-:S04]  /*1810*/  @P2 IADD3 R6, P1, R212, UR8, RZ ;  /* 0x00000008d4062c10 */ /* 0x000fc8000ff3e0ff */
[----:B------:R-:W-:-:S05]  /*1820*/  @P2 IADD3.X R7, R213, UR9, RZ, P1, !PT ;  /* 0x00000009d5072c10 */ /* 0x000fca0008ffe4ff */
[----:B------:R1:W5:Y:S01]  /*1830*/  @P2 LDG.E R149, desc[UR54][R6.64] ;  /* 0x0000003606952981 */ /* 0x000362000c1e1900 */
[----:B------:R-:W-:-:S03]  /*1840*/  UISETP.NE.U32.AND UP0, UPT, UR4, URZ, UPT ;  /* 0x0000003f0400728c */ /* 0x000fc6000bf05070 */
[----:B------:R-:W-:Y:S01]  /*1850*/  ULDC UR4, c[0x0][0x424] ;  /* 0x0001090000047ab9 */ /* 0x000fe20000000800 */
[----:B------:R-:W-:-:S03]  /*1860*/  UISETP.NE.AND.EX UP0, UPT, UR5, URZ, UPT, UP0 ;  /* 0x0000003f0500728c */ /* 0x000fc6000bf05300 */
[----:B------:R-:W-:Y:S01]  /*1870*/  ULDC UR5, c[0x0][0x2f0] ;  /* 0x0000bc0000057ab9 */ /* 0x000fe20000000800 */
[----:B------:R-:W-:-:S04]  /*1880*/  USEL UR4, UR4, 0x1, UP0 ;  /* 0x0000000104047887 */ /* 0x000fc80008000000 */
[----:B------:R-:W-:-:S03]  /*1890*/  UIMAD UR4, UR4, UR5, URZ ;  /* 0x00000005040472a4 */ /* 0x000fc6000f8e023f */
[----:B------:R-:W-:Y:S02]  /*18a0*/  ULDC UR5, c[0x0][0x348] ;  /* 0x0000d20000057ab9 */ /* 0x000fe40000000800 */
[----:B------:R-:W-:Y:S02]  /*18b0*/  IMAD.U32 R2, RZ, RZ, UR5 ;  /* 0x00000005ff027e24 */ /* 0x000fe4000f8e00ff */
[----:B------:R-:W-:Y:S01]  /*18c0*/  IMAD.U32 R25, RZ, RZ, UR4 ;  /* 0x00000004ff197e24 */ /* 0x000fe2000f8e00ff */
[----:B-1----:R-:W-:Y:S06]  /*18d0*/  @P2 BRA `(.L_x_325) ;  /* 0x0000000000242947 */ /* 0x002fec0003800000 */
[----:B------:R-:W-:Y:S02]  /*18e0*/  ULDC.64 UR4, c[0x0][0xa00] ;  /* 0x0002800000047ab9 */ /* 0x000fe40000000a00 */
[----:B------:R-:W-:-:S04]  /*18f0*/  ISETP.NE.U32.AND P1, PT, RZ, UR4, PT ;  /* 0x00000004ff007c0c */ /* 0x000fc8000bf25070 */
[----:B------:R-:W-:-:S13]  /*1900*/  ISETP.NE.AND.EX P1, PT, RZ, UR5, PT, P1 ;  /* 0x00000005ff007c0c */ /* 0x000fda000bf25310 */
[----:B------:R-:W-:Y:S05]  /*1910*/  @!P1 BRA `(.L_x_325) ;  /* 0x0000000000149947 */ /* 0x000fea0003800000 */
[----:B------:R-:W1:Y:S02]  /*1920*/  LDC.64 R4, c[0x0][0xa00] ;  /* 0x00028000ff047b82 */ /* 0x000e640000000a00 */
[----:B-1----:R-:W-:-:S05]  /*1930*/  IMAD.WIDE R4, R206, 0x4, R4 ;  /* 0x00000004ce047825 */ /* 0x002fca00078e0204 */
[----:B-----5:R-:W2:Y:S04]  /*1940*/  LDG.E R149, desc[UR54][R4.64] ;  /* 0x0000003604957981 */ /* 0x020ea8000c1e1900 */
[----:B0-----:R-:W2:Y:S02]  /*1950*/  LDG.E R0, desc[UR54][R4.64+0x4] ;  /* 0x0000043604007981 */ /* 0x001ea4000c1e1900 */
[----:B--2---:R-:W-:-:S07]  /*1960*/  IMAD.IADD R149, R0, 0x1, -R149 ;  /* 0x0000000100957824 */ /* 0x004fce00078e0a95 */
.L_x_325:
[----:B------:R-:W-:Y:S01]  /*1970*/  ULDC.64 UR4, c[0x0][0xa20] ;  /* 0x0002880000047ab9 */ /* 0x000fe20000000a00 */
[C---:B------:R-:W-:Y:S02]  /*1980*/  LOP3.LUT R3, R146.reuse, 0xff000000, RZ, 0xc0, !PT ;  /* 0xff00000092037812 */ /* 0x040fe400078ec0ff */
[----:B------:R-:W-:Y:S02]  /*1990*/  ISETP.NE.U32.AND P1, PT, RZ, UR4, PT ;  /* 0x00000004ff007c0c */ /* 0x000fe4000bf25070 */
[C---:B0-----:R-:W-:Y:S02]  /*19a0*/  LOP3.LUT R0, R146.reuse, 0xff0000, RZ, 0xc0, !PT ;  /* 0x00ff000092007812 */ /* 0x041fe400078ec0ff */
[----:B------:R-:W-:Y:S02]  /*19b0*/  ISETP.NE.AND.EX P1, PT, RZ, UR5, PT, P1 ;  /* 0x00000005ff007c0c */ /* 0x000fe4000bf25310 */
[----:B------:R-:W-:Y:S02]  /*19c0*/  SHF.R.U32.HI R3, RZ, 0x8, R3 ;  /* 0x00000008ff037819 */ /* 0x000fe40000011603 */
[----:B------:R-:W-:-:S02]  /*19d0*/  LOP3.LUT R204, R146, 0xffff, RZ, 0xc0, !PT ;  /* 0x0000ffff92cc7812 */ /* 0x000fc400078ec0ff */
[----:B------:R-:W-:Y:S02]  /*19e0*/  LEA.HI R211, R0, R3, RZ, 0x10 ;  /* 0x0000000300d37211 */ /* 0x000fe400078f80ff */
[----:B------:R-:W-:-:S05]  /*19f0*/  MOV R215, R145 ;  /* 0x0000009100d77202 */ /* 0x000fca0000000f00 */
[----:B------:R-:W-:Y:S05]  /*1a00*/  @!P1 BRA `(.L_x_326) ;  /* 0x0000000000109947 */ /* 0x000fea0003800000 */
[----:B------:R-:W-:-:S04]  /*1a10*/  IADD3 R4, P0, R212, UR4, RZ ;  /* 0x00000004d4047c10 */ /* 0x000fc8000ff1e0ff */
[----:B------:R-:W-:-:S05]  /*1a20*/  IADD3.X R5, R213, UR5, RZ, P0, !PT ;  /* 0x00000005d5057c10 */ /* 0x000fca00087fe4ff */
[----:B------:R0:W5:Y:S01]  /*1a30*/  LDG.E R25, desc[UR54][R4.64] ;  /* 0x0000003604197981 */ /* 0x000162000c1e1900 */
[----:B------:R-:W-:Y:S05]  /*1a40*/  BRA `(.L_x_327) ;  /* 0x0000000000107947 */ /* 0x000fea0003800000 */
.L_x_326:
[----:B------:R-:W-:Y:S05]  /*1a50*/  @!P0 BRA `(.L_x_327) ;  /* 0x00000000000c8947 */ /* 0x000fea0003800000 */
[----:B------:R-:W2:Y:S04]  /*1a60*/  LDG.E R0, desc[UR54][R8.64] ;  /* 0x0000003608007981 */ /* 0x000ea8000c1e1900 */
[----:B------:R-:W2:Y:S02]  /*1a70*/  LDG.E R25, desc[UR54][R8.64+0x4] ;  /* 0x0000043608197981 */ /* 0x000ea4000c1e1900 */
[----:B--2---:R-:W-:-:S07]  /*1a80*/  IMAD.IADD R25, R25, 0x1, -R0 ;  /* 0x0000000119197824 */ /* 0x004fce00078e0a00 */
.L_x_327:
[----:B------:R-:W-:Y:S01]  /*1a90*/  ULDC.64 UR4, c[0x0][0xa10] ;  /* 0x0002840000047ab9 */ /* 0x000fe20000000a00 */
[----:B------:R-:W2:Y:S01]  /*1aa0*/  LDL.LU R28, [R1+0x10] ;  /* 0x00001000011c7983 */ /* 0x000ea20000300800 */
[----:B------:R-:W-:-:S04]  /*1ab0*/  ISETP.NE.U32.AND P0, PT, RZ, UR4, PT ;  /* 0x00000004ff007c0c */ /* 0x000fc8000bf05070 */
[----:B------:R-:W-:Y:S01]  /*1ac0*/  ISETP.NE.AND.EX P0, PT, RZ, UR5, PT, P0 ;  /* 0x00000005ff007c0c */ /* 0x000fe2000bf05300 */
[----:B------:R-:W-:-:S12]  /*1ad0*/  ULDC.64 UR4, c[0x0][0xa30] ;  /* 0x00028c0000047ab9 */ /* 0x000fd80000000a00 */
[----:B0-----:R-:W0:Y:S02]  /*1ae0*/  @P0 LDC.64 R4, c[0x0][0xa10] ;  /* 0x00028400ff040b82 */ /* 0x001e240000000a00 */
[----:B0-----:R-:W-:-:S05]  /*1af0*/  @P0 IMAD.WIDE R4, R206, 0x4, R4 ;  /* 0x00000004ce040825 */ /* 0x001fca00078e0204 */
[----:B------:R-:W3:Y:S04]  /*1b00*/  @P0 LDG.E R0, desc[UR54][R4.64] ;  /* 0x0000003604000981 */ /* 0x000ee8000c1e1900 */
[----:B------:R-:W3:Y:S01]  /*1b10*/  @P0 LDG.E R3, desc[UR54][R4.64+0x4] ;  /* 0x0000043604030981 */ /* 0x000ee2000c1e1900 */
[----:B------:R-:W-:Y:S01]  /*1b20*/  ISETP.NE.U32.AND P1, PT, RZ, UR4, PT ;  /* 0x00000004ff007c0c */ /* 0x000fe2000bf25070 */
[----:B-----5:R-:W-:-:S03]  /*1b30*/  IMAD.MOV.U32 R144, RZ, RZ, R25 ;  /* 0x000000ffff907224 */ /* 0x020fc600078e0019 */
[----:B------:R-:W-:-:S13]  /*1b40*/  ISETP.NE.AND.EX P1, PT, RZ, UR5, PT, P1 ;  /* 0x00000005ff007c0c */ /* 0x000fda000bf25310 */
[----:B------:R-:W-:-:S04]  /*1b50*/  @P1 IADD3 R6, P2, R212, UR4, RZ ;  /* 0x00000004d4061c10 */ /* 0x000fc8000ff5e0ff */
[----:B------:R-:W-:-:S05]  /*1b60*/  @P1 IADD3.X R7, R213, UR5, RZ, P2, !PT ;  /* 0x00000005d5071c10 */ /* 0x000fca00097fe4ff */
[----:B------:R0:W5:Y:S01]  /*1b70*/  @P1 LDG.E R144, desc[UR54][R6.64] ;  /* 0x0000003606901981 */ /* 0x000162000c1e1900 */
[----:B------:R-:W-:Y:S01]  /*1b80*/  IMAD.IADD R9, R25, 0x1, -R10 ;  /* 0x0000000119097824 */ /* 0x000fe200078e0a0a */
[----:B------:R-:W-:Y:S01]  /*1b90*/  BSSY B0, `(.L_x_328) ;  /* 0x000002c000007945 */ /* 0x000fe20003800000 */
[----:B------:R-:W-:Y:S02]  /*1ba0*/  LOP3.LUT R217, R211, 0xff, RZ, 0xc0, !PT ;  /* 0x000000ffd3d97812 */ /* 0x000fe400078ec0ff */
[----:B------:R-:W-:Y:S02]  /*1bb0*/  SHF.R.U32.HI R211, RZ, 0x10, R211 ;  /* 0x00000010ffd37819 */ /* 0x000fe400000116d3 */
[----:B--2---:R-:W-:Y:S01]  /*1bc0*/  LOP3.LUT R28, R28, 0xfffffffb, RZ, 0xc0, !PT ;  /* 0xfffffffb1c1c7812 */ /* 0x004fe200078ec0ff */
[----:B---3--:R-:W-:-:S04]  /*1bd0*/  @P0 IMAD.IADD R2, R3, 0x1, -R0 ;  /* 0x0000000103020824 */ /* 0x008fc800078e0a00 */
[----:B------:R-:W-:-:S05]  /*1be0*/  IMAD.IADD R236, R9, 0x1, R2 ;  /* 0x0000000109ec7824 */ /* 0x000fca00078e0202 */
[C---:B------:R-:W-:Y:S02]  /*1bf0*/  ISETP.GE.AND P3, PT, R236.reuse, 0x1, PT ;  /* 0x00000001ec00780c */ /* 0x040fe40003f66270 */
[----:B------:R-:W-:-:S05]  /*1c00*/  IADD3 R0, R236, 0x9f, RZ ;  /* 0x0000009fec007810 */ /* 0x000fca0007ffe0ff */
[----:B------:R-:W-:-:S05]  /*1c10*/  IMAD.HI R0, R0, 0x66666667, RZ ;  /* 0x6666666700007827 */ /* 0x000fca00078e02ff */
[----:B------:R-:W-:Y:S02]  /*1c20*/  SHF.R.U32.HI R147, RZ, 0x1f, R0 ;  /* 0x0000001fff937819 */ /* 0x000fe40000011600 */
[----:B------:R-:W-:Y:S02]  /*1c30*/  @P3 LOP3.LUT R28, R28, 0x4, RZ, 0xfc, !PT ;  /* 0x000000041c1c3812 */ /* 0x000fe400078efcff */
[----:B------:R-:W-:Y:S01]  /*1c40*/  LEA.HI.SX32 R147, R0, R147, 0x1a ;  /* 0x0000009300937211 */ /* 0x000fe200078fd2ff */
[----:B------:R-:W-:Y:S02]  /*1c50*/  IMAD.MOV.U32 R0, RZ, RZ, RZ ;  /* 0x000000ffff007224 */ /* 0x000fe400078e00ff */
[----:B------:R0:W-:Y:S01]  /*1c60*/  STL [R1+0x10], R28 ;  /* 0x0000101c01007387 */ /* 0x0001e20000100800 */
[----:B------:R-:W-:Y:S05]  /*1c70*/  @!P3 BRA `(.L_x_329) ;  /* 0x000000000074b947 */ /* 0x000fea0003800000 */
[----:B------:R-:W-:Y:S01]  /*1c80*/  ISETP.NE.AND P0, PT, R211, RZ, PT ;  /* 0x000000ffd300720c */ /* 0x000fe20003f05270 */
[----:B------:R-:W-:-:S03]  /*1c90*/  ULDC UR4, c[0x0][0x9f0] ;  /* 0x00027c0000047ab9 */ /* 0x000fc60000000800 */
[----:B------:R-:W-:-:S04]  /*1ca0*/  SEL R10, R211, UR4, P0 ;  /* 0x00000004d30a7c07 */ /* 0x000fc80008000000 */
[-C--:B0-----:R-:W-:Y:S02]  /*1cb0*/  IABS R6, R10.reuse ;  /* 0x0000000a00067213 */ /* 0x081fe40000000000 */
[----:B------:R-:W-:Y:S02]  /*1cc0*/  IADD3 R0, R147, -0x1, R10 ;  /* 0xffffffff93007810 */ /* 0x000fe40007ffe00a */
[----:B------:R-:W0:Y:S01]  /*1cd0*/  I2F.RP R3, R6 ;  /* 0x0000000600037306 */ /* 0x000e220000209400 */
[----:B------:R-:W-:Y:S02]  /*1ce0*/  IABS R11, R10 ;  /* 0x0000000a000b7213 */ /* 0x000fe40000000000 */
[----:B------:R-:W-:Y:S02]  /*1cf0*/  IABS R8, R0 ;  /* 0x0000000000087213 */ /* 0x000fe40000000000 */
[----:B------:R-:W-:-:S04]  /*1d00*/  LOP3.LUT R0, R0, R10, RZ, 0x3c, !PT ;  /* 0x0000000a00007212 */ /* 0x000fc800078e3cff */
[----:B------:R-:W-:Y:S01]  /*1d10*/  ISETP.GE.AND P2, PT, R0, RZ, PT ;  /* 0x000000ff0000720c */ /* 0x000fe20003f46270 */
[----:B0-----:R-:W0:Y:S02]  /*1d20*/  MUFU.RCP R3, R3 ;  /* 0x0000000300037308 */ /* 0x001e240000001000 */
[----:B0-----:R-:W-:Y:S02]  /*1d30*/  VIADD R4, R3, 0xffffffe ;  /* 0x0ffffffe03047836 */ /* 0x001fe40000000000 */
[----:B------:R-:W-:-:S04]  /*1d40*/  IMAD.MOV R3, RZ, RZ, -R11 ;  /* 0x000000ffff037224 */ /* 0x000fc800078e0a0b */
[----:B------:R0:W1:Y:S02]  /*1d50*/  F2I.FTZ.U32.TRUNC.NTZ R5, R4 ;  /* 0x0000000400057305 */ /* 0x000064000021f000 */
[----:B0-----:R-:W-:Y:S02]  /*1d60*/  IMAD.MOV.U32 R4, RZ, RZ, RZ ;  /* 0x000000ffff047224 */ /* 0x001fe400078e00ff */
[----:B-1----:R-:W-:-:S04]  /*1d70*/  IMAD.MOV R7, RZ, RZ, -R5 ;  /* 0x000000ffff077224 */ /* 0x002fc800078e0a05 */
[----:B------:R-:W-:-:S04]  /*1d80*/  IMAD R7, R7, R6, RZ ;  /* 0x0000000607077224 */ /* 0x000fc800078e02ff */
[----:B------:R-:W-:-:S06]  /*1d90*/  IMAD.HI.U32 R5, R5, R7, R4 ;  /* 0x0000000705057227 */ /* 0x000fcc00078e0004 */
[----:B------:R-:W-:-:S04]  /*1da0*/  IMAD.HI.U32 R5, R5, R8, RZ ;  /* 0x0000000805057227 */ /* 0x000fc800078e00ff */
[----:B------:R-:W-:-:S05]  /*1db0*/  IMAD R3, R5, R3, R8 ;  /* 0x0000000305037224 */ /* 0x000fca00078e0208 */
[----:B------:R-:W-:-:S13]  /*1dc0*/  ISETP.GT.U32.AND P1, PT, R6, R3, PT ;  /* 0x000000030600720c */ /* 0x000fda0003f24070 */
[-C--:B------:R-:W-:Y:S01]  /*1dd0*/  @!P1 IADD3 R3, R3, -R6.reuse, RZ ;  /* 0x8000000603039210 */ /* 0x080fe20007ffe0ff */
[----:B------:R-:W-:Y:S01]  /*1de0*/  @!P1 VIADD R5, R5, 0x1 ;  /* 0x0000000105059836 */ /* 0x000fe20000000000 */
[----:B------:R-:W-:Y:S02]  /*1df0*/  ISETP.NE.AND P1, PT, R10, RZ, PT ;  /* 0x000000ff0a00720c */ /* 0x000fe40003f25270 */
[----:B------:R-:W-:-:S13]  /*1e00*/  ISETP.GE.U32.AND P0, PT, R3, R6, PT ;  /* 0x000000060300720c */ /* 0x000fda0003f06070 */
[----:B------:R-:W-:-:S04]  /*1e10*/  @P0 VIADD R5, R5, 0x1 ;  /* 0x0000000105050836 */ /* 0x000fc80000000000 */
[----:B------:R-:W-:-:S04]  /*1e20*/  IMAD.MOV.U32 R0, RZ, RZ, R5 ;  /* 0x000000ffff007224 */ /* 0x000fc800078e0005 */
[----:B------:R-:W-:Y:S01]  /*1e30*/  @!P2 IMAD.MOV R0, RZ, RZ, -R0 ;  /* 0x000000ffff00a224 */ /* 0x000fe200078e0a00 */
[----:B------:R-:W-:-:S07]  /*1e40*/  @!P1 LOP3.LUT R0, RZ, R10, RZ, 0x33, !PT ;  /* 0x0000000aff009212 */ /* 0x000fce00078e33ff */
.L_x_329:
[----:B------:R-:W-:Y:S05]  /*1e50*/  BSYNC B0 ;  /* 0x0000000000007941 */ /* 0x000fea0003800000 */
.L_x_328:
[----:B------:R-:W-:-:S05]  /*1e60*/  IMAD R3, R217, R0, RZ ;  /* 0x00000000d9037224 */ /* 0x000fca00078e02ff */
[C---:B------:R-:W-:Y:S01]  /*1e70*/  VIADDMNMX R0, R3.reuse, R0, R147, PT ;  /* 0x0000000003007246 */ /* 0x040fe20003800193 */
[----:B------:R-:W-:-:S04]  /*1e80*/  IMAD R3, R3, 0xa0, -R9 ;  /* 0x000000a003037824 */ /* 0x000fc800078e0a09 */
[----:B------:R-:W-:Y:S01]  /*1e90*/  IMAD R5, R0, 0xa0, -R9 ;  /* 0x000000a000057824 */ /* 0x000fe200078e0a09 */
[----:B------:R-:W-:-:S04]  /*1ea0*/  VIMNMX R3, RZ, R3, !PT ;  /* 0x00000003ff037248 */ /* 0x000fc80007fe0100 */
[----:B------:R-:W-:Y:S01]  /*1eb0*/  VIMNMX R0, R5, R2, PT ;  /* 0x0000000205007248 */ /* 0x000fe20003fe0100 */
[----:B------:R-:W-:-:S03]  /*1ec0*/  IMAD.WIDE.U32 R4, R3, -0x33333333, RZ ;  /* 0xcccccccd03047825 */ /* 0x000fc600078e00ff */
[----:B------:R-:W-:Y:S02]  /*1ed0*/  ISETP.GT.AND P0, PT, R0, R3, PT ;  /* 0x000000030000720c */ /* 0x000fe40003f04270 */
[----:B------:R-:W-:-:S04]  /*1ee0*/  SHF.R.U32.HI R121, RZ, 0x7, R5 ;  /* 0x00000007ff797819 */ /* 0x000fc80000011605 */
[----:B------:R-:W-:-:S07]  /*1ef0*/  MOV R24, R121 ;  /* 0x0000007900187202 */ /* 0x000fce0000000f00 */
[----:B------:R-:W-:-:S04]  /*1f00*/  @P0 VIADD R0, R0, 0x9f ;  /* 0x0000009f00000836 */ /* 0x000fc80000000000 */
[----:B------:R-:W-:-:S05]  /*1f10*/  @P0 IMAD.HI R0, R0, 0x66666667, RZ ;  /* 0x6666666700000827 */ /* 0x000fca00078e02ff */
[----:B------:R-:W-:-:S04]  /*1f20*/  @P0 SHF.R.U32.HI R3, RZ, 0x1f, R0 ;  /* 0x0000001fff030819 */ /* 0x000fc80000011600 */
[----:B------:R-:W-:Y:S02]  /*1f30*/  @P0 LEA.HI.SX32 R24, R0, R3, 0x1a ;  /* 0x0000000300180211 */ /* 0x000fe400078fd2ff */
[----:B------:R-:W-:Y:S02]  /*1f40*/  PLOP3.LUT P0, PT, PT, PT, PT, 0x80, 0x0 ;  /* 0x000000000000781c */ /* 0x000fe40003f0f070 */
[----:B------:R-:W-:-:S13]  /*1f50*/  ISETP.GT.AND P1, PT, R24, R121, PT ;  /* 0x000000791800720c */ /* 0x000fda0003f24270 */
[----:B------:R-:W-:Y:S05]  /*1f60*/  @!P1 BRA `(.L_x_330) ;  /* 0x000000e000049947 */ /* 0x000fea0003800000 */
[----:B------:R-:W-:Y:S01]  /*1f70*/  VIADD R0, R16, 0x1a400 ;  /* 0x0001a40010007836 */ /* 0x000fe20000000000 */
[----:B------:R-:W-:Y:S04]  /*1f80*/  BSSY B6, `(.L_x_331) ;  /* 0x0000013000067945 */ /* 0x000fe80003800000 */
[----:B------:R-:W-:-:S13]  /*1f90*/  LOP3.LUT P0, RZ, R0, 0x1bf, RZ, 0xc0, !PT ;  /* 0x000001bf00ff7812 */ /* 0x000fda000780c0ff */
[----:B------:R-:W-:Y:S05]  /*1fa0*/  @!P0 BRA `(.L_x_332) ;  /* 0x0000000000408947 */ /* 0x000fea0003800000 */
[----:B------:R-:W-:Y:S01]  /*1fb0*/  MOV R0, 0x0 ;  /* 0x0000000000007802 */ /* 0x000fe20000000f00 */
[----:B------:R-:W-:Y:S01]  /*1fc0*/  ULDC.64 UR4, c[0x4][0xa0] ;  /* 0x0100280000047ab9 */ /* 0x000fe20000000a00 */
[----:B------:R-:W-:Y:S01]  /*1fd0*/  ULDC.64 UR6, c[0x4][0x30] ;  /* 0x01000c0000067ab9 */ /* 0x000fe20000000a00 */
[----:B------:R-:W-:Y:S01]  /*1fe0*/  IMAD.U32 R4, RZ, RZ, UR4 ;  /* 0x00000004ff047e24 */ /* 0x000fe2000f8e00ff */
[----:B------:R1:W2:Y:S01]  /*1ff0*/  LDC.64 R14, c[0x4][R0] ;  /* 0x01000000000e7b82 */ /* 0x0002a20000000a00 */
[----:B------:R-:W-:Y:S01]  /*2000*/  IMAD.U32 R5, RZ, RZ, UR5 ;  /* 0x00000005ff057e24 */ /* 0x000fe2000f8e00ff */
[----:B------:R-:W-:Y:S01]  /*2010*/  ULDC.64 UR4, c[0x4][0xa8] ;  /* 0x01002a0000047ab9 */ /* 0x000fe20000000a00 */
[----:B------:R-:W-:Y:S01]  /*2020*/  MOV R10, UR6 ;  /* 0x00000006000a7c02 */ /* 0x000fe20008000f00 */
[----:B0-----:R-:W-:Y:S02]  /*2030*/  IMAD.U32 R6, RZ, RZ, UR4 ;  /* 0x00000004ff067e24 */ /* 0x001fe4000f8e00ff */
[----:B------:R-:W-:-:S02]  /*2040*/  IMAD.U32 R7, RZ, RZ, UR5 ;  /* 0x00000005ff077e24 */ /* 0x000fc4000f8e00ff */
[----:B------:R-:W-:Y:S02]  /*2050*/  IMAD.U32 R11, RZ, RZ, UR7 ;  /* 0x00000007ff0b7e24 */ /* 0x000fe4000f8e00ff */
[----:B------:R-:W-:Y:S02]  /*2060*/  IMAD.MOV.U32 R8, RZ, RZ, 0x70 ;  /* 0x00000070ff087424 */ /* 0x000fe400078e00ff */
[----:B------:R-:W-:Y:S02]  /*2070*/  IMAD.MOV.U32 R12, RZ, RZ, 0x1 ;  /* 0x00000001ff0c7424 */ /* 0x000fe400078e00ff */
[----:B-1----:R-:W-:-:S07]  /*2080*/  IMAD.MOV.U32 R13, RZ, RZ, RZ ;  /* 0x000000ffff0d7224 */ /* 0x002fce00078e00ff */
[----:B------:R-:W-:-:S07]  /*2090*/  LEPC R20, `(.L_x_332) ;  /* 0x000000001014794e */ /* 0x000fce0000000000 */
[----:B--2--5:R-:W-:Y:S05]  /*20a0*/  CALL.ABS.NOINC R14 ;  /* 0x000000000e007343 */ /* 0x024fea0003c00000 */
.L_x_332:
[----:B------:R-:W-:Y:S05]  /*20b0*/  BSYNC B6 ;  /* 0x0000000000067941 */ /* 0x000fea0003800000 */
.L_x_331:
[----:B------:R-:W-:Y:S01]  /*20c0*/  VIADD R0, R16, 0xa400 ;  /* 0x0000a40010007836 */ /* 0x000fe20000000000 */
[----:B------:R-:W-:Y:S04]  /*20d0*/  BSSY B6, `(.L_x_333) ;  /* 0x0000013000067945 */ /* 0x000fe80003800000 */
[----:B------:R-:W-:-:S13]  /*20e0*/  LOP3.LUT P0, RZ, R0, 0x3ff, RZ, 0xc0, !PT ;  /* 0x000003ff00ff7812 */ /* 0x000fda000780c0ff */
[----:B------:R-:W-:Y:S05]  /*20f0*/  @!P0 BRA `(.L_x_334) ;  /* 0x0000000000408947 */ /* 0x000fea0003800000 */
[----:B------:R-:W-:Y:S01]  /*2100*/  MOV R0, 0x0 ;  /* 0x0000000000007802 */ /* 0x000fe20000000f00 */
[----:B------:R-:W-:Y:S01]  /*2110*/  ULDC.64 UR4, c[0x4][0xa0] ;  /* 0x0100280000047ab9 */ /* 0x000fe20000000a00 */
[----:B------:R-:W-:Y:S01]  /*2120*/  ULDC.64 UR6, c[0x4][0xa8] ;  /* 0x01002a0000067ab9 */ /* 0x000fe20000000a00 */
[----:B------:R-:W-:Y:S01]  /*2130*/  MOV R4, UR4 ;  /* 0x0000000400047c02 */ /* 0x000fe20008000f00 */
[----:B------:R1:W2:Y:S01]  /*2140*/  LDC.64 R14, c[0x4][R0] ;  /* 0x01000000000e7b82 */ /* 0x0002a20000000a00 */
[----:B------:R-:W-:Y:S01]  /*2150*/  IMAD.U32 R5, RZ, RZ, UR5 ;  /* 0x00000005ff057e24 */ /* 0x000fe2000f8e00ff */
[----:B------:R-:W-:Y:S01]  /*2160*/  ULDC.64 UR4, c[0x4][0x20] ;  /* 0x0100080000047ab9 */ /* 0x000fe20000000a00 */
[----:B0-----:R-:W-:Y:S01]  /*2170*/  IMAD.U32 R6, RZ, RZ, UR6 ;  /* 0x00000006ff067e24 */ /* 0x001fe2000f8e00ff */
[----:B------:R-:W-:Y:S01]  /*2180*/  MOV R8, 0x70 ;  /* 0x0000007000087802 */ /* 0x000fe20000000f00 */
[----:B------:R-:W-:Y:S02]  /*2190*/  IMAD.U32 R7, RZ, RZ, UR7 ;  /* 0x00000007ff077e24 */ /* 0x000fe4000f8e00ff */
[----:B------:R-:W-:-:S02]  /*21a0*/  IMAD.U32 R10, RZ, RZ, UR4 ;  /* 0x00000004ff0a7e24 */ /* 0x000fc4000f8e00ff */
[----:B------:R-:W-:Y:S02]  /*21b0*/  IMAD.U32 R11, RZ, RZ, UR5 ;  /* 0x00000005ff0b7e24 */ /* 0x000fe4000f8e00ff */
[----:B------:R-:W-:Y:S02]  /*21c0*/  IMAD.MOV.U32 R12, RZ, RZ, 0x1 ;  /* 0x00000001ff0c7424 */ /* 0x000fe400078e00ff */
[----:B-1----:R-:W-:-:S07]  /*21d0*/  IMAD.MOV.U32 R13, RZ, RZ, RZ ;  /* 0x000000ffff0d7224 */ /* 0x002fce00078e00ff */
[----:B------:R-:W-:-:S07]  /*21e0*/  LEPC R20, `(.L_x_334) ;  /* 0x000000001014794e */ /* 0x000fce0000000000 */
[----:B--2--5:R-:W-:Y:S05]  /*21f0*/  CALL.ABS.NOINC R14 ;  /* 0x000000000e007343 */ /* 0x024fea0003c00000 */
.L_x_334:
[----:B------:R-:W-:Y:S05]  /*2200*/  BSYNC B6 ;  /* 0x0000000000067941 */ /* 0x000fea0003800000 */
.L_x_333:
[----:B------:R-:W-:Y:S01]  /*2210*/  ULDC.64 UR4, c[0x0][0x9f8] ;  /* 0x00027e0000047ab9 */ /* 0x000fe20000000a00 */
[----:B------:R-:W-:Y:S01]  /*2220*/  IMAD.MOV.U32 R0, RZ, RZ, R206 ;  /* 0x000000ffff007224 */ /* 0x000fe200078e00ce */
[----:B------:R-:W-:Y:S01]  /*2230*/  ISETP.NE.U32.AND P0, PT, RZ, UR4, PT ;  /* 0x00000004ff007c0c */ /* 0x000fe2000bf05070 */
[----:B------:R-:W2:Y:S01]  /*2240*/  LDL R14, [R1+0x60] ;  /* 0x00006000010e7983 */ /* 0x000ea20000100800 */
[----:B------:R-:W0:Y:S01]  /*2250*/  LDC.64 R112, c[0x0][0x300] ;  /* 0x0000c000ff707b82 */ /* 0x000e220000000a00 */
[----:B------:R-:W-:Y:S01]  /*2260*/  IMAD.IADD R119, R26, 0x1, R25 ;  /* 0x000000011a777824 */ /* 0x000fe200078e0219 */
[----:B------:R-:W-:Y:S01]  /*2270*/  ISETP.NE.AND.EX P0, PT, RZ, UR5, PT, P0 ;  /* 0x00000005ff007c0c */ /* 0x000fe2000bf05300 */
[----:B------:R-:W1:Y:S01]  /*2280*/  S2R R20, SR_TID.X ;  /* 0x0000000000147919 */ /* 0x000e620000002100 */
[----:B------:R-:W-:Y:S01]  /*2290*/  ULDC.64 UR6, c[0x0][0xa08] ;  /* 0x0002820000067ab9 */ /* 0x000fe20000000a00 */
[----:B------:R-:W-:-:S03]  /*22a0*/  SHF.R.S32.HI R19, RZ, 0x1f, R18 ;  /* 0x0000001fff137819 */ /* 0x000fc60000011412 */
[----:B------:R-:W3:Y:S07]  /*22b0*/  LDC.64 R106, c[0x0][0x3f8] ;  /* 0x0000fe00ff6a7b82 */ /* 0x000eee0000000a00 */
[----:B------:R-:W-:Y:S01]  /*22c0*/  @P0 IADD3 R4, P1, R212, UR4, RZ ;  /* 0x00000004d4040c10 */ /* 0x000fe2000ff3e0ff */
[----:B------:R-:W4:Y:S03]  /*22d0*/  LDC R99, c[0x0][0x3f4] ;  /* 0x0000fd00ff637b82 */ /* 0x000f260000000800 */
[----:B------:R-:W-:Y:S01]  /*22e0*/  @P0 IADD3.X R5, R213, UR5, RZ, P1, !PT ;  /* 0x00000005d5050c10 */ /* 0x000fe20008ffe4ff */
[----:B------:R-:W-:-:S04]  /*22f0*/  ULDC.64 UR4, c[0x0][0x308] ;  /* 0x0000c20000047ab9 */ /* 0x000fc80000000a00 */
[----:B------:R1:W4:Y:S01]  /*2300*/  @P0 LDG.E R0, desc[UR54][R4.64] ;  /* 0x0000003604000981 */ /* 0x000322000c1e1900 */
[----:B------:R-:W-:Y:S01]  /*2310*/  SHF.R.S32.HI R12, RZ, 0x1f, R119 ;  /* 0x0000001fff0c7819 */ /* 0x000fe20000011477 */
[-C--:B0-----:R-:W-:Y:S01]  /*2320*/  IMAD.WIDE.U32 R6, R119, R112.reuse, RZ ;  /* 0x0000007077067225 */ /* 0x081fe200078e00ff */
[----:B------:R-:W-:Y:S01]  /*2330*/  ISETP.NE.U32.AND P0, PT, RZ, UR6, PT ;  /* 0x00000006ff007c0c */ /* 0x000fe2000bf05070 */
[----:B------:R-:W0:Y:S02]  /*2340*/  LDC.64 R100, c[0x0][0x408] ;  /* 0x00010200ff647b82 */ /* 0x000e240000000a00 */
[----:B------:R-:W-:Y:S01]  /*2350*/  IMAD R8, R12, R112, RZ ;  /* 0x000000700c087224 */ /* 0x000fe200078e02ff */
[----:B------:R-:W-:-:S03]  /*2360*/  ISETP.NE.AND.EX P0, PT, RZ, UR7, PT, P0 ;  /* 0x00000007ff007c0c */ /* 0x000fc6000bf05300 */
[----:B------:R-:W-:Y:S01]  /*2370*/  IMAD R3, R119, R113, R8 ;  /* 0x0000007177037224 */ /* 0x000fe200078e0208 */
[----:B-1----:R-:W-:Y:S01]  /*2380*/  SHF.R.U32.HI R27, RZ, 0x7, R20 ;  /* 0x00000007ff1b7819 */ /* 0x002fe20000011614 */
[----:B------:R-:W-:Y:S01]  /*2390*/  VIADD R8, R18, 0x80 ;  /* 0x0000008012087836 */ /* 0x000fe20000000000 */
[----:B------:R-:W-:Y:S01]  /*23a0*/  SHF.R.S32.HI R23, RZ, 0x1f, R22 ;  /* 0x0000001fff177819 */ /* 0x000fe20000011416 */
[----:B------:R-:W-:Y:S01]  /*23b0*/  IMAD.IADD R7, R7, 0x1, R3 ;  /* 0x0000000107077824 */ /* 0x000fe200078e0203 */
[----:B------:R-:W-:Y:S01]  /*23c0*/  ISETP.NE.AND P6, PT, R27, 0x1, PT ;  /* 0x000000011b00780c */ /* 0x000fe20003fc5270 */
[----:B------:R-:W-:Y:S01]  /*23d0*/  IMAD.MOV.U32 R122, RZ, RZ, 0x20 ;  /* 0x00000020ff7a7424 */ /* 0x000fe200078e00ff */
[----:B------:R-:W-:Y:S01]  /*23e0*/  MOV R20, R28 ;  /* 0x0000001c00147202 */ /* 0x000fe20000000f00 */
[----:B------:R-:W-:-:S04]  /*23f0*/  IMAD.WIDE.U32 R4, R204, UR4, R6 ;  /* 0x00000004cc047c25 */ /* 0x000fc8000f8e0006 */
[----:B------:R-:W-:Y:S01]  /*2400*/  IMAD R5, R204, UR5, R5 ;  /* 0x00000005cc057c24 */ /* 0x000fe2000f8e0205 */
[----:B------:R-:W-:Y:S01]  /*2410*/  ULDC.64 UR4, c[0x0][0x310] ;  /* 0x0000c40000047ab9 */ /* 0x000fe20000000a00 */
[----:B------:R-:W-:-:S04]  /*2420*/  IMAD.WIDE.U32 R6, R168, R112, R18 ;  /* 0x00000070a8067225 */ /* 0x000fc800078e0012 */
[-C--:B---3--:R-:W-:Y:S02]  /*2430*/  IMAD R11, R219, R106.reuse, RZ ;  /* 0x0000006adb0b7224 */ /* 0x088fe400078e02ff */
[----:B------:R-:W-:-:S04]  /*2440*/  IMAD.WIDE.U32 R110, R168, R106, R22 ;  /* 0x0000006aa86e7225 */ /* 0x000fc800078e0016 */
[C---:B------:R-:W-:Y:S02]  /*2450*/  IMAD R11, R168.reuse, R107, R11 ;  /* 0x0000006ba80b7224 */ /* 0x040fe400078e020b */
[----:B------:R-:W-:-:S04]  /*2460*/  IMAD.WIDE.U32 R108, R168, R106, R18 ;  /* 0x0000006aa86c7225 */ /* 0x000fc800078e0012 */
[----:B------:R-:W-:Y:S02]  /*2470*/  IMAD.IADD R111, R111, 0x1, R11 ;  /* 0x000000016f6f7824 */ /* 0x000fe400078e020b */
[----:B------:R-:W-:Y:S02]  /*2480*/  IMAD.IADD R109, R11, 0x1, R109 ;  /* 0x000000010b6d7824 */ /* 0x000fe400078e026d */
[----:B0-----:R-:W-:-:S04]  /*2490*/  IMAD.WIDE.U32 R104, R168, R100, R22 ;  /* 0x00000064a8687225 */ /* 0x001fc800078e0016 */
[----:B------:R-:W-:Y:S01]  /*24a0*/  IMAD.WIDE.U32 R102, R168, R100, R18 ;  /* 0x00000064a8667225 */ /* 0x000fe200078e0012 */
[----:B------:R-:W-:-:S03]  /*24b0*/  LOP3.LUT R20, R20, 0xfffffffe, RZ, 0xc0, !PT ;  /* 0xfffffffe14147812 */ /* 0x000fc600078ec0ff */
[----:B-----5:R-:W-:-:S04]  /*24c0*/  IMAD.WIDE.U32 R110, R144, R106, R110 ;  /* 0x0000006a906e7225 */ /* 0x020fc800078e006e */
[----:B------:R-:W-:-:S04]  /*24d0*/  IMAD.WIDE.U32 R108, R144, R106, R108 ;  /* 0x0000006a906c7225 */ /* 0x000fc800078e006c */
[----:B------:R-:W-:Y:S01]  /*24e0*/  IMAD.MOV.U32 R120, RZ, RZ, 0x40 ;  /* 0x00000040ff787424 */ /* 0x000fe200078e00ff */
[C---:B------:R-:W-:Y:S01]  /*24f0*/  SHF.L.U64.HI R128, R112.reuse, 0x7, R113 ;  /* 0x0000000770807819 */ /* 0x040fe20000010271 */
[----:B------:R-:W-:Y:S02]  /*2500*/  IMAD R123, R113, 0xa0, RZ ;  /* 0x000000a0717b7824 */ /* 0x000fe400078e02ff */
[----:B------:R-:W-:Y:S02]  /*2510*/  IMAD.SHL.U32 R129, R112, 0x80, RZ ;  /* 0x0000008070817824 */ /* 0x000fe400078e00ff */
[----:B------:R-:W-:Y:S02]  /*2520*/  IMAD R127, R101, 0xa0, RZ ;  /* 0x000000a0657f7824 */ /* 0x000fe400078e02ff */
[----:B------:R-:W-:Y:S01]  /*2530*/  VIADD R195, R27, 0x8 ;  /* 0x000000081bc37836 */ /* 0x000fe20000000000 */
[----:B------:R-:W-:Y:S02]  /*2540*/  SHF.R.S32.HI R146, RZ, 0x1f, R216 ;  /* 0x0000001fff927819 */ /* 0x000fe400000114d8 */
[----:B----4-:R-:W-:-:S02]  /*2550*/  SHF.R.S32.HI R3, RZ, 0x1f, R0 ;  /* 0x0000001fff037819 */ /* 0x010fc40000011400 */
[----:B------:R-:W-:Y:S02]  /*2560*/  SEL R13, R0, RZ, !P0 ;  /* 0x000000ff000d7207 */ /* 0x000fe40004000000 */
[----:B------:R-:W-:Y:S01]  /*2570*/  SEL R33, R3, RZ, !P0 ;  /* 0x000000ff03217207 */ /* 0x000fe20004000000 */
[----:B------:R-:W-:Y:S02]  /*2580*/  IMAD R3, R219, R112, RZ ;  /* 0x00000070db037224 */ /* 0x000fe400078e02ff */
[----:B------:R-:W-:-:S04]  /*2590*/  IMAD.WIDE.U32 R116, R13, UR4, R4 ;  /* 0x000000040d747c25 */ /* 0x000fc8000f8e0004 */
[----:B------:R-:W-:-:S04]  /*25a0*/  IMAD R0, R33, UR4, RZ ;  /* 0x0000000421007c24 */ /* 0x000fc8000f8e02ff */
[----:B------:R-:W-:Y:S02]  /*25b0*/  IMAD R5, R13, UR5, R0 ;  /* 0x000000050d057c24 */ /* 0x000fe4000f8e0200 */
[----:B------:R-:W-:Y:S01]  /*25c0*/  VIADD R0, R18, 0x20 ;  /* 0x0000002012007836 */ /* 0x000fe20000000000 */
[----:B------:R-:W-:Y:S05]  /*25d0*/  @!P6 WARPSYNC.ALL ;  /* 0x000000000000e948 */ /* 0x000fea0003800000 */
[----:B------:R-:W-:Y:S01]  /*25e0*/  IMAD R9, R168, R113, R3 ;  /* 0x00000071a8097224 */ /* 0x000fe200078e0203 */
[----:B------:R-:W-:Y:S01]  /*25f0*/  ULDC UR4, c[0x0][0x2f4] ;  /* 0x0000bd0000047ab9 */ /* 0x000fe20000000800 */
[----:B------:R-:W-:Y:S01]  /*2600*/  IMAD.IADD R4, R117, 0x1, R5 ;  /* 0x0000000175047824 */ /* 0x000fe200078e0205 */
[----:B------:R-:W-:Y:S01]  /*2610*/  @!P6 BAR.SYNC.DEFER_BLOCKING 0x9, 0x100 ;  /* 0x024400000000eb1d */ /* 0x000fe20000010000 */
[----:B------:R-:W-:-:S02]  /*2620*/  IADD3 R3, P0, R116, R6, RZ ;  /* 0x0000000674037210 */ /* 0x000fc40007f1e0ff */
[----:B------:R-:W-:Y:S02]  /*2630*/  ISETP.GE.AND P1, PT, R0, UR4, PT ;  /* 0x0000000400007c0c */ /* 0x000fe4000bf26270 */
[----:B------:R-:W-:Y:S01]  /*2640*/  IADD3.X R5, R4, R7, R9, P0, !PT ;  /* 0x0000000704057210 */ /* 0x000fe200007fe409 */
[----:B------:R-:W-:Y:S01]  /*2650*/  ULDC.64 UR6, c[0x0][0x330] ;  /* 0x0000cc0000067ab9 */ /* 0x000fe20000000a00 */
[----:B------:R-:W-:Y:S02]  /*2660*/  SEL R7, RZ, 0xffffffff, P1 ;  /* 0xffffffffff077807 */ /* 0x000fe40000800000 */
[----:B------:R-:W-:-:S03]  /*2670*/  ISETP.GE.AND P0, PT, R18, UR4, PT ;  /* 0x0000000412007c0c */ /* 0x000fc6000bf06270 */
[----:B------:R-:W-:Y:S01]  /*2680*/  IMAD.SHL.U32 R7, R7, 0x2, RZ ;  /* 0x0000000207077824 */ /* 0x000fe200078e00ff */
[----:B------:R-:W-:Y:S02]  /*2690*/  SEL R6, RZ, 0x1, P0 ;  /* 0x00000001ff067807 */ /* 0x000fe40000000000 */
[----:B------:R-:W-:Y:S02]  /*26a0*/  ISETP.GE.AND P2, PT, R8, UR4, PT ;  /* 0x0000000408007c0c */ /* 0x000fe4000bf46270 */
[----:B------:R-:W-:Y:S01]  /*26b0*/  LOP3.LUT R8, R7, 0x2, R6, 0xe2, !PT ;  /* 0x0000000207087812 */ /* 0x000fe200078ee206 */
[C---:B------:R-:W-:Y:S01]  /*26c0*/  VIADD R7, R18.reuse, 0x60 ;  /* 0x0000006012077836 */ /* 0x040fe20000000000 */
[C---:B------:R-:W-:Y:S01]  /*26d0*/  IADD3 R6, R18.reuse, 0x40, RZ ;  /* 0x0000004012067810 */ /* 0x040fe20007ffe0ff */
[----:B------:R-:W-:-:S03]  /*26e0*/  VIADD R9, R18, 0xa0 ;  /* 0x000000a012097836 */ /* 0x000fc60000000000 */
[----:B------:R-:W-:Y:S02]  /*26f0*/  ISETP.GE.AND P0, PT, R6, UR4, PT ;  /* 0x0000000406007c0c */ /* 0x000fe4000bf06270 */
[----:B------:R-:W-:Y:S02]  /*2700*/  ISETP.GE.AND P1, PT, R7, UR4, PT ;  /* 0x0000000407007c0c */ /* 0x000fe4000bf26270 */
[----:B------:R-:W-:Y:S01]  /*2710*/  ISETP.GE.AND P3, PT, R9, UR4, PT ;  /* 0x0000000409007c0c */ /* 0x000fe2000bf66270 */
[----:B------:R-:W-:Y:S01]  /*2720*/  IMAD.WIDE.U32 R114, R204, UR6, R18 ;  /* 0x00000006cc727c25 */ /* 0x000fe2000f8e0012 */
[----:B------:R-:W-:Y:S01]  /*2730*/  SEL R9, RZ, 0x4, P0 ;  /* 0x00000004ff097807 */ /* 0x000fe20000000000 */
[----:B------:R-:W-:Y:S01]  /*2740*/  ULDC.64 UR4, c[0x0][0x338] ;  /* 0x0000ce0000047ab9 */ /* 0x000fe20000000a00 */
[----:B------:R-:W-:-:S04]  /*2750*/  SEL R10, RZ, 0x8, P1 ;  /* 0x00000008ff0a7807 */ /* 0x000fc80000800000 */
[----:B------:R-:W-:Y:S02]  /*2760*/  LOP3.LUT R8, R10, R8, R9, 0xfe, !PT ;  /* 0x000000080a087212 */ /* 0x000fe400078efe09 */
[----:B------:R-:W-:Y:S02]  /*2770*/  SEL R9, RZ, 0x10, P2 ;  /* 0x00000010ff097807 */ /* 0x000fe40001000000 */
[----:B--2---:R-:W-:-:S05]  /*2780*/  R2P PR, R14, 0x6 ;  /* 0x000000060e007804 */ /* 0x004fca0000000000 */
[----:B------:R-:W-:Y:S02]  /*2790*/  SEL R122, R122, 0xffffffe0, !P1 ;  /* 0xffffffe07a7a7807 */ /* 0x000fe40004800000 */
[----:B------:R-:W-:-:S04]  /*27a0*/  ISETP.GE.AND P1, PT, R0, R99, PT ;  /* 0x000000630000720c */ /* 0x000fc80003f26270 */
[----:B------:R-:W-:Y:S01]  /*27b0*/  SEL R11, R99, RZ, P1 ;  /* 0x000000ff630b7207 */ /* 0x000fe20000800000 */
[----:B------:R-:W-:Y:S01]  /*27c0*/  IMAD R115, R204, UR7, R115 ;  /* 0x00000007cc737c24 */ /* 0x000fe2000f8e0273 */
[----:B------:R-:W-:Y:S01]  /*27d0*/  LOP3.LUT R35, R8, R9, RZ, 0xfc, !PT ;  /* 0x0000000908237212 */ /* 0x000fe200078efcff */
[----:B------:R-:W-:Y:S01]  /*27e0*/  IMAD R33, R33, UR4, RZ ;  /* 0x0000000421217c24 */ /* 0x000fe2000f8e02ff */
[-C--:B------:R-:W-:Y:S01]  /*27f0*/  ISETP.GE.AND P0, PT, R18, R99.reuse, PT ;  /* 0x000000631200720c */ /* 0x080fe20003f06270 */
[----:B------:R-:W-:Y:S01]  /*2800*/  IMAD.IADD R11, R0, 0x1, R11 ;  /* 0x00000001000b7824 */ /* 0x000fe200078e020b */
[----:B------:R-:W-:Y:S01]  /*2810*/  ISETP.GE.AND P5, PT, R6, R99, PT ;  /* 0x000000630600720c */ /* 0x000fe20003fa6270 */
[----:B------:R-:W-:Y:S01]  /*2820*/  IMAD R8, R219, R100, RZ ;  /* 0x00000064db087224 */ /* 0x000fe200078e02ff */
[----:B------:R-:W-:Y:S01]  /*2830*/  SEL R9, R99, RZ, P0 ;  /* 0x000000ff63097207 */ /* 0x000fe20000000000 */
[C---:B------:R-:W-:Y:S01]  /*2840*/  IMAD R33, R13.reuse, UR5, R33 ;  /* 0x000000050d217c24 */ /* 0x040fe2000f8e0221 */
[----:B------:R-:W-:Y:S01]  /*2850*/  SHF.R.S32.HI R10, RZ, 0x1f, R11 ;  /* 0x0000001fff0a7819 */ /* 0x000fe2000001140b */
[----:B------:R-:W-:Y:S01]  /*2860*/  IMAD.WIDE.U32 R114, R13, UR4, R114 ;  /* 0x000000040d727c25 */ /* 0x000fe2000f8e0072 */
[----:B------:R-:W-:-:S03]  /*2870*/  IADD3 R118, P4, R168, R119, RZ ;  /* 0x00000077a8767210 */ /* 0x000fc60007f9e0ff */
[----:B------:R-:W-:Y:S01]  /*2880*/  IMAD R13, R168, R101, R8 ;  /* 0x00000065a80d7224 */ /* 0x000fe200078e0208 */
[-C--:B------:R-:W-:Y:S01]  /*2890*/  LEA.HI R28, R10, R11.reuse, RZ, 0x4 ;  /* 0x0000000b0a1c7211 */ /* 0x080fe200078f20ff */
[----:B------:R-:W-:Y:S01]  /*28a0*/  IMAD.IADD R9, R18, 0x1, R9 ;  /* 0x0000000112097824 */ /* 0x000fe200078e0209 */
[----:B------:R-:W-:Y:S01]  /*28b0*/  LEA.HI R11, R10, R11, RZ, 0x6 ;  /* 0x0000000b0a0b7211 */ /* 0x000fe200078f30ff */
[----:B------:R-:W-:Y:S01]  /*28c0*/  IMAD.IADD R103, R13, 0x1, R103 ;  /* 0x000000010d677824 */ /* 0x000fe200078e0267 */
[----:B------:R-:W-:Y:S02]  /*28d0*/  IADD3 R105, R105, R13, RZ ;  /* 0x0000000d69697210 */ /* 0x000fe40007ffe0ff */
[----:B------:R-:W-:Y:S01]  /*28e0*/  SEL R13, R99, RZ, P5 ;  /* 0x000000ff630d7207 */ /* 0x000fe20002800000 */
[----:B------:R-:W-:Y:S01]  /*28f0*/  IMAD.X R119, R219, 0x1, R12, P4 ;  /* 0x00000001db777824 */ /* 0x000fe200020e060c */
[----:B------:R-:W-:Y:S02]  /*2900*/  SHF.R.S32.HI R8, RZ, 0x1f, R9 ;  /* 0x0000001fff087819 */ /* 0x000fe40000011409 */
[----:B------:R-:W-:Y:S01]  /*2910*/  SHF.R.S32.HI R12, RZ, 0x6, R11 ;  /* 0x00000006ff0c7819 */ /* 0x000fe2000001140b */
[----:B------:R-:W-:Y:S01]  /*2920*/  IMAD.IADD R15, R6, 0x1, R13 ;  /* 0x00000001060f7824 */ /* 0x000fe200078e020d */
[----:B------:R-:W-:-:S02]  /*2930*/  @P5 LOP3.LUT R20, R20, 0x1, RZ, 0xfc, !PT ;  /* 0x0000000114145812 */ /* 0x000fc400078efcff */
[----:B------:R-:W-:Y:S01]  /*2940*/  LOP3.LUT R11, R175, 0x30, R28, 0xf8, !PT ;  /* 0x00000030af0b7812 */ /* 0x000fe200078ef81c */
[----:B------:R-:W-:Y:S01]  /*2950*/  IMAD R142, R12, 0x2800, R197 ;  /* 0x000028000c8e7824 */ /* 0x000fe200078e02c5 */
[CC--:B------:R-:W-:Y:S01]  /*2960*/  LEA.HI R26, R8.reuse, R9.reuse, RZ, 0x4 ;  /* 0x00000009081a7211 */ /* 0x0c0fe200078f20ff */
[----:B------:R0:W-:Y:S01]  /*2970*/  STL [R1+0x10], R20 ;  /* 0x0000101401007387 */ /* 0x0001e20000100800 */
[----:B------:R-:W-:Y:S02]  /*2980*/  LEA.HI R9, R8, R9, RZ, 0x6 ;  /* 0x0000000908097211 */ /* 0x000fe400078f30ff */
[----:B------:R-:W-:Y:S02]  /*2990*/  LOP3.LUT R11, R11, R196, RZ, 0x3c, !PT ;  /* 0x000000c40b0b7212 */ /* 0x000fe400078e3cff */
[----:B------:R-:W-:Y:S02]  /*29a0*/  SHF.R.S32.HI R10, RZ, 0x6, R9 ;  /* 0x00000006ff0a7819 */ /* 0x000fe40000011409 */
[----:B------:R-:W-:-:S02]  /*29b0*/  IADD3 R142, R142, R11, RZ ;  /* 0x0000000b8e8e7210 */ /* 0x000fc40007ffe0ff */
[----:B0-----:R-:W-:Y:S02]  /*29c0*/  SHF.R.S32.HI R20, RZ, 0x1f, R15 ;  /* 0x0000001fff147819 */ /* 0x001fe4000001140f */
[----:B------:R-:W-:Y:S02]  /*29d0*/  SHF.R.U32.HI R8, RZ, 0x3, R199 ;  /* 0x00000003ff087819 */ /* 0x000fe400000116c7 */
[CC--:B------:R-:W-:Y:S02]  /*29e0*/  LEA.HI R30, R20.reuse, R15.reuse, RZ, 0x4 ;  /* 0x0000000f141e7211 */ /* 0x0c0fe400078f20ff */
[----:B------:R-:W-:Y:S02]  /*29f0*/  LOP3.LUT R9, R175, 0x30, R26, 0xf8, !PT ;  /* 0x00000030af097812 */ /* 0x000fe400078ef81a */
[----:B------:R-:W-:Y:S02]  /*2a00*/  LOP3.LUT R11, R199, 0x30, R28, 0xf8, !PT ;  /* 0x00000030c70b7812 */ /* 0x000fe400078ef81c */
[----:B------:R-:W-:Y:S01]  /*2a10*/  LEA.HI R15, R20, R15, RZ, 0x6 ;  /* 0x0000000f140f7211 */ /* 0x000fe200078f30ff */
[C---:B------:R-:W-:Y:S01]  /*2a20*/  IMAD R143, R10.reuse, 0x2800, R197 ;  /* 0x000028000a8f7824 */ /* 0x040fe200078e02c5 */
[----:B------:R-:W-:Y:S01]  /*2a30*/  LOP3.LUT R11, R11, R8, RZ, 0x3c, !PT ;  /* 0x000000080b0b7212 */ /* 0x000fe200078e3cff */
[--C-:B------:R-:W-:Y:S01]  /*2a40*/  IMAD R135, R10, 0x2800, R200.reuse ;  /* 0x000028000a877824 */ /* 0x100fe200078e02c8 */
[----:B------:R-:W-:Y:S01]  /*2a50*/  LOP3.LUT R10, R9, R196, RZ, 0x3c, !PT ;  /* 0x000000c4090a7212 */ /* 0x000fe200078e3cff */
[----:B------:R-:W-:Y:S01]  /*2a60*/  IMAD R132, R12, 0x2800, R200 ;  /* 0x000028000c847824 */ /* 0x000fe200078e02c8 */
[----:B------:R-:W-:-:S02]  /*2a70*/  LOP3.LUT R13, R199, 0x30, R26, 0xf8, !PT ;  /* 0x00000030c70d7812 */ /* 0x000fc400078ef81a */
[----:B------:R-:W-:Y:S02]  /*2a80*/  SHF.R.S32.HI R15, RZ, 0x6, R15 ;  /* 0x00000006ff0f7819 */ /* 0x000fe4000001140f */
[--C-:B------:R-:W-:Y:S01]  /*2a90*/  LOP3.LUT R9, R175, 0x30, R30.reuse, 0xf8, !PT ;  /* 0x00000030af097812 */ /* 0x100fe200078ef81e */
[----:B------:R-:W-:Y:S01]  /*2aa0*/  IMAD.IADD R132, R132, 0x1, R11 ;  /* 0x0000000184847824 */ /* 0x000fe200078e020b */
[----:B------:R-:W-:Y:S01]  /*2ab0*/  LOP3.LUT R14, R13, R8, RZ, 0x3c, !PT ;  /* 0x000000080d0e7212 */ /* 0x000fe200078e3cff */
[----:B------:R-:W-:Y:S01]  /*2ac0*/  IMAD R134, R15, 0x2800, R197 ;  /* 0x000028000f867824 */ /* 0x000fe200078e02c5 */
[----:B------:R-:W-:Y:S02]  /*2ad0*/  LOP3.LUT R9, R9, R196, RZ, 0x3c, !PT ;  /* 0x000000c409097212 */ /* 0x000fe400078e3cff */
[----:B------:R-:W-:Y:S02]  /*2ae0*/  LOP3.LUT R13, R199, 0x30, R30, 0xf8, !PT ;  /* 0x00000030c70d7812 */ /* 0x000fe400078ef81e */
[----:B------:R-:W-:Y:S01]  /*2af0*/  SHF.R.S32.HI R11, RZ, 0x1f, R144 ;  /* 0x0000001fff0b7819 */ /* 0x000fe20000011490 */
[----:B------:R-:W-:Y:S01]  /*2b00*/  IMAD.IADD R143, R143, 0x1, R10 ;  /* 0x000000018f8f7824 */ /* 0x000fe200078e020a */
[----:B------:R-:W-:Y:S01]  /*2b10*/  LOP3.LUT R10, R13, R8, RZ, 0x3c, !PT ;  /* 0x000000080d0a7212 */ /* 0x000fe200078e3cff */
[----:B------:R-:W-:-:S02]  /*2b20*/  IMAD.IADD R134, R134, 0x1, R9 ;  /* 0x0000000186867824 */ /* 0x000fc400078e0209 */
[----:B------:R-:W-:Y:S02]  /*2b30*/  IMAD R131, R15, 0x2800, R200 ;  /* 0x000028000f837824 */ /* 0x000fe400078e02c8 */
[C---:B------:R-:W-:Y:S02]  /*2b40*/  IMAD R9, R11.reuse, R106, RZ ;  /* 0x0000006a0b097224 */ /* 0x040fe400078e02ff */
[----:B------:R-:W-:Y:S02]  /*2b50*/  IMAD R11, R11, R100, RZ ;  /* 0x000000640b0b7224 */ /* 0x000fe400078e02ff */
[----:B------:R-:W-:Y:S01]  /*2b60*/  IMAD.IADD R131, R131, 0x1, R10 ;  /* 0x0000000183837824 */ /* 0x000fe200078e020a */
[----:B------:R-:W-:Y:S01]  /*2b70*/  SHF.L.U32 R10, R106, 0x7, RZ ;  /* 0x000000076a0a7819 */ /* 0x000fe200000006ff */
[----:B------:R-:W-:Y:S01]  /*2b80*/  IMAD R15, R144, R107, R9 ;  /* 0x0000006b900f7224 */ /* 0x000fe200078e0209 */
[C---:B------:R-:W-:Y:S01]  /*2b90*/  SHF.L.U64.HI R9, R106.reuse, 0x7, R107 ;  /* 0x000000076a097819 */ /* 0x040fe2000001026b */
[----:B------:R-:W-:Y:S01]  /*2ba0*/  IMAD R13, R107, 0xa0, RZ ;  /* 0x000000a06b0d7824 */ /* 0x000fe200078e02ff */
[----:B------:R-:W-:Y:S01]  /*2bb0*/  SEL R32, RZ, 0x20, P3 ;  /* 0x00000020ff207807 */ /* 0x000fe20001800000 */
[----:B------:R-:W-:-:S04]  /*2bc0*/  IMAD.WIDE.U32 R106, R106, 0xa0, RZ ;  /* 0x000000a06a6a7825 */ /* 0x000fc800078e00ff */
[C---:B------:R-:W-:Y:S02]  /*2bd0*/  IMAD R21, R144.reuse, R101, R11 ;  /* 0x0000006590157224 */ /* 0x040fe400078e020b */
[----:B------:R-:W-:Y:S01]  /*2be0*/  IMAD.WIDE.U32 R102, R144, R100, R102 ;  /* 0x0000006490667225 */ /* 0x000fe200078e0066 */
[----:B------:R-:W-:-:S03]  /*2bf0*/  SHF.L.U64.HI R11, R100, 0x7, R101 ;  /* 0x00000007640b7819 */ /* 0x000fc60000010265 */
[----:B------:R-:W-:Y:S01]  /*2c00*/  IMAD.WIDE.U32 R104, R144, R100, R104 ;  /* 0x0000006490687225 */ /* 0x000fe200078e0068 */
[----:B------:R-:W-:Y:S02]  /*2c10*/  SEL R120, R120, 0xffffffc0, !P2 ;  /* 0xffffffc078787807 */ /* 0x000fe40005000000 */
[----:B------:R-:W-:Y:S01]  /*2c20*/  LOP3.LUT R39, R35, R32, RZ, 0xfc, !PT ;  /* 0x0000002023277212 */ /* 0x000fe200078efcff */
[----:B------:R-:W-:Y:S02]  /*2c30*/  IMAD.IADD R135, R135, 0x1, R14 ;  /* 0x0000000187877824 */ /* 0x000fe400078e020e */
[----:B------:R-:W-:Y:S01]  /*2c40*/  IMAD.IADD R126, R107, 0x1, R13 ;  /* 0x000000016b7e7824 */ /* 0x000fe200078e020d */
[----:B------:R-:W-:Y:S01]  /*2c50*/  IADD3 R20, R21, R103, RZ ;  /* 0x0000006715147210 */ /* 0x000fe20007ffe0ff */
[----:B------:R-:W-:Y:S01]  /*2c60*/  IMAD.WIDE.U32 R112, R112, 0xa0, RZ ;  /* 0x000000a070707825 */ /* 0x000fe200078e00ff */
[----:B------:R-:W-:Y:S02]  /*2c70*/  LOP3.LUT R25, R26, 0xfffffff0, RZ, 0xc0, !PT ;  /* 0xfffffff01a197812 */ /* 0x000fe400078ec0ff */
[----:B------:R-:W-:Y:S01]  /*2c80*/  LOP3.LUT R27, R28, 0xfffffff0, RZ, 0xc0, !PT ;  /* 0xfffffff01c1b7812 */ /* 0x000fe200078ec0ff */
[----:B------:R-:W-:Y:S01]  /*2c90*/  IMAD.SHL.U32 R12, R100, 0x80, RZ ;  /* 0x00000080640c7824 */ /* 0x000fe200078e00ff */
[----:B------:R-:W-:Y:S01]  /*2ca0*/  LOP3.LUT R29, R30, 0xfffffff0, RZ, 0xc0, !PT ;  /* 0xfffffff01e1d7812 */ /* 0x000fe200078ec0ff */
[----:B------:R-:W-:-:S02]  /*2cb0*/  IMAD.IADD R13, R111, 0x1, R15 ;  /* 0x000000016f0d7824 */ /* 0x000fc400078e020f */
[----:B------:R-:W-:Y:S02]  /*2cc0*/  IMAD.IADD R14, R15, 0x1, R109 ;  /* 0x000000010f0e7824 */ /* 0x000fe400078e026d */
[----:B------:R-:W-:Y:S01]  /*2cd0*/  IMAD.WIDE.U32 R100, R100, 0xa0, RZ ;  /* 0x000000a064647825 */ /* 0x000fe200078e00ff */
[----:B------:R-:W-:-:S03]  /*2ce0*/  LOP3.LUT R34, R35, 0x1, RZ, 0xc0, !PT ;  /* 0x0000000123227812 */ /* 0x000fc600078ec0ff */
[----:B------:R-:W-:Y:S01]  /*2cf0*/  IMAD.IADD R15, R105, 0x1, R21 ;  /* 0x00000001690f7824 */ /* 0x000fe200078e0215 */
[----:B------:R-:W-:Y:S02]  /*2d00*/  SHF.R.S32.HI R21, RZ, 0x4, R26 ;  /* 0x00000004ff157819 */ /* 0x000fe4000001141a */
[----:B------:R-:W-:Y:S01]  /*2d10*/  SHF.R.S32.HI R26, RZ, 0x4, R28 ;  /* 0x00000004ff1a7819 */ /* 0x000fe2000001141c */
[----:B------:R-:W-:Y:S01]  /*2d20*/  IMAD.SHL.U32 R99, R99, 0x2, RZ ;  /* 0x0000000263637824 */ /* 0x000fe200078e00ff */
[----:B------:R-:W-:Y:S01]  /*2d30*/  SHF.R.S32.HI R28, RZ, 0x4, R30 ;  /* 0x00000004ff1c7819 */ /* 0x000fe2000001141e */
[----:B------:R-:W-:Y:S01]  /*2d40*/  IMAD.IADD R130, R122, 0x1, R120 ;  /* 0x000000017a827824 */ /* 0x000fe200078e0278 */
[----:B------:R-:W-:Y:S01]  /*2d50*/  LOP3.LUT R35, R39, 0x2, RZ, 0xc0, !PT ;  /* 0x0000000227237812 */ /* 0x000fe200078ec0ff */
[----:B------:R-:W-:Y:S01]  /*2d60*/  IMAD.IADD R127, R101, 0x1, R127 ;  /* 0x00000001657f7824 */ /* 0x000fe200078e027f */
[----:B------:R-:W-:Y:S01]  /*2d70*/  LOP3.LUT R36, R39, 0x4, RZ, 0xc0, !PT ;  /* 0x0000000427247812 */ /* 0x000fe200078ec0ff */
[----:B------:R-:W-:Y:S01]  /*2d80*/  IMAD.IADD R33, R115, 0x1, R33 ;  /* 0x0000000173217824 */ /* 0x000fe200078e0221 */
[----:B------:R-:W-:-:S02]  /*2d90*/  LOP3.LUT R37, R39, 0x8, RZ, 0xc0, !PT ;  /* 0x0000000827257812 */ /* 0x000fc400078ec0ff */
[----:B------:R-:W-:Y:S02]  /*2da0*/  LOP3.LUT R38, R39, 0x10, RZ, 0xc0, !PT ;  /* 0x0000001027267812 */ /* 0x000fe400078ec0ff */
[----:B------:R-:W-:Y:S02]  /*2db0*/  IADD3 R123, R113, R123, RZ ;  /* 0x0000007b717b7210 */ /* 0x000fe40007ffe0ff */
[----:B------:R-:W-:Y:S02]  /*2dc0*/  SHF.R.S32.HI R30, RZ, 0x1f, R25 ;  /* 0x0000001fff1e7819 */ /* 0x000fe40000011419 */
[----:B------:R-:W-:Y:S02]  /*2dd0*/  SHF.R.S32.HI R31, RZ, 0x1f, R27 ;  /* 0x0000001fff1f7819 */ /* 0x000fe4000001141b */
[----:B------:R-:W-:Y:S02]  /*2de0*/  SHF.R.S32.HI R32, RZ, 0x1f, R29 ;  /* 0x0000001fff207819 */ /* 0x000fe4000001141d */
[----:B------:R-:W-:-:S07]  /*2df0*/  LOP3.LUT R39, R39, 0x20, RZ, 0xc0, !PT ;  /* 0x0000002027277812 */ /* 0x000fce00078ec0ff */
.L_x_434:
[----:B------:R-:W2:Y:S01]  /*2e00*/  LDL.LU R42, [R1+0x10] ;  /* 0x00001000012a7983 */ /* 0x000ea20000300800 */
[----:B------:R-:W0:Y:S01]  /*2e10*/  LDC.64 R124, c[0x0][0x2e8] ;  /* 0x0000ba00ff7c7b82 */ /* 0x000e220000000a00 */
[----:B------:R-:W-:Y:S01]  /*2e20*/  VIADD R51, R24, 0xffffffff ;  /* 0xffffffff18337836 */ /* 0x000fe20000000000 */
[----:B------:R-:W-:Y:S05]  /*2e30*/  YIELD ;  /* 0x0000000000007946 */ /* 0x000fea0003800000 */
[----:B------:R-:W-:Y:S01]  /*2e40*/  SHF.R.S32.HI R40, RZ, 0x1f, R51 ;  /* 0x0000001fff287819 */ /* 0x000fe20000011433 */
[-C--:B------:R-:W-:Y:S01]  /*2e50*/  IMAD R41, R123, R51.reuse, RZ ;  /* 0x000000337b297224 */ /* 0x080fe200078e02ff */
[----:B------:R-:W1:Y:S01]  /*2e60*/  LDC R133, c[0x0][0x3f4] ;  /* 0x0000fd00ff857b82 */ /* 0x000e620000000800 */
[----:B------:R-:W-:Y:S01]  /*2e70*/  IMAD.WIDE.U32 R136, R112, R51, RZ ;  /* 0x0000003370887225 */ /* 0x000fe200078e00ff */
[----:B------:R-:W-:Y:S03]  /*2e80*/  BSSY B0, `(.L_x_335) ;  /* 0x0000ca9000007945 */ /* 0x000fe60003800000 */
[----:B------:R-:W-:Y:S01]  /*2e90*/  IMAD R41, R40, R112, R41 ;  /* 0x0000007028297224 */ /* 0x000fe200078e0229 */
[----:B------:R-:W-:Y:S01]  /*2ea0*/  IADD3 R45, P2, P3, R3, R136, R129 ;  /* 0x00000088032d7210 */ /* 0x000fe20007b5e081 */
[----:B------:R-:W-:-:S02]  /*2eb0*/  IMAD R47, R17, 0x7800, R205 ;  /* 0x00007800112f7824 */ /* 0x000fc400078e02cd */
[----:B------:R-:W-:Y:S02]  /*2ec0*/  IMAD.IADD R92, R137, 0x1, R41 ;  /* 0x00000001895c7824 */ /* 0x000fe400078e0229 */
[----:B------:R-:W-:Y:S02]  /*2ed0*/  IMAD R41, R17, 0x7800, R207 ;  /* 0x0000780011297824 */ /* 0x000fe400078e02cf */
[----:B------:R-:W-:Y:S01]  /*2ee0*/  IMAD.IADD R47, R16, 0x1, R47 ;  /* 0x00000001102f7824 */ /* 0x000fe200078e022f */
[----:B------:R-:W-:Y:S02]  /*2ef0*/  IADD3.X R24, R5, R92, R128, P2, P3 ;  /* 0x0000005c05187210 */ /* 0x000fe400017e6480 */
[----:B0-----:R-:W-:Y:S02]  /*2f00*/  IADD3 R48, P2, P3, R136, R124, R3 ;  /* 0x0000007c88307210 */ /* 0x001fe40007b5e003 */
[----:B------:R-:W-:Y:S02]  /*2f10*/  IADD3 R46, R16, R41, RZ ;  /* 0x00000029102e7210 */ /* 0x000fe40007ffe0ff */
[----:B------:R-:W-:-:S02]  /*2f20*/  IADD3.X R49, R92, R125, R5, P2, P3 ;  /* 0x0000007d5c317210 */ /* 0x000fc400017e6405 */
[----:B------:R-:W-:Y:S02]  /*2f30*/  ISETP.GT.AND P3, PT, R51, R121, PT ;  /* 0x000000793300720c */ /* 0x000fe40003f64270 */
[----:B------:R-:W-:-:S05]  /*2f40*/  IADD3 R44, P2, R45, R124, RZ ;  /* 0x0000007c2d2c7210 */ /* 0x000fca0007f5e0ff */
[----:B------:R-:W-:Y:S01]  /*2f50*/  IMAD.X R45, R24, 0x1, R125, P2 ;  /* 0x00000001182d7824 */ /* 0x000fe200010e067d */
[----:B-1----:R-:W-:Y:S01]  /*2f60*/  ISETP.GE.AND P2, PT, R133, 0x1, PT ;  /* 0x000000018500780c */ /* 0x002fe20003f46270 */
[----:B------:R-:W-:Y:S01]  /*2f70*/  IMAD.MOV.U32 R24, RZ, RZ, R51 ;  /* 0x000000ffff187224 */ /* 0x000fe200078e0033 */
[----:B--2---:R-:W-:-:S04]  /*2f80*/  LOP3.LUT R42, R42, 0xfffffffd, RZ, 0xc0, !PT ;  /* 0xfffffffd2a2a7812 */ /* 0x004fc800078ec0ff */
[----:B------:R-:W-:-:S05]  /*2f90*/  @P3 LOP3.LUT R42, R42, 0x2, RZ, 0xfc, !PT ;  /* 0x000000022a2a3812 */ /* 0x000fca00078efcff */
[----:B------:R0:W-:Y:S02]  /*2fa0*/  STL [R1+0x10], R42 ;  /* 0x0000102a01007387 */ /* 0x0001e40000100800 */
[----:B------:R-:W-:Y:S05]  /*2fb0*/  @!P2 BRA `(.L_x_336) ;  /* 0x000000c4007ca947 */ /* 0x000fea0003800000 */
[----:B------:R-:W-:Y:S01]  /*2fc0*/  ULDC.U8 UR4, c[0x0][0x410] ;  /* 0x0001040000047ab9 */ /* 0x000fe20000000000 */
[-C--:B------:R-:W-:Y:S01]  /*2fd0*/  IMAD R41, R126, R51.reuse, RZ ;  /* 0x000000337e297224 */ /* 0x080fe200078e02ff */
[----:B------:R-:W-:Y:S01]  /*2fe0*/  ISETP.NE.AND P2, PT, RZ, UR4, PT ;  /* 0x00000004ff007c0c */ /* 0x000fe2000bf45270 */
[-C--:B------:R-:W-:Y:S02]  /*2ff0*/  IMAD R43, R127, R51.reuse, RZ ;  /* 0x000000337f2b7224 */ /* 0x080fe400078e02ff */
[----:B------:R-:W-:Y:S02]  /*3000*/  IMAD R96, R24, -0xa0, R2 ;  /* 0xffffff6018607824 */ /* 0x000fe400078e0202 */
[C---:B------:R-:W-:Y:S02]  /*3010*/  IMAD R41, R40.reuse, R106, R41 ;  /* 0x0000006a28297224 */ /* 0x040fe400078e0229 */
[----:B------:R-:W-:Y:S01]  /*3020*/  IMAD R43, R40, R100, R43 ;  /* 0x00000064282b7224 */ /* 0x000fe200078e022b */
[----:B------:R-:W-:Y:S01]  /*3030*/  VIMNMX R96, R96, 0xa0, PT ;  /* 0x000000a060607848 */ /* 0x000fe20003fe0100 */
[----:B------:R-:W-:-:S04]  /*3040*/  IMAD.WIDE.U32 R90, R106, R51, RZ ;  /* 0x000000336a5a7225 */ /* 0x000fc800078e00ff */
[----:B------:R-:W-:-:S04]  /*3050*/  IMAD.WIDE.U32 R88, R100, R51, RZ ;  /* 0x0000003364587225 */ /* 0x000fc800078e00ff */
[----:B------:R-:W-:Y:S02]  /*3060*/  IMAD.IADD R97, R91, 0x1, R41 ;  /* 0x000000015b617824 */ /* 0x000fe400078e0229 */
[----:B------:R-:W-:Y:S01]  /*3070*/  IMAD.IADD R98, R89, 0x1, R43 ;  /* 0x0000000159627824 */ /* 0x000fe200078e022b */
[----:B------:R-:W-:Y:S06]  /*3080*/  @!P2 BRA `(.L_x_337) ;  /* 0x0000005c00aca947 */ /* 0x000fec0003800000 */
[----:B------:R-:W-:Y:S01]  /*3090*/  ISETP.GE.AND P3, PT, R168, R96, PT ;  /* 0x00000060a800720c */ /* 0x000fe20003f66270 */
[----:B------:R-:W-:Y:S01]  /*30a0*/  BSSY B1, `(.L_x_338) ;  /* 0x000003d000017945 */ /* 0x000fe20003800000 */
        /* <DEDUP_REMOVED lines=22> */
[----:B------:R-:W-:Y:S01]  /*3210*/  CS2R R138, SRZ ;  /* 0x00000000008a7805 */ /* 0x000fe2000001ff00 */
[----:B------:R-:W-:Y:S06]  /*3220*/  @P3 BRA `(.L_x_339) ;  /* 0x0000000000903947 */ /* 0x000fec0003800000 */
[----:B------:R-:W-:Y:S01]  /*3230*/  ULDC.64 UR4, c[0x0][0x3e8] ;  /* 0x0000fa0000047ab9 */ /* 0x000fe20000000a00 */
[----:B------:R-:W-:Y:S02]  /*3240*/  CS2R R136, SRZ ;  /* 0x0000000000887805 */ /* 0x000fe4000001ff00 */
[----:B0-----:R-:W-:Y:S02]  /*3250*/  IADD3 R42, P2, P4, R110, UR4, R90 ;  /* 0x000000046e2a7c10 */ /* 0x001fe4000fc5e05a */
[----:B------:R-:W-:Y:S02]  /*3260*/  CS2R R138, SRZ ;  /* 0x00000000008a7805 */ /* 0x000fe4000001ff00 */
[----:B------:R-:W-:Y:S01]  /*3270*/  IADD3.X R43, R13, UR5, R97, P2, P4 ;  /* 0x000000050d2b7c10 */ /* 0x000fe200097e8461 */
[----:B------:R-:W-:Y:S02]  /*3280*/  ULDC.64 UR4, c[0x0][0x400] ;  /* 0x0001000000047ab9 */ /* 0x000fe40000000a00 */
[----:B------:R-:W-:-:S04]  /*3290*/  IADD3 R40, P2, P4, R104, UR4, R88 ;  /* 0x0000000468287c10 */ /* 0x000fc8000fc5e058 */
[----:B------:R-:W-:Y:S02]  /*32a0*/  IADD3.X R41, R15, UR5, R98, P2, P4 ;  /* 0x000000050f297c10 */ /* 0x000fe400097e8462 */
[----:B------:R-:W-:Y:S02]  /*32b0*/  ISETP.GE.AND P2, PT, R22, R133, PT ;  /* 0x000000851600720c */ /* 0x000fe40003f46270 */
[----:B------:R-:W-:Y:S02]  /*32c0*/  CS2R R94, SRZ ;  /* 0x00000000005e7805 */ /* 0x000fe4000001ff00 */
[----:B------:R-:W-:-:S09]  /*32d0*/  CS2R R124, SRZ ;  /* 0x00000000007c7805 */ /* 0x000fd2000001ff00 */
[----:B------:R1:W5:Y:S04]  /*32e0*/  @!P2 LDG.E.64 R136, desc[UR54][R42.64] ;  /* 0x000000362a88a981 */ /* 0x000368000c1e1b00 */
[----:B------:R1:W5:Y:S01]  /*32f0*/  @!P2 LDG.E.64 R138, desc[UR54][R40.64] ;  /* 0x00000036288aa981 */ /* 0x000362000c1e1b00 */
        /* <DEDUP_REMOVED lines=20> */
[----:B------:R-:W-:-:S13]  /*3440*/  ISETP.GE.AND P2, PT, R174, R133, PT ;  /* 0x00000085ae00720c */ /* 0x000fda0003f46270 */
[----:B------:R1:W5:Y:S04]  /*3450*/  @!P2 LDG.E.64 R74, desc[UR54][R42.64+0x50] ;  /* 0x000050362a4aa981 */ /* 0x000368000c1e1b00 */
[----:B------:R1:W5:Y:S02]  /*3460*/  @!P2 LDG.E.64 R76, desc[UR54][R40.64+0x50] ;  /* 0x00005036284ca981 */ /* 0x000364000c1e1b00 */
.L_x_339:
[----:B------:R-:W-:Y:S05]  /*3470*/  BSYNC B1 ;  /* 0x0000000000017941 */ /* 0x000fea0003800000 */
.L_x_338:
[----:B------:R-:W-:Y:S01]  /*3480*/  ISETP.GE.AND P4, PT, R216, R96, PT ;  /* 0x00000060d800720c */ /* 0x000fe20003f86270 */
[----:B------:R-:W-:Y:S01]  /*3490*/  BSSY B1, `(.L_x_340) ;  /* 0x000002b000017945 */ /* 0x000fe20003800000 */
[----:B------:R-:W-:-:S11]  /*34a0*/  CS2R R72, SRZ ;  /* 0x0000000000487805 */ /* 0x000fd6000001ff00 */
[----:B------:R-:W-:Y:S05]  /*34b0*/  @P4 BRA `(.L_x_341) ;  /* 0x0000000000a04947 */ /* 0x000fea0003800000 */
[----:B-1----:R-:W-:Y:S01]  /*34c0*/  IADD3 R40, P2, P5, R110, R90, R10 ;  /* 0x0000005a6e287210 */ /* 0x002fe20007d5e00a */
[----:B------:R-:W-:Y:S01]  /*34d0*/  ULDC.64 UR4, c[0x0][0x3e8] ;  /* 0x0000fa0000047ab9 */ /* 0x000fe20000000a00 */
[----:B------:R-:W-:Y:S02]  /*34e0*/  CS2R R70, SRZ ;  /* 0x0000000000467805 */ /* 0x000fe4000001ff00 */
[----:B------:R-:W-:Y:S02]  /*34f0*/  CS2R R72, SRZ ;  /* 0x0000000000487805 */ /* 0x000fe4000001ff00 */
[----:B------:R-:W-:Y:S02]  /*3500*/  IADD3.X R97, R13, R97, R9, P2, P5 ;  /* 0x000000610d617210 */ /* 0x000fe400017ea409 */
[----:B0-----:R-:W-:-:S04]  /*3510*/  IADD3 R42, P2, P5, R104, R88, R12 ;  /* 0x00000058682a7210 */ /* 0x001fc80007d5e00c */
[----:B------:R-:W-:Y:S02]  /*3520*/  IADD3.X R98, R15, R98, R11, P2, P5 ;  /* 0x000000620f627210 */ /* 0x000fe400017ea40b */
[----:B------:R-:W-:-:S04]  /*3530*/  IADD3 R40, P2, R40, UR4, RZ ;  /* 0x0000000428287c10 */ /* 0x000fc8000ff5e0ff */
[----:B------:R-:W-:Y:S01]  /*3540*/  IADD3.X R41, R97, UR5, RZ, P2, !PT ;  /* 0x0000000561297c10 */ /* 0x000fe200097fe4ff */
[----:B------:R-:W-:Y:S02]  /*3550*/  ULDC.64 UR4, c[0x0][0x400] ;  /* 0x0001000000047ab9 */ /* 0x000fe40000000a00 */
[----:B------:R-:W-:-:S04]  /*3560*/  IADD3 R42, P2, R42, UR4, RZ ;  /* 0x000000042a2a7c10 */ /* 0x000fc8000ff5e0ff */
[----:B------:R-:W-:Y:S02]  /*3570*/  IADD3.X R43, R98, UR5, RZ, P2, !PT ;  /* 0x00000005622b7c10 */ /* 0x000fe400097fe4ff */
        /* <DEDUP_REMOVED lines=28> */
.L_x_341:
[----:B------:R-:W-:Y:S05]  /*3740*/  BSYNC B1 ;  /* 0x0000000000017941 */ /* 0x000fea0003800000 */
.L_x_340:
[----:B------:R-:W-:Y:S01]  /*3750*/  UISETP.NE.AND UP0, UPT, UR53, 0x3, UPT ;  /* 0x000000033500788c */ /* 0x000fe2000bf05270 */
[----:B-----5:R-:W-:Y:S01]  /*3760*/  IMAD.MOV.U32 R156, RZ, RZ, R74 ;  /* 0x000000ffff9c7224 */ /* 0x020fe200078e004a */
[----:B------:R-:W-:Y:S01]  /*3770*/  MOV R160, R82 ;  /* 0x0000005200a07202 */ /* 0x000fe20000000f00 */
[----:B------:R-:W-:Y:S01]  /*3780*/  IMAD.MOV.U32 R158, RZ, RZ, R78 ;  /* 0x000000ffff9e7224 */ /* 0x000fe200078e004e */
[----:B------:R-:W-:Y:S01]  /*3790*/  MOV R161, R84 ;  /* 0x0000005400a17202 */ /* 0x000fe20000000f00 */
[----:B------:R-:W-:Y:S01]  /*37a0*/  IMAD.MOV.U32 R162, RZ, RZ, R86 ;  /* 0x000000ffffa27224 */ /* 0x000fe200078e0056 */
[----:B------:R-:W-:Y:S01]  /*37b0*/  PLOP3.LUT P2, PT, PT, PT, UP0, 0x80, 0x0 ;  /* 0x000000000000781c */ /* 0x000fe20003f4f008 */
[----:B------:R-:W-:Y:S01]  /*37c0*/  IMAD.MOV.U32 R164, RZ, RZ, R94 ;  /* 0x000000ffffa47224 */ /* 0x000fe200078e005e */
[----:B------:R-:W-:Y:S01]  /*37d0*/  MOV R140, R58 ;  /* 0x0000003a008c7202 */ /* 0x000fe20000000f00 */
[----:B------:R-:W-:Y:S01]  /*37e0*/  IMAD.MOV.U32 R166, RZ, RZ, R136 ;  /* 0x000000ffffa67224 */ /* 0x000fe200078e0088 */
[----:B------:R-:W-:Y:S01]  /*37f0*/  MOV R141, R60 ;  /* 0x0000003c008d7202 */ /* 0x000fe20000000f00 */
[----:B------:R-:W-:-:S02]  /*3800*/  IMAD.MOV.U32 R157, RZ, RZ, R76 ;  /* 0x000000ffff9d7224 */ /* 0x000fc400078e004c */
[----:B------:R-:W-:Y:S02]  /*3810*/  IMAD.MOV.U32 R159, RZ, RZ, R80 ;  /* 0x000000ffff9f7224 */ /* 0x000fe400078e0050 */
[----:B------:R-:W-:Y:S02]  /*3820*/  IMAD.MOV.U32 R163, RZ, RZ, R92 ;  /* 0x000000ffffa37224 */ /* 0x000fe400078e005c */
[----:B------:R-:W-:Y:S02]  /*3830*/  IMAD.MOV.U32 R165, RZ, RZ, R124 ;  /* 0x000000ffffa57224 */ /* 0x000fe400078e007c */
[----:B------:R-:W-:Y:S02]  /*3840*/  IMAD.MOV.U32 R167, RZ, RZ, R138 ;  /* 0x000000ffffa77224 */ /* 0x000fe400078e008a */
[----:B------:R-:W-:Y:S02]  /*3850*/  IMAD.MOV.U32 R88, RZ, RZ, R50 ;  /* 0x000000ffff587224 */ /* 0x000fe400078e0032 */
        /* <DEDUP_REMOVED lines=8> */
[----:B------:R-:W-:Y:S01]  /*38e0*/  IMAD.MOV.U32 R155, RZ, RZ, R72 ;  /* 0x000000ffff9b7224 */ /* 0x000fe200078e0048 */
[----:B------:R-:W-:Y:S06]  /*38f0*/  @!P2 BRA `(.L_x_342) ;  /* 0x000000000004a947 */ /* 0x000fec0003800000 */
[----:B------:R-:W-:Y:S01]  /*3900*/  BPT.TRAP 0x1 ;  /* 0x000000040000795c */ /* 0x000fe20000300000 */
.L_x_342:
[----:B------:R-:W-:Y:S01]  /*3910*/  IMAD R97, R17, 0x8, R16 ;  /* 0x0000000811617824 */ /* 0x000fe200078e0210 */
[----:B------:R-:W-:Y:S01]  /*3920*/  SHF.L.U32 R98, R169, 0x1f, RZ ;  /* 0x0000001fa9627819 */ /* 0x000fe200000006ff */
[----:B------:R-:W-:Y:S03]  /*3930*/  BSSY B1, `(.L_x_343) ;  /* 0x0000003000017945 */ /* 0x000fe60003800000 */
[----:B------:R-:W3:Y:S02]  /*3940*/  SYNCS.PHASECHK.TRANS64.TRYWAIT P5, [R97+URZ+0x29890], R98 ;  /* 0x02989062610075a7 */ /* 0x000ee400080a017f */
[----:B---3--:R-:W-:Y:S05]  /*3950*/  @!P5 BRA `(.L_x_344) ;  /* 0x0000026000f8d947 */ /* 0x008fea0003800000 */
.L_x_663:
[----:B------:R-:W-:Y:S05]  /*3960*/  BSYNC B1 ;  /* 0x0000000000017941 */ /* 0x000fea0003800000 */
.L_x_343:
[----:B------:R-:W-:Y:S04]  /*3970*/  BSSY B1, `(.L_x_345) ;  /* 0x00002b6000017945 */ /* 0x000fe80003800000 */
[----:B------:R-:W-:Y:S05]  /*3980*/  @P3 BRA `(.L_x_346) ;  /* 0x0000002800d03947 */ /* 0x000fea0003800000 */
[----:B------:R-:W-:Y:S01]  /*3990*/  ISETP.NE.AND P3, PT, R34, RZ, PT ;  /* 0x000000ff2200720c */ /* 0x000fe20003f65270 */
[----:B------:R-:W-:-:S12]  /*39a0*/  BSSY B2, `(.L_x_347) ;  /* 0x0000073000027945 */ /* 0x000fd80003800000 */
[----:B------:R-:W-:Y:S05]  /*39b0*/  @!P3 BRA `(.L_x_348) ;  /* 0x0000000400c4b947 */ /* 0x000fea0003800000 */
[----:B012---:R0:W1:Y:S01]  /*39c0*/  LDS.128 R40, [R47+0x1a400] ;  /* 0x01a400002f287984 */ /* 0x0070620000000c00 */
[----:B------:R-:W-:Y:S01]  /*39d0*/  ISETP.GE.AND P3, PT, R22, R133, PT ;  /* 0x000000851600720c */ /* 0x000fe20003f66270 */
[----:B------:R-:W-:-:S12]  /*39e0*/  BSSY B3, `(.L_x_349) ;  /* 0x000006d000037945 */ /* 0x000fd80003800000 */
[----:B0-----:R-:W-:Y:S05]  /*39f0*/  @P3 BRA `(.L_x_350) ;  /* 0x0000000400ac3947 */ /* 0x001fea0003800000 */
[--C-:B------:R-:W-:Y:S02]  /*3a00*/  SHF.R.U32.HI R136, RZ, 0x8, R137.reuse ;  /* 0x00000008ff887819 */ /* 0x100fe40000011689 */
[----:B------:R-:W-:Y:S02]  /*3a10*/  SHF.R.U32.HI R138, RZ, 0x10, R137 ;  /* 0x00000010ff8a7819 */ /* 0x000fe40000011689 */
[----:B------:R-:W-:Y:S01]  /*3a20*/  LOP3.LUT R137, R137, 0xff0000ff, RZ, 0xc0, !PT ;  /* 0xff0000ff89897812 */ /* 0x000fe200078ec0ff */
[----:B------:R-:W-:Y:S01]  /*3a30*/  IMAD.SHL.U32 R176, R136, 0x100, RZ ;  /* 0x0000010088b07824 */ /* 0x000fe200078e00ff */
[----:B------:R-:W-:Y:S01]  /*3a40*/  SHF.R.U32.HI R177, RZ, 0x8, R139 ;  /* 0x00000008ffb17819 */ /* 0x000fe2000001168b */
[----:B------:R-:W-:Y:S01]  /*3a50*/  IMAD.U32 R138, R138, 0x10000, RZ ;  /* 0x000100008a8a7824 */ /* 0x000fe200078e00ff */
[----:B------:R-:W-:Y:S02]  /*3a60*/  LOP3.LUT R178, R139, 0xff0000ff, RZ, 0xc0, !PT ;  /* 0xff0000ff8bb27812 */ /* 0x000fe400078ec0ff */
[----:B------:R-:W-:-:S02]  /*3a70*/  LOP3.LUT R137, R137, 0xff00, R176, 0xf8, !PT ;  /* 0x0000ff0089897812 */ /* 0x000fc400078ef8b0 */
[----:B------:R-:W-:Y:S02]  /*3a80*/  SHF.L.U32 R177, R177, 0x8, RZ ;  /* 0x00000008b1b17819 */ /* 0x000fe400000006ff */
[----:B------:R-:W-:Y:S02]  /*3a90*/  LOP3.LUT R137, R137, 0xff0000, R138, 0xf8, !PT ;  /* 0x00ff000089897812 */ /* 0x000fe400078ef88a */
[----:B------:R-:W-:Y:S02]  /*3aa0*/  F2FP.F16.E4M3.UNPACK_B R138, R167.H1 ;  /* 0x000000a7ff8a723e */ /* 0x000fe400030006ff */
[----:B-1----:R-:W-:Y:S02]  /*3ab0*/  F2FP.F16.E4M3.UNPACK_B R176, R41 ;  /* 0x00000029ffb0723e */ /* 0x002fe400020006ff */
[----:B------:R-:W-:Y:S01]  /*3ac0*/  SHF.R.U32.HI R136, RZ, 0x10, R139 ;  /* 0x00000010ff887819 */ /* 0x000fe2000001168b */
[----:B------:R-:W-:Y:S01]  /*3ad0*/  HADD2.F32 R180, -RZ, R138.H0_H0 ;  /* 0x2000008affb47230 */ /* 0x000fe20000004100 */
[----:B------:R-:W-:Y:S01]  /*3ae0*/  LOP3.LUT R178, R178, 0xff00, R177, 0xf8, !PT ;  /* 0x0000ff00b2b27812 */ /* 0x000fe200078ef8b1 */
[--C-:B------:R-:W-:Y:S01]  /*3af0*/  HADD2.F32 R139, -RZ, R176.reuse.H1_H1 ;  /* 0x300000b0ff8b7230 */ /* 0x100fe20000004100 */
[----:B------:R-:W-:Y:S01]  /*3b00*/  F2FP.F16.E4M3.UNPACK_B R177, R166.H1 ;  /* 0x000000a6ffb1723e */ /* 0x000fe200030006ff */
[----:B------:R-:W-:Y:S01]  /*3b10*/  HADD2.F32 R176, -RZ, R176.H0_H0 ;  /* 0x200000b0ffb07230 */ /* 0x000fe20000004100 */
[----:B------:R-:W-:-:S02]  /*3b20*/  F2FP.F16.E4M3.UNPACK_B R167, R167 ;  /* 0x000000a7ffa7723e */ /* 0x000fc400020006ff */
[CC--:B------:R-:W-:Y:S01]  /*3b30*/  FMUL.FTZ R181, R139.reuse, R180.reuse ;  /* 0x000000b48bb57220 */ /* 0x0c0fe20000410000 */
[--C-:B------:R-:W-:Y:S02]  /*3b40*/  HADD2.F32 R179, -RZ, R177.reuse.H0_H0 ;  /* 0x200000b1ffb37230 */ /* 0x100fe40000004100 */
[C---:B------:R-:W-:Y:S01]  /*3b50*/  FMUL.FTZ R180, R176.reuse, R180 ;  /* 0x000000b4b0b47220 */ /* 0x040fe20000410000 */
[----:B------:R-:W-:Y:S01]  /*3b60*/  HADD2.F32 R177, -RZ, R177.H1_H1 ;  /* 0x300000b1ffb17230 */ /* 0x000fe20000004100 */
[----:B------:R-:W-:Y:S02]  /*3b70*/  F2FP.F16.E4M3.UNPACK_B R166, R166 ;  /* 0x000000a6ffa6723e */ /* 0x000fe400020006ff */
[----:B------:R-:W-:Y:S01]  /*3b80*/  FFMA.FTZ R139, R139, R179, R180 ;  /* 0x000000b38b8b7223 */ /* 0x000fe200000100b4 */
[----:B------:R-:W-:Y:S01]  /*3b90*/  F2FP.F16.E4M3.UNPACK_B R180, R41.H1 ;  /* 0x00000029ffb4723e */ /* 0x000fe200030006ff */
[----:B------:R-:W-:Y:S01]  /*3ba0*/  FFMA.FTZ R176, R176, R179, -R181 ;  /* 0x000000b3b0b07223 */ /* 0x000fe200000108b5 */
[----:B------:R-:W-:-:S03]  /*3bb0*/  HADD2.F32 R179, -RZ, R138.H1_H1 ;  /* 0x3000008affb37230 */ /* 0x000fc60000004100 */
[--C-:B------:R-:W-:Y:S02]  /*3bc0*/  HADD2.F32 R41, -RZ, R180.reuse.H1_H1 ;  /* 0x300000b4ff297230 */ /* 0x100fe40000004100 */
[----:B------:R-:W-:-:S03]  /*3bd0*/  HADD2.F32 R138, -RZ, R180.H0_H0 ;  /* 0x200000b4ff8a7230 */ /* 0x000fc60000004100 */
[CC--:B------:R-:W-:Y:S02]  /*3be0*/  FMUL.FTZ R180, R41.reuse, R179.reuse ;  /* 0x000000b329b47220 */ /* 0x0c0fe40000410000 */
[C---:B------:R-:W-:Y:S02]  /*3bf0*/  FMUL.FTZ R179, R138.reuse, R179 ;  /* 0x000000b38ab37220 */ /* 0x040fe40000410000 */
[-C--:B------:R-:W-:Y:S02]  /*3c00*/  FFMA.FTZ R138, R138, R177.reuse, -R180 ;  /* 0x000000b18a8a7223 */ /* 0x080fe400000108b4 */
[----:B------:R-:W-:Y:S01]  /*3c10*/  FFMA.FTZ R177, R41, R177, R179 ;  /* 0x000000b129b17223 */ /* 0x000fe200000100b3 */
[----:B------:R-:W-:Y:S02]  /*3c20*/  IMAD.U32 R41, R136, 0x10000, RZ ;  /* 0x0001000088297824 */ /* 0x000fe400078e00ff */
[----:B------:R-:W-:Y:S01]  /*3c30*/  IMAD.MOV.U32 R136, RZ, RZ, R43 ;  /* 0x000000ffff887224 */ /* 0x000fe200078e002b */
[----:B------:R-:W-:-:S02]  /*3c40*/  F2FP.F16.E4M3.UNPACK_B R43, R137.H1 ;  /* 0x00000089ff2b723e */ /* 0x000fc400030006ff */
[----:B------:R-:W-:Y:S02]  /*3c50*/  LOP3.LUT R41, R178, 0xff0000, R41, 0xf8, !PT ;  /* 0x00ff0000b2297812 */ /* 0x000fe400078ef829 */
[-C--:B------:R-:W-:Y:S01]  /*3c60*/  F2FP.F16.E4M3.UNPACK_B R181, R136.reuse ;  /* 0x00000088ffb5723e */ /* 0x080fe200020006ff */
[--C-:B------:R-:W-:Y:S01]  /*3c70*/  HADD2.F32 R180, -RZ, R43.reuse.H0_H0 ;  /* 0x2000002bffb47230 */ /* 0x100fe20000004100 */
[-C--:B------:R-:W-:Y:S01]  /*3c80*/  F2FP.F16.E4M3.UNPACK_B R178, R41.reuse.H1 ;  /* 0x00000029ffb2723e */ /* 0x080fe200030006ff */
[----:B------:R-:W-:Y:S01]  /*3c90*/  HADD2.F32 R43, -RZ, R43.H1_H1 ;  /* 0x3000002bff2b7230 */ /* 0x000fe20000004100 */
[----:B------:R-:W-:Y:S01]  /*3ca0*/  F2FP.F16.E4M3.UNPACK_B R136, R136.H1 ;  /* 0x00000088ff88723e */ /* 0x000fe200030006ff */
[--C-:B------:R-:W-:Y:S01]  /*3cb0*/  HADD2.F32 R179, -RZ, R181.reuse.H1_H1 ;  /* 0x300000b5ffb37230 */ /* 0x100fe20000004100 */
[----:B------:R-:W-:Y:S01]  /*3cc0*/  F2FP.SATFINITE.E4M3.F32.PACK_AB_MERGE_C R138, R177, R138, RZ ;  /* 0x0000008ab18a723e */ /* 0x000fe200048070ff */
[--C-:B------:R-:W-:Y:S01]  /*3cd0*/  HADD2.F32 R182, -RZ, R178.reuse.H0_H0 ;  /* 0x200000b2ffb67230 */ /* 0x100fe20000004100 */
[----:B------:R-:W-:Y:S01]  /*3ce0*/  F2FP.F16.E4M3.UNPACK_B R41, R41 ;  /* 0x00000029ff29723e */ /* 0x000fe200020006ff */
[----:B------:R-:W-:Y:S01]  /*3cf0*/  HADD2.F32 R181, -RZ, R181.H0_H0 ;  /* 0x200000b5ffb57230 */ /* 0x000fe20000004100 */
[----:B------:R-:W-:Y:S01]  /*3d00*/  F2FP.SATFINITE.E4M3.F32.PACK_AB_MERGE_C R139, R139, R176, R138 ;  /* 0x000000b08b8b723e */ /* 0x000fe2000480708a */
[----:B------:R-:W-:-:S02]  /*3d10*/  HADD2.F32 R178, -RZ, R178.H1_H1 ;  /* 0x300000b2ffb27230 */ /* 0x000fc40000004100 */
[----:B------:R-:W-:Y:S01]  /*3d20*/  FMUL.FTZ R183, R179, R182 ;  /* 0x000000b6b3b77220 */ /* 0x000fe20000410000 */
[----:B------:R-:W-:Y:S02]  /*3d30*/  F2FP.F16.E4M3.UNPACK_B R138, R42 ;  /* 0x0000002aff8a723e */ /* 0x000fe400020006ff */
[----:B------:R-:W-:Y:S01]  /*3d40*/  F2FP.F16.E4M3.UNPACK_B R137, R137 ;  /* 0x00000089ff89723e */ /* 0x000fe200020006ff */
[C---:B------:R-:W-:Y:S01]  /*3d50*/  FFMA.FTZ R183, R181.reuse, R180, -R183 ;  /* 0x000000b4b5b77223 */ /* 0x040fe200000108b7 */
[----:B------:R-:W-:Y:S01]  /*3d60*/  FMUL.FTZ R181, R181, R182 ;  /* 0x000000b6b5b57220 */ /* 0x000fe20000410000 */
[----:B------:R-:W-:Y:S02]  /*3d70*/  F2FP.F16.E4M3.UNPACK_B R42, R42.H1 ;  /* 0x0000002aff2a723e */ /* 0x000fe400030006ff */
[----:B------:R-:W-:Y:S02]  /*3d80*/  HADD2.F32 R176, -RZ, R137.H0_H0 ;  /* 0x20000089ffb07230 */ /* 0x000fe40000004100 */
[----:B------:R-:W-:Y:S01]  /*3d90*/  FFMA.FTZ R181, R179, R180, R181 ;  /* 0x000000b4b3b57223 */ /* 0x000fe200000100b5 */
[----:B------:R-:W-:-:S02]  /*3da0*/  HADD2.F32 R179, -RZ, R136.H1_H1 ;  /* 0x30000088ffb37230 */ /* 0x000fc40000004100 */
[----:B------:R-:W-:Y:S02]  /*3db0*/  HADD2.F32 R136, -RZ, R136.H0_H0 ;  /* 0x20000088ff887230 */ /* 0x000fe40000004100 */
[----:B------:R-:W-:Y:S02]  /*3dc0*/  HADD2.F32 R137, -RZ, R137.H1_H1 ;  /* 0x30000089ff897230 */ /* 0x000fe40000004100 */
[----:B------:R-:W-:-:S04]  /*3dd0*/  FMUL.FTZ R180, R179, R178 ;  /* 0x000000b2b3b47220 */ /* 0x000fc80000410000 */
[CC--:B------:R-:W-:Y:S01]  /*3de0*/  FFMA.FTZ R180, R136.reuse, R43.reuse, -R180 ;  /* 0x0000002b88b47223 */ /* 0x0c0fe200000108b4 */
[----:B------:R-:W-:Y:S01]  /*3df0*/  FMUL.FTZ R136, R136, R178 ;  /* 0x000000b288887220 */ /* 0x000fe20000410000 */
[--C-:B------:R-:W-:Y:S02]  /*3e00*/  HADD2.F32 R178, -RZ, R41.reuse.H0_H0 ;  /* 0x20000029ffb27230 */ /* 0x100fe40000004100 */
[----:B------:R-:W-:Y:S02]  /*3e10*/  HADD2.F32 R41, -RZ, R41.H1_H1 ;  /* 0x30000029ff297230 */ /* 0x000fe40000004100 */
[----:B------:R-:W-:Y:S01]  /*3e20*/  FFMA.FTZ R136, R179, R43, R136 ;  /* 0x0000002bb3887223 */ /* 0x000fe20000010088 */
[--C-:B------:R-:W-:Y:S02]  /*3e30*/  HADD2.F32 R43, -RZ, R138.reuse.H1_H1 ;  /* 0x3000008aff2b7230 */ /* 0x100fe40000004100 */
[----:B------:R-:W-:Y:S02]  /*3e40*/  HADD2.F32 R138, -RZ, R138.H0_H0 ;  /* 0x2000008aff8a7230 */ /* 0x000fe40000004100 */
[----:B------:R-:W-:-:S02]  /*3e50*/  HADD2.F32 R179, -RZ, R167.H1_H1 ;  /* 0x300000a7ffb37230 */ /* 0x000fc40000004100 */
[CC--:B------:R-:W-:Y:S01]  /*3e60*/  FMUL.FTZ R177, R43.reuse, R178.reuse ;  /* 0x000000b22bb17220 */ /* 0x0c0fe20000410000 */
[----:B------:R-:W-:Y:S02]  /*3e70*/  HADD2.F32 R167, -RZ, R167.H0_H0 ;  /* 0x200000a7ffa77230 */ /* 0x000fe40000004100 */
[----:B------:R-:W-:Y:S01]  /*3e80*/  FMUL.FTZ R178, R138, R178 ;  /* 0x000000b28ab27220 */ /* 0x000fe20000410000 */
[----:B------:R-:W-:Y:S01]  /*3e90*/  F2FP.SATFINITE.E4M3.F32.PACK_AB_MERGE_C R136, R136, R180, RZ ;  /* 0x000000b48888723e */ /* 0x000fe200048070ff */
[-C--:B------:R-:W-:Y:S02]  /*3ea0*/  FFMA.FTZ R177, R138, R176.reuse, -R177 ;  /* 0x000000b08ab17223 */ /* 0x080fe400000108b1 */
[----:B------:R-:W-:Y:S01]  /*3eb0*/  FFMA.FTZ R178, R43, R176, R178 ;  /* 0x000000b02bb27223 */ /* 0x000fe200000100b2 */
[--C-:B------:R-:W-:Y:S01]  /*3ec0*/  HADD2.F32 R43, -RZ, R42.reuse.H1_H1 ;  /* 0x3000002aff2b7230 */ /* 0x100fe20000004100 */
[----:B------:R-:W-:Y:S01]  /*3ed0*/  F2FP.SATFINITE.E4M3.F32.PACK_AB_MERGE_C R136, R181, R183, R136 ;  /* 0x000000b7b588723e */ /* 0x000fe20004807088 */
[----:B------:R-:W-:-:S03]  /*3ee0*/  HADD2.F32 R42, -RZ, R42.H0_H0 ;  /* 0x2000002aff2a7230 */ /* 0x000fc60000004100 */
[CC--:B------:R-:W-:Y:S02]  /*3ef0*/  FMUL.FTZ R138, R43.reuse, R41.reuse ;  /* 0x000000292b8a7220 */ /* 0x0c0fe40000410000 */
[C---:B------:R-:W-:Y:S02]  /*3f00*/  FMUL.FTZ R176, R42.reuse, R41 ;  /* 0x000000292ab07220 */ /* 0x040fe40000410000 */
[-C--:B------:R-:W-:Y:S01]  /*3f10*/  FFMA.FTZ R41, R42, R137.reuse, -R138 ;  /* 0x000000892a297223 */ /* 0x080fe2000001088a */
[----:B------:R-:W-:Y:S01]  /*3f20*/  F2FP.F16.E4M3.UNPACK_B R138, R40.H1 ;  /* 0x00000028ff8a723e */ /* 0x000fe200030006ff */
[----:B------:R-:W-:Y:S01]  /*3f30*/  FFMA.FTZ R42, R43, R137, R176 ;  /* 0x000000892b2a7223 */ /* 0x000fe200000100b0 */
[--C-:B------:R-:W-:Y:S02]  /*3f40*/  HADD2.F32 R137, -RZ, R166.reuse.H1_H1 ;  /* 0x300000a6ff897230 */ /* 0x100fe40000004100 */
[----:B------:R-:W-:Y:S02]  /*3f50*/  HADD2.F32 R166, -RZ, R166.H0_H0 ;  /* 0x200000a6ffa67230 */ /* 0x000fe40000004100 */
[--C-:B------:R-:W-:Y:S01]  /*3f60*/  HADD2.F32 R43, -RZ, R138.reuse.H1_H1 ;  /* 0x3000008aff2b7230 */ /* 0x100fe20000004100 */
[----:B------:R-:W-:Y:S01]  /*3f70*/  F2FP.SATFINITE.E4M3.F32.PACK_AB_MERGE_C R41, R42, R41, RZ ;  /* 0x000000292a29723e */ /* 0x000fe200048070ff */
[----:B------:R-:W-:-:S03]  /*3f80*/  HADD2.F32 R138, -RZ, R138.H0_H0 ;  /* 0x2000008aff8a7230 */ /* 0x000fc60000004100 */
[C---:B------:R-:W-:Y:S01]  /*3f90*/  FMUL.FTZ R176, R43.reuse, R179 ;  /* 0x000000b32bb07220 */ /* 0x040fe20000410000 */
[----:B------:R-:W-:Y:S01]  /*3fa0*/  F2FP.SATFINITE.E4M3.F32.PACK_AB_MERGE_C R177, R178, R177, R41 ;  /* 0x000000b1b2b1723e */ /* 0x000fe20004807029 */
[C---:B------:R-:W-:Y:S01]  /*3fb0*/  FMUL.FTZ R179, R138.reuse, R179 ;  /* 0x000000b38ab37220 */ /* 0x040fe20000410000 */
[----:B------:R-:W-:Y:S02]  /*3fc0*/  IMAD.MOV.U32 R41, RZ, RZ, R139 ;  /* 0x000000ffff297224 */ /* 0x000fe400078e008b */
[----:B------:R-:W-:Y:S01]  /*3fd0*/  FFMA.FTZ R176, R138, R137, -R176 ;  /* 0x000000898ab07223 */ /* 0x000fe200000108b0 */
[----:B------:R-:W-:Y:S01]  /*3fe0*/  MOV R42, R177 ;  /* 0x000000b1002a7202 */ /* 0x000fe20000000f00 */
[----:B------:R-:W-:Y:S01]  /*3ff0*/  FFMA.FTZ R179, R43, R137, R179 ;  /* 0x000000892bb37223 */ /* 0x000fe200000100b3 */
[----:B------:R-:W-:-:S04]  /*4000*/  F2FP.F16.E4M3.UNPACK_B R43, R40 ;  /* 0x00000028ff2b723e */ /* 0x000fc800020006ff */
[----:B------:R-:W-:Y:S01]  /*4010*/  F2FP.SATFINITE.E4M3.F32.PACK_AB_MERGE_C R176, R179, R176, RZ ;  /* 0x000000b0b3b0723e */ /* 0x000fe200048070ff */
[--C-:B------:R-:W-:Y:S02]  /*4020*/  HADD2.F32 R40, -RZ, R43.reuse.H1_H1 ;  /* 0x3000002bff287230 */ /* 0x100fe40000004100 */
[----:B------:R-:W-:-:S03]  /*4030*/  HADD2.F32 R43, -RZ, R43.H0_H0 ;  /* 0x2000002bff2b7230 */ /* 0x000fc60000004100 */
[CC--:B------:R-:W-:Y:S02]  /*4040*/  FMUL.FTZ R137, R40.reuse, R167.reuse ;  /* 0x000000a728897220 */ /* 0x0c0fe40000410000 */
[C---:B------:R-:W-:Y:S02]  /*4050*/  FMUL.FTZ R167, R43.reuse, R167 ;  /* 0x000000a72ba77220 */ /* 0x040fe40000410000 */
[-C--:B------:R-:W-:Y:S01]  /*4060*/  FFMA.FTZ R137, R43, R166.reuse, -R137 ;  /* 0x000000a62b897223 */ /* 0x080fe20000010889 */
[----:B------:R-:W-:Y:S02]  /*4070*/  IMAD.MOV.U32 R43, RZ, RZ, R136 ;  /* 0x000000ffff2b7224 */ /* 0x000fe400078e0088 */
[----:B------:R-:W-:-:S05]  /*4080*/  FFMA.FTZ R167, R40, R166, R167 ;  /* 0x000000a628a77223 */ /* 0x000fca00000100a7 */
[----:B------:R-:W-:-:S05]  /*4090*/  F2FP.SATFINITE.E4M3.F32.PACK_AB_MERGE_C R137, R167, R137, R176 ;  /* 0x00000089a789723e */ /* 0x000fca00048070b0 */
[----:B------:R-:W-:-:S07]  /*40a0*/  IMAD.MOV.U32 R40, RZ, RZ, R137 ;  /* 0x000000ffff287224 */ /* 0x000fce00078e0089 */
.L_x_350:
[----:B------:R-:W-:Y:S05]  /*40b0*/  BSYNC B3 ;  /* 0x0000000000037941 */ /* 0x000fea0003800000 */
.L_x_349:
[----:B-1----:R4:W-:Y:S02]  /*40c0*/  STG.E.128 desc[UR54][R48.64], R40 ;  /* 0x0000002830007986 */ /* 0x0029e4000c101d36 */
.L_x_348:
[----:B------:R-:W-:Y:S05]  /*40d0*/  BSYNC B2 ;  /* 0x0000000000027941 */ /* 0x000fea0003800000 */
.L_x_347:
[----:B------:R-:W-:Y:S01]  /*40e0*/  ISETP.NE.AND P3, PT, R35, RZ, PT ;  /* 0x000000ff2300720c */ /* 0x000fe20003f65270 */
[----:B------:R-:W-:-:S12]  /*40f0*/  BSSY B2, `(.L_x_351) ;  /* 0x0000073000027945 */ /* 0x000fd80003800000 */
[----:B------:R-:W-:Y:S05]  /*4100*/  @!P3 BRA `(.L_x_352) ;  /* 0x0000000400c4b947 */ /* 0x000fea0003800000 */
[----:B012-4-:R0:W1:Y:S01]  /*4110*/  LDS.128 R40, [R46+0x1a400] ;  /* 0x01a400002e287984 */ /* 0x0170620000000c00 */
[----:B------:R-:W-:Y:S01]  /*4120*/  ISETP.GE.AND P3, PT, R170, R133, PT ;  /* 0x00000085aa00720c */ /* 0x000fe20003f66270 */
[----:B------:R-:W-:-:S12]  /*4130*/  BSSY B3, `(.L_x_353) ;  /* 0x000006d000037945 */ /* 0x000fd80003800000 */
[----:B0-----:R-:W-:Y:S05]  /*4140*/  @P3 BRA `(.L_x_354) ;  /* 0x0000000400ac3947 */ /* 0x001fea0003800000 */
[--C-:B------:R-:W-:Y:S02]  /*4150*/  SHF.R.U32.HI R136, RZ, 0x8, R95.reuse ;  /* 0x00000008ff887819 */ /* 0x100fe4000001165f */
[----:B------:R-:W-:Y:S02]  /*4160*/  LOP3.LUT R124, R95, 0xff0000ff, RZ, 0xc0, !PT ;  /* 0xff0000ff5f7c7812 */ /* 0x000fe400078ec0ff */
[----:B------:R-:W-:Y:S01]  /*4170*/  SHF.R.U32.HI R95, RZ, 0x10, R95 ;  /* 0x00000010ff5f7819 */ /* 0x000fe2000001165f */
[----:B------:R-:W-:Y:S01]  /*4180*/  IMAD.SHL.U32 R136, R136, 0x100, RZ ;  /* 0x0000010088887824 */ /* 0x000fe200078e00ff */
[----:B------:R-:W-:Y:S02]  /*4190*/  SHF.R.U32.HI R137, RZ, 0x8, R125 ;  /* 0x00000008ff897819 */ /* 0x000fe4000001167d */
[----:B------:R-:W-:Y:S01]  /*41a0*/  LOP3.LUT R138, R125, 0xff0000ff, RZ, 0xc0, !PT ;  /* 0xff0000ff7d8a7812 */ /* 0x000fe200078ec0ff */
[----:B------:R-:W-:Y:S01]  /*41b0*/  IMAD.U32 R95, R95, 0x10000, RZ ;  /* 0x000100005f5f7824 */ /* 0x000fe200078e00ff */
[----:B------:R-:W-:Y:S01]  /*41c0*/  LOP3.LUT R124, R124, 0xff00, R136, 0xf8, !PT ;  /* 0x0000ff007c7c7812 */ /* 0x000fe200078ef888 */
[----:B------:R-:W-:Y:S01]  /*41d0*/  IMAD.SHL.U32 R137, R137, 0x100, RZ ;  /* 0x0000010089897824 */ /* 0x000fe200078e00ff */
[----:B-1----:R-:W-:-:S02]  /*41e0*/  F2FP.F16.E4M3.UNPACK_B R136, R41 ;  /* 0x00000029ff88723e */ /* 0x002fc400020006ff */
[----:B------:R-:W-:Y:S02]  /*41f0*/  LOP3.LUT R95, R124, 0xff0000, R95, 0xf8, !PT ;  /* 0x00ff00007c5f7812 */ /* 0x000fe400078ef85f */
[-C--:B------:R-:W-:Y:S02]  /*4200*/  F2FP.F16.E4M3.UNPACK_B R124, R165.reuse.H1 ;  /* 0x000000a5ff7c723e */ /* 0x080fe400030006ff */
[----:B------:R-:W-:Y:S01]  /*4210*/  SHF.R.U32.HI R94, RZ, 0x10, R125 ;  /* 0x00000010ff5e7819 */ /* 0x000fe2000001167d */
[----:B------:R-:W-:Y:S01]  /*4220*/  HADD2.F32 R125, -RZ, R136.H1_H1 ;  /* 0x30000088ff7d7230 */ /* 0x000fe20000004100 */
[----:B------:R-:W-:Y:S01]  /*4230*/  LOP3.LUT R138, R138, 0xff00, R137, 0xf8, !PT ;  /* 0x0000ff008a8a7812 */ /* 0x000fe200078ef889 */
[----:B------:R-:W-:Y:S01]  /*4240*/  HADD2.F32 R166, -RZ, R124.H0_H0 ;  /* 0x2000007cffa67230 */ /* 0x000fe20000004100 */
        /* <DEDUP_REMOVED lines=18> */
[----:B------:R-:W-:Y:S01]  /*4370*/  IMAD.U32 R41, R94, 0x10000, RZ ;  /* 0x000100005e297824 */ /* 0x000fe200078e00ff */
[----:B------:R-:W-:Y:S02]  /*4380*/  MOV R94, R43 ;  /* 0x0000002b005e7202 */ /* 0x000fe40000000f00 */
        /* <DEDUP_REMOVED lines=57> */
[-C--:B------:R-:W-:Y:S01]  /*4720*/  FFMA.FTZ R136, R124, R95.reuse, -R136 ;  /* 0x0000005f7c887223 */ /* 0x080fe20000010888 */
[----:B------:R-:W-:Y:S01]  /*4730*/  FFMA.FTZ R139, R43, R95, R139 ;  /* 0x0000005f2b8b7223 */ /* 0x000fe2000001008b */
[----:B------:R-:W-:Y:S01]  /*4740*/  F2FP.F16.E4M3.UNPACK_B R43, R40 ;  /* 0x00000028ff2b723e */ /* 0x000fe200020006ff */
[----:B------:R-:W-:-:S03]  /*4750*/  IMAD.MOV.U32 R42, RZ, RZ, R137 ;  /* 0x000000ffff2a7224 */ /* 0x000fc600078e0089 */
        /* <DEDUP_REMOVED lines=10> */
.L_x_354:
[----:B------:R-:W-:Y:S05]  /*4800*/  BSYNC B3 ;  /* 0x0000000000037941 */ /* 0x000fea0003800000 */
.L_x_353:
[----:B-1----:R0:W-:Y:S02]  /*4810*/  STG.E.128 desc[UR54][R48.64+0x20], R40 ;  /* 0x0000202830007986 */ /* 0x0021e4000c101d36 */
.L_x_352:
[----:B------:R-:W-:Y:S05]  /*4820*/  BSYNC B2 ;  /* 0x0000000000027941 */ /* 0x000fea0003800000 */
.L_x_351:
        /* <DEDUP_REMOVED lines=83> */
[--C-:B------:R-:W-:Y:S02]  /*4d60*/  HADD2.F32 R43, -RZ, R42.reuse.H1_H1 ;  /* 0x3000002aff2b7230 */ /* 0x100fe40000004100 */
        /* <DEDUP_REMOVED lines=24> */
[----:B------:R-:W-:Y:S01]  /*4ef0*/  F2FP.SATFINITE.E4M3.F32.PACK_AB_MERGE_C R43, R137, R139, R86 ;  /* 0x0000008b892b723e */ /* 0x000fe20004807056 */
[----:B------:R-:W-:-:S05]  /*4f00*/  FFMA.FTZ R163, R40, R162, R163 ;  /* 0x000000a228a37223 */ /* 0x000fca00000100a3 */
[----:B------:R-:W-:-:S07]  /*4f10*/  F2FP.SATFINITE.E4M3.F32.PACK_AB_MERGE_C R40, R163, R87, R94 ;  /* 0x00000057a328723e */ /* 0x000fce000480705e */
.L_x_358:
[----:B------:R-:W-:Y:S05]  /*4f20*/  BSYNC B3 ;  /* 0x0000000000037941 */ /* 0x000fea0003800000 */
.L_x_357:
[----:B-1----:R0:W-:Y:S02]  /*4f30*/  STG.E.128 desc[UR54][R48.64+0x40], R40 ;  /* 0x0000402830007986 */ /* 0x0021e4000c101d36 */
.L_x_356:
[----:B------:R-:W-:Y:S05]  /*4f40*/  BSYNC B2 ;  /* 0x0000000000027941 */ /* 0x000fea0003800000 */
.L_x_355:
        /* <DEDUP_REMOVED lines=14> */
[----:B------:R-:W-:-:S02]  /*5030*/  LOP3.LUT R84, R84, 0xff00, R87, 0xf8, !PT ;  /* 0x0000ff0054547812 */ /* 0x000fc400078ef857 */
[----:B------:R-:W-:Y:S02]  /*5040*/  SHF.R.U32.HI R82, RZ, 0x10, R85 ;  /* 0x00000010ff527819 */ /* 0x000fe40000011655 */
[----:B------:R-:W-:Y:S02]  /*5050*/  SHF.L.U32 R85, R86, 0x8, RZ ;  /* 0x0000000856557819 */ /* 0x000fe400000006ff */
[----:B------:R-:W-:Y:S02]  /*5060*/  LOP3.LUT R83, R84, 0xff0000, R83, 0xf8, !PT ;  /* 0x00ff000054537812 */ /* 0x000fe400078ef853 */
[----:B------:R-:W-:Y:S02]  /*5070*/  F2FP.F16.E4M3.UNPACK_B R84, R161.H1 ;  /* 0x000000a1ff54723e */ /* 0x000fe400030006ff */
[----:B-1----:R-:W-:Y:S02]  /*5080*/  F2FP.F16.E4M3.UNPACK_B R86, R41 ;  /* 0x00000029ff56723e */ /* 0x002fe400020006ff */
[----:B------:R-:W-:Y:S01]  /*5090*/  LOP3.LUT R92, R92, 0xff00, R85, 0xf8, !PT ;  /* 0x0000ff005c5c7812 */ /* 0x000fe200078ef855 */
[----:B------:R-:W-:Y:S01]  /*50a0*/  HADD2.F32 R94, -RZ, R84.H0_H0 ;  /* 0x20000054ff5e7230 */ /* 0x000fe20000004100 */
[-C--:B------:R-:W-:Y:S01]  /*50b0*/  F2FP.F16.E4M3.UNPACK_B R87, R160.reuse.H1 ;  /* 0x000000a0ff57723e */ /* 0x080fe200030006ff */
[--C-:B------:R-:W-:Y:S01]  /*50c0*/  HADD2.F32 R85, -RZ, R86.reuse.H1_H1 ;  /* 0x30000056ff557230 */ /* 0x100fe20000004100 */
[----:B------:R-:W-:Y:S01]  /*50d0*/  F2FP.F16.E4M3.UNPACK_B R161, R161 ;  /* 0x000000a1ffa1723e */ /* 0x000fe200020006ff */
[----:B------:R-:W-:Y:S01]  /*50e0*/  HADD2.F32 R86, -RZ, R86.H0_H0 ;  /* 0x20000056ff567230 */ /* 0x000fe20000004100 */
[----:B------:R-:W-:Y:S01]  /*50f0*/  F2FP.F16.E4M3.UNPACK_B R160, R160 ;  /* 0x000000a0ffa0723e */ /* 0x000fe200020006ff */
[----:B------:R-:W-:-:S02]  /*5100*/  HADD2.F32 R93, -RZ, R87.H0_H0 ;  /* 0x20000057ff5d7230 */ /* 0x000fc40000004100 */
[-C--:B------:R-:W-:Y:S01]  /*5110*/  FMUL.FTZ R95, R85, R94.reuse ;  /* 0x0000005e555f7220 */ /* 0x080fe20000410000 */
[----:B------:R-:W-:Y:S02]  /*5120*/  HADD2.F32 R87, -RZ, R87.H1_H1 ;  /* 0x30000057ff577230 */ /* 0x000fe40000004100 */
[C---:B------:R-:W-:Y:S01]  /*5130*/  FMUL.FTZ R94, R86.reuse, R94 ;  /* 0x0000005e565e7220 */ /* 0x040fe20000410000 */
[----:B------:R-:W-:-:S03]  /*5140*/  FFMA.FTZ R86, R86, R93, -R95 ;  /* 0x0000005d56567223 */ /* 0x000fc6000001085f */
[----:B------:R-:W-:Y:S01]  /*5150*/  FFMA.FTZ R85, R85, R93, R94 ;  /* 0x0000005d55557223 */ /* 0x000fe2000001005e */
[----:B------:R-:W-:Y:S01]  /*5160*/  F2FP.F16.E4M3.UNPACK_B R94, R41.H1 ;  /* 0x00000029ff5e723e */ /* 0x000fe200030006ff */
[----:B------:R-:W-:-:S04]  /*5170*/  HADD2.F32 R93, -RZ, R84.H1_H1 ;  /* 0x30000054ff5d7230 */ /* 0x000fc80000004100 */
        /* <DEDUP_REMOVED lines=31> */
[----:B------:R-:W-:-:S03]  /*5370*/  HADD2.F32 R82, -RZ, R82.H0_H0 ;  /* 0x20000052ff527230 */ /* 0x000fc60000004100 */
[----:B------:R-:W-:-:S04]  /*5380*/  FMUL.FTZ R94, R93, R92 ;  /* 0x0000005c5d5e7220 */ /* 0x000fc80000410000 */
[C---:B------:R-:W-:Y:S01]  /*5390*/  FFMA.FTZ R94, R82.reuse, R43, -R94 ;  /* 0x0000002b525e7223 */ /* 0x040fe2000001085e */
[----:B------:R-:W-:Y:S01]  /*53a0*/  FMUL.FTZ R82, R82, R92 ;  /* 0x0000005c52527220 */ /* 0x000fe20000410000 */
[----:B------:R-:W-:-:S03]  /*53b0*/  HADD2.F32 R92, -RZ, R41.H0_H0 ;  /* 0x20000029ff5c7230 */ /* 0x000fc60000004100 */
[----:B------:R-:W-:Y:S01]  /*53c0*/  FFMA.FTZ R82, R93, R43, R82 ;  /* 0x0000002b5d527223 */ /* 0x000fe20000010052 */
[--C-:B------:R-:W-:Y:S02]  /*53d0*/  HADD2.F32 R43, -RZ, R84.reuse.H1_H1 ;  /* 0x30000054ff2b7230 */ /* 0x100fe40000004100 */
[----:B------:R-:W-:Y:S02]  /*53e0*/  HADD2.F32 R84, -RZ, R84.H0_H0 ;  /* 0x20000054ff547230 */ /* 0x000fe40000004100 */
[--C-:B------:R-:W-:Y:S02]  /*53f0*/  HADD2.F32 R93, -RZ, R161.reuse.H1_H1 ;  /* 0x300000a1ff5d7230 */ /* 0x100fe40000004100 */
[-C--:B------:R-:W-:Y:S01]  /*5400*/  FMUL.FTZ R87, R43, R92.reuse ;  /* 0x0000005c2b577220 */ /* 0x080fe20000410000 */
[----:B------:R-:W-:Y:S02]  /*5410*/  HADD2.F32 R161, -RZ, R161.H0_H0 ;  /* 0x200000a1ffa17230 */ /* 0x000fe40000004100 */
[----:B------:R-:W-:Y:S01]  /*5420*/  FMUL.FTZ R92, R84, R92 ;  /* 0x0000005c545c7220 */ /* 0x000fe20000410000 */
[----:B------:R-:W-:Y:S01]  /*5430*/  F2FP.SATFINITE.E4M3.F32.PACK_AB_MERGE_C R82, R82, R94, RZ ;  /* 0x0000005e5252723e */ /* 0x000fe200048070ff */
[----:B------:R-:W-:Y:S01]  /*5440*/  FFMA.FTZ R87, R84, R86, -R87 ;  /* 0x0000005654577223 */ /* 0x000fe20000010857 */
[----:B------:R-:W-:-:S02]  /*5450*/  HADD2.F32 R84, -RZ, R41.H1_H1 ;  /* 0x30000029ff547230 */ /* 0x000fc40000004100 */
[----:B------:R-:W-:Y:S01]  /*5460*/  FFMA.FTZ R92, R43, R86, R92 ;  /* 0x000000562b5c7223 */ /* 0x000fe2000001005c */
[--C-:B------:R-:W-:Y:S02]  /*5470*/  HADD2.F32 R43, -RZ, R42.reuse.H1_H1 ;  /* 0x3000002aff2b7230 */ /* 0x100fe40000004100 */
[----:B------:R-:W-:Y:S02]  /*5480*/  HADD2.F32 R41, -RZ, R42.H0_H0 ;  /* 0x2000002aff297230 */ /* 0x000fe40000004100 */
[----:B------:R-:W-:Y:S02]  /*5490*/  HADD2.F32 R42, -RZ, R83.H1_H1 ;  /* 0x30000053ff2a7230 */ /* 0x000fe40000004100 */
[-C--:B------:R-:W-:Y:S01]  /*54a0*/  FMUL.FTZ R86, R43, R84.reuse ;  /* 0x000000542b567220 */ /* 0x080fe20000410000 */
[--C-:B------:R-:W-:Y:S02]  /*54b0*/  HADD2.F32 R83, -RZ, R160.reuse.H1_H1 ;  /* 0x300000a0ff537230 */ /* 0x100fe40000004100 */
[----:B------:R-:W-:Y:S01]  /*54c0*/  FMUL.FTZ R84, R41, R84 ;  /* 0x0000005429547220 */ /* 0x000fe20000410000 */
[----:B------:R-:W-:-:S02]  /*54d0*/  HADD2.F32 R160, -RZ, R160.H0_H0 ;  /* 0x200000a0ffa07230 */ /* 0x000fc40000004100 */
[-C--:B------:R-:W-:Y:S01]  /*54e0*/  FFMA.FTZ R41, R41, R42.reuse, -R86 ;  /* 0x0000002a29297223 */ /* 0x080fe20000010856 */
[----:B------:R-:W-:Y:S01]  /*54f0*/  FFMA.FTZ R42, R43, R42, R84 ;  /* 0x0000002a2b2a7223 */ /* 0x000fe20000010054 */
[----:B------:R-:W-:-:S04]  /*5500*/  F2FP.F16.E4M3.UNPACK_B R84, R40.H1 ;  /* 0x00000028ff54723e */ /* 0x000fc800030006ff */
[----:B------:R-:W-:Y:S01]  /*5510*/  F2FP.SATFINITE.E4M3.F32.PACK_AB_MERGE_C R41, R42, R41, RZ ;  /* 0x000000292a29723e */ /* 0x000fe200048070ff */
[--C-:B------:R-:W-:Y:S02]  /*5520*/  HADD2.F32 R43, -RZ, R84.reuse.H1_H1 ;  /* 0x30000054ff2b7230 */ /* 0x100fe40000004100 */
[----:B------:R-:W-:Y:S01]  /*5530*/  HADD2.F32 R84, -RZ, R84.H0_H0 ;  /* 0x20000054ff547230 */ /* 0x000fe20000004100 */
[----:B------:R-:W-:Y:S01]  /*5540*/  F2FP.SATFINITE.E4M3.F32.PACK_AB_MERGE_C R42, R92, R87, R41 ;  /* 0x000000575c2a723e */ /* 0x000fe20004807029 */
[----:B------:R-:W-:Y:S02]  /*5550*/  IMAD.MOV.U32 R41, RZ, RZ, R85 ;  /* 0x000000ffff297224 */ /* 0x000fe400078e0055 */
[-C--:B------:R-:W-:Y:S01]  /*5560*/  FMUL.FTZ R86, R43, R93.reuse ;  /* 0x0000005d2b567220 */ /* 0x080fe20000410000 */
[----:B------:R-:W-:-:S03]  /*5570*/  FMUL.FTZ R93, R84, R93 ;  /* 0x0000005d545d7220 */ /* 0x000fc60000410000 */
        /* <DEDUP_REMOVED lines=12> */
.L_x_362:
[----:B------:R-:W-:Y:S05]  /*5640*/  BSYNC B3 ;  /* 0x0000000000037941 */ /* 0x000fea0003800000 */
.L_x_361:
[----:B-1----:R0:W-:Y:S02]  /*5650*/  STG.E.128 desc[UR54][R48.64+0x60], R40 ;  /* 0x0000602830007986 */ /* 0x0021e4000c101d36 */
.L_x_360:
[----:B------:R-:W-:Y:S05]  /*5660*/  BSYNC B2 ;  /* 0x0000000000027941 */ /* 0x000fea0003800000 */
.L_x_359:
[----:B------:R-:W-:Y:S01]  /*5670*/  ISETP.NE.AND P3, PT, R38, RZ, PT ;  /* 0x000000ff2600720c */ /* 0x000fe20003f65270 */
[----:B------:R-:W-:-:S12]  /*5680*/  BSSY B2, `(.L_x_363) ;  /* 0x0000072000027945 */ /* 0x000fd80003800000 */
[----:B------:R-:W-:Y:S05]  /*5690*/  @!P3 BRA `(.L_x_364) ;  /* 0x0000000400c0b947 */ /* 0x000fea0003800000 */
[----:B012-4-:R0:W1:Y:S01]  /*56a0*/  LDS.128 R40, [R47+0x1f400] ;  /* 0x01f400002f287984 */ /* 0x0170620000000c00 */
[----:B------:R-:W-:Y:S01]  /*56b0*/  ISETP.GE.AND P3, PT, R171, R133, PT ;  /* 0x00000085ab00720c */ /* 0x000fe20003f66270 */
[----:B------:R-:W-:-:S12]  /*56c0*/  BSSY B3, `(.L_x_365) ;  /* 0x000006c000037945 */ /* 0x000fd80003800000 */
[----:B0-----:R-:W-:Y:S05]  /*56d0*/  @P3 BRA `(.L_x_366) ;  /* 0x0000000400a83947 */ /* 0x001fea0003800000 */
[----:B-1----:R-:W-:Y:S01]  /*56e0*/  IMAD.MOV.U32 R80, RZ, RZ, R41 ;  /* 0x000000ffff507224 */ /* 0x002fe200078e0029 */
[----:B------:R-:W-:Y:S02]  /*56f0*/  F2FP.F16.E4M3.UNPACK_B R82, R159.H1 ;  /* 0x0000009fff52723e */ /* 0x000fe400030006ff */
[----:B------:R-:W-:Y:S02]  /*5700*/  F2FP.F16.E4M3.UNPACK_B R41, R158.H1 ;  /* 0x0000009eff29723e */ /* 0x000fe400030006ff */
[----:B------:R-:W-:Y:S01]  /*5710*/  F2FP.F16.E4M3.UNPACK_B R78, R80 ;  /* 0x00000050ff4e723e */ /* 0x000fe200020006ff */
[----:B------:R-:W-:Y:S02]  /*5720*/  HADD2.F32 R85, -RZ, R82.H0_H0 ;  /* 0x20000052ff557230 */ /* 0x000fe40000004100 */
[----:B------:R-:W-:Y:S02]  /*5730*/  HADD2.F32 R84, -RZ, R41.H0_H0 ;  /* 0x20000029ff547230 */ /* 0x000fe40000004100 */
[----:B------:R-:W-:-:S02]  /*5740*/  HADD2.F32 R83, -RZ, R78.H1_H1 ;  /* 0x3000004eff537230 */ /* 0x000fc40000004100 */
[----:B------:R-:W-:Y:S02]  /*5750*/  HADD2.F32 R78, -RZ, R78.H0_H0 ;  /* 0x2000004eff4e7230 */ /* 0x000fe40000004100 */
[----:B------:R-:W-:Y:S02]  /*5760*/  HADD2.F32 R82, -RZ, R82.H1_H1 ;  /* 0x30000052ff527230 */ /* 0x000fe40000004100 */
[-C--:B------:R-:W-:Y:S01]  /*5770*/  FMUL.FTZ R87, R83, R85.reuse ;  /* 0x0000005553577220 */ /* 0x080fe20000410000 */
[----:B------:R-:W-:Y:S02]  /*5780*/  HADD2.F32 R41, -RZ, R41.H1_H1 ;  /* 0x30000029ff297230 */ /* 0x000fe40000004100 */
[C---:B------:R-:W-:Y:S01]  /*5790*/  FMUL.FTZ R86, R78.reuse, R85 ;  /* 0x000000554e567220 */ /* 0x040fe20000410000 */
[----:B------:R-:W-:-:S03]  /*57a0*/  FFMA.FTZ R78, R78, R84, -R87 ;  /* 0x000000544e4e7223 */ /* 0x000fc60000010857 */
[----:B------:R-:W-:Y:S01]  /*57b0*/  FFMA.FTZ R83, R83, R84, R86 ;  /* 0x0000005453537223 */ /* 0x000fe20000010056 */
[----:B------:R-:W-:Y:S02]  /*57c0*/  F2FP.F16.E4M3.UNPACK_B R84, R80.H1 ;  /* 0x00000050ff54723e */ /* 0x000fe400030006ff */
[----:B------:R-:W-:Y:S02]  /*57d0*/  MOV R80, R40 ;  /* 0x0000002800507202 */ /* 0x000fe40000000f00 */
[----:B------:R-:W-:Y:S01]  /*57e0*/  F2FP.F16.E4M3.UNPACK_B R86, R159 ;  /* 0x0000009fff56723e */ /* 0x000fe200020006ff */
[--C-:B------:R-:W-:Y:S02]  /*57f0*/  HADD2.F32 R85, -RZ, R84.reuse.H1_H1 ;  /* 0x30000054ff557230 */ /* 0x100fe40000004100 */
[----:B------:R-:W-:Y:S02]  /*5800*/  HADD2.F32 R84, -RZ, R84.H0_H0 ;  /* 0x20000054ff547230 */ /* 0x000fe40000004100 */
[----:B------:R-:W-:-:S02]  /*5810*/  HADD2.F32 R92, -RZ, R86.H1_H1 ;  /* 0x30000056ff5c7230 */ /* 0x000fc40000004100 */
[-C--:B------:R-:W-:Y:S01]  /*5820*/  FMUL.FTZ R87, R85, R82.reuse ;  /* 0x0000005255577220 */ /* 0x080fe20000410000 */
[----:B------:R-:W-:-:S03]  /*5830*/  FMUL.FTZ R40, R84, R82 ;  /* 0x0000005254287220 */ /* 0x000fc60000410000 */
[-C--:B------:R-:W-:Y:S01]  /*5840*/  FFMA.FTZ R82, R84, R41.reuse, -R87 ;  /* 0x0000002954527223 */ /* 0x080fe20000010857 */
[----:B------:R-:W-:Y:S01]  /*5850*/  F2FP.F16.E4M3.UNPACK_B R84, R158 ;  /* 0x0000009eff54723e */ /* 0x000fe200020006ff */
[----:B------:R-:W-:Y:S01]  /*5860*/  FFMA.FTZ R85, R85, R41, R40 ;  /* 0x0000002955557223 */ /* 0x000fe20000010028 */
[-C--:B------:R-:W-:Y:S02]  /*5870*/  F2FP.F16.E4M3.UNPACK_B R40, R80.reuse.H1 ;  /* 0x00000050ff28723e */ /* 0x080fe400030006ff */
[----:B------:R-:W-:Y:S01]  /*5880*/  F2FP.F16.E4M3.UNPACK_B R80, R80 ;  /* 0x00000050ff50723e */ /* 0x000fe200020006ff */
[----:B------:R-:W-:Y:S02]  /*5890*/  HADD2.F32 R87, -RZ, R84.H1_H1 ;  /* 0x30000054ff577230 */ /* 0x000fe40000004100 */
[--C-:B------:R-:W-:Y:S02]  /*58a0*/  HADD2.F32 R41, -RZ, R40.reuse.H1_H1 ;  /* 0x30000028ff297230 */ /* 0x100fe40000004100 */
[----:B------:R-:W-:-:S03]  /*58b0*/  HADD2.F32 R40, -RZ, R40.H0_H0 ;  /* 0x20000028ff287230 */ /* 0x000fc60000004100 */
[CC--:B------:R-:W-:Y:S02]  /*58c0*/  FMUL.FTZ R93, R41.reuse, R92.reuse ;  /* 0x0000005c295d7220 */ /* 0x0c0fe40000410000 */
[C---:B------:R-:W-:Y:S02]  /*58d0*/  FMUL.FTZ R92, R40.reuse, R92 ;  /* 0x0000005c285c7220 */ /* 0x040fe40000410000 */
[-C--:B------:R-:W-:Y:S02]  /*58e0*/  FFMA.FTZ R40, R40, R87.reuse, -R93 ;  /* 0x0000005728287223 */ /* 0x080fe4000001085d */
[----:B------:R-:W-:Y:S01]  /*58f0*/  FFMA.FTZ R41, R41, R87, R92 ;  /* 0x0000005729297223 */ /* 0x000fe2000001005c */
[----:B------:R-:W-:Y:S01]  /*5900*/  F2FP.SATFINITE.E4M3.F32.PACK_AB_MERGE_C R92, R85, R82, RZ ;  /* 0x00000052555c723e */ /* 0x000fe200048070ff */
[----:B------:R-:W-:Y:S01]  /*5910*/  HADD2.F32 R85, -RZ, R86.H0_H0 ;  /* 0x20000056ff557230 */ /* 0x000fe20000004100 */
[--C-:B------:R-:W-:Y:S01]  /*5920*/  SHF.R.U32.HI R86, RZ, 0x10, R81.reuse ;  /* 0x00000010ff567819 */ /* 0x100fe20000011651 */
[--C-:B------:R-:W-:Y:S01]  /*5930*/  HADD2.F32 R82, -RZ, R80.reuse.H1_H1 ;  /* 0x30000050ff527230 */ /* 0x100fe20000004100 */
[----:B------:R-:W-:Y:S01]  /*5940*/  F2FP.SATFINITE.E4M3.F32.PACK_AB_MERGE_C R78, R83, R78, R92 ;  /* 0x0000004e534e723e */ /* 0x000fe2000480705c */
[----:B------:R-:W-:Y:S01]  /*5950*/  HADD2.F32 R80, -RZ, R80.H0_H0 ;  /* 0x20000050ff507230 */ /* 0x000fe20000004100 */
[----:B------:R-:W-:Y:S01]  /*5960*/  SHF.R.U32.HI R83, RZ, 0x8, R81 ;  /* 0x00000008ff537819 */ /* 0x000fe20000011651 */
[----:B------:R-:W-:-:S02]  /*5970*/  HADD2.F32 R87, -RZ, R84.H0_H0 ;  /* 0x20000054ff577230 */ /* 0x000fc40000004100 */
[-C--:B------:R-:W-:Y:S01]  /*5980*/  FMUL.FTZ R93, R82, R85.reuse ;  /* 0x00000055525d7220 */ /* 0x080fe20000410000 */
[----:B------:R-:W-:Y:S01]  /*5990*/  LOP3.LUT R84, R81, 0xff0000ff, RZ, 0xc0, !PT ;  /* 0xff0000ff51547812 */ /* 0x000fe200078ec0ff */
[C---:B------:R-:W-:Y:S01]  /*59a0*/  FMUL.FTZ R95, R80.reuse, R85 ;  /* 0x00000055505f7220 */ /* 0x040fe20000410000 */
[----:B------:R-:W-:Y:S02]  /*59b0*/  IMAD.SHL.U32 R81, R83, 0x100, RZ ;  /* 0x0000010053517824 */ /* 0x000fe400078e00ff */
[-C--:B------:R-:W-:Y:S01]  /*59c0*/  FFMA.FTZ R85, R80, R87.reuse, -R93 ;  /* 0x0000005750557223 */ /* 0x080fe2000001085d */
[----:B------:R-:W-:Y:S01]  /*59d0*/  SHF.R.U32.HI R92, RZ, 0x10, R79 ;  /* 0x00000010ff5c7819 */ /* 0x000fe2000001164f */
[----:B------:R-:W-:Y:S01]  /*59e0*/  FFMA.FTZ R80, R82, R87, R95 ;  /* 0x0000005752507223 */ /* 0x000fe2000001005f */
[----:B------:R-:W-:Y:S02]  /*59f0*/  SHF.R.U32.HI R87, RZ, 0x8, R79 ;  /* 0x00000008ff577819 */ /* 0x000fe4000001164f */
[----:B------:R-:W-:-:S02]  /*5a00*/  LOP3.LUT R82, R79, 0xff0000ff, RZ, 0xc0, !PT ;  /* 0xff0000ff4f527812 */ /* 0x000fc400078ec0ff */
[----:B------:R-:W-:Y:S01]  /*5a10*/  LOP3.LUT R84, R84, 0xff00, R81, 0xf8, !PT ;  /* 0x0000ff0054547812 */ /* 0x000fe200078ef851 */
[----:B------:R-:W-:Y:S01]  /*5a20*/  IMAD.SHL.U32 R79, R87, 0x100, RZ ;  /* 0x00000100574f7824 */ /* 0x000fe200078e00ff */
[----:B------:R-:W-:Y:S01]  /*5a30*/  F2FP.SATFINITE.E4M3.F32.PACK_AB_MERGE_C R40, R41, R40, RZ ;  /* 0x000000282928723e */ /* 0x000fe200048070ff */
[----:B------:R-:W-:Y:S01]  /*5a40*/  IMAD.U32 R81, R86, 0x10000, RZ ;  /* 0x0001000056517824 */ /* 0x000fe200078e00ff */
[----:B------:R-:W-:Y:S01]  /*5a50*/  MOV R41, R78 ;  /* 0x0000004e00297202 */ /* 0x000fe20000000f00 */
[----:B------:R-:W-:Y:S01]  /*5a60*/  IMAD.MOV.U32 R86, RZ, RZ, R43 ;  /* 0x000000ffff567224 */ /* 0x000fe200078e002b */
[----:B------:R-:W-:Y:S01]  /*5a70*/  LOP3.LUT R82, R82, 0xff00, R79, 0xf8, !PT ;  /* 0x0000ff0052527812 */ /* 0x000fe200078ef84f */
[----:B------:R-:W-:Y:S01]  /*5a80*/  IMAD.U32 R79, R92, 0x10000, RZ ;  /* 0x000100005c4f7824 */ /* 0x000fe200078e00ff */
[----:B------:R-:W-:Y:S02]  /*5a90*/  LOP3.LUT R81, R84, 0xff0000, R81, 0xf8, !PT ;  /* 0x00ff000054517812 */ /* 0x000fe400078ef851 */
[----:B------:R-:W-:-:S02]  /*5aa0*/  F2FP.F16.E4M3.UNPACK_B R43, R86 ;  /* 0x00000056ff2b723e */ /* 0x000fc400020006ff */
[----:B------:R-:W-:Y:S02]  /*5ab0*/  LOP3.LUT R79, R82, 0xff0000, R79, 0xf8, !PT ;  /* 0x00ff0000524f7812 */ /* 0x000fe400078ef84f */
[----:B------:R-:W-:Y:S01]  /*5ac0*/  F2FP.F16.E4M3.UNPACK_B R84, R81.H1 ;  /* 0x00000051ff54723e */ /* 0x000fe200030006ff */
[--C-:B------:R-:W-:Y:S01]  /*5ad0*/  HADD2.F32 R87, -RZ, R43.reuse.H1_H1 ;  /* 0x3000002bff577230 */ /* 0x100fe20000004100 */
[-C--:B------:R-:W-:Y:S01]  /*5ae0*/  F2FP.F16.E4M3.UNPACK_B R83, R79.reuse.H1 ;  /* 0x0000004fff53723e */ /* 0x080fe200030006ff */
[----:B------:R-:W-:Y:S01]  /*5af0*/  HADD2.F32 R43, -RZ, R43.H0_H0 ;  /* 0x2000002bff2b7230 */ /* 0x000fe20000004100 */
[----:B------:R-:W-:Y:S01]  /*5b00*/  F2FP.F16.E4M3.UNPACK_B R86, R86.H1 ;  /* 0x00000056ff56723e */ /* 0x000fe200030006ff */
[--C-:B------:R-:W-:Y:S01]  /*5b10*/  HADD2.F32 R82, -RZ, R84.reuse.H0_H0 ;  /* 0x20000054ff527230 */ /* 0x100fe20000004100 */
[----:B------:R-:W-:Y:S01]  /*5b20*/  F2FP.F16.E4M3.UNPACK_B R79, R79 ;  /* 0x0000004fff4f723e */ /* 0x000fe200020006ff */
[----:B------:R-:W-:Y:S01]  /*5b30*/  HADD2.F32 R92, -RZ, R83.H0_H0 ;  /* 0x20000053ff5c7230 */ /* 0x000fe20000004100 */
[----:B------:R-:W-:Y:S01]  /*5b40*/  F2FP.SATFINITE.E4M3.F32.PACK_AB_MERGE_C R40, R80, R85, R40 ;  /* 0x000000555028723e */ /* 0x000fe20004807028 */
[----:B------:R-:W-:-:S02]  /*5b50*/  HADD2.F32 R93, -RZ, R84.H1_H1 ;  /* 0x30000054ff5d7230 */ /* 0x000fc40000004100 */
[-C--:B------:R-:W-:Y:S01]  /*5b60*/  FMUL.FTZ R94, R87, R82.reuse ;  /* 0x00000052575e7220 */ /* 0x080fe20000410000 */
[C---:B------:R-:W-:Y:S01]  /*5b70*/  FMUL.FTZ R124, R43.reuse, R82 ;  /* 0x000000522b7c7220 */ /* 0x040fe20000410000 */
[--C-:B------:R-:W-:Y:S02]  /*5b80*/  HADD2.F32 R84, -RZ, R86.reuse.H1_H1 ;  /* 0x30000056ff547230 */ /* 0x100fe40000004100 */
[----:B------:R-:W-:Y:S02]  /*5b90*/  HADD2.F32 R86, -RZ, R86.H0_H0 ;  /* 0x20000056ff567230 */ /* 0x000fe40000004100 */
[-C--:B------:R-:W-:Y:S01]  /*5ba0*/  FFMA.FTZ R82, R43, R92.reuse, -R94 ;  /* 0x0000005c2b527223 */ /* 0x080fe2000001085e */
[----:B------:R-:W-:Y:S01]  /*5bb0*/  FFMA.FTZ R43, R87, R92, R124 ;  /* 0x0000005c572b7223 */ /* 0x000fe2000001007c */
[----:B------:R-:W-:Y:S02]  /*5bc0*/  HADD2.F32 R87, -RZ, R83.H1_H1 ;  /* 0x30000053ff577230 */ /* 0x000fe40000004100 */
[-C--:B------:R-:W-:Y:S01]  /*5bd0*/  FMUL.FTZ R83, R84, R93.reuse ;  /* 0x0000005d54537220 */ /* 0x080fe20000410000 */
[----:B------:R-:W-:Y:S01]  /*5be0*/  FMUL.FTZ R93, R86, R93 ;  /* 0x0000005d565d7220 */ /* 0x000fe20000410000 */
[----:B------:R-:W-:-:S02]  /*5bf0*/  HADD2.F32 R92, -RZ, R79.H1_H1 ;  /* 0x3000004fff5c7230 */ /* 0x000fc40000004100 */
[-C--:B------:R-:W-:Y:S01]  /*5c00*/  FFMA.FTZ R83, R86, R87.reuse, -R83 ;  /* 0x0000005756537223 */ /* 0x080fe20000010853 */
[----:B------:R-:W-:Y:S01]  /*5c10*/  FFMA.FTZ R84, R84, R87, R93 ;  /* 0x0000005754547223 */ /* 0x000fe2000001005d */
[----:B------:R-:W-:Y:S01]  /*5c20*/  F2FP.F16.E4M3.UNPACK_B R87, R81 ;  /* 0x00000051ff57723e */ /* 0x000fe200020006ff */
[----:B------:R-:W-:Y:S01]  /*5c30*/  HADD2.F32 R79, -RZ, R79.H0_H0 ;  /* 0x2000004fff4f7230 */ /* 0x000fe20000004100 */
[-C--:B------:R-:W-:Y:S02]  /*5c40*/  F2FP.F16.E4M3.UNPACK_B R81, R42.reuse.H1 ;  /* 0x0000002aff51723e */ /* 0x080fe400030006ff */
[----:B------:R-:W-:Y:S01]  /*5c50*/  F2FP.F16.E4M3.UNPACK_B R42, R42 ;  /* 0x0000002aff2a723e */ /* 0x000fe200020006ff */
[----:B------:R-:W-:Y:S01]  /*5c60*/  HADD2.F32 R93, -RZ, R87.H1_H1 ;  /* 0x30000057ff5d7230 */ /* 0x000fe20000004100 */
[----:B------:R-:W-:Y:S01]  /*5c70*/  F2FP.SATFINITE.E4M3.F32.PACK_AB_MERGE_C R83, R84, R83, RZ ;  /* 0x000000535453723e */ /* 0x000fe200048070ff */
[--C-:B------:R-:W-:Y:S02]  /*5c80*/  HADD2.F32 R86, -RZ, R81.reuse.H1_H1 ;  /* 0x30000051ff567230 */ /* 0x100fe40000004100 */
[----:B------:R-:W-:Y:S01]  /*5c90*/  HADD2.F32 R81, -RZ, R81.H0_H0 ;  /* 0x20000051ff517230 */ /* 0x000fe20000004100 */
[----:B------:R-:W-:-:S02]  /*5ca0*/  F2FP.SATFINITE.E4M3.F32.PACK_AB_MERGE_C R43, R43, R82, R83 ;  /* 0x000000522b2b723e */ /* 0x000fc40004807053 */
[CC--:B------:R-:W-:Y:S02]  /*5cb0*/  FMUL.FTZ R94, R86.reuse, R93.reuse ;  /* 0x0000005d565e7220 */ /* 0x0c0fe40000410000 */
[C---:B------:R-:W-:Y:S02]  /*5cc0*/  FMUL.FTZ R93, R81.reuse, R93 ;  /* 0x0000005d515d7220 */ /* 0x040fe40000410000 */
[-C--:B------:R-:W-:Y:S02]  /*5cd0*/  FFMA.FTZ R81, R81, R92.reuse, -R94 ;  /* 0x0000005c51517223 */ /* 0x080fe4000001085e */
[----:B------:R-:W-:Y:S01]  /*5ce0*/  FFMA.FTZ R86, R86, R92, R93 ;  /* 0x0000005c56567223 */ /* 0x000fe2000001005d */
[----:B------:R-:W-:Y:S02]  /*5cf0*/  HADD2.F32 R92, -RZ, R87.H0_H0 ;  /* 0x20000057ff5c7230 */ /* 0x000fe40000004100 */
[--C-:B------:R-:W-:Y:S02]  /*5d00*/  HADD2.F32 R87, -RZ, R42.reuse.H1_H1 ;  /* 0x3000002aff577230 */ /* 0x100fe40000004100 */
[----:B------:R-:W-:Y:S01]  /*5d10*/  HADD2.F32 R42, -RZ, R42.H0_H0 ;  /* 0x2000002aff2a7230 */ /* 0x000fe20000004100 */
[----:B------:R-:W-:-:S02]  /*5d20*/  F2FP.SATFINITE.E4M3.F32.PACK_AB_MERGE_C R81, R86, R81, RZ ;  /* 0x000000515651723e */ /* 0x000fc400048070ff */
[CC--:B------:R-:W-:Y:S02]  /*5d30*/  FMUL.FTZ R93, R87.reuse, R92.reuse ;  /* 0x0000005c575d7220 */ /* 0x0c0fe40000410000 */
[C---:B------:R-:W-:Y:S02]  /*5d40*/  FMUL.FTZ R92, R42.reuse, R92 ;  /* 0x0000005c2a5c7220 */ /* 0x040fe40000410000 */
[-C--:B------:R-:W-:Y:S02]  /*5d50*/  FFMA.FTZ R93, R42, R79.reuse, -R93 ;  /* 0x0000004f2a5d7223 */ /* 0x080fe4000001085d */
[----:B------:R-:W-:-:S05]  /*5d60*/  FFMA.FTZ R92, R87, R79, R92 ;  /* 0x0000004f575c7223 */ /* 0x000fca000001005c */
[----:B------:R-:W-:-:S07]  /*5d70*/  F2FP.SATFINITE.E4M3.F32.PACK_AB_MERGE_C R42, R92, R93, R81 ;  /* 0x0000005d5c2a723e */ /* 0x000fce0004807051 */
.L_x_366:
[----:B------:R-:W-:Y:S05]  /*5d80*/  BSYNC B3 ;  /* 0x0000000000037941 */ /* 0x000fea0003800000 */
.L_x_365:
[----:B-1----:R0:W-:Y:S02]  /*5d90*/  STG.E.128 desc[UR54][R48.64+0x80], R40 ;  /* 0x0000802830007986 */ /* 0x0021e4000c101d36 */
.L_x_364:
[----:B------:R-:W-:Y:S05]  /*5da0*/  BSYNC B2 ;  /* 0x0000000000027941 */ /* 0x000fea0003800000 */
.L_x_363:
[----:B------:R-:W-:-:S13]  /*5db0*/  ISETP.NE.AND P3, PT, R39, RZ, PT ;  /* 0x000000ff2700720c */ /* 0x000fda0003f65270 */
[----:B------:R-:W-:Y:S05]  /*5dc0*/  @!P3 BRA `(.L_x_346) ;  /* 0x0000000400c0b947 */ /* 0x000fea0003800000 */
[----:B012-4-:R0:W1:Y:S01]  /*5dd0*/  LDS.128 R40, [R46+0x1f400] ;  /* 0x01f400002e287984 */ /* 0x0170620000000c00 */
[----:B------:R-:W-:Y:S01]  /*5de0*/  ISETP.GE.AND P3, PT, R174, R133, PT ;  /* 0x00000085ae00720c */ /* 0x000fe20003f66270 */
[----:B------:R-:W-:-:S12]  /*5df0*/  BSSY B2, `(.L_x_367) ;  /* 0x000006c000027945 */ /* 0x000fd80003800000 */
[----:B0-----:R-:W-:Y:S05]  /*5e00*/  @P3 BRA `(.L_x_368) ;  /* 0x0000000400a83947 */ /* 0x001fea0003800000 */
[----:B-1----:R-:W-:Y:S01]  /*5e10*/  IMAD.MOV.U32 R76, RZ, RZ, R41 ;  /* 0x000000ffff4c7224 */ /* 0x002fe200078e0029 */
[-C--:B------:R-:W-:Y:S02]  /*5e20*/  F2FP.F16.E4M3.UNPACK_B R79, R157.reuse.H1 ;  /* 0x0000009dff4f723e */ /* 0x080fe400030006ff */
[----:B------:R-:W-:Y:S02]  /*5e30*/  F2FP.F16.E4M3.UNPACK_B R80, R156.H1 ;  /* 0x0000009cff50723e */ /* 0x000fe400030006ff */
[-C--:B------:R-:W-:Y:S01]  /*5e40*/  F2FP.F16.E4M3.UNPACK_B R41, R76.reuse ;  /* 0x0000004cff29723e */ /* 0x080fe200020006ff */
[----:B------:R-:W-:Y:S01]  /*5e50*/  HADD2.F32 R81, -RZ, R79.H0_H0 ;  /* 0x2000004fff517230 */ /* 0x000fe20000004100 */
[----:B------:R-:W-:Y:S01]  /*5e60*/  F2FP.F16.E4M3.UNPACK_B R76, R76.H1 ;  /* 0x0000004cff4c723e */ /* 0x000fe200030006ff */
[----:B------:R-:W-:Y:S01]  /*5e70*/  HADD2.F32 R78, -RZ, R80.H0_H0 ;  /* 0x20000050ff4e7230 */ /* 0x000fe20000004100 */
[----:B------:R-:W-:Y:S01]  /*5e80*/  F2FP.F16.E4M3.UNPACK_B R83, R157 ;  /* 0x0000009dff53723e */ /* 0x000fe200020006ff */
[--C-:B------:R-:W-:Y:S01]  /*5e90*/  HADD2.F32 R74, -RZ, R41.reuse.H1_H1 ;  /* 0x30000029ff4a7230 */ /* 0x100fe20000004100 */
[----:B------:R-:W-:Y:S01]  /*5ea0*/  SHF.R.U32.HI R86, RZ, 0x8, R75 ;  /* 0x00000008ff567819 */ /* 0x000fe2000001164b */
[----:B------:R-:W-:-:S02]  /*5eb0*/  HADD2.F32 R41, -RZ, R41.H0_H0 ;  /* 0x20000029ff297230 */ /* 0x000fc40000004100 */
[----:B------:R-:W-:Y:S02]  /*5ec0*/  HADD2.F32 R80, -RZ, R80.H1_H1 ;  /* 0x30000050ff507230 */ /* 0x000fe40000004100 */
[-C--:B------:R-:W-:Y:S01]  /*5ed0*/  FMUL.FTZ R82, R74, R81.reuse ;  /* 0x000000514a527220 */ /* 0x080fe20000410000 */
[----:B------:R-:W-:Y:S02]  /*5ee0*/  HADD2.F32 R84, -RZ, R83.H1_H1 ;  /* 0x30000053ff547230 */ /* 0x000fe40000004100 */
[C---:B------:R-:W-:Y:S01]  /*5ef0*/  FMUL.FTZ R81, R41.reuse, R81 ;  /* 0x0000005129517220 */ /* 0x040fe20000410000 */
[----:B------:R-:W-:-:S03]  /*5f00*/  FFMA.FTZ R41, R41, R78, -R82 ;  /* 0x0000004e29297223 */ /* 0x000fc60000010852 */
[----:B------:R-:W-:Y:S01]  /*5f10*/  FFMA.FTZ R74, R74, R78, R81 ;  /* 0x0000004e4a4a7223 */ /* 0x000fe20000010051 */
[----:B------:R-:W-:Y:S02]  /*5f20*/  IMAD.MOV.U32 R78, RZ, RZ, R40 ;  /* 0x000000ffff4e7224 */ /* 0x000fe400078e0028 */
[----:B------:R-:W-:Y:S02]  /*5f30*/  HADD2.F32 R40, -RZ, R79.H1_H1 ;  /* 0x3000004fff287230 */ /* 0x000fe40000004100 */
[--C-:B------:R-:W-:Y:S02]  /*5f40*/  HADD2.F32 R79, -RZ, R76.reuse.H1_H1 ;  /* 0x3000004cff4f7230 */ /* 0x100fe40000004100 */
[----:B------:R-:W-:-:S03]  /*5f50*/  HADD2.F32 R76, -RZ, R76.H0_H0 ;  /* 0x2000004cff4c7230 */ /* 0x000fc60000004100 */
[CC--:B------:R-:W-:Y:S02]  /*5f60*/  FMUL.FTZ R81, R79.reuse, R40.reuse ;  /* 0x000000284f517220 */ /* 0x0c0fe40000410000 */
[C---:B------:R-:W-:Y:S02]  /*5f70*/  FMUL.FTZ R82, R76.reuse, R40 ;  /* 0x000000284c527220 */ /* 0x040fe40000410000 */
[----:B------:R-:W-:Y:S01]  /*5f80*/  FFMA.FTZ R40, R76, R80, -R81 ;  /* 0x000000504c287223 */ /* 0x000fe20000010851 */
[----:B------:R-:W-:Y:S01]  /*5f90*/  F2FP.F16.E4M3.UNPACK_B R76, R78.H1 ;  /* 0x0000004eff4c723e */ /* 0x000fe200030006ff */
[----:B------:R-:W-:Y:S01]  /*5fa0*/  FFMA.FTZ R79, R79, R80, R82 ;  /* 0x000000504f4f7223 */ /* 0x000fe20000010052 */
[----:B------:R-:W-:Y:S02]  /*5fb0*/  F2FP.F16.E4M3.UNPACK_B R80, R156 ;  /* 0x0000009cff50723e */ /* 0x000fe400020006ff */
[----:B------:R-:W-:Y:S01]  /*5fc0*/  F2FP.F16.E4M3.UNPACK_B R78, R78 ;  /* 0x0000004eff4e723e */ /* 0x000fe200020006ff */
[--C-:B------:R-:W-:Y:S01]  /*5fd0*/  HADD2.F32 R81, -RZ, R76.reuse.H1_H1 ;  /* 0x3000004cff517230 */ /* 0x100fe20000004100 */
[----:B------:R-:W-:Y:S01]  /*5fe0*/  F2FP.SATFINITE.E4M3.F32.PACK_AB_MERGE_C R40, R79, R40, RZ ;  /* 0x000000284f28723e */ /* 0x000fe200048070ff */
[----:B------:R-:W-:-:S02]  /*5ff0*/  HADD2.F32 R76, -RZ, R76.H0_H0 ;  /* 0x2000004cff4c7230 */ /* 0x000fc40000004100 */
[--C-:B------:R-:W-:Y:S02]  /*6000*/  HADD2.F32 R82, -RZ, R80.reuse.H1_H1 ;  /* 0x30000050ff527230 */ /* 0x100fe40000004100 */
[CC--:B------:R-:W-:Y:S01]  /*6010*/  FMUL.FTZ R85, R81.reuse, R84.reuse ;  /* 0x0000005451557220 */ /* 0x0c0fe20000410000 */
[----:B------:R-:W-:Y:S02]  /*6020*/  HADD2.F32 R80, -RZ, R80.H0_H0 ;  /* 0x20000050ff507230 */ /* 0x000fe40000004100 */
[----:B------:R-:W-:Y:S01]  /*6030*/  FMUL.FTZ R84, R76, R84 ;  /* 0x000000544c547220 */ /* 0x000fe20000410000 */
[----:B------:R-:W-:Y:S01]  /*6040*/  F2FP.SATFINITE.E4M3.F32.PACK_AB_MERGE_C R41, R74, R41, R40 ;  /* 0x000000294a29723e */ /* 0x000fe20004807028 */
[-C--:B------:R-:W-:Y:S02]  /*6050*/  FFMA.FTZ R76, R76, R82.reuse, -R85 ;  /* 0x000000524c4c7223 */ /* 0x080fe40000010855 */
[----:B------:R-:W-:Y:S01]  /*6060*/  FFMA.FTZ R81, R81, R82, R84 ;  /* 0x0000005251517223 */ /* 0x000fe20000010054 */
[----:B------:R-:W-:Y:S01]  /*6070*/  HADD2.F32 R82, -RZ, R83.H0_H0 ;  /* 0x20000053ff527230 */ /* 0x000fe20000004100 */
[----:B------:R-:W-:Y:S01]  /*6080*/  SHF.R.U32.HI R84, RZ, 0x10, R75 ;  /* 0x00000010ff547819 */ /* 0x000fe2000001164b */
[----:B------:R-:W-:-:S02]  /*6090*/  HADD2.F32 R83, -RZ, R78.H1_H1 ;  /* 0x3000004eff537230 */ /* 0x000fc40000004100 */
[----:B------:R-:W-:Y:S01]  /*60a0*/  HADD2.F32 R78, -RZ, R78.H0_H0 ;  /* 0x2000004eff4e7230 */ /* 0x000fe20000004100 */
[----:B------:R-:W-:Y:S02]  /*60b0*/  F2FP.SATFINITE.E4M3.F32.PACK_AB_MERGE_C R76, R81, R76, RZ ;  /* 0x0000004c514c723e */ /* 0x000fe400048070ff */
[CC--:B------:R-:W-:Y:S02]  /*60c0*/  FMUL.FTZ R85, R83.reuse, R82.reuse ;  /* 0x0000005253557220 */ /* 0x0c0fe40000410000 */
[C---:B------:R-:W-:Y:S02]  /*60d0*/  FMUL.FTZ R82, R78.reuse, R82 ;  /* 0x000000524e527220 */ /* 0x040fe40000410000 */
[-C--:B------:R-:W-:Y:S01]  /*60e0*/  FFMA.FTZ R78, R78, R80.reuse, -R85 ;  /* 0x000000504e4e7223 */ /* 0x080fe20000010855 */
[--C-:B------:R-:W-:Y:S01]  /*60f0*/  SHF.R.U32.HI R85, RZ, 0x8, R77.reuse ;  /* 0x00000008ff557819 */ /* 0x100fe2000001164d */
[----:B------:R-:W-:Y:S01]  /*6100*/  FFMA.FTZ R83, R83, R80, R82 ;  /* 0x0000005053537223 */ /* 0x000fe20000010052 */
[----:B------:R-:W-:-:S02]  /*6110*/  SHF.R.U32.HI R82, RZ, 0x10, R77 ;  /* 0x00000010ff527819 */ /* 0x000fc4000001164d */
[----:B------:R-:W-:Y:S01]  /*6120*/  LOP3.LUT R80, R77, 0xff0000ff, RZ, 0xc0, !PT ;  /* 0xff0000ff4d507812 */ /* 0x000fe200078ec0ff */
[----:B------:R-:W-:Y:S01]  /*6130*/  IMAD.SHL.U32 R85, R85, 0x100, RZ ;  /* 0x0000010055557824 */ /* 0x000fe200078e00ff */
[----:B------:R-:W-:Y:S01]  /*6140*/  LOP3.LUT R77, R75, 0xff0000ff, RZ, 0xc0, !PT ;  /* 0xff0000ff4b4d7812 */ /* 0x000fe200078ec0ff */
[----:B------:R-:W-:Y:S01]  /*6150*/  IMAD.U32 R82, R82, 0x10000, RZ ;  /* 0x0001000052527824 */ /* 0x000fe200078e00ff */
[----:B------:R-:W-:Y:S02]  /*6160*/  F2FP.SATFINITE.E4M3.F32.PACK_AB_MERGE_C R40, R83, R78, R76 ;  /* 0x0000004e5328723e */ /* 0x000fe4000480704c */
[----:B------:R-:W-:Y:S01]  /*6170*/  LOP3.LUT R75, R80, 0xff00, R85, 0xf8, !PT ;  /* 0x0000ff00504b7812 */ /* 0x000fe200078ef855 */
[----:B------:R-:W-:-:S03]  /*6180*/  IMAD.SHL.U32 R80, R86, 0x100, RZ ;  /* 0x0000010056507824 */ /* 0x000fc600078e00ff */
[----:B------:R-:W-:Y:S01]  /*6190*/  LOP3.LUT R75, R75, 0xff0000, R82, 0xf8, !PT ;  /* 0x00ff00004b4b7812 */ /* 0x000fe200078ef852 */
[----:B------:R-:W-:Y:S01]  /*61a0*/  IMAD.MOV.U32 R82, RZ, RZ, R43 ;  /* 0x000000ffff527224 */ /* 0x000fe200078e002b */
[----:B------:R-:W-:Y:S02]  /*61b0*/  LOP3.LUT R77, R77, 0xff00, R80, 0xf8, !PT ;  /* 0x0000ff004d4d7812 */ /* 0x000fe400078ef850 */
[----:B------:R-:W-:Y:S02]  /*61c0*/  SHF.L.U32 R80, R84, 0x10, RZ ;  /* 0x0000001054507819 */ /* 0x000fe400000006ff */
[----:B------:R-:W-:Y:S02]  /*61d0*/  F2FP.F16.E4M3.UNPACK_B R43, R82 ;  /* 0x00000052ff2b723e */ /* 0x000fe400020006ff */
[----:B------:R-:W-:Y:S02]  /*61e0*/  F2FP.F16.E4M3.UNPACK_B R86, R75.H1 ;  /* 0x0000004bff56723e */ /* 0x000fe400030006ff */
[----:B------:R-:W-:Y:S01]  /*61f0*/  LOP3.LUT R77, R77, 0xff0000, R80, 0xf8, !PT ;  /* 0x00ff00004d4d7812 */ /* 0x000fe200078ef850 */
[----:B------:R-:W-:-:S02]  /*6200*/  HADD2.F32 R80, -RZ, R43.H1_H1 ;  /* 0x3000002bff507230 */ /* 0x000fc40000004100 */
[----:B------:R-:W-:Y:S01]  /*6210*/  HADD2.F32 R87, -RZ, R86.H0_H0 ;  /* 0x20000056ff577230 */ /* 0x000fe20000004100 */
[----:B------:R-:W-:Y:S01]  /*6220*/  F2FP.F16.E4M3.UNPACK_B R84, R77.H1 ;  /* 0x0000004dff54723e */ /* 0x000fe200030006ff */
[----:B------:R-:W-:-:S03]  /*6230*/  HADD2.F32 R43, -RZ, R43.H0_H0 ;  /* 0x2000002bff2b7230 */ /* 0x000fc60000004100 */
[CC--:B------:R-:W-:Y:S01]  /*6240*/  FMUL.FTZ R92, R80.reuse, R87.reuse ;  /* 0x00000057505c7220 */ /* 0x0c0fe20000410000 */
[--C-:B------:R-:W-:Y:S02]  /*6250*/  HADD2.F32 R85, -RZ, R84.reuse.H0_H0 ;  /* 0x20000054ff557230 */ /* 0x100fe40000004100 */
[C---:B------:R-:W-:Y:S01]  /*6260*/  FMUL.FTZ R87, R43.reuse, R87 ;  /* 0x000000572b577220 */ /* 0x040fe20000410000 */
[----:B------:R-:W-:Y:S02]  /*6270*/  HADD2.F32 R84, -RZ, R84.H1_H1 ;  /* 0x30000054ff547230 */ /* 0x000fe40000004100 */
[-C--:B------:R-:W-:Y:S01]  /*6280*/  FFMA.FTZ R43, R43, R85.reuse, -R92 ;  /* 0x000000552b2b7223 */ /* 0x080fe2000001085c */
[----:B------:R-:W-:Y:S01]  /*6290*/  FFMA.FTZ R80, R80, R85, R87 ;  /* 0x0000005550507223 */ /* 0x000fe20000010057 */
[----:B------:R-:W-:Y:S01]  /*62a0*/  F2FP.F16.E4M3.UNPACK_B R85, R82.H1 ;  /* 0x00000052ff55723e */ /* 0x000fe200030006ff */
[----:B------:R-:W-:Y:S02]  /*62b0*/  IMAD.MOV.U32 R82, RZ, RZ, R42 ;  /* 0x000000ffff527224 */ /* 0x000fe400078e002a */
[----:B------:R-:W-:-:S02]  /*62c0*/  HADD2.F32 R42, -RZ, R86.H1_H1 ;  /* 0x30000056ff2a7230 */ /* 0x000fc40000004100 */
[--C-:B------:R-:W-:Y:S02]  /*62d0*/  HADD2.F32 R86, -RZ, R85.reuse.H1_H1 ;  /* 0x30000055ff567230 */ /* 0x100fe40000004100 */
[----:B------:R-:W-:-:S03]  /*62e0*/  HADD2.F32 R85, -RZ, R85.H0_H0 ;  /* 0x20000055ff557230 */ /* 0x000fc60000004100 */
[CC--:B------:R-:W-:Y:S02]  /*62f0*/  FMUL.FTZ R92, R86.reuse, R42.reuse ;  /* 0x0000002a565c7220 */ /* 0x0c0fe40000410000 */
[C---:B------:R-:W-:Y:S02]  /*6300*/  FMUL.FTZ R87, R85.reuse, R42 ;  /* 0x0000002a55577220 */ /* 0x040fe40000410000 */
[-C--:B------:R-:W-:Y:S02]  /*6310*/  FFMA.FTZ R42, R85, R84.reuse, -R92 ;  /* 0x00000054552a7223 */ /* 0x080fe4000001085c */
[----:B------:R-:W-:Y:S01]  /*6320*/  FFMA.FTZ R85, R86, R84, R87 ;  /* 0x0000005456557223 */ /* 0x000fe20000010057 */
[----:B------:R-:W-:Y:S02]  /*6330*/  F2FP.F16.E4M3.UNPACK_B R87, R75 ;  /* 0x0000004bff57723e */ /* 0x000fe400020006ff */
[-C--:B------:R-:W-:Y:S02]  /*6340*/  F2FP.F16.E4M3.UNPACK_B R75, R82.reuse.H1 ;  /* 0x00000052ff4b723e */ /* 0x080fe400030006ff */
[----:B------:R-:W-:Y:S01]  /*6350*/  F2FP.F16.E4M3.UNPACK_B R84, R77 ;  /* 0x0000004dff54723e */ /* 0x000fe200020006ff */
[----:B------:R-:W-:Y:S01]  /*6360*/  HADD2.F32 R92, -RZ, R87.H1_H1 ;  /* 0x30000057ff5c7230 */ /* 0x000fe20000004100 */
[----:B------:R-:W-:Y:S01]  /*6370*/  F2FP.F16.E4M3.UNPACK_B R82, R82 ;  /* 0x00000052ff52723e */ /* 0x000fe200020006ff */
[--C-:B------:R-:W-:Y:S01]  /*6380*/  HADD2.F32 R77, -RZ, R75.reuse.H1_H1 ;  /* 0x3000004bff4d7230 */ /* 0x100fe20000004100 */
[----:B------:R-:W-:Y:S01]  /*6390*/  F2FP.SATFINITE.E4M3.F32.PACK_AB_MERGE_C R85, R85, R42, RZ ;  /* 0x0000002a5555723e */ /* 0x000fe200048070ff */
[----:B------:R-:W-:-:S02]  /*63a0*/  HADD2.F32 R75, -RZ, R75.H0_H0 ;  /* 0x2000004bff4b7230 */ /* 0x000fc40000004100 */
[--C-:B------:R-:W-:Y:S02]  /*63b0*/  HADD2.F32 R86, -RZ, R84.reuse.H1_H1 ;  /* 0x30000054ff567230 */ /* 0x100fe40000004100 */
[-C--:B------:R-:W-:Y:S01]  /*63c0*/  FMUL.FTZ R94, R77, R92.reuse ;  /* 0x0000005c4d5e7220 */ /* 0x080fe20000410000 */
[----:B------:R-:W-:Y:S02]  /*63d0*/  HADD2.F32 R87, -RZ, R87.H0_H0 ;  /* 0x20000057ff577230 */ /* 0x000fe40000004100 */
[C---:B------:R-:W-:Y:S01]  /*63e0*/  FMUL.FTZ R92, R75.reuse, R92 ;  /* 0x0000005c4b5c7220 */ /* 0x040fe20000410000 */
[----:B------:R-:W-:Y:S02]  /*63f0*/  HADD2.F32 R84, -RZ, R84.H0_H0 ;  /* 0x20000054ff547230 */ /* 0x000fe40000004100 */
[-C--:B------:R-:W-:Y:S01]  /*6400*/  FFMA.FTZ R75, R75, R86.reuse, -R94 ;  /* 0x000000564b4b7223 */ /* 0x080fe2000001085e */
[----:B------:R-:W-:Y:S01]  /*6410*/  F2FP.SATFINITE.E4M3.F32.PACK_AB_MERGE_C R43, R80, R43, R85 ;  /* 0x0000002b502b723e */ /* 0x000fe20004807055 */
[----:B------:R-:W-:Y:S01]  /*6420*/  FFMA.FTZ R92, R77, R86, R92 ;  /* 0x000000564d5c7223 */ /* 0x000fe2000001005c */
[----:B------:R-:W-:-:S02]  /*6430*/  HADD2.F32 R77, -RZ, R82.H1_H1 ;  /* 0x30000052ff4d7230 */ /* 0x000fc40000004100 */
[----:B------:R-:W-:Y:S02]  /*6440*/  HADD2.F32 R82, -RZ, R82.H0_H0 ;  /* 0x20000052ff527230 */ /* 0x000fe40000004100 */
[----:B------:R-:W-:Y:S01]  /*6450*/  F2FP.SATFINITE.E4M3.F32.PACK_AB_MERGE_C R75, R92, R75, RZ ;  /* 0x0000004b5c4b723e */ /* 0x000fe200048070ff */
[CC--:B------:R-:W-:Y:S02]  /*6460*/  FMUL.FTZ R93, R77.reuse, R87.reuse ;  /* 0x000000574d5d7220 */ /* 0x0c0fe40000410000 */
[C---:B------:R-:W-:Y:S02]  /*6470*/  FMUL.FTZ R86, R82.reuse, R87 ;  /* 0x0000005752567220 */ /* 0x040fe40000410000 */
[-C--:B------:R-:W-:Y:S02]  /*6480*/  FFMA.FTZ R93, R82, R84.reuse, -R93 ;  /* 0x00000054525d7223 */ /* 0x080fe4000001085d */
[----:B------:R-:W-:-:S05]  /*6490*/  FFMA.FTZ R86, R77, R84, R86 ;  /* 0x000000544d567223 */ /* 0x000fca0000010056 */
[----:B------:R-:W-:-:S07]  /*64a0*/  F2FP.SATFINITE.E4M3.F32.PACK_AB_MERGE_C R42, R86, R93, R75 ;  /* 0x0000005d562a723e */ /* 0x000fce000480704b */
.L_x_368:
[----:B------:R-:W-:Y:S05]  /*64b0*/  BSYNC B2 ;  /* 0x0000000000027941 */ /* 0x000fea0003800000 */
.L_x_367:
[----:B-1----:R0:W-:Y:S02]  /*64c0*/  STG.E.128 desc[UR54][R48.64+0xa0], R40 ;  /* 0x0000a02830007986 */ /* 0x0021e4000c101d36 */
.L_x_346:
[----:B------:R-:W-:Y:S05]  /*64d0*/  BSYNC B1 ;  /* 0x0000000000017941 */ /* 0x000fea0003800000 */
.L_x_345:
[----:B------:R-:W-:Y:S05]  /*64e0*/  @P4 BRA `(.L_x_369) ;  /* 0x0000009400084947 */ /* 0x000fea0003800000 */
[----:B------:R-:W-:Y:S01]  /*64f0*/  ISETP.NE.AND P3, PT, R34, RZ, PT ;  /* 0x000000ff2200720c */ /* 0x000fe20003f65270 */
[----:B------:R-:W-:-:S12]  /*6500*/  BSSY B1, `(.L_x_370) ;  /* 0x000006f000017945 */ /* 0x000fd80003800000 */
[----:B------:R-:W-:Y:S05]  /*6510*/  @!P3 BRA `(.L_x_371) ;  /* 0x0000000400b4b947 */ /* 0x000fea0003800000 */
[----:B012-4-:R0:W1:Y:S01]  /*6520*/  LDS.128 R40, [R47+0x1c400] ;  /* 0x01c400002f287984 */ /* 0x0170620000000c00 */
[----:B------:R-:W-:Y:S01]  /*6530*/  ISETP.GE.AND P3, PT, R22, R133, PT ;  /* 0x000000851600720c */ /* 0x000fe20003f66270 */
[----:B------:R-:W-:-:S12]  /*6540*/  BSSY B2, `(.L_x_372) ;  /* 0x0000069000027945 */ /* 0x000fd80003800000 */
[----:B0-----:R-:W-:Y:S05]  /*6550*/  @P3 BRA `(.L_x_373) ;  /* 0x00000004009c3947 */ /* 0x001fea0003800000 */
[----:B------:R-:W-:Y:S01]  /*6560*/  SHF.R.U32.HI R49, RZ, 0x8, R71 ;  /* 0x00000008ff317819 */ /* 0x000fe20000011647 */
[----:B-1----:R-:W-:Y:S01]  /*6570*/  IMAD.MOV.U32 R70, RZ, RZ, R40 ;  /* 0x000000ffff467224 */ /* 0x002fe200078e0028 */
[----:B------:R-:W-:Y:S02]  /*6580*/  SHF.R.U32.HI R72, RZ, 0x8, R73 ;  /* 0x00000008ff487819 */ /* 0x000fe40000011649 */
[----:B------:R-:W-:Y:S01]  /*6590*/  LOP3.LUT R48, R71, 0xff0000ff, RZ, 0xc0, !PT ;  /* 0xff0000ff47307812 */ /* 0x000fe200078ec0ff */
[----:B------:R-:W-:Y:S01]  /*65a0*/  IMAD.SHL.U32 R49, R49, 0x100, RZ ;  /* 0x0000010031317824 */ /* 0x000fe200078e00ff */
[----:B------:R-:W-:Y:S01]  /*65b0*/  SHF.R.U32.HI R75, RZ, 0x10, R71 ;  /* 0x00000010ff4b7819 */ /* 0x000fe20000011647 */
[----:B------:R-:W-:Y:S01]  /*65c0*/  IMAD.SHL.U32 R72, R72, 0x100, RZ ;  /* 0x0000010048487824 */ /* 0x000fe200078e00ff */
[----:B------:R-:W-:Y:S02]  /*65d0*/  SHF.R.U32.HI R74, RZ, 0x10, R73 ;  /* 0x00000010ff4a7819 */ /* 0x000fe40000011649 */
[----:B------:R-:W-:-:S02]  /*65e0*/  LOP3.LUT R71, R73, 0xff0000ff, RZ, 0xc0, !PT ;  /* 0xff0000ff49477812 */ /* 0x000fc400078ec0ff */
[----:B------:R-:W-:Y:S01]  /*65f0*/  LOP3.LUT R48, R48, 0xff00, R49, 0xf8, !PT ;  /* 0x0000ff0030307812 */ /* 0x000fe200078ef831 */
[----:B------:R-:W-:Y:S01]  /*6600*/  IMAD.U32 R74, R74, 0x10000, RZ ;  /* 0x000100004a4a7824 */ /* 0x000fe200078e00ff */
[----:B------:R-:W-:Y:S02]  /*6610*/  LOP3.LUT R71, R71, 0xff00, R72, 0xf8, !PT ;  /* 0x0000ff0047477812 */ /* 0x000fe400078ef848 */
[----:B------:R-:W-:Y:S02]  /*6620*/  SHF.L.U32 R49, R75, 0x10, RZ ;  /* 0x000000104b317819 */ /* 0x000fe400000006ff */
[----:B------:R-:W-:Y:S02]  /*6630*/  F2FP.F16.E4M3.UNPACK_B R72, R155.H1 ;  /* 0x0000009bff48723e */ /* 0x000fe400030006ff */
[-C--:B------:R-:W-:Y:S02]  /*6640*/  F2FP.F16.E4M3.UNPACK_B R40, R41.reuse ;  /* 0x00000029ff28723e */ /* 0x080fe400020006ff */
[----:B------:R-:W-:Y:S01]  /*6650*/  LOP3.LUT R48, R48, 0xff0000, R49, 0xf8, !PT ;  /* 0x00ff000030307812 */ /* 0x000fe200078ef831 */
[----:B------:R-:W-:Y:S01]  /*6660*/  HADD2.F32 R76, -RZ, R72.H0_H0 ;  /* 0x20000048ff4c7230 */ /* 0x000fe20000004100 */
[----:B------:R-:W-:Y:S01]  /*6670*/  LOP3.LUT R49, R71, 0xff0000, R74, 0xf8, !PT ;  /* 0x00ff000047317812 */ /* 0x000fe200078ef84a */
[--C-:B------:R-:W-:Y:S01]  /*6680*/  HADD2.F32 R71, -RZ, R40.reuse.H1_H1 ;  /* 0x30000028ff477230 */ /* 0x100fe20000004100 */
[----:B------:R-:W-:Y:S01]  /*6690*/  F2FP.F16.E4M3.UNPACK_B R74, R154.H1 ;  /* 0x0000009aff4a723e */ /* 0x000fe200030006ff */
[----:B------:R-:W-:Y:S01]  /*66a0*/  HADD2.F32 R40, -RZ, R40.H0_H0 ;  /* 0x20000028ff287230 */ /* 0x000fe20000004100 */
[----:B------:R-:W-:Y:S01]  /*66b0*/  F2FP.F16.E4M3.UNPACK_B R41, R41.H1 ;  /* 0x00000029ff29723e */ /* 0x000fe200030006ff */
[----:B------:R-:W-:-:S02]  /*66c0*/  HADD2.F32 R77, -RZ, R72.H1_H1 ;  /* 0x30000048ff4d7230 */ /* 0x000fc40000004100 */
[CC--:B------:R-:W-:Y:S01]  /*66d0*/  FMUL.FTZ R79, R71.reuse, R76.reuse ;  /* 0x0000004c474f7220 */ /* 0x0c0fe20000410000 */
[--C-:B------:R-:W-:Y:S02]  /*66e0*/  HADD2.F32 R75, -RZ, R74.reuse.H0_H0 ;  /* 0x2000004aff4b7230 */ /* 0x100fe40000004100 */
[C---:B------:R-:W-:Y:S01]  /*66f0*/  FMUL.FTZ R76, R40.reuse, R76 ;  /* 0x0000004c284c7220 */ /* 0x040fe20000410000 */
[--C-:B------:R-:W-:Y:S01]  /*6700*/  HADD2.F32 R73, -RZ, R41.reuse.H1_H1 ;  /* 0x30000029ff497230 */ /* 0x100fe20000004100 */
[----:B------:R-:W-:Y:S01]  /*6710*/  F2FP.F16.E4M3.UNPACK_B R155, R155 ;  /* 0x0000009bff9b723e */ /* 0x000fe200020006ff */
[----:B------:R-:W-:Y:S02]  /*6720*/  HADD2.F32 R72, -RZ, R41.H0_H0 ;  /* 0x20000029ff487230 */ /* 0x000fe40000004100 */
[-C--:B------:R-:W-:Y:S01]  /*6730*/  FFMA.FTZ R40, R40, R75.reuse, -R79 ;  /* 0x0000004b28287223 */ /* 0x080fe2000001084f */
[----:B------:R-:W-:Y:S02]  /*6740*/  HADD2.F32 R74, -RZ, R74.H1_H1 ;  /* 0x3000004aff4a7230 */ /* 0x000fe40000004100 */
[----:B------:R-:W-:Y:S01]  /*6750*/  FFMA.FTZ R41, R71, R75, R76 ;  /* 0x0000004b47297223 */ /* 0x000fe2000001004c */
[CC--:B------:R-:W-:Y:S01]  /*6760*/  FMUL.FTZ R79, R73.reuse, R77.reuse ;  /* 0x0000004d494f7220 */ /* 0x0c0fe20000410000 */
[C---:B------:R-:W-:Y:S01]  /*6770*/  FMUL.FTZ R78, R72.reuse, R77 ;  /* 0x0000004d484e7220 */ /* 0x040fe20000410000 */
[-C--:B------:R-:W-:Y:S01]  /*6780*/  F2FP.F16.E4M3.UNPACK_B R71, R70.reuse.H1 ;  /* 0x00000046ff47723e */ /* 0x080fe200030006ff */
[----:B------:R-:W-:Y:S01]  /*6790*/  HADD2.F32 R75, -RZ, R155.H1_H1 ;  /* 0x3000009bff4b7230 */ /* 0x000fe20000004100 */
[----:B------:R-:W-:Y:S01]  /*67a0*/  F2FP.F16.E4M3.UNPACK_B R70, R70 ;  /* 0x00000046ff46723e */ /* 0x000fe200020006ff */
[-C--:B------:R-:W-:Y:S01]  /*67b0*/  FFMA.FTZ R79, R72, R74.reuse, -R79 ;  /* 0x0000004a484f7223 */ /* 0x080fe2000001084f */
[----:B------:R-:W-:Y:S01]  /*67c0*/  FFMA.FTZ R80, R73, R74, R78 ;  /* 0x0000004a49507223 */ /* 0x000fe2000001004e */
[----:B------:R-:W-:Y:S01]  /*67d0*/  F2FP.F16.E4M3.UNPACK_B R154, R154 ;  /* 0x0000009aff9a723e */ /* 0x000fe200020006ff */
[--C-:B------:R-:W-:Y:S01]  /*67e0*/  HADD2.F32 R74, -RZ, R71.reuse.H1_H1 ;  /* 0x30000047ff4a7230 */ /* 0x100fe20000004100 */
[----:B------:R-:W-:Y:S01]  /*67f0*/  F2FP.F16.E4M3.UNPACK_B R82, R49.H1 ;  /* 0x00000031ff52723e */ /* 0x000fe200030006ff */
[----:B------:R-:W-:-:S02]  /*6800*/  HADD2.F32 R73, -RZ, R71.H0_H0 ;  /* 0x20000047ff497230 */ /* 0x000fc40000004100 */
[--C-:B------:R-:W-:Y:S02]  /*6810*/  HADD2.F32 R71, -RZ, R70.reuse.H0_H0 ;  /* 0x20000046ff477230 */ /* 0x100fe40000004100 */
[-C--:B------:R-:W-:Y:S01]  /*6820*/  FMUL.FTZ R78, R74, R75.reuse ;  /* 0x0000004b4a4e7220 */ /* 0x080fe20000410000 */
[----:B------:R-:W-:Y:S02]  /*6830*/  HADD2.F32 R72, -RZ, R70.H1_H1 ;  /* 0x30000046ff487230 */ /* 0x000fe40000004100 */
[----:B------:R-:W-:Y:S01]  /*6840*/  FMUL.FTZ R75, R73, R75 ;  /* 0x0000004b494b7220 */ /* 0x000fe20000410000 */
[----:B------:R-:W-:Y:S02]  /*6850*/  HADD2.F32 R155, -RZ, R155.H0_H0 ;  /* 0x2000009bff9b7230 */ /* 0x000fe40000004100 */
[--C-:B------:R-:W-:Y:S02]  /*6860*/  HADD2.F32 R70, -RZ, R154.reuse.H1_H1 ;  /* 0x3000009aff467230 */ /* 0x100fe40000004100 */
[----:B------:R-:W-:-:S02]  /*6870*/  HADD2.F32 R154, -RZ, R154.H0_H0 ;  /* 0x2000009aff9a7230 */ /* 0x000fc40000004100 */
[-C--:B------:R-:W-:Y:S01]  /*6880*/  FMUL.FTZ R76, R72, R155.reuse ;  /* 0x0000009b484c7220 */ /* 0x080fe20000410000 */
[----:B------:R-:W-:Y:S01]  /*6890*/  FMUL.FTZ R155, R71, R155 ;  /* 0x0000009b479b7220 */ /* 0x000fe20000410000 */
[-C--:B------:R-:W-:Y:S01]  /*68a0*/  FFMA.FTZ R73, R73, R70.reuse, -R78 ;  /* 0x0000004649497223 */ /* 0x080fe2000001084e */
[----:B------:R-:W-:Y:S01]  /*68b0*/  FFMA.FTZ R78, R74, R70, R75 ;  /* 0x000000464a4e7223 */ /* 0x000fe2000001004b */
[----:B------:R-:W-:Y:S01]  /*68c0*/  F2FP.F16.E4M3.UNPACK_B R74, R43.H1 ;  /* 0x0000002bff4a723e */ /* 0x000fe200030006ff */
[-C--:B------:R-:W-:Y:S01]  /*68d0*/  FFMA.FTZ R70, R71, R154.reuse, -R76 ;  /* 0x0000009a47467223 */ /* 0x080fe2000001084c */
[----:B------:R-:W-:Y:S01]  /*68e0*/  FFMA.FTZ R71, R72, R154, R155 ;  /* 0x0000009a48477223 */ /* 0x000fe2000001009b */
[----:B------:R-:W-:Y:S01]  /*68f0*/  F2FP.SATFINITE.E4M3.F32.PACK_AB_MERGE_C R72, R80, R79, RZ ;  /* 0x0000004f5048723e */ /* 0x000fe200048070ff */
[----:B------:R-:W-:Y:S01]  /*6900*/  HADD2.F32 R80, -RZ, R82.H1_H1 ;  /* 0x30000052ff507230 */ /* 0x000fe20000004100 */
[----:B------:R-:W-:Y:S01]  /*6910*/  F2FP.SATFINITE.E4M3.F32.PACK_AB_MERGE_C R73, R78, R73, RZ ;  /* 0x000000494e49723e */ /* 0x000fe200048070ff */
[--C-:B------:R-:W-:Y:S01]  /*6920*/  HADD2.F32 R78, -RZ, R74.reuse.H0_H0 ;  /* 0x2000004aff4e7230 */ /* 0x100fe20000004100 */
[----:B------:R-:W-:Y:S01]  /*6930*/  F2FP.F16.E4M3.UNPACK_B R76, R42.H1 ;  /* 0x0000002aff4c723e */ /* 0x000fe200030006ff */
[----:B------:R-:W-:Y:S01]  /*6940*/  HADD2.F32 R79, -RZ, R74.H1_H1 ;  /* 0x3000004aff4f7230 */ /* 0x000fe20000004100 */
[-C--:B------:R-:W-:Y:S01]  /*6950*/  F2FP.F16.E4M3.UNPACK_B R74, R48.reuse.H1 ;  /* 0x00000030ff4a723e */ /* 0x080fe200030006ff */
[----:B------:R-:W-:Y:S01]  /*6960*/  HADD2.F32 R82, -RZ, R82.H0_H0 ;  /* 0x20000052ff527230 */ /* 0x000fe20000004100 */
[----:B------:R-:W-:Y:S01]  /*6970*/  F2FP.F16.E4M3.UNPACK_B R75, R49 ;  /* 0x00000031ff4b723e */ /* 0x000fe200020006ff */
[----:B------:R-:W-:Y:S01]  /*6980*/  HADD2.F32 R77, -RZ, R76.H1_H1 ;  /* 0x3000004cff4d7230 */ /* 0x000fe20000004100 */
[----:B------:R-:W-:Y:S01]  /*6990*/  F2FP.F16.E4M3.UNPACK_B R49, R48 ;  /* 0x00000030ff31723e */ /* 0x000fe200020006ff */
[----:B------:R-:W-:-:S02]  /*69a0*/  HADD2.F32 R81, -RZ, R74.H1_H1 ;  /* 0x3000004aff517230 */ /* 0x000fc40000004100 */
[-C--:B------:R-:W-:Y:S01]  /*69b0*/  FMUL.FTZ R85, R79, R80.reuse ;  /* 0x000000504f557220 */ /* 0x080fe20000410000 */
[----:B------:R-:W-:Y:S02]  /*69c0*/  HADD2.F32 R83, -RZ, R75.H1_H1 ;  /* 0x3000004bff537230 */ /* 0x000fe40000004100 */
[C---:B------:R-:W-:Y:S01]  /*69d0*/  FMUL.FTZ R86, R78.reuse, R80 ;  /* 0x000000504e567220 */ /* 0x040fe20000410000 */
[----:B------:R-:W-:Y:S02]  /*69e0*/  HADD2.F32 R76, -RZ, R76.H0_H0 ;  /* 0x2000004cff4c7230 */ /* 0x000fe40000004100 */
[----:B------:R-:W-:Y:S01]  /*69f0*/  FFMA.FTZ R48, R78, R81, -R85 ;  /* 0x000000514e307223 */ /* 0x000fe20000010855 */
[----:B------:R-:W-:Y:S02]  /*6a00*/  HADD2.F32 R80, -RZ, R49.H1_H1 ;  /* 0x30000031ff507230 */ /* 0x000fe40000004100 */
[-C--:B------:R-:W-:Y:S01]  /*6a10*/  FMUL.FTZ R85, R77, R83.reuse ;  /* 0x000000534d557220 */ /* 0x080fe20000410000 */
[----:B------:R-:W-:Y:S01]  /*6a20*/  F2FP.F16.E4M3.UNPACK_B R42, R42 ;  /* 0x0000002aff2a723e */ /* 0x000fe200020006ff */
[C---:B------:R-:W-:Y:S01]  /*6a30*/  FMUL.FTZ R84, R76.reuse, R83 ;  /* 0x000000534c547220 */ /* 0x040fe20000410000 */
[----:B------:R-:W-:Y:S01]  /*6a40*/  F2FP.F16.E4M3.UNPACK_B R78, R43 ;  /* 0x0000002bff4e723e */ /* 0x000fe200020006ff */
[----:B------:R-:W-:Y:S01]  /*6a50*/  FFMA.FTZ R85, R76, R80, -R85 ;  /* 0x000000504c557223 */ /* 0x000fe20000010855 */
[----:B------:R-:W-:-:S02]  /*6a60*/  HADD2.F32 R75, -RZ, R75.H0_H0 ;  /* 0x2000004bff4b7230 */ /* 0x000fc40000004100 */
[----:B------:R-:W-:Y:S01]  /*6a70*/  FFMA.FTZ R84, R77, R80, R84 ;  /* 0x000000504d547223 */ /* 0x000fe20000010054 */
[----:B------:R-:W-:Y:S02]  /*6a80*/  HADD2.F32 R76, -RZ, R42.H0_H0 ;  /* 0x2000002aff4c7230 */ /* 0x000fe40000004100 */
[----:B------:R-:W-:Y:S01]  /*6a90*/  FFMA.FTZ R43, R79, R81, R86 ;  /* 0x000000514f2b7223 */ /* 0x000fe20000010056 */
[----:B------:R-:W-:Y:S01]  /*6aa0*/  HADD2.F32 R77, -RZ, R78.H0_H0 ;  /* 0x2000004eff4d7230 */ /* 0x000fe20000004100 */
[----:B------:R-:W-:Y:S01]  /*6ab0*/  F2FP.SATFINITE.E4M3.F32.PACK_AB_MERGE_C R41, R41, R40, R72 ;  /* 0x000000282929723e */ /* 0x000fe20004807048 */
[----:B------:R-:W-:Y:S01]  /*6ac0*/  HADD2.F32 R42, -RZ, R42.H1_H1 ;  /* 0x3000002aff2a7230 */ /* 0x000fe20000004100 */
[----:B------:R-:W-:Y:S01]  /*6ad0*/  F2FP.SATFINITE.E4M3.F32.PACK_AB_MERGE_C R84, R84, R85, RZ ;  /* 0x000000555454723e */ /* 0x000fe200048070ff */
[----:B------:R-:W-:Y:S02]  /*6ae0*/  HADD2.F32 R78, -RZ, R78.H1_H1 ;  /* 0x3000004eff4e7230 */ /* 0x000fe40000004100 */
[----:B------:R-:W-:Y:S01]  /*6af0*/  FMUL.FTZ R81, R77, R82 ;  /* 0x000000524d517220 */ /* 0x000fe20000410000 */
[----:B------:R-:W-:-:S02]  /*6b00*/  HADD2.F32 R74, -RZ, R74.H0_H0 ;  /* 0x2000004aff4a7230 */ /* 0x000fc40000004100 */
[-C--:B------:R-:W-:Y:S01]  /*6b10*/  FMUL.FTZ R79, R42, R75.reuse ;  /* 0x0000004b2a4f7220 */ /* 0x080fe20000410000 */
[----:B------:R-:W-:Y:S02]  /*6b20*/  HADD2.F32 R49, -RZ, R49.H0_H0 ;  /* 0x20000031ff317230 */ /* 0x000fe40000004100 */
[----:B------:R-:W-:Y:S01]  /*6b30*/  FMUL.FTZ R80, R78, R82 ;  /* 0x000000524e507220 */ /* 0x000fe20000410000 */
[----:B------:R-:W-:Y:S01]  /*6b40*/  FMUL.FTZ R75, R76, R75 ;  /* 0x0000004b4c4b7220 */ /* 0x000fe20000410000 */
[----:B------:R-:W-:Y:S01]  /*6b50*/  FFMA.FTZ R81, R78, R74, R81 ;  /* 0x0000004a4e517223 */ /* 0x000fe20000010051 */
[----:B------:R-:W-:Y:S01]  /*6b60*/  F2FP.SATFINITE.E4M3.F32.PACK_AB_MERGE_C R43, R43, R48, RZ ;  /* 0x000000302b2b723e */ /* 0x000fe200048070ff */
[----:B------:R-:W-:Y:S01]  /*6b70*/  FFMA.FTZ R80, R77, R74, -R80 ;  /* 0x0000004a4d507223 */ /* 0x000fe20000010850 */
[-C--:B------:R-:W-:Y:S01]  /*6b80*/  FFMA.FTZ R79, R76, R49.reuse, -R79 ;  /* 0x000000314c4f7223 */ /* 0x080fe2000001084f */
[----:B------:R-:W-:Y:S01]  /*6b90*/  FFMA.FTZ R42, R42, R49, R75 ;  /* 0x000000312a2a7223 */ /* 0x000fe2000001004b */
[----:B------:R-:W-:-:S02]  /*6ba0*/  F2FP.SATFINITE.E4M3.F32.PACK_AB_MERGE_C R40, R71, R70, R73 ;  /* 0x000000464728723e */ /* 0x000fc40004807049 */
[----:B------:R-:W-:Y:S02]  /*6bb0*/  F2FP.SATFINITE.E4M3.F32.PACK_AB_MERGE_C R43, R81, R80, R43 ;  /* 0x00000050512b723e */ /* 0x000fe4000480702b */
[----:B------:R-:W-:-:S07]  /*6bc0*/  F2FP.SATFINITE.E4M3.F32.PACK_AB_MERGE_C R42, R42, R79, R84 ;  /* 0x0000004f2a2a723e */ /* 0x000fce0004807054 */
.L_x_373:
[----:B------:R-:W-:Y:S05]  /*6bd0*/  BSYNC B2 ;  /* 0x0000000000027941 */ /* 0x000fea0003800000 */
.L_x_372:
[----:B-1----:R0:W-:Y:S02]  /*6be0*/  STG.E.128 desc[UR54][R44.64], R40 ;  /* 0x000000282c007986 */ /* 0x0021e4000c101d36 */
.L_x_371:
[----:B------:R-:W-:Y:S05]  /*6bf0*/  BSYNC B1 ;  /* 0x0000000000017941 */ /* 0x000fea0003800000 */
.L_x_370:
[----:B------:R-:W-:Y:S01]  /*6c00*/  ISETP.NE.AND P3, PT, R35, RZ, PT ;  /* 0x000000ff2300720c */ /* 0x000fe20003f65270 */
[----:B------:R-:W-:-:S12]  /*6c10*/  BSSY B1, `(.L_x_374) ;  /* 0x000006f000017945 */ /* 0x000fd80003800000 */
[----:B------:R-:W-:Y:S05]  /*6c20*/  @!P3 BRA `(.L_x_375) ;  /* 0x0000000400b4b947 */ /* 0x000fea0003800000 */
[----:B012-4-:R0:W1:Y:S01]  /*6c30*/  LDS.128 R40, [R46+0x1c400] ;  /* 0x01c400002e287984 */ /* 0x0170620000000c00 */
[----:B------:R-:W-:Y:S01]  /*6c40*/  ISETP.GE.AND P3, PT, R170, R133, PT ;  /* 0x00000085aa00720c */ /* 0x000fe20003f66270 */
[----:B------:R-:W-:-:S12]  /*6c50*/  BSSY B2, `(.L_x_376) ;  /* 0x0000069000027945 */ /* 0x000fd80003800000 */
[----:B0-----:R-:W-:Y:S05]  /*6c60*/  @P3 BRA `(.L_x_377) ;  /* 0x00000004009c3947 */ /* 0x001fea0003800000 */
[--C-:B------:R-:W-:Y:S01]  /*6c70*/  SHF.R.U32.HI R48, RZ, 0x8, R67.reuse ;  /* 0x00000008ff307819 */ /* 0x100fe20000011643 */
[----:B-1----:R-:W-:Y:S01]  /*6c80*/  IMAD.MOV.U32 R66, RZ, RZ, R40 ;  /* 0x000000ffff427224 */ /* 0x002fe200078e0028 */
[----:B------:R-:W-:Y:S02]  /*6c90*/  SHF.R.U32.HI R72, RZ, 0x10, R67 ;  /* 0x00000010ff487819 */ /* 0x000fe40000011643 */
[----:B------:R-:W-:Y:S01]  /*6ca0*/  LOP3.LUT R49, R67, 0xff0000ff, RZ, 0xc0, !PT ;  /* 0xff0000ff43317812 */ /* 0x000fe200078ec0ff */
[----:B------:R-:W-:Y:S01]  /*6cb0*/  IMAD.SHL.U32 R48, R48, 0x100, RZ ;  /* 0x0000010030307824 */ /* 0x000fe200078e00ff */
[--C-:B------:R-:W-:Y:S02]  /*6cc0*/  SHF.R.U32.HI R67, RZ, 0x8, R69.reuse ;  /* 0x00000008ff437819 */ /* 0x100fe40000011645 */
[----:B------:R-:W-:Y:S02]  /*6cd0*/  LOP3.LUT R68, R69, 0xff0000ff, RZ, 0xc0, !PT ;  /* 0xff0000ff45447812 */ /* 0x000fe400078ec0ff */
[----:B------:R-:W-:Y:S01]  /*6ce0*/  SHF.R.U32.HI R71, RZ, 0x10, R69 ;  /* 0x00000010ff477819 */ /* 0x000fe20000011645 */
[----:B------:R-:W-:Y:S01]  /*6cf0*/  IMAD.SHL.U32 R67, R67, 0x100, RZ ;  /* 0x0000010043437824 */ /* 0x000fe200078e00ff */
[----:B------:R-:W-:Y:S01]  /*6d00*/  LOP3.LUT R49, R49, 0xff00, R48, 0xf8, !PT ;  /* 0x0000ff0031317812 */ /* 0x000fe200078ef830 */
[----:B------:R-:W-:Y:S01]  /*6d10*/  IMAD.U32 R48, R72, 0x10000, RZ ;  /* 0x0001000048307824 */ /* 0x000fe200078e00ff */
[----:B------:R-:W-:-:S02]  /*6d20*/  F2FP.F16.E4M3.UNPACK_B R40, R41 ;  /* 0x00000029ff28723e */ /* 0x000fc400020006ff */
[----:B------:R-:W-:Y:S02]  /*6d30*/  LOP3.LUT R70, R68, 0xff00, R67, 0xf8, !PT ;  /* 0x0000ff0044467812 */ /* 0x000fe400078ef843 */
[----:B------:R-:W-:Y:S02]  /*6d40*/  SHF.L.U32 R67, R71, 0x10, RZ ;  /* 0x0000001047437819 */ /* 0x000fe400000006ff */
[----:B------:R-:W-:Y:S02]  /*6d50*/  F2FP.F16.E4M3.UNPACK_B R68, R153.H1 ;  /* 0x00000099ff44723e */ /* 0x000fe400030006ff */
[----:B------:R-:W-:Y:S02]  /*6d60*/  LOP3.LUT R48, R49, 0xff0000, R48, 0xf8, !PT ;  /* 0x00ff000031307812 */ /* 0x000fe400078ef830 */
[----:B------:R-:W-:Y:S01]  /*6d70*/  LOP3.LUT R49, R70, 0xff0000, R67, 0xf8, !PT ;  /* 0x00ff000046317812 */ /* 0x000fe200078ef843 */
[----:B------:R-:W-:Y:S01]  /*6d80*/  HADD2.F32 R72, -RZ, R68.H0_H0 ;  /* 0x20000044ff487230 */ /* 0x000fe20000004100 */
[----:B------:R-:W-:Y:S01]  /*6d90*/  F2FP.F16.E4M3.UNPACK_B R70, R152.H1 ;  /* 0x00000098ff46723e */ /* 0x000fe200030006ff */
[--C-:B------:R-:W-:Y:S01]  /*6da0*/  HADD2.F32 R67, -RZ, R40.reuse.H1_H1 ;  /* 0x30000028ff437230 */ /* 0x100fe20000004100 */
[----:B------:R-:W-:Y:S01]  /*6db0*/  F2FP.F16.E4M3.UNPACK_B R41, R41.H1 ;  /* 0x00000029ff29723e */ /* 0x000fe200030006ff */
[----:B------:R-:W-:Y:S01]  /*6dc0*/  HADD2.F32 R40, -RZ, R40.H0_H0 ;  /* 0x20000028ff287230 */ /* 0x000fe20000004100 */
[----:B------:R-:W-:Y:S01]  /*6dd0*/  F2FP.F16.E4M3.UNPACK_B R153, R153 ;  /* 0x00000099ff99723e */ /* 0x000fe200020006ff */
        /* <DEDUP_REMOVED lines=10> */
[-C--:B------:R-:W-:Y:S01]  /*6e80*/  FMUL.FTZ R75, R69, R73.reuse ;  /* 0x00000049454b7220 */ /* 0x080fe20000410000 */
[----:B------:R-:W-:Y:S01]  /*6e90*/  FMUL.FTZ R74, R68, R73 ;  /* 0x00000049444a7220 */ /* 0x000fe20000410000 */
[----:B------:R-:W-:Y:S01]  /*6ea0*/  F2FP.F16.E4M3.UNPACK_B R67, R66.H1 ;  /* 0x00000042ff43723e */ /* 0x000fe200030006ff */
[----:B------:R-:W-:-:S02]  /*6eb0*/  HADD2.F32 R71, -RZ, R153.H1_H1 ;  /* 0x30000099ff477230 */ /* 0x000fc40000004100 */
[-C--:B------:R-:W-:Y:S01]  /*6ec0*/  FFMA.FTZ R75, R68, R70.reuse, -R75 ;  /* 0x00000046444b7223 */ /* 0x080fe2000001084b */
[----:B------:R-:W-:Y:S01]  /*6ed0*/  FFMA.FTZ R76, R69, R70, R74 ;  /* 0x00000046454c7223 */ /* 0x000fe2000001004a */
[----:B------:R-:W-:Y:S01]  /*6ee0*/  F2FP.F16.E4M3.UNPACK_B R66, R66 ;  /* 0x00000042ff42723e */ /* 0x000fe200020006ff */
[--C-:B------:R-:W-:Y:S01]  /*6ef0*/  HADD2.F32 R70, -RZ, R67.reuse.H1_H1 ;  /* 0x30000043ff467230 */ /* 0x100fe20000004100 */
[----:B------:R-:W-:Y:S01]  /*6f00*/  F2FP.F16.E4M3.UNPACK_B R77, R49.H1 ;  /* 0x00000031ff4d723e */ /* 0x000fe200030006ff */
[----:B------:R-:W-:Y:S01]  /*6f10*/  HADD2.F32 R69, -RZ, R67.H0_H0 ;  /* 0x20000043ff457230 */ /* 0x000fe20000004100 */
[----:B------:R-:W-:Y:S01]  /*6f20*/  F2FP.F16.E4M3.UNPACK_B R73, R48 ;  /* 0x00000030ff49723e */ /* 0x000fe200020006ff */
[--C-:B------:R-:W-:Y:S02]  /*6f30*/  HADD2.F32 R67, -RZ, R66.reuse.H0_H0 ;  /* 0x20000042ff437230 */ /* 0x100fe40000004100 */
[----:B------:R-:W-:Y:S01]  /*6f40*/  FMUL.FTZ R74, R70, R71 ;  /* 0x00000047464a7220 */ /* 0x000fe20000410000 */
[----:B------:R-:W-:-:S02]  /*6f50*/  HADD2.F32 R68, -RZ, R66.H1_H1 ;  /* 0x30000042ff447230 */ /* 0x000fc40000004100 */
[----:B------:R-:W-:Y:S01]  /*6f60*/  FMUL.FTZ R71, R69, R71 ;  /* 0x0000004745477220 */ /* 0x000fe20000410000 */
[----:B------:R-:W-:Y:S02]  /*6f70*/  HADD2.F32 R153, -RZ, R153.H0_H0 ;  /* 0x20000099ff997230 */ /* 0x000fe40000004100 */
[--C-:B------:R-:W-:Y:S02]  /*6f80*/  HADD2.F32 R66, -RZ, R152.reuse.H1_H1 ;  /* 0x30000098ff427230 */ /* 0x100fe40000004100 */
[----:B------:R-:W-:Y:S02]  /*6f90*/  HADD2.F32 R152, -RZ, R152.H0_H0 ;  /* 0x20000098ff987230 */ /* 0x000fe40000004100 */
[-C--:B------:R-:W-:Y:S01]  /*6fa0*/  FMUL.FTZ R72, R68, R153.reuse ;  /* 0x0000009944487220 */ /* 0x080fe20000410000 */
[----:B------:R-:W-:Y:S01]  /*6fb0*/  FMUL.FTZ R153, R67, R153 ;  /* 0x0000009943997220 */ /* 0x000fe20000410000 */
[-C--:B------:R-:W-:Y:S01]  /*6fc0*/  FFMA.FTZ R70, R70, R66.reuse, R71 ;  /* 0x0000004246467223 */ /* 0x080fe20000010047 */
[----:B------:R-:W-:Y:S01]  /*6fd0*/  FFMA.FTZ R69, R69, R66, -R74 ;  /* 0x0000004245457223 */ /* 0x000fe2000001084a */
        /* <DEDUP_REMOVED lines=9> */
[----:B------:R-:W-:Y:S01]  /*7070*/  F2FP.F16.E4M3.UNPACK_B R70, R42.H1 ;  /* 0x0000002aff46723e */ /* 0x000fe200030006ff */
[----:B------:R-:W-:Y:S01]  /*7080*/  HADD2.F32 R77, -RZ, R77.H0_H0 ;  /* 0x2000004dff4d7230 */ /* 0x000fe20000004100 */
[----:B------:R-:W-:Y:S01]  /*7090*/  F2FP.F16.E4M3.UNPACK_B R76, R49 ;  /* 0x00000031ff4c723e */ /* 0x000fe200020006ff */
[----:B------:R-:W-:-:S02]  /*70a0*/  HADD2.F32 R75, -RZ, R74.H1_H1 ;  /* 0x3000004aff4b7230 */ /* 0x000fc40000004100 */
[-C--:B------:R-:W-:Y:S01]  /*70b0*/  FMUL.FTZ R81, R71, R79.reuse ;  /* 0x0000004f47517220 */ /* 0x080fe20000410000 */
[----:B------:R-:W-:Y:S02]  /*70c0*/  HADD2.F32 R49, -RZ, R70.H1_H1 ;  /* 0x30000046ff317230 */ /* 0x000fe40000004100 */
[C---:B------:R-:W-:Y:S01]  /*70d0*/  FMUL.FTZ R80, R72.reuse, R79 ;  /* 0x0000004f48507220 */ /* 0x040fe20000410000 */
[----:B------:R-:W-:Y:S02]  /*70e0*/  HADD2.F32 R78, -RZ, R76.H1_H1 ;  /* 0x3000004cff4e7230 */ /* 0x000fe40000004100 */
[----:B------:R-:W-:Y:S01]  /*70f0*/  FFMA.FTZ R48, R72, R75, -R81 ;  /* 0x0000004b48307223 */ /* 0x000fe20000010851 */
[----:B------:R-:W-:Y:S01]  /*7100*/  HADD2.F32 R70, -RZ, R70.H0_H0 ;  /* 0x20000046ff467230 */ /* 0x000fe20000004100 */
[----:B------:R-:W-:Y:S01]  /*7110*/  F2FP.F16.E4M3.UNPACK_B R43, R43 ;  /* 0x0000002bff2b723e */ /* 0x000fe200020006ff */
[----:B------:R-:W-:Y:S02]  /*7120*/  HADD2.F32 R72, -RZ, R73.H1_H1 ;  /* 0x30000049ff487230 */ /* 0x000fe40000004100 */
[----:B------:R-:W-:Y:S01]  /*7130*/  FMUL.FTZ R79, R49, R78 ;  /* 0x0000004e314f7220 */ /* 0x000fe20000410000 */
[----:B------:R-:W-:Y:S01]  /*7140*/  F2FP.F16.E4M3.UNPACK_B R42, R42 ;  /* 0x0000002aff2a723e */ /* 0x000fe200020006ff */
[----:B------:R-:W-:Y:S01]  /*7150*/  FMUL.FTZ R78, R70, R78 ;  /* 0x0000004e464e7220 */ /* 0x000fe20000410000 */
[----:B------:R-:W-:-:S02]  /*7160*/  HADD2.F32 R76, -RZ, R76.H0_H0 ;  /* 0x2000004cff4c7230 */ /* 0x000fc40000004100 */
[-C--:B------:R-:W-:Y:S01]  /*7170*/  FFMA.FTZ R79, R70, R72.reuse, -R79 ;  /* 0x00000048464f7223 */ /* 0x080fe2000001084f */
[--C-:B------:R-:W-:Y:S02]  /*7180*/  HADD2.F32 R70, -RZ, R43.reuse.H1_H1 ;  /* 0x3000002bff467230 */ /* 0x100fe40000004100 */
[----:B------:R-:W-:Y:S01]  /*7190*/  FFMA.FTZ R78, R49, R72, R78 ;  /* 0x00000048314e7223 */ /* 0x000fe2000001004e */
[----:B------:R-:W-:Y:S02]  /*71a0*/  HADD2.F32 R49, -RZ, R43.H0_H0 ;  /* 0x2000002bff317230 */ /* 0x000fe40000004100 */
[----:B------:R-:W-:Y:S01]  /*71b0*/  FFMA.FTZ R75, R71, R75, R80 ;  /* 0x0000004b474b7223 */ /* 0x000fe20000010050 */
[--C-:B------:R-:W-:Y:S02]  /*71c0*/  HADD2.F32 R43, -RZ, R42.reuse.H0_H0 ;  /* 0x2000002aff2b7230 */ /* 0x100fe40000004100 */
[----:B------:R-:W-:Y:S01]  /*71d0*/  FMUL.FTZ R80, R70, R77 ;  /* 0x0000004d46507220 */ /* 0x000fe20000410000 */
[----:B------:R-:W-:-:S02]  /*71e0*/  HADD2.F32 R42, -RZ, R42.H1_H1 ;  /* 0x3000002aff2a7230 */ /* 0x000fc40000004100 */
[----:B------:R-:W-:Y:S01]  /*71f0*/  FMUL.FTZ R77, R49, R77 ;  /* 0x0000004d314d7220 */ /* 0x000fe20000410000 */
[----:B------:R-:W-:Y:S02]  /*7200*/  HADD2.F32 R74, -RZ, R74.H0_H0 ;  /* 0x2000004aff4a7230 */ /* 0x000fe40000004100 */
[-C--:B------:R-:W-:Y:S01]  /*7210*/  FMUL.FTZ R71, R43, R76.reuse ;  /* 0x0000004c2b477220 */ /* 0x080fe20000410000 */
[----:B------:R-:W-:Y:S02]  /*7220*/  HADD2.F32 R73, -RZ, R73.H0_H0 ;  /* 0x20000049ff497230 */ /* 0x000fe40000004100 */
[----:B------:R-:W-:Y:S01]  /*7230*/  FMUL.FTZ R72, R42, R76 ;  /* 0x0000004c2a487220 */ /* 0x000fe20000410000 */
[----:B------:R-:W-:Y:S01]  /*7240*/  F2FP.SATFINITE.E4M3.F32.PACK_AB_MERGE_C R78, R78, R79, RZ ;  /* 0x0000004f4e4e723e */ /* 0x000fe200048070ff */
[-C--:B------:R-:W-:Y:S01]  /*7250*/  FFMA.FTZ R80, R49, R74.reuse, -R80 ;  /* 0x0000004a31507223 */ /* 0x080fe20000010850 */
[----:B------:R-:W-:Y:S01]  /*7260*/  FFMA.FTZ R77, R70, R74, R77 ;  /* 0x0000004a464d7223 */ /* 0x000fe2000001004d */
[-C--:B------:R-:W-:Y:S01]  /*7270*/  FFMA.FTZ R72, R43, R73.reuse, -R72 ;  /* 0x000000492b487223 */ /* 0x080fe20000010848 */
[----:B------:R-:W-:Y:S01]  /*7280*/  FFMA.FTZ R71, R42, R73, R71 ;  /* 0x000000492a477223 */ /* 0x000fe20000010047 */
[----:B------:R-:W-:-:S02]  /*7290*/  F2FP.SATFINITE.E4M3.F32.PACK_AB_MERGE_C R48, R75, R48, RZ ;  /* 0x000000304b30723e */ /* 0x000fc400048070ff */
[----:B------:R-:W-:Y:S02]  /*72a0*/  F2FP.SATFINITE.E4M3.F32.PACK_AB_MERGE_C R41, R41, R40, R68 ;  /* 0x000000282929723e */ /* 0x000fe40004807044 */
[----:B------:R-:W-:Y:S02]  /*72b0*/  F2FP.SATFINITE.E4M3.F32.PACK_AB_MERGE_C R40, R67, R66, R69 ;  /* 0x000000424328723e */ /* 0x000fe40004807045 */
[----:B------:R-:W-:Y:S02]  /*72c0*/  F2FP.SATFINITE.E4M3.F32.PACK_AB_MERGE_C R42, R71, R72, R78 ;  /* 0x00000048472a723e */ /* 0x000fe4000480704e */
[----:B------:R-:W-:-:S07]  /*72d0*/  F2FP.SATFINITE.E4M3.F32.PACK_AB_MERGE_C R43, R77, R80, R48 ;  /* 0x000000504d2b723e */ /* 0x000fce0004807030 */
.L_x_377:
[----:B------:R-:W-:Y:S05]  /*72e0*/  BSYNC B2 ;  /* 0x0000000000027941 */ /* 0x000fea0003800000 */
.L_x_376:
[----:B-1----:R0:W-:Y:S02]  /*72f0*/  STG.E.128 desc[UR54][R44.64+0x20], R40 ;  /* 0x000020282c007986 */ /* 0x0021e4000c101d36 */
.L_x_375:
[----:B------:R-:W-:Y:S05]  /*7300*/  BSYNC B1 ;  /* 0x0000000000017941 */ /* 0x000fea0003800000 */
.L_x_374:
        /* <DEDUP_REMOVED lines=18> */
[----:B------:R-:W-:Y:S01]  /*7430*/  LOP3.LUT R63, R63, 0xff00, R64, 0xf8, !PT ;  /* 0x0000ff003f3f7812 */ /* 0x000fe200078ef840 */
[----:B------:R-:W-:Y:S01]  /*7440*/  IMAD.U32 R66, R66, 0x10000, RZ ;  /* 0x0001000042427824 */ /* 0x000fe200078e00ff */
        /* <DEDUP_REMOVED lines=27> */
[----:B------:R-:W-:Y:S01]  /*7600*/  F2FP.F16.E4M3.UNPACK_B R150, R150 ;  /* 0x00000096ff96723e */ /* 0x000fe200020006ff */
[----:B------:R-:W-:Y:S01]  /*7610*/  HADD2.F32 R65, -RZ, R63.H0_H0 ;  /* 0x2000003fff417230 */ /* 0x000fe20000004100 */
[----:B------:R-:W-:Y:S01]  /*7620*/  F2FP.F16.E4M3.UNPACK_B R73, R49.H1 ;  /* 0x00000031ff49723e */ /* 0x000fe200030006ff */
[----:B------:R-:W-:Y:S02]  /*7630*/  HADD2.F32 R151, -RZ, R151.H0_H0 ;  /* 0x20000097ff977230 */ /* 0x000fe40000004100 */
[----:B------:R-:W-:Y:S01]  /*7640*/  FMUL.FTZ R70, R66, R67 ;  /* 0x0000004342467220 */ /* 0x000fe20000410000 */
[----:B------:R-:W-:-:S02]  /*7650*/  HADD2.F32 R63, -RZ, R62.H0_H0 ;  /* 0x2000003eff3f7230 */ /* 0x000fc40000004100 */
[----:B------:R-:W-:Y:S01]  /*7660*/  FMUL.FTZ R67, R65, R67 ;  /* 0x0000004341437220 */ /* 0x000fe20000410000 */
[----:B------:R-:W-:Y:S01]  /*7670*/  HADD2.F32 R64, -RZ, R62.H1_H1 ;  /* 0x3000003eff407230 */ /* 0x000fe20000004100 */
[----:B------:R-:W-:Y:S01]  /*7680*/  F2FP.F16.E4M3.UNPACK_B R69, R48 ;  /* 0x00000030ff45723e */ /* 0x000fe200020006ff */
[--C-:B------:R-:W-:Y:S02]  /*7690*/  HADD2.F32 R62, -RZ, R150.reuse.H1_H1 ;  /* 0x30000096ff3e7230 */ /* 0x100fe40000004100 */
[----:B------:R-:W-:Y:S02]  /*76a0*/  HADD2.F32 R150, -RZ, R150.H0_H0 ;  /* 0x20000096ff967230 */ /* 0x000fe40000004100 */
[-C--:B------:R-:W-:Y:S01]  /*76b0*/  FMUL.FTZ R68, R64, R151.reuse ;  /* 0x0000009740447220 */ /* 0x080fe20000410000 */
[----:B------:R-:W-:Y:S01]  /*76c0*/  FMUL.FTZ R151, R63, R151 ;  /* 0x000000973f977220 */ /* 0x000fe20000410000 */
[-C--:B------:R-:W-:Y:S01]  /*76d0*/  FFMA.FTZ R65, R65, R62.reuse, -R70 ;  /* 0x0000003e41417223 */ /* 0x080fe20000010846 */
[----:B------:R-:W-:Y:S01]  /*76e0*/  FFMA.FTZ R66, R66, R62, R67 ;  /* 0x0000003e42427223 */ /* 0x000fe20000010043 */
[-C--:B------:R-:W-:Y:S01]  /*76f0*/  FFMA.FTZ R62, R63, R150.reuse, -R68 ;  /* 0x000000963f3e7223 */ /* 0x080fe20000010844 */
[----:B------:R-:W-:Y:S01]  /*7700*/  FFMA.FTZ R63, R64, R150, R151 ;  /* 0x00000096403f7223 */ /* 0x000fe20000010097 */
[----:B------:R-:W-:Y:S01]  /*7710*/  F2FP.F16.E4M3.UNPACK_B R67, R43.H1 ;  /* 0x0000002bff43723e */ /* 0x000fe200030006ff */
[--C-:B------:R-:W-:Y:S01]  /*7720*/  HADD2.F32 R75, -RZ, R73.reuse.H1_H1 ;  /* 0x30000049ff4b7230 */ /* 0x100fe20000004100 */
[----:B------:R-:W-:Y:S01]  /*7730*/  F2FP.SATFINITE.E4M3.F32.PACK_AB_MERGE_C R64, R72, R71, RZ ;  /* 0x000000474840723e */ /* 0x000fe200048070ff */
[----:B------:R-:W-:Y:S01]  /*7740*/  HADD2.F32 R73, -RZ, R73.H0_H0 ;  /* 0x20000049ff497230 */ /* 0x000fe20000004100 */
[----:B------:R-:W-:Y:S01]  /*7750*/  F2FP.SATFINITE.E4M3.F32.PACK_AB_MERGE_C R65, R66, R65, RZ ;  /* 0x000000414241723e */ /* 0x000fe200048070ff */
[--C-:B------:R-:W-:Y:S01]  /*7760*/  HADD2.F32 R68, -RZ, R67.reuse.H0_H0 ;  /* 0x20000043ff447230 */ /* 0x100fe20000004100 */
[----:B------:R-:W-:Y:S01]  /*7770*/  F2FP.F16.E4M3.UNPACK_B R66, R42.H1 ;  /* 0x0000002aff42723e */ /* 0x000fe200030006ff */
[----:B------:R-:W-:Y:S01]  /*7780*/  HADD2.F32 R67, -RZ, R67.H1_H1 ;  /* 0x30000043ff437230 */ /* 0x000fe20000004100 */
[----:B------:R-:W-:-:S02]  /*7790*/  F2FP.F16.E4M3.UNPACK_B R72, R49 ;  /* 0x00000031ff48723e */ /* 0x000fc400020006ff */
[----:B------:R-:W-:Y:S01]  /*77a0*/  F2FP.F16.E4M3.UNPACK_B R70, R48.H1 ;  /* 0x00000030ff46723e */ /* 0x000fe200030006ff */
[----:B------:R-:W-:Y:S02]  /*77b0*/  HADD2.F32 R49, -RZ, R66.H1_H1 ;  /* 0x30000042ff317230 */ /* 0x000fe40000004100 */
[-C--:B------:R-:W-:Y:S01]  /*77c0*/  FMUL.FTZ R77, R67, R75.reuse ;  /* 0x0000004b434d7220 */ /* 0x080fe20000410000 */
[----:B------:R-:W-:Y:S02]  /*77d0*/  HADD2.F32 R74, -RZ, R72.H1_H1 ;  /* 0x30000048ff4a7230 */ /* 0x000fe40000004100 */
[----:B------:R-:W-:Y:S01]  /*77e0*/  FMUL.FTZ R76, R68, R75 ;  /* 0x0000004b444c7220 */ /* 0x000fe20000410000 */
[----:B------:R-:W-:Y:S01]  /*77f0*/  HADD2.F32 R66, -RZ, R66.H0_H0 ;  /* 0x20000042ff427230 */ /* 0x000fe20000004100 */
[----:B------:R-:W-:Y:S01]  /*7800*/  F2FP.F16.E4M3.UNPACK_B R43, R43 ;  /* 0x0000002bff2b723e */ /* 0x000fe200020006ff */
[----:B------:R-:W-:Y:S02]  /*7810*/  HADD2.F32 R48, -RZ, R69.H1_H1 ;  /* 0x30000045ff307230 */ /* 0x000fe40000004100 */
[----:B------:R-:W-:Y:S01]  /*7820*/  FMUL.FTZ R75, R49, R74 ;  /* 0x0000004a314b7220 */ /* 0x000fe20000410000 */
[----:B------:R-:W-:Y:S01]  /*7830*/  F2FP.F16.E4M3.UNPACK_B R42, R42 ;  /* 0x0000002aff2a723e */ /* 0x000fe200020006ff */
[----:B------:R-:W-:Y:S01]  /*7840*/  FMUL.FTZ R74, R66, R74 ;  /* 0x0000004a424a7220 */ /* 0x000fe20000410000 */
[----:B------:R-:W-:-:S02]  /*7850*/  HADD2.F32 R71, -RZ, R70.H1_H1 ;  /* 0x30000046ff477230 */ /* 0x000fc40000004100 */
[-C--:B------:R-:W-:Y:S01]  /*7860*/  FFMA.FTZ R75, R66, R48.reuse, -R75 ;  /* 0x00000030424b7223 */ /* 0x080fe2000001084b */
[----:B------:R-:W-:Y:S02]  /*7870*/  HADD2.F32 R72, -RZ, R72.H0_H0 ;  /* 0x20000048ff487230 */ /* 0x000fe40000004100 */
[----:B------:R-:W-:Y:S01]  /*7880*/  FFMA.FTZ R74, R49, R48, R74 ;  /* 0x00000030314a7223 */ /* 0x000fe2000001004a */
[--C-:B------:R-:W-:Y:S02]  /*7890*/  HADD2.F32 R48, -RZ, R43.reuse.H0_H0 ;  /* 0x2000002bff307230 */ /* 0x100fe40000004100 */
[-C--:B------:R-:W-:Y:S01]  /*78a0*/  FFMA.FTZ R77, R68, R71.reuse, -R77 ;  /* 0x00000047444d7223 */ /* 0x080fe2000001084d */
[----:B------:R-:W-:Y:S02]  /*78b0*/  HADD2.F32 R49, -RZ, R43.H1_H1 ;  /* 0x3000002bff317230 */ /* 0x000fe40000004100 */
[----:B------:R-:W-:Y:S01]  /*78c0*/  FFMA.FTZ R76, R67, R71, R76 ;  /* 0x00000047434c7223 */ /* 0x000fe2000001004c */
[----:B------:R-:W-:-:S02]  /*78d0*/  HADD2.F32 R43, -RZ, R42.H0_H0 ;  /* 0x2000002aff2b7230 */ /* 0x000fc40000004100 */
[-C--:B------:R-:W-:Y:S01]  /*78e0*/  FMUL.FTZ R68, R48, R73.reuse ;  /* 0x0000004930447220 */ /* 0x080fe20000410000 */
[----:B------:R-:W-:Y:S02]  /*78f0*/  HADD2.F32 R42, -RZ, R42.H1_H1 ;  /* 0x3000002aff2a7230 */ /* 0x000fe40000004100 */
        /* <DEDUP_REMOVED lines=15> */
.L_x_381:
[----:B------:R-:W-:Y:S05]  /*79f0*/  BSYNC B2 ;  /* 0x0000000000027941 */ /* 0x000fea0003800000 */
.L_x_380:
[----:B-1----:R0:W-:Y:S02]  /*7a00*/  STG.E.128 desc[UR54][R44.64+0x40], R40 ;  /* 0x000040282c007986 */ /* 0x0021e4000c101d36 */
.L_x_379:
[----:B------:R-:W-:Y:S05]  /*7a10*/  BSYNC B1 ;  /* 0x0000000000017941 */ /* 0x000fea0003800000 */
.L_x_378:
        /* <DEDUP_REMOVED lines=10> */
[----:B------:R-:W-:Y:S02]  /*7ac0*/  LOP3.LUT R49, R59, 0xff0000ff, RZ, 0xc0, !PT ;  /* 0xff0000ff3b317812 */ /* 0x000fe400078ec0ff */
[--C-:B------:R-:W-:Y:S02]  /*7ad0*/  SHF.R.U32.HI R59, RZ, 0x8, R61.reuse ;  /* 0x00000008ff3b7819 */ /* 0x100fe4000001163d */
[----:B------:R-:W-:Y:S02]  /*7ae0*/  SHF.L.U32 R48, R48, 0x8, RZ ;  /* 0x0000000830307819 */ /* 0x000fe400000006ff */
[----:B------:R-:W-:Y:S01]  /*7af0*/  SHF.R.U32.HI R63, RZ, 0x10, R61 ;  /* 0x00000010ff3f7819 */ /* 0x000fe2000001163d */
[----:B------:R-:W-:Y:S01]  /*7b00*/  IMAD.SHL.U32 R59, R59, 0x100, RZ ;  /* 0x000001003b3b7824 */ /* 0x000fe200078e00ff */
        /* <DEDUP_REMOVED lines=34> */
[----:B------:R-:W-:Y:S01]  /*7d30*/  F2FP.SATFINITE.E4M3.F32.PACK_AB_MERGE_C R73, R68, R67, RZ ;  /* 0x000000434449723e */ /* 0x000fe200048070ff */
[--C-:B------:R-:W-:Y:S02]  /*7d40*/  HADD2.F32 R59, -RZ, R58.reuse.H0_H0 ;  /* 0x2000003aff3b7230 */ /* 0x100fe40000004100 */
[----:B------:R-:W-:Y:S01]  /*7d50*/  FMUL.FTZ R66, R62, R63 ;  /* 0x0000003f3e427220 */ /* 0x000fe20000410000 */
[----:B------:R-:W-:-:S02]  /*7d60*/  HADD2.F32 R60, -RZ, R58.H1_H1 ;  /* 0x3000003aff3c7230 */ /* 0x000fc40000004100 */
[----:B------:R-:W-:Y:S01]  /*7d70*/  FMUL.FTZ R63, R61, R63 ;  /* 0x0000003f3d3f7220 */ /* 0x000fe20000410000 */
[----:B------:R-:W-:Y:S01]  /*7d80*/  HADD2.F32 R141, -RZ, R141.H0_H0 ;  /* 0x2000008dff8d7230 */ /* 0x000fe20000004100 */
[----:B------:R-:W-:Y:S01]  /*7d90*/  F2FP.F16.E4M3.UNPACK_B R67, R49.H1 ;  /* 0x00000031ff43723e */ /* 0x000fe200030006ff */
[--C-:B------:R-:W-:Y:S01]  /*7da0*/  HADD2.F32 R58, -RZ, R140.reuse.H1_H1 ;  /* 0x3000008cff3a7230 */ /* 0x100fe20000004100 */
[----:B------:R-:W-:Y:S01]  /*7db0*/  F2FP.SATFINITE.E4M3.F32.PACK_AB_MERGE_C R41, R41, R40, R73 ;  /* 0x000000282929723e */ /* 0x000fe20004807049 */
[----:B------:R-:W-:Y:S02]  /*7dc0*/  HADD2.F32 R140, -RZ, R140.H0_H0 ;  /* 0x2000008cff8c7230 */ /* 0x000fe40000004100 */
[-C--:B------:R-:W-:Y:S01]  /*7dd0*/  FMUL.FTZ R64, R60, R141.reuse ;  /* 0x0000008d3c407220 */ /* 0x080fe20000410000 */
[----:B------:R-:W-:Y:S01]  /*7de0*/  FMUL.FTZ R141, R59, R141 ;  /* 0x0000008d3b8d7220 */ /* 0x000fe20000410000 */
[-C--:B------:R-:W-:Y:S01]  /*7df0*/  FFMA.FTZ R66, R61, R58.reuse, -R66 ;  /* 0x0000003a3d427223 */ /* 0x080fe20000010842 */
[----:B------:R-:W-:Y:S01]  /*7e00*/  FFMA.FTZ R63, R62, R58, R63 ;  /* 0x0000003a3e3f7223 */ /* 0x000fe2000001003f */
[-C--:B------:R-:W-:Y:S01]  /*7e10*/  FFMA.FTZ R58, R59, R140.reuse, -R64 ;  /* 0x0000008c3b3a7223 */ /* 0x080fe20000010840 */
[----:B------:R-:W-:Y:S01]  /*7e20*/  F2FP.F16.E4M3.UNPACK_B R61, R43.H1 ;  /* 0x0000002bff3d723e */ /* 0x000fe200030006ff */
[----:B------:R-:W-:Y:S01]  /*7e30*/  FFMA.FTZ R59, R60, R140, R141 ;  /* 0x0000008c3c3b7223 */ /* 0x000fe2000001008d */
[----:B------:R-:W-:Y:S01]  /*7e40*/  F2FP.F16.E4M3.UNPACK_B R60, R42.H1 ;  /* 0x0000002aff3c723e */ /* 0x000fe200030006ff */
[----:B------:R-:W-:Y:S01]  /*7e50*/  HADD2.F32 R69, -RZ, R67.H1_H1 ;  /* 0x30000043ff457230 */ /* 0x000fe20000004100 */
[----:B------:R-:W-:Y:S01]  /*7e60*/  F2FP.SATFINITE.E4M3.F32.PACK_AB_MERGE_C R72, R63, R66, RZ ;  /* 0x000000423f48723e */ /* 0x000fe200048070ff */
[--C-:B------:R-:W-:Y:S01]  /*7e70*/  HADD2.F32 R62, -RZ, R61.reuse.H0_H0 ;  /* 0x2000003dff3e7230 */ /* 0x100fe20000004100 */
[----:B------:R-:W-:Y:S01]  /*7e80*/  F2FP.F16.E4M3.UNPACK_B R66, R49 ;  /* 0x00000031ff42723e */ /* 0x000fe200020006ff */
[----:B------:R-:W-:Y:S01]  /*7e90*/  HADD2.F32 R61, -RZ, R61.H1_H1 ;  /* 0x3000003dff3d7230 */ /* 0x000fe20000004100 */
[-C--:B------:R-:W-:Y:S01]  /*7ea0*/  F2FP.F16.E4M3.UNPACK_B R63, R48.reuse ;  /* 0x00000030ff3f723e */ /* 0x080fe200020006ff */
[----:B------:R-:W-:Y:S01]  /*7eb0*/  HADD2.F32 R49, -RZ, R60.H1_H1 ;  /* 0x3000003cff317230 */ /* 0x000fe20000004100 */
[----:B------:R-:W-:Y:S01]  /*7ec0*/  F2FP.F16.E4M3.UNPACK_B R64, R48.H1 ;  /* 0x00000030ff40723e */ /* 0x000fe200030006ff */
[----:B------:R-:W-:-:S02]  /*7ed0*/  HADD2.F32 R68, -RZ, R66.H1_H1 ;  /* 0x30000042ff447230 */ /* 0x000fc40000004100 */
[-C--:B------:R-:W-:Y:S01]  /*7ee0*/  FMUL.FTZ R71, R61, R69.reuse ;  /* 0x000000453d477220 */ /* 0x080fe20000410000 */
[----:B------:R-:W-:Y:S02]  /*7ef0*/  HADD2.F32 R60, -RZ, R60.H0_H0 ;  /* 0x2000003cff3c7230 */ /* 0x000fe40000004100 */
[----:B------:R-:W-:Y:S01]  /*7f00*/  FMUL.FTZ R70, R62, R69 ;  /* 0x000000453e467220 */ /* 0x000fe20000410000 */
[----:B------:R-:W-:Y:S02]  /*7f10*/  HADD2.F32 R48, -RZ, R63.H1_H1 ;  /* 0x3000003fff307230 */ /* 0x000fe40000004100 */
[-C--:B------:R-:W-:Y:S01]  /*7f20*/  FMUL.FTZ R69, R49, R68.reuse ;  /* 0x0000004431457220 */ /* 0x080fe20000410000 */
[----:B------:R-:W-:Y:S01]  /*7f30*/  F2FP.F16.E4M3.UNPACK_B R43, R43 ;  /* 0x0000002bff2b723e */ /* 0x000fe200020006ff */
[C---:B------:R-:W-:Y:S01]  /*7f40*/  FMUL.FTZ R68, R60.reuse, R68 ;  /* 0x000000443c447220 */ /* 0x040fe20000410000 */
[----:B------:R-:W-:Y:S01]  /*7f50*/  F2FP.F16.E4M3.UNPACK_B R42, R42 ;  /* 0x0000002aff2a723e */ /* 0x000fe200020006ff */
[----:B------:R-:W-:Y:S01]  /*7f60*/  FFMA.FTZ R69, R60, R48, -R69 ;  /* 0x000000303c457223 */ /* 0x000fe20000010845 */
[----:B------:R-:W-:-:S02]  /*7f70*/  HADD2.F32 R65, -RZ, R64.H1_H1 ;  /* 0x30000040ff417230 */ /* 0x000fc40000004100 */
[----:B------:R-:W-:Y:S01]  /*7f80*/  FFMA.FTZ R68, R49, R48, R68 ;  /* 0x0000003031447223 */ /* 0x000fe20000010044 */
[--C-:B------:R-:W-:Y:S01]  /*7f90*/  HADD2.F32 R48, -RZ, R43.reuse.H0_H0 ;  /* 0x2000002bff307230 */ /* 0x100fe20000004100 */
[----:B------:R-:W-:Y:S01]  /*7fa0*/  F2FP.SATFINITE.E4M3.F32.PACK_AB_MERGE_C R40, R59, R58, R72 ;  /* 0x0000003a3b28723e */ /* 0x000fe20004807048 */
[----:B------:R-:W-:Y:S02]  /*7fb0*/  HADD2.F32 R49, -RZ, R43.H1_H1 ;  /* 0x3000002bff317230 */ /* 0x000fe40000004100 */
[-C--:B------:R-:W-:Y:S01]  /*7fc0*/  FFMA.FTZ R71, R62, R65.reuse, -R71 ;  /* 0x000000413e477223 */ /* 0x080fe20000010847 */
[--C-:B------:R-:W-:Y:S02]  /*7fd0*/  HADD2.F32 R43, -RZ, R42.reuse.H0_H0 ;  /* 0x2000002aff2b7230 */ /* 0x100fe40000004100 */
[----:B------:R-:W-:Y:S01]  /*7fe0*/  FFMA.FTZ R70, R61, R65, R70 ;  /* 0x000000413d467223 */ /* 0x000fe20000010046 */
[----:B------:R-:W-:Y:S01]  /*7ff0*/  HADD2.F32 R67, -RZ, R67.H0_H0 ;  /* 0x20000043ff437230 */ /* 0x000fe20000004100 */
[----:B------:R-:W-:Y:S01]  /*8000*/  F2FP.SATFINITE.E4M3.F32.PACK_AB_MERGE_C R68, R68, R69, RZ ;  /* 0x000000454444723e */ /* 0x000fe200048070ff */
[----:B------:R-:W-:-:S02]  /*8010*/  HADD2.F32 R42, -RZ, R42.H1_H1 ;  /* 0x3000002aff2a7230 */ /* 0x000fc40000004100 */
[----:B------:R-:W-:Y:S02]  /*8020*/  HADD2.F32 R66, -RZ, R66.H0_H0 ;  /* 0x20000042ff427230 */ /* 0x000fe40000004100 */
[-C--:B------:R-:W-:Y:S01]  /*8030*/  FMUL.FTZ R65, R49, R67.reuse ;  /* 0x0000004331417220 */ /* 0x080fe20000410000 */
[----:B------:R-:W-:Y:S02]  /*8040*/  HADD2.F32 R64, -RZ, R64.H0_H0 ;  /* 0x20000040ff407230 */ /* 0x000fe40000004100 */
[----:B------:R-:W-:Y:S01]  /*8050*/  FMUL.FTZ R62, R48, R67 ;  /* 0x00000043303e7220 */ /* 0x000fe20000410000 */
[----:B------:R-:W-:Y:S02]  /*8060*/  HADD2.F32 R63, -RZ, R63.H0_H0 ;  /* 0x2000003fff3f7230 */ /* 0x000fe40000004100 */
[-C--:B------:R-:W-:Y:S01]  /*8070*/  FMUL.FTZ R60, R42, R66.reuse ;  /* 0x000000422a3c7220 */ /* 0x080fe20000410000 */
[----:B------:R-:W-:Y:S01]  /*8080*/  FMUL.FTZ R61, R43, R66 ;  /* 0x000000422b3d7220 */ /* 0x000fe20000410000 */
[-C--:B------:R-:W-:Y:S01]  /*8090*/  FFMA.FTZ R65, R48, R64.reuse, -R65 ;  /* 0x0000004030417223 */ /* 0x080fe20000010841 */
[----:B------:R-:W-:Y:S01]  /*80a0*/  FFMA.FTZ R62, R49, R64, R62 ;  /* 0x00000040313e7223 */ /* 0x000fe2000001003e */
[-C--:B------:R-:W-:Y:S01]  /*80b0*/  FFMA.FTZ R60, R43, R63.reuse, -R60 ;  /* 0x0000003f2b3c7223 */ /* 0x080fe2000001083c */
[----:B------:R-:W-:Y:S01]  /*80c0*/  FFMA.FTZ R61, R42, R63, R61 ;  /* 0x0000003f2a3d7223 */ /* 0x000fe2000001003d */
[----:B------:R-:W-:-:S04]  /*80d0*/  F2FP.SATFINITE.E4M3.F32.PACK_AB_MERGE_C R70, R70, R71, RZ ;  /* 0x000000474646723e */ /* 0x000fc800048070ff */
[----:B------:R-:W-:Y:S02]  /*80e0*/  F2FP.SATFINITE.E4M3.F32.PACK_AB_MERGE_C R42, R61, R60, R68 ;  /* 0x0000003c3d2a723e */ /* 0x000fe40004807044 */
[----:B------:R-:W-:-:S07]  /*80f0*/  F2FP.SATFINITE.E4M3.F32.PACK_AB_MERGE_C R43, R62, R65, R70 ;  /* 0x000000413e2b723e */ /* 0x000fce0004807046 */
.L_x_385:
[----:B------:R-:W-:Y:S05]  /*8100*/  BSYNC B2 ;  /* 0x0000000000027941 */ /* 0x000fea0003800000 */
.L_x_384:
[----:B-1----:R0:W-:Y:S02]  /*8110*/  STG.E.128 desc[UR54][R44.64+0x60], R40 ;  /* 0x000060282c007986 */ /* 0x0021e4000c101d36 */
.L_x_383:
[----:B------:R-:W-:Y:S05]  /*8120*/  BSYNC B1 ;  /* 0x0000000000017941 */ /* 0x000fea0003800000 */
.L_x_382:
        /* <DEDUP_REMOVED lines=9> */
[----:B------:R-:W-:Y:S02]  /*81c0*/  LOP3.LUT R48, R55, 0xff0000ff, RZ, 0xc0, !PT ;  /* 0xff0000ff37307812 */ /* 0x000fe400078ec0ff */
[----:B------:R-:W-:Y:S01]  /*81d0*/  SHF.R.U32.HI R56, RZ, 0x10, R55 ;  /* 0x00000010ff387819 */ /* 0x000fe20000011637 */
[----:B------:R-:W-:Y:S01]  /*81e0*/  IMAD.SHL.U32 R49, R49, 0x100, RZ ;  /* 0x0000010031317824 */ /* 0x000fe200078e00ff */
[--C-:B------:R-:W-:Y:S02]  /*81f0*/  SHF.R.U32.HI R55, RZ, 0x8, R57.reuse ;  /* 0x00000008ff377819 */ /* 0x100fe40000011639 */
[----:B------:R-:W-:Y:S02]  /*8200*/  SHF.R.U32.HI R58, RZ, 0x10, R57 ;  /* 0x00000010ff3a7819 */ /* 0x000fe40000011639 */
[----:B------:R-:W-:-:S02]  /*8210*/  LOP3.LUT R54, R57, 0xff0000ff, RZ, 0xc0, !PT ;  /* 0xff0000ff39367812 */ /* 0x000fc400078ec0ff */
[----:B------:R-:W-:Y:S01]  /*8220*/  SHF.L.U32 R55, R55, 0x8, RZ ;  /* 0x0000000837377819 */ /* 0x000fe200000006ff */
[----:B------:R-:W-:Y:S01]  /*8230*/  IMAD.U32 R58, R58, 0x10000, RZ ;  /* 0x000100003a3a7824 */ /* 0x000fe200078e00ff */
[----:B------:R-:W-:Y:S01]  /*8240*/  LOP3.LUT R48, R48, 0xff00, R49, 0xf8, !PT ;  /* 0x0000ff0030307812 */ /* 0x000fe200078ef831 */
[----:B------:R-:W-:Y:S01]  /*8250*/  IMAD.U32 R49, R56, 0x10000, RZ ;  /* 0x0001000038317824 */ /* 0x000fe200078e00ff */
[----:B------:R-:W-:Y:S02]  /*8260*/  LOP3.LUT R55, R54, 0xff00, R55, 0xf8, !PT ;  /* 0x0000ff0036377812 */ /* 0x000fe400078ef837 */
[----:B------:R-:W-:Y:S02]  /*8270*/  F2FP.F16.E4M3.UNPACK_B R40, R41 ;  /* 0x00000029ff28723e */ /* 0x000fe400020006ff */
[----:B------:R-:W-:Y:S02]  /*8280*/  F2FP.F16.E4M3.UNPACK_B R54, R91.H1 ;  /* 0x0000005bff36723e */ /* 0x000fe400030006ff */
[----:B------:R-:W-:Y:S01]  /*8290*/  LOP3.LUT R56, R48, 0xff0000, R49, 0xf8, !PT ;  /* 0x00ff000030387812 */ /* 0x000fe200078ef831 */
[----:B------:R-:W-:Y:S01]  /*82a0*/  HADD2.F32 R48, -RZ, R40.H1_H1 ;  /* 0x30000028ff307230 */ /* 0x000fe20000004100 */
[----:B------:R-:W-:Y:S01]  /*82b0*/  LOP3.LUT R60, R55, 0xff0000, R58, 0xf8, !PT ;  /* 0x00ff0000373c7812 */ /* 0x000fe200078ef83a */
[----:B------:R-:W-:Y:S01]  /*82c0*/  HADD2.F32 R59, -RZ, R54.H0_H0 ;  /* 0x20000036ff3b7230 */ /* 0x000fe20000004100 */
[----:B------:R-:W-:Y:S01]  /*82d0*/  F2FP.F16.E4M3.UNPACK_B R55, R90.H1 ;  /* 0x0000005aff37723e */ /* 0x000fe200030006ff */
[----:B------:R-:W-:Y:S01]  /*82e0*/  HADD2.F32 R40, -RZ, R40.H0_H0 ;  /* 0x20000028ff287230 */ /* 0x000fe20000004100 */
[----:B------:R-:W-:Y:S01]  /*82f0*/  F2FP.F16.E4M3.UNPACK_B R41, R41.H1 ;  /* 0x00000029ff29723e */ /* 0x000fe200030006ff */
[----:B------:R-:W-:-:S02]  /*8300*/  HADD2.F32 R58, -RZ, R54.H1_H1 ;  /* 0x30000036ff3a7230 */ /* 0x000fc40000004100 */
[----:B------:R-:W-:Y:S01]  /*8310*/  FMUL.FTZ R61, R48, R59 ;  /* 0x0000003b303d7220 */ /* 0x000fe20000410000 */
[----:B------:R-:W-:Y:S01]  /*8320*/  HADD2.F32 R57, -RZ, R55.H0_H0 ;  /* 0x20000037ff397230 */ /* 0x000fe20000004100 */
[----:B------:R-:W-:Y:S01]  /*8330*/  F2FP.F16.E4M3.UNPACK_B R91, R91 ;  /* 0x0000005bff5b723e */ /* 0x000fe200020006ff */
[--C-:B------:R-:W-:Y:S01]  /*8340*/  HADD2.F32 R54, -RZ, R41.reuse.H1_H1 ;  /* 0x30000029ff367230 */ /* 0x100fe20000004100 */
[----:B------:R-:W-:Y:S01]  /*8350*/  F2FP.F16.E4M3.UNPACK_B R90, R90 ;  /* 0x0000005aff5a723e */ /* 0x000fe200020006ff */
[----:B------:R-:W-:Y:S02]  /*8360*/  HADD2.F32 R49, -RZ, R41.H0_H0 ;  /* 0x20000029ff317230 */ /* 0x000fe40000004100 */
[----:B------:R-:W-:Y:S01]  /*8370*/  FMUL.FTZ R41, R40, R59 ;  /* 0x0000003b28297220 */ /* 0x000fe20000410000 */
[----:B------:R-:W-:Y:S02]  /*8380*/  HADD2.F32 R55, -RZ, R55.H1_H1 ;  /* 0x30000037ff377230 */ /* 0x000fe40000004100 */
[-C--:B------:R-:W-:Y:S01]  /*8390*/  FMUL.FTZ R62, R54, R58.reuse ;  /* 0x0000003a363e7220 */ /* 0x080fe20000410000 */
[-C--:B------:R-:W-:Y:S01]  /*83a0*/  FFMA.FTZ R40, R40, R57.reuse, -R61 ;  /* 0x0000003928287223 */ /* 0x080fe2000001083d */
[----:B------:R-:W-:Y:S01]  /*83b0*/  FFMA.FTZ R41, R48, R57, R41 ;  /* 0x0000003930297223 */ /* 0x000fe20000010029 */
[C---:B------:R-:W-:Y:S01]  /*83c0*/  FMUL.FTZ R59, R49.reuse, R58 ;  /* 0x0000003a313b7220 */ /* 0x040fe20000410000 */
[----:B------:R-:W-:Y:S01]  /*83d0*/  F2FP.F16.E4M3.UNPACK_B R48, R47.H1 ;  /* 0x0000002fff30723e */ /* 0x000fe200030006ff */
[----:B------:R-:W-:Y:S01]  /*83e0*/  FFMA.FTZ R61, R49, R55, -R62 ;  /* 0x00000037313d7223 */ /* 0x000fe2000001083e */
[----:B------:R-:W-:Y:S01]  /*83f0*/  F2FP.F16.E4M3.UNPACK_B R47, R47 ;  /* 0x0000002fff2f723e */ /* 0x000fe200020006ff */
[----:B------:R-:W-:Y:S01]  /*8400*/  FFMA.FTZ R64, R54, R55, R59 ;  /* 0x0000003736407223 */ /* 0x000fe2000001003b */
[----:B------:R-:W-:-:S02]  /*8410*/  HADD2.F32 R57, -RZ, R91.H1_H1 ;  /* 0x3000005bff397230 */ /* 0x000fc40000004100 */
[--C-:B------:R-:W-:Y:S02]  /*8420*/  HADD2.F32 R49, -RZ, R48.reuse.H0_H0 ;  /* 0x20000030ff317230 */ /* 0x100fe40000004100 */
[----:B------:R-:W-:Y:S01]  /*8430*/  HADD2.F32 R54, -RZ, R48.H1_H1 ;  /* 0x30000030ff367230 */ /* 0x000fe20000004100 */
[----:B------:R-:W-:Y:S01]  /*8440*/  F2FP.SATFINITE.E4M3.F32.PACK_AB_MERGE_C R69, R64, R61, RZ ;  /* 0x0000003d4045723e */ /* 0x000fe200048070ff */
[----:B------:R-:W-:Y:S02]  /*8450*/  HADD2.F32 R48, -RZ, R47.H0_H0 ;  /* 0x2000002fff307230 */ /* 0x000fe40000004100 */
[-C--:B------:R-:W-:Y:S01]  /*8460*/  FMUL.FTZ R59, R49, R57.reuse ;  /* 0x00000039313b7220 */ /* 0x080fe20000410000 */
[----:B------:R-:W-:Y:S02]  /*8470*/  HADD2.F32 R91, -RZ, R91.H0_H0 ;  /* 0x2000005bff5b7230 */ /* 0x000fe40000004100 */
[----:B------:R-:W-:Y:S01]  /*8480*/  FMUL.FTZ R62, R54, R57 ;  /* 0x00000039363e7220 */ /* 0x000fe20000410000 */
[----:B------:R-:W-:Y:S01]  /*8490*/  HADD2.F32 R47, -RZ, R47.H1_H1 ;  /* 0x3000002fff2f7230 */ /* 0x000fe20000004100 */
[----:B------:R-:W-:Y:S01]  /*84a0*/  F2FP.SATFINITE.E4M3.F32.PACK_AB_MERGE_C R41, R41, R40, R69 ;  /* 0x000000282929723e */ /* 0x000fe20004807045 */
[----:B------:R-:W-:-:S02]  /*84b0*/  HADD2.F32 R55, -RZ, R90.H1_H1 ;  /* 0x3000005aff377230 */ /* 0x000fc40000004100 */
[-C--:B------:R-:W-:Y:S01]  /*84c0*/  FMUL.FTZ R58, R48, R91.reuse ;  /* 0x0000005b303a7220 */ /* 0x080fe20000410000 */
[----:B------:R-:W-:Y:S02]  /*84d0*/  HADD2.F32 R90, -RZ, R90.H0_H0 ;  /* 0x2000005aff5a7230 */ /* 0x000fe40000004100 */
[----:B------:R-:W-:Y:S01]  /*84e0*/  FMUL.FTZ R57, R47, R91 ;  /* 0x0000005b2f397220 */ /* 0x000fe20000410000 */
[-C--:B------:R-:W-:Y:S01]  /*84f0*/  FFMA.FTZ R49, R49, R55.reuse, -R62 ;  /* 0x0000003731317223 */ /* 0x080fe2000001083e */
[----:B------:R-:W-:Y:S02]  /*8500*/  FFMA.FTZ R54, R54, R55, R59 ;  /* 0x0000003736367223 */ /* 0x000fe4000001003b */
[-C--:B------:R-:W-:Y:S01]  /*8510*/  FFMA.FTZ R62, R48, R90.reuse, -R57 ;  /* 0x0000005a303e7223 */ /* 0x080fe20000010839 */
[----:B------:R-:W-:Y:S01]  /*8520*/  FFMA.FTZ R63, R47, R90, R58 ;  /* 0x0000005a2f3f7223 */ /* 0x000fe2000001003a */
[----:B------:R-:W-:Y:S02]  /*8530*/  F2FP.F16.E4M3.UNPACK_B R48, R43.H1 ;  /* 0x0000002bff30723e */ /* 0x000fe400030006ff */
[----:B------:R-:W-:-:S02]  /*8540*/  F2FP.F16.E4M3.UNPACK_B R58, R60.H1 ;  /* 0x0000003cff3a723e */ /* 0x000fc400030006ff */
[----:B------:R-:W-:Y:S01]  /*8550*/  F2FP.SATFINITE.E4M3.F32.PACK_AB_MERGE_C R67, R54, R49, RZ ;  /* 0x000000313643723e */ /* 0x000fe200048070ff */
[----:B------:R-:W-:Y:S01]  /*8560*/  HADD2.F32 R54, -RZ, R48.H1_H1 ;  /* 0x30000030ff367230 */ /* 0x000fe20000004100 */
[----:B------:R-:W-:Y:S01]  /*8570*/  F2FP.F16.E4M3.UNPACK_B R55, R56.H1 ;  /* 0x00000038ff37723e */ /* 0x000fe200030006ff */
[----:B------:R-:W-:Y:S01]  /*8580*/  HADD2.F32 R61, -RZ, R58.H1_H1 ;  /* 0x3000003aff3d7230 */ /* 0x000fe20000004100 */
[----:B------:R-:W-:Y:S01]  /*8590*/  F2FP.F16.E4M3.UNPACK_B R47, R42.H1 ;  /* 0x0000002aff2f723e */ /* 0x000fe200030006ff */
[----:B------:R-:W-:Y:S01]  /*85a0*/  HADD2.F32 R49, -RZ, R48.H0_H0 ;  /* 0x20000030ff317230 */ /* 0x000fe20000004100 */
[----:B------:R-:W-:Y:S01]  /*85b0*/  F2FP.F16.E4M3.UNPACK_B R60, R60 ;  /* 0x0000003cff3c723e */ /* 0x000fe200020006ff */
[----:B------:R-:W-:Y:S01]  /*85c0*/  HADD2.F32 R57, -RZ, R55.H1_H1 ;  /* 0x30000037ff397230 */ /* 0x000fe20000004100 */
[----:B------:R-:W-:Y:S01]  /*85d0*/  F2FP.F16.E4M3.UNPACK_B R56, R56 ;  /* 0x00000038ff38723e */ /* 0x000fe200020006ff */
[----:B------:R-:W-:Y:S02]  /*85e0*/  HADD2.F32 R48, -RZ, R47.H1_H1 ;  /* 0x3000002fff307230 */ /* 0x000fe40000004100 */
[----:B------:R-:W-:Y:S01]  /*85f0*/  FMUL.FTZ R64, R54, R61 ;  /* 0x0000003d36407220 */ /* 0x000fe20000410000 */
[----:B------:R-:W-:-:S02]  /*8600*/  HADD2.F32 R59, -RZ, R60.H1_H1 ;  /* 0x3000003cff3b7230 */ /* 0x000fc40000004100 */
[C---:B------:R-:W-:Y:S01]  /*8610*/  FMUL.FTZ R65, R49.reuse, R61 ;  /* 0x0000003d31417220 */ /* 0x040fe20000410000 */
[----:B------:R-:W-:Y:S02]  /*8620*/  HADD2.F32 R47, -RZ, R47.H0_H0 ;  /* 0x2000002fff2f7230 */ /* 0x000fe40000004100 */
[----:B------:R-:W-:Y:S01]  /*8630*/  FFMA.FTZ R61, R49, R57, -R64 ;  /* 0x00000039313d7223 */ /* 0x000fe20000010840 */
[----:B------:R-:W-:Y:S02]  /*8640*/  HADD2.F32 R49, -RZ, R56.H1_H1 ;  /* 0x30000038ff317230 */ /* 0x000fe40000004100 */
[----:B------:R-:W-:Y:S01]  /*8650*/  FMUL.FTZ R64, R48, R59 ;  /* 0x0000003b30407220 */ /* 0x000fe20000410000 */
[----:B------:R-:W-:Y:S01]  /*8660*/  F2FP.F16.E4M3.UNPACK_B R43, R43 ;  /* 0x0000002bff2b723e */ /* 0x000fe200020006ff */
[C---:B------:R-:W-:Y:S01]  /*8670*/  FMUL.FTZ R59, R47.reuse, R59 ;  /* 0x0000003b2f3b7220 */ /* 0x040fe20000410000 */
[----:B------:R-:W-:Y:S01]  /*8680*/  F2FP.F16.E4M3.UNPACK_B R42, R42 ;  /* 0x0000002aff2a723e */ /* 0x000fe200020006ff */
[----:B------:R-:W-:Y:S01]  /*8690*/  FFMA.FTZ R64, R47, R49, -R64 ;  /* 0x000000312f407223 */ /* 0x000fe20000010840 */
[----:B------:R-:W-:-:S02]  /*86a0*/  HADD2.F32 R58, -RZ, R58.H0_H0 ;  /* 0x2000003aff3a7230 */ /* 0x000fc40000004100 */
[----:B------:R-:W-:Y:S01]  /*86b0*/  FFMA.FTZ R59, R48, R49, R59 ;  /* 0x00000031303b7223 */ /* 0x000fe2000001003b */
[--C-:B------:R-:W-:Y:S02]  /*86c0*/  HADD2.F32 R47, -RZ, R43.reuse.H0_H0 ;  /* 0x2000002bff2f7230 */ /* 0x100fe40000004100 */
[----:B------:R-:W-:Y:S01]  /*86d0*/  FFMA.FTZ R68, R54, R57, R65 ;  /* 0x0000003936447223 */ /* 0x000fe20000010041 */
[----:B------:R-:W-:Y:S01]  /*86e0*/  HADD2.F32 R48, -RZ, R43.H1_H1 ;  /* 0x3000002bff307230 */ /* 0x000fe20000004100 */
[----:B------:R-:W-:Y:S01]  /*86f0*/  F2FP.SATFINITE.E4M3.F32.PACK_AB_MERGE_C R40, R63, R62, R67 ;  /* 0x0000003e3f28723e */ /* 0x000fe20004807043 */
[--C-:B------:R-:W-:Y:S02]  /*8700*/  HADD2.F32 R43, -RZ, R42.reuse.H0_H0 ;  /* 0x2000002aff2b7230 */ /* 0x100fe40000004100 */
[-C--:B------:R-:W-:Y:S01]  /*8710*/  FMUL.FTZ R57, R47, R58.reuse ;  /* 0x0000003a2f397220 */ /* 0x080fe20000410000 */
[----:B------:R-:W-:Y:S02]  /*8720*/  HADD2.F32 R42, -RZ, R42.H1_H1 ;  /* 0x3000002aff2a7230 */ /* 0x000fe40000004100 */
[----:B------:R-:W-:Y:S01]  /*8730*/  FMUL.FTZ R66, R48, R58 ;  /* 0x0000003a30427220 */ /* 0x000fe20000410000 */
[----:B------:R-:W-:Y:S01]  /*8740*/  HADD2.F32 R60, -RZ, R60.H0_H0 ;  /* 0x2000003cff3c7230 */ /* 0x000fe20000004100 */
[----:B------:R-:W-:Y:S01]  /*8750*/  F2FP.SATFINITE.E4M3.F32.PACK_AB_MERGE_C R59, R59, R64, RZ ;  /* 0x000000403b3b723e */ /* 0x000fe200048070ff */
[----:B------:R-:W-:Y:S01]  /*8760*/  HADD2.F32 R55, -RZ, R55.H0_H0 ;  /* 0x20000037ff377230 */ /* 0x000fe20000004100 */
[----:B------:R-:W-:Y:S01]  /*8770*/  F2FP.SATFINITE.E4M3.F32.PACK_AB_MERGE_C R61, R68, R61, RZ ;  /* 0x0000003d443d723e */ /* 0x000fe200048070ff */
[----:B------:R-:W-:-:S02]  /*8780*/  HADD2.F32 R56, -RZ, R56.H0_H0 ;  /* 0x20000038ff387230 */ /* 0x000fc40000004100 */
[-C--:B------:R-:W-:Y:S01]  /*8790*/  FMUL.FTZ R54, R42, R60.reuse ;  /* 0x0000003c2a367220 */ /* 0x080fe20000410000 */
[----:B------:R-:W-:Y:S01]  /*87a0*/  FMUL.FTZ R49, R43, R60 ;  /* 0x0000003c2b317220 */ /* 0x000fe20000410000 */
[-C--:B------:R-:W-:Y:S01]  /*87b0*/  FFMA.FTZ R66, R47, R55.reuse, -R66 ;  /* 0x000000372f427223 */ /* 0x080fe20000010842 */
[----:B------:R-:W-:Y:S01]  /*87c0*/  FFMA.FTZ R57, R48, R55, R57 ;  /* 0x0000003730397223 */ /* 0x000fe20000010039 */
[-C--:B------:R-:W-:Y:S01]  /*87d0*/  FFMA.FTZ R54, R43, R56.reuse, -R54 ;  /* 0x000000382b367223 */ /* 0x080fe20000010836 */
[----:B------:R-:W-:-:S03]  /*87e0*/  FFMA.FTZ R49, R42, R56, R49 ;  /* 0x000000382a317223 */ /* 0x000fc60000010031 */
[----:B------:R-:W-:Y:S02]  /*87f0*/  F2FP.SATFINITE.E4M3.F32.PACK_AB_MERGE_C R43, R57, R66, R61 ;  /* 0x00000042392b723e */ /* 0x000fe4000480703d */
[----:B------:R-:W-:-:S07]  /*8800*/  F2FP.SATFINITE.E4M3.F32.PACK_AB_MERGE_C R42, R49, R54, R59 ;  /* 0x00000036312a723e */ /* 0x000fce000480703b */
.L_x_389:
[----:B------:R-:W-:Y:S05]  /*8810*/  BSYNC B2 ;  /* 0x0000000000027941 */ /* 0x000fea0003800000 */
.L_x_388:
[----:B-1----:R0:W-:Y:S02]  /*8820*/  STG.E.128 desc[UR54][R44.64+0x80], R40 ;  /* 0x000080282c007986 */ /* 0x0021e4000c101d36 */
.L_x_387:
[----:B------:R-:W-:Y:S05]  /*8830*/  BSYNC B1 ;  /* 0x0000000000017941 */ /* 0x000fea0003800000 */
.L_x_386:
[----:B------:R-:W-:-:S13]  /*8840*/  ISETP.NE.AND P3, PT, R39, RZ, PT ;  /* 0x000000ff2700720c */ /* 0x000fda0003f65270 */
[----:B------:R-:W-:Y:S05]  /*8850*/  @!P3 BRA `(.L_x_369) ;  /* 0x00000070002cb947 */ /* 0x000fea0003800000 */
[----:B012-4-:R0:W1:Y:S01]  /*8860*/  LDS.128 R40, [R46+0x21400] ;  /* 0x021400002e287984 */ /* 0x0170620000000c00 */
[----:B------:R-:W-:Y:S01]  /*8870*/  ISETP.GE.AND P3, PT, R174, R133, PT ;  /* 0x00000085ae00720c */ /* 0x000fe20003f66270 */
[----:B------:R-:W-:-:S12]  /*8880*/  BSSY B1, `(.L_x_390) ;  /* 0x0000069000017945 */ /* 0x000fd80003800000 */
[----:B0-----:R-:W-:Y:S05]  /*8890*/  @P3 BRA `(.L_x_391) ;  /* 0x00000004009c3947 */ /* 0x001fea0003800000 */
[----:B------:R-:W-:Y:S02]  /*88a0*/  SHF.R.U32.HI R47, RZ, 0x8, R51 ;  /* 0x00000008ff2f7819 */ /* 0x000fe40000011633 */
[----:B------:R-:W-:Y:S02]  /*88b0*/  SHF.R.U32.HI R49, RZ, 0x8, R53 ;  /* 0x00000008ff317819 */ /* 0x000fe40000011635 */
[----:B------:R-:W-:Y:S01]  /*88c0*/  SHF.R.U32.HI R54, RZ, 0x10, R51 ;  /* 0x00000010ff367819 */ /* 0x000fe20000011633 */
[----:B------:R-:W-:Y:S01]  /*88d0*/  IMAD.SHL.U32 R47, R47, 0x100, RZ ;  /* 0x000001002f2f7824 */ /* 0x000fe200078e00ff */
[----:B------:R-:W-:Y:S01]  /*88e0*/  LOP3.LUT R48, R51, 0xff0000ff, RZ, 0xc0, !PT ;  /* 0xff0000ff33307812 */ /* 0x000fe200078ec0ff */
[----:B------:R-:W-:Y:S01]  /*88f0*/  IMAD.SHL.U32 R49, R49, 0x100, RZ ;  /* 0x0000010031317824 */ /* 0x000fe200078e00ff */
[----:B------:R-:W-:Y:S02]  /*8900*/  SHF.R.U32.HI R52, RZ, 0x10, R53 ;  /* 0x00000010ff347819 */ /* 0x000fe40000011635 */
[----:B------:R-:W-:-:S02]  /*8910*/  LOP3.LUT R50, R53, 0xff0000ff, RZ, 0xc0, !PT ;  /* 0xff0000ff35327812 */ /* 0x000fc400078ec0ff */
[----:B------:R-:W-:Y:S01]  /*8920*/  LOP3.LUT R48, R48, 0xff00, R47, 0xf8, !PT ;  /* 0x0000ff0030307812 */ /* 0x000fe200078ef82f */
[----:B------:R-:W-:Y:S01]  /*8930*/  IMAD.U32 R47, R54, 0x10000, RZ ;  /* 0x00010000362f7824 */ /* 0x000fe200078e00ff */
[----:B------:R-:W-:Y:S01]  /*8940*/  LOP3.LUT R51, R50, 0xff00, R49, 0xf8, !PT ;  /* 0x0000ff0032337812 */ /* 0x000fe200078ef831 */
[----:B------:R-:W-:Y:S01]  /*8950*/  IMAD.U32 R50, R52, 0x10000, RZ ;  /* 0x0001000034327824 */ /* 0x000fe200078e00ff */
[----:B-1----:R-:W-:Y:S02]  /*8960*/  MOV R46, R40 ;  /* 0x00000028002e7202 */ /* 0x002fe40000000f00 */
[----:B------:R-:W-:Y:S02]  /*8970*/  F2FP.F16.E4M3.UNPACK_B R40, R41 ;  /* 0x00000029ff28723e */ /* 0x000fe400020006ff */
[----:B------:R-:W-:Y:S02]  /*8980*/  F2FP.F16.E4M3.UNPACK_B R49, R89.H1 ;  /* 0x00000059ff31723e */ /* 0x000fe400030006ff */
[----:B------:R-:W-:Y:S01]  /*8990*/  LOP3.LUT R52, R48, 0xff0000, R47, 0xf8, !PT ;  /* 0x00ff000030347812 */ /* 0x000fe200078ef82f */
[--C-:B------:R-:W-:Y:S01]  /*89a0*/  HADD2.F32 R47, -RZ, R40.reuse.H1_H1 ;  /* 0x30000028ff2f7230 */ /* 0x100fe20000004100 */
[----:B------:R-:W-:Y:S01]  /*89b0*/  LOP3.LUT R55, R51, 0xff0000, R50, 0xf8, !PT ;  /* 0x00ff000033377812 */ /* 0x000fe200078ef832 */
[--C-:B------:R-:W-:Y:S01]  /*89c0*/  HADD2.F32 R53, -RZ, R49.reuse.H0_H0 ;  /* 0x20000031ff357230 */ /* 0x100fe20000004100 */
[----:B------:R-:W-:Y:S01]  /*89d0*/  F2FP.F16.E4M3.UNPACK_B R50, R88.H1 ;  /* 0x00000058ff32723e */ /* 0x000fe200030006ff */
[----:B------:R-:W-:Y:S01]  /*89e0*/  HADD2.F32 R40, -RZ, R40.H0_H0 ;  /* 0x20000028ff287230 */ /* 0x000fe20000004100 */
[----:B------:R-:W-:Y:S01]  /*89f0*/  F2FP.F16.E4M3.UNPACK_B R41, R41.H1 ;  /* 0x00000029ff29723e */ /* 0x000fe200030006ff */
[----:B------:R-:W-:-:S02]  /*8a00*/  HADD2.F32 R54, -RZ, R49.H1_H1 ;  /* 0x30000031ff367230 */ /* 0x000fc40000004100 */
[CC--:B------:R-:W-:Y:S01]  /*8a10*/  FMUL.FTZ R57, R47.reuse, R53.reuse ;  /* 0x000000352f397220 */ /* 0x0c0fe20000410000 */
[--C-:B------:R-:W-:Y:S02]  /*8a20*/  HADD2.F32 R51, -RZ, R50.reuse.H0_H0 ;  /* 0x20000032ff337230 */ /* 0x100fe40000004100 */
[----:B------:R-:W-:Y:S01]  /*8a30*/  FMUL.FTZ R56, R40, R53 ;  /* 0x0000003528387220 */ /* 0x000fe20000410000 */
[--C-:B------:R-:W-:Y:S01]  /*8a40*/  HADD2.F32 R49, -RZ, R41.reuse.H1_H1 ;  /* 0x30000029ff317230 */ /* 0x100fe20000004100 */
[----:B------:R-:W-:Y:S01]  /*8a50*/  F2FP.F16.E4M3.UNPACK_B R89, R89 ;  /* 0x00000059ff59723e */ /* 0x000fe200020006ff */
[----:B------:R-:W-:Y:S02]  /*8a60*/  HADD2.F32 R48, -RZ, R41.H0_H0 ;  /* 0x20000029ff307230 */ /* 0x000fe40000004100 */
[-C--:B------:R-:W-:Y:S01]  /*8a70*/  FFMA.FTZ R41, R47, R51.reuse, R56 ;  /* 0x000000332f297223 */ /* 0x080fe20000010038 */
[----:B------:R-:W-:Y:S02]  /*8a80*/  HADD2.F32 R50, -RZ, R50.H1_H1 ;  /* 0x30000032ff327230 */ /* 0x000fe40000004100 */
[C---:B------:R-:W-:Y:S01]  /*8a90*/  FMUL.FTZ R53, R49.reuse, R54 ;  /* 0x0000003631357220 */ /* 0x040fe20000410000 */
[----:B------:R-:W-:Y:S01]  /*8aa0*/  F2FP.F16.E4M3.UNPACK_B R47, R46.H1 ;  /* 0x0000002eff2f723e */ /* 0x000fe200030006ff */
[----:B------:R-:W-:Y:S01]  /*8ab0*/  FMUL.FTZ R54, R48, R54 ;  /* 0x0000003630367220 */ /* 0x000fe20000410000 */
[----:B------:R-:W-:Y:S01]  /*8ac0*/  FFMA.FTZ R40, R40, R51, -R57 ;  /* 0x0000003328287223 */ /* 0x000fe20000010839 */
[----:B------:R-:W-:Y:S01]  /*8ad0*/  FFMA.FTZ R58, R48, R50, -R53 ;  /* 0x00000032303a7223 */ /* 0x000fe20000010835 */
[----:B------:R-:W-:Y:S01]  /*8ae0*/  F2FP.F16.E4M3.UNPACK_B R46, R46 ;  /* 0x0000002eff2e723e */ /* 0x000fe200020006ff */
[----:B------:R-:W-:Y:S01]  /*8af0*/  FFMA.FTZ R59, R49, R50, R54 ;  /* 0x00000032313b7223 */ /* 0x000fe20000010036 */
[----:B------:R-:W-:Y:S01]  /*8b00*/  F2FP.F16.E4M3.UNPACK_B R88, R88 ;  /* 0x00000058ff58723e */ /* 0x000fe200020006ff */
[----:B------:R-:W-:-:S02]  /*8b10*/  HADD2.F32 R51, -RZ, R89.H1_H1 ;  /* 0x30000059ff337230 */ /* 0x000fc40000004100 */
[--C-:B------:R-:W-:Y:S01]  /*8b20*/  HADD2.F32 R48, -RZ, R47.reuse.H0_H0 ;  /* 0x2000002fff307230 */ /* 0x100fe20000004100 */
[----:B------:R-:W-:Y:S01]  /*8b30*/  F2FP.SATFINITE.E4M3.F32.PACK_AB_MERGE_C R61, R59, R58, RZ ;  /* 0x0000003a3b3d723e */ /* 0x000fe200048070ff */
[----:B------:R-:W-:Y:S02]  /*8b40*/  HADD2.F32 R49, -RZ, R47.H1_H1 ;  /* 0x3000002fff317230 */ /* 0x000fe40000004100 */
[----:B------:R-:W-:Y:S02]  /*8b50*/  HADD2.F32 R47, -RZ, R46.H0_H0 ;  /* 0x2000002eff2f7230 */ /* 0x000fe40000004100 */
[-C--:B------:R-:W-:Y:S01]  /*8b60*/  FMUL.FTZ R56, R48, R51.reuse ;  /* 0x0000003330387220 */ /* 0x080fe20000410000 */
[----:B------:R-:W-:Y:S02]  /*8b70*/  HADD2.F32 R50, -RZ, R88.H1_H1 ;  /* 0x30000058ff327230 */ /* 0x000fe40000004100 */
[----:B------:R-:W-:Y:S01]  /*8b80*/  FMUL.FTZ R53, R49, R51 ;  /* 0x0000003331357220 */ /* 0x000fe20000410000 */
[----:B------:R-:W-:Y:S01]  /*8b90*/  HADD2.F32 R89, -RZ, R89.H0_H0 ;  /* 0x20000059ff597230 */ /* 0x000fe20000004100 */
[----:B------:R-:W-:Y:S01]  /*8ba0*/  F2FP.SATFINITE.E4M3.F32.PACK_AB_MERGE_C R41, R41, R40, R61 ;  /* 0x000000282929723e */ /* 0x000fe2000480703d */
[----:B------:R-:W-:-:S02]  /*8bb0*/  HADD2.F32 R46, -RZ, R46.H1_H1 ;  /* 0x3000002eff2e7230 */ /* 0x000fc40000004100 */
[-C--:B------:R-:W-:Y:S01]  /*8bc0*/  FFMA.FTZ R53, R48, R50.reuse, -R53 ;  /* 0x0000003230357223 */ /* 0x080fe20000010835 */
[----:B------:R-:W-:Y:S02]  /*8bd0*/  HADD2.F32 R88, -RZ, R88.H0_H0 ;  /* 0x20000058ff587230 */ /* 0x000fe40000004100 */
[----:B------:R-:W-:Y:S01]  /*8be0*/  FFMA.FTZ R56, R49, R50, R56 ;  /* 0x0000003231387223 */ /* 0x000fe20000010038 */
[-C--:B------:R-:W-:Y:S01]  /*8bf0*/  F2FP.F16.E4M3.UNPACK_B R50, R52.reuse.H1 ;  /* 0x00000034ff32723e */ /* 0x080fe200030006ff */
[-C--:B------:R-:W-:Y:S01]  /*8c00*/  FMUL.FTZ R54, R46, R89.reuse ;  /* 0x000000592e367220 */ /* 0x080fe20000410000 */
[C---:B------:R-:W-:Y:S01]  /*8c10*/  FMUL.FTZ R89, R47.reuse, R89 ;  /* 0x000000592f597220 */ /* 0x040fe20000410000 */
[----:B------:R-:W-:Y:S02]  /*8c20*/  F2FP.F16.E4M3.UNPACK_B R52, R52 ;  /* 0x00000034ff34723e */ /* 0x000fe400020006ff */
[-C--:B------:R-:W-:Y:S01]  /*8c30*/  FFMA.FTZ R57, R47, R88.reuse, -R54 ;  /* 0x000000582f397223 */ /* 0x080fe20000010836 */
[----:B------:R-:W-:Y:S01]  /*8c40*/  F2FP.SATFINITE.E4M3.F32.PACK_AB_MERGE_C R60, R56, R53, RZ ;  /* 0x00000035383c723e */ /* 0x000fe200048070ff */
[----:B------:R-:W-:Y:S01]  /*8c50*/  FFMA.FTZ R88, R46, R88, R89 ;  /* 0x000000582e587223 */ /* 0x000fe20000010059 */
[----:B------:R-:W-:Y:S01]  /*8c60*/  F2FP.F16.E4M3.UNPACK_B R47, R43.H1 ;  /* 0x0000002bff2f723e */ /* 0x000fe200030006ff */
[--C-:B------:R-:W-:Y:S01]  /*8c70*/  HADD2.F32 R51, -RZ, R50.reuse.H1_H1 ;  /* 0x30000032ff337230 */ /* 0x100fe20000004100 */
[-C--:B------:R-:W-:Y:S01]  /*8c80*/  F2FP.F16.E4M3.UNPACK_B R53, R55.reuse.H1 ;  /* 0x00000037ff35723e */ /* 0x080fe200030006ff */
[----:B------:R-:W-:Y:S01]  /*8c90*/  HADD2.F32 R50, -RZ, R50.H0_H0 ;  /* 0x20000032ff327230 */ /* 0x000fe20000004100 */
[-C--:B------:R-:W-:Y:S01]  /*8ca0*/  F2FP.F16.E4M3.UNPACK_B R46, R42.reuse.H1 ;  /* 0x0000002aff2e723e */ /* 0x080fe200030006ff */
[----:B------:R-:W-:Y:S01]  /*8cb0*/  HADD2.F32 R49, -RZ, R47.H1_H1 ;  /* 0x3000002fff317230 */ /* 0x000fe20000004100 */
[----:B------:R-:W-:Y:S01]  /*8cc0*/  F2FP.F16.E4M3.UNPACK_B R55, R55 ;  /* 0x00000037ff37723e */ /* 0x000fe200020006ff */
[----:B------:R-:W-:Y:S01]  /*8cd0*/  HADD2.F32 R56, -RZ, R53.H1_H1 ;  /* 0x30000035ff387230 */ /* 0x000fe20000004100 */
[----:B------:R-:W-:Y:S01]  /*8ce0*/  F2FP.F16.E4M3.UNPACK_B R43, R43 ;  /* 0x0000002bff2b723e */ /* 0x000fe200020006ff */
[----:B------:R-:W-:Y:S01]  /*8cf0*/  HADD2.F32 R48, -RZ, R47.H0_H0 ;  /* 0x2000002fff307230 */ /* 0x000fe20000004100 */
[----:B------:R-:W-:Y:S01]  /*8d00*/  F2FP.F16.E4M3.UNPACK_B R42, R42 ;  /* 0x0000002aff2a723e */ /* 0x000fe200020006ff */
[----:B------:R-:W-:-:S02]  /*8d10*/  HADD2.F32 R47, -RZ, R46.H1_H1 ;  /* 0x3000002eff2f7230 */ /* 0x000fc40000004100 */
[-C--:B------:R-:W-:Y:S01]  /*8d20*/  FMUL.FTZ R59, R49, R56.reuse ;  /* 0x00000038313b7220 */ /* 0x080fe20000410000 */
[--C-:B------:R-:W-:Y:S02]  /*8d30*/  HADD2.F32 R54, -RZ, R55.reuse.H1_H1 ;  /* 0x30000037ff367230 */ /* 0x100fe40000004100 */
[C---:B------:R-:W-:Y:S01]  /*8d40*/  FMUL.FTZ R56, R48.reuse, R56 ;  /* 0x0000003830387220 */ /* 0x040fe20000410000 */
[----:B------:R-:W-:Y:S02]  /*8d50*/  HADD2.F32 R46, -RZ, R46.H0_H0 ;  /* 0x2000002eff2e7230 */ /* 0x000fe40000004100 */
[----:B------:R-:W-:Y:S01]  /*8d60*/  FFMA.FTZ R58, R48, R51, -R59 ;  /* 0x00000033303a7223 */ /* 0x000fe2000001083b */
[----:B------:R-:W-:Y:S02]  /*8d70*/  HADD2.F32 R48, -RZ, R52.H1_H1 ;  /* 0x30000034ff307230 */ /* 0x000fe40000004100 */
[----:B------:R-:W-:Y:S01]  /*8d80*/  FMUL.FTZ R59, R47, R54 ;  /* 0x000000362f3b7220 */ /* 0x000fe20000410000 */
[----:B------:R-:W-:-:S02]  /*8d90*/  HADD2.F32 R55, -RZ, R55.H0_H0 ;  /* 0x20000037ff377230 */ /* 0x000fc40000004100 */
[C---:B------:R-:W-:Y:S01]  /*8da0*/  FMUL.FTZ R54, R46.reuse, R54 ;  /* 0x000000362e367220 */ /* 0x040fe20000410000 */
[----:B------:R-:W-:Y:S02]  /*8db0*/  HADD2.F32 R53, -RZ, R53.H0_H0 ;  /* 0x20000035ff357230 */ /* 0x000fe40000004100 */
[-C--:B------:R-:W-:Y:S01]  /*8dc0*/  FFMA.FTZ R59, R46, R48.reuse, -R59 ;  /* 0x000000302e3b7223 */ /* 0x080fe2000001083b */
[--C-:B------:R-:W-:Y:S02]  /*8dd0*/  HADD2.F32 R46, -RZ, R43.reuse.H0_H0 ;  /* 0x2000002bff2e7230 */ /* 0x100fe40000004100 */
[----:B------:R-:W-:Y:S01]  /*8de0*/  FFMA.FTZ R54, R47, R48, R54 ;  /* 0x000000302f367223 */ /* 0x000fe20000010036 */
[----:B------:R-:W-:Y:S02]  /*8df0*/  HADD2.F32 R47, -RZ, R43.H1_H1 ;  /* 0x3000002bff2f7230 */ /* 0x000fe40000004100 */
[----:B------:R-:W-:Y:S01]  /*8e00*/  FFMA.FTZ R51, R49, R51, R56 ;  /* 0x0000003331337223 */ /* 0x000fe20000010038 */
[----:B------:R-:W-:-:S02]  /*8e10*/  HADD2.F32 R43, -RZ, R42.H0_H0 ;  /* 0x2000002aff2b7230 */ /* 0x000fc40000004100 */
[-C--:B------:R-:W-:Y:S01]  /*8e20*/  FMUL.FTZ R56, R46, R53.reuse ;  /* 0x000000352e387220 */ /* 0x080fe20000410000 */
[----:B------:R-:W-:Y:S02]  /*8e30*/  HADD2.F32 R42, -RZ, R42.H1_H1 ;  /* 0x3000002aff2a7230 */ /* 0x000fe40000004100 */
[C---:B------:R-:W-:Y:S01]  /*8e40*/  FMUL.FTZ R49, R47.reuse, R53 ;  /* 0x000000352f317220 */ /* 0x040fe20000410000 */
[----:B------:R-:W-:Y:S02]  /*8e50*/  HADD2.F32 R52, -RZ, R52.H0_H0 ;  /* 0x20000034ff347230 */ /* 0x000fe40000004100 */
[-C--:B------:R-:W-:Y:S01]  /*8e60*/  FFMA.FTZ R56, R47, R50.reuse, R56 ;  /* 0x000000322f387223 */ /* 0x080fe20000010038 */
[----:B------:R-:W-:Y:S01]  /*8e70*/  F2FP.SATFINITE.E4M3.F32.PACK_AB_MERGE_C R54, R54, R59, RZ ;  /* 0x0000003b3636723e */ /* 0x000fe200048070ff */
[-C--:B------:R-:W-:Y:S01]  /*8e80*/  FMUL.FTZ R48, R42, R55.reuse ;  /* 0x000000372a307220 */ /* 0x080fe20000410000 */
[----:B------:R-:W-:Y:S01]  /*8e90*/  FMUL.FTZ R55, R43, R55 ;  /* 0x000000372b377220 */ /* 0x000fe20000410000 */
[----:B------:R-:W-:Y:S01]  /*8ea0*/  FFMA.FTZ R49, R46, R50, -R49 ;  /* 0x000000322e317223 */ /* 0x000fe20000010831 */
[----:B------:R-:W-:Y:S01]  /*8eb0*/  F2FP.SATFINITE.E4M3.F32.PACK_AB_MERGE_C R51, R51, R58, RZ ;  /* 0x0000003a3333723e */ /* 0x000fe200048070ff */
[-C--:B------:R-:W-:Y:S01]  /*8ec0*/  FFMA.FTZ R48, R43, R52.reuse, -R48 ;  /* 0x000000342b307223 */ /* 0x080fe20000010830 */
[----:B------:R-:W-:Y:S01]  /*8ed0*/  FFMA.FTZ R55, R42, R52, R55 ;  /* 0x000000342a377223 */ /* 0x000fe20000010037 */
[----:B------:R-:W-:-:S02]  /*8ee0*/  F2FP.SATFINITE.E4M3.F32.PACK_AB_MERGE_C R40, R88, R57, R60 ;  /* 0x000000395828723e */ /* 0x000fc4000480703c */
[----:B------:R-:W-:Y:S02]  /*8ef0*/  F2FP.SATFINITE.E4M3.F32.PACK_AB_MERGE_C R43, R56, R49, R51 ;  /* 0x00000031382b723e */ /* 0x000fe40004807033 */
[----:B------:R-:W-:-:S07]  /*8f00*/  F2FP.SATFINITE.E4M3.F32.PACK_AB_MERGE_C R42, R55, R48, R54 ;  /* 0x00000030372a723e */ /* 0x000fce0004807036 */
.L_x_391:
[----:B------:R-:W-:Y:S05]  /*8f10*/  BSYNC B1 ;  /* 0x0000000000017941 */ /* 0x000fea0003800000 */
.L_x_390:
[----:B-1----:R0:W-:Y:S01]  /*8f20*/  STG.E.128 desc[UR54][R44.64+0xa0], R40 ;  /* 0x0000a0282c007986 */ /* 0x0021e2000c101d36 */
[----:B------:R-:W-:Y:S05]  /*8f30*/  BRA `(.L_x_369) ;  /* 0x0000006800747947 */ /* 0x000fea0003800000 */
.L_x_337:
[----:B------:R-:W-:Y:S01]  /*8f40*/  ISETP.GE.AND P4, PT, R168, R96, PT ;  /* 0x00000060a800720c */ /* 0x000fe20003f86270 */
[----:B------:R-:W-:Y:S01]  /*8f50*/  BSSY B1, `(.L_x_392) ;  /* 0x000002f000017945 */ /* 0x000fe20003800000 */
[----:B------:R-:W-:Y:S02]  /*8f60*/  CS2R R60, SRZ ;  /* 0x00000000003c7805 */ /* 0x000fe4000001ff00 */
[----:B------:R-:W-:Y:S02]  /*8f70*/  CS2R R40, SRZ ;  /* 0x0000000000287805 */ /* 0x000fe4000001ff00 */
[----:B0-----:R-:W-:Y:S02]  /*8f80*/  CS2R R42, SRZ ;  /* 0x00000000002a7805 */ /* 0x001fe4000001ff00 */
        /* <DEDUP_REMOVED lines=15> */
[----:B------:R-:W-:Y:S06]  /*9080*/  @P4 BRA `(.L_x_393) ;  /* 0x00000000006c4947 */ /* 0x000fec0003800000 */
[----:B------:R-:W-:Y:S01]  /*9090*/  ULDC.64 UR4, c[0x0][0x3e8] ;  /* 0x0000fa0000047ab9 */ /* 0x000fe20000000a00 */
[----:B------:R-:W-:Y:S02]  /*90a0*/  CS2R R52, SRZ ;  /* 0x0000000000347805 */ /* 0x000fe4000001ff00 */
[----:B------:R-:W-:Y:S02]  /*90b0*/  IADD3 R76, P2, P3, R108, UR4, R90 ;  /* 0x000000046c4c7c10 */ /* 0x000fe4000fb5e05a */
[----:B------:R-:W-:Y:S02]  /*90c0*/  CS2R R54, SRZ ;  /* 0x0000000000367805 */ /* 0x000fe4000001ff00 */
[----:B------:R-:W-:Y:S02]  /*90d0*/  CS2R R40, SRZ ;  /* 0x0000000000287805 */ /* 0x000fe4000001ff00 */
[----:B------:R-:W-:Y:S02]  /*90e0*/  CS2R R42, SRZ ;  /* 0x00000000002a7805 */ /* 0x000fe4000001ff00 */
[----:B------:R-:W-:Y:S01]  /*90f0*/  IADD3.X R77, R14, UR5, R97, P2, P3 ;  /* 0x000000050e4d7c10 */ /* 0x000fe200097e6461 */
[----:B------:R-:W-:-:S02]  /*9100*/  ULDC.64 UR4, c[0x0][0x400] ;  /* 0x0001000000047ab9 */ /* 0x000fc40000000a00 */
[----:B------:R-:W-:-:S04]  /*9110*/  IADD3 R78, P2, P3, R102, UR4, R88 ;  /* 0x00000004664e7c10 */ /* 0x000fc8000fb5e058 */
[----:B------:R-:W-:Y:S02]  /*9120*/  IADD3.X R79, R20, UR5, R98, P2, P3 ;  /* 0x00000005144f7c10 */ /* 0x000fe400097e6462 */
[----:B------:R-:W-:Y:S02]  /*9130*/  ISETP.GE.AND P2, PT, R18, R133, PT ;  /* 0x000000851200720c */ /* 0x000fe40003f46270 */
[----:B------:R-:W-:Y:S02]  /*9140*/  CS2R R56, SRZ ;  /* 0x0000000000387805 */ /* 0x000fe4000001ff00 */
[----:B------:R-:W-:Y:S02]  /*9150*/  CS2R R58, SRZ ;  /* 0x00000000003a7805 */ /* 0x000fe4000001ff00 */
[----:B------:R-:W-:Y:S02]  /*9160*/  CS2R R44, SRZ ;  /* 0x00000000002c7805 */ /* 0x000fe4000001ff00 */
[----:B------:R-:W-:-:S05]  /*9170*/  CS2R R46, SRZ ;  /* 0x00000000002e7805 */ /* 0x000fca000001ff00 */
[----:B------:R0:W5:Y:S04]  /*9180*/  @!P2 LDG.E.128 R52, desc[UR54][R76.64] ;  /* 0x000000364c34a981 */ /* 0x000168000c1e1d00 */
[----:B------:R0:W5:Y:S01]  /*9190*/  @!P2 LDG.E.128 R40, desc[UR54][R78.64] ;  /* 0x000000364e28a981 */ /* 0x000162000c1e1d00 */
[----:B------:R-:W-:Y:S02]  /*91a0*/  ISETP.GE.AND P2, PT, R0, R133, PT ;  /* 0x000000850000720c */ /* 0x000fe40003f46270 */
[----:B------:R-:W-:Y:S02]  /*91b0*/  CS2R R72, SRZ ;  /* 0x0000000000487805 */ /* 0x000fe4000001ff00 */
[----:B------:R-:W-:Y:S02]  /*91c0*/  CS2R R74, SRZ ;  /* 0x00000000004a7805 */ /* 0x000fe4000001ff00 */
[----:B------:R-:W-:-:S02]  /*91d0*/  CS2R R48, SRZ ;  /* 0x0000000000307805 */ /* 0x000fc4000001ff00 */
[----:B------:R-:W-:-:S05]  /*91e0*/  CS2R R50, SRZ ;  /* 0x0000000000327805 */ /* 0x000fca000001ff00 */
[----:B------:R0:W5:Y:S04]  /*91f0*/  @!P2 LDG.E.128 R56, desc[UR54][R76.64+0x20] ;  /* 0x000020364c38a981 */ /* 0x000168000c1e1d00 */
[----:B------:R0:W5:Y:S01]  /*9200*/  @!P2 LDG.E.128 R44, desc[UR54][R78.64+0x20] ;  /* 0x000020364e2ca981 */ /* 0x000162000c1e1d00 */
[----:B------:R-:W-:-:S13]  /*9210*/  ISETP.GE.AND P2, PT, R6, R133, PT ;  /* 0x000000850600720c */ /* 0x000fda0003f46270 */
[----:B------:R0:W5:Y:S04]  /*9220*/  @!P2 LDG.E.128 R72, desc[UR54][R76.64+0x40] ;  /* 0x000040364c48a981 */ /* 0x000168000c1e1d00 */
[----:B------:R0:W5:Y:S02]  /*9230*/  @!P2 LDG.E.128 R48, desc[UR54][R78.64+0x40] ;  /* 0x000040364e30a981 */ /* 0x000164000c1e1d00 */
.L_x_393:
[----:B------:R-:W-:Y:S05]  /*9240*/  BSYNC B1 ;  /* 0x0000000000017941 */ /* 0x000fea0003800000 */
.L_x_392:
[----:B------:R-:W-:Y:S01]  /*9250*/  ISETP.GE.AND P3, PT, R216, R96, PT ;  /* 0x00000060d800720c */ /* 0x000fe20003f66270 */
[----:B------:R-:W-:Y:S01]  /*9260*/  BSSY B1, `(.L_x_394) ;  /* 0x0000027000017945 */ /* 0x000fe20003800000 */
[----:B0-----:R-:W-:Y:S02]  /*9270*/  CS2R R76, SRZ ;  /* 0x00000000004c7805 */ /* 0x001fe4000001ff00 */
[----:B------:R-:W-:Y:S02]  /*9280*/  CS2R R78, SRZ ;  /* 0x00000000004e7805 */ /* 0x000fe4000001ff00 */
[----:B------:R-:W-:Y:S02]  /*9290*/  CS2R R80, SRZ ;  /* 0x0000000000507805 */ /* 0x000fe4000001ff00 */
[----:B------:R-:W-:Y:S02]  /*92a0*/  CS2R R82, SRZ ;  /* 0x0000000000527805 */ /* 0x000fe4000001ff00 */
[----:B------:R-:W-:-:S02]  /*92b0*/  CS2R R84, SRZ ;  /* 0x0000000000547805 */ /* 0x000fc4000001ff00 */
[----:B------:R-:W-:Y:S01]  /*92c0*/  CS2R R86, SRZ ;  /* 0x0000000000567805 */ /* 0x000fe2000001ff00 */
[----:B------:R-:W-:Y:S06]  /*92d0*/  @P3 BRA `(.L_x_395) ;  /* 0x00000000007c3947 */ /* 0x000fec0003800000 */
[----:B------:R-:W-:Y:S01]  /*92e0*/  IADD3 R89, P2, P5, R108, R90, R10 ;  /* 0x0000005a6c597210 */ /* 0x000fe20007d5e00a */
[----:B------:R-:W-:Y:S01]  /*92f0*/  ULDC.64 UR4, c[0x0][0x3e8] ;  /* 0x0000fa0000047ab9 */ /* 0x000fe20000000a00 */
[----:B------:R-:W-:Y:S02]  /*9300*/  CS2R R76, SRZ ;  /* 0x00000000004c7805 */ /* 0x000fe4000001ff00 */
[----:B------:R-:W-:Y:S02]  /*9310*/  CS2R R78, SRZ ;  /* 0x00000000004e7805 */ /* 0x000fe4000001ff00 */
[----:B------:R-:W-:Y:S02]  /*9320*/  IADD3.X R97, R14, R97, R9, P2, P5 ;  /* 0x000000610e617210 */ /* 0x000fe400017ea409 */
[----:B------:R-:W-:Y:S02]  /*9330*/  CS2R R60, SRZ ;  /* 0x00000000003c7805 */ /* 0x000fe4000001ff00 */
[----:B------:R-:W-:-:S02]  /*9340*/  IADD3 R90, P2, P5, R102, R88, R12 ;  /* 0x00000058665a7210 */ /* 0x000fc40007d5e00c */
[----:B------:R-:W-:Y:S02]  /*9350*/  CS2R R62, SRZ ;  /* 0x00000000003e7805 */ /* 0x000fe4000001ff00 */
        /* <DEDUP_REMOVED lines=23> */
.L_x_395:
[----:B------:R-:W-:Y:S05]  /*94d0*/  BSYNC B1 ;  /* 0x0000000000017941 */ /* 0x000fea0003800000 */
.L_x_394:
        /* <DEDUP_REMOVED lines=28> */
.L_x_396:
[----:B------:R-:W-:Y:S01]  /*96a0*/  IMAD R97, R17, 0x8, R16 ;  /* 0x0000000811617824 */ /* 0x000fe200078e0210 */
[----:B------:R-:W-:Y:S01]  /*96b0*/  SHF.L.U32 R98, R169, 0x1f, RZ ;  /* 0x0000001fa9627819 */ /* 0x000fe200000006ff */
[----:B------:R-:W1:Y:S01]  /*96c0*/  LDC R154, c[0x0][0x2f4] ;  /* 0x0000bd00ff9a7b82 */ /* 0x000e620000000800 */
[----:B------:R-:W-:Y:S01]  /*96d0*/  BSSY B1, `(.L_x_397) ;  /* 0x0000004000017945 */ /* 0x000fe20003800000 */
[----:B------:R-:W-:Y:S01]  /*96e0*/  IMAD.MOV.U32 R137, RZ, RZ, R92 ;  /* 0x000000ffff897224 */ /* 0x000fe200078e005c */
[----:B------:R-:W2:Y:S02]  /*96f0*/  SYNCS.PHASECHK.TRANS64.TRYWAIT P5, [R97+URZ+0x29890], R98 ;  /* 0x02989062610075a7 */ /* 0x000ea400080a017f */
[----:B--2---:R-:W-:Y:S05]  /*9700*/  @!P5 BRA `(.L_x_398) ;  /* 0x0000020400a0d947 */ /* 0x004fea0003800000 */
.L_x_664:
[----:B------:R-:W-:Y:S05]  /*9710*/  BSYNC B1 ;  /* 0x0000000000017941 */ /* 0x000fea0003800000 */
.L_x_397:
[----:B------:R-:W3:Y:S01]  /*9720*/  LDC.64 R138, c[0x0][0x300] ;  /* 0x0000c000ff8a7b82 */ /* 0x000ee20000000a00 */
[----:B------:R-:W-:Y:S01]  /*9730*/  BSSY B1, `(.L_x_399) ;  /* 0x00002f7000017945 */ /* 0x000fe20003800000 */
[----:B-1----:R-:W-:-:S03]  /*9740*/  IMAD.IADD R159, R154, 0x1, -R99 ;  /* 0x000000019a9f7824 */ /* 0x002fc600078e0a63 */
[----:B------:R-:W-:Y:S05]  /*9750*/  @P4 BRA `(.L_x_400) ;  /* 0x0000002c00d04947 */ /* 0x000fea0003800000 */
[----:B------:R-:W-:Y:S01]  /*9760*/  ISETP.NE.AND P4, PT, R34, RZ, PT ;  /* 0x000000ff2200720c */ /* 0x000fe20003f85270 */
[-C--:B---3--:R-:W-:Y:S01]  /*9770*/  IMAD R176, R219, R138.reuse, RZ ;  /* 0x0000008adbb07224 */ /* 0x088fe200078e02ff */
[----:B------:R-:W-:Y:S01]  /*9780*/  BSSY B2, `(.L_x_401) ;  /* 0x00000fc000027945 */ /* 0x000fe20003800000 */
[----:B------:R-:W-:-:S04]  /*9790*/  IMAD.WIDE.U32 R140, R168, R138, R136 ;  /* 0x0000008aa88c7225 */ /* 0x000fc800078e0088 */
[----:B------:R-:W-:-:S05]  /*97a0*/  IMAD R176, R168, R139, R176 ;  /* 0x0000008ba8b07224 */ /* 0x000fca00078e02b0 */
[----:B------:R-:W-:Y:S01]  /*97b0*/  IADD3 R176, R176, R141, RZ ;  /* 0x0000008db0b07210 */ /* 0x000fe20007ffe0ff */
[----:B------:R-:W-:Y:S06]  /*97c0*/  @!P4 BRA `(.L_x_402) ;  /* 0x0000000c00dcc947 */ /* 0x000fec0003800000 */
[----:B0-----:R-:W-:Y:S01]  /*97d0*/  SEL R88, R99, R159, !P0 ;  /* 0x0000009f63587207 */ /* 0x001fe20004000000 */
[----:B------:R-:W-:Y:S01]  /*97e0*/  BSSY B3, `(.L_x_403) ;  /* 0x00000e9000037945 */ /* 0x000fe20003800000 */
[----:B------:R-:W-:Y:S02]  /*97f0*/  ISETP.GE.AND P4, PT, R18, R133, PT ;  /* 0x000000851200720c */ /* 0x000fe40003f86270 */
[----:B------:R-:W-:-:S04]  /*9800*/  SHF.R.S32.HI R89, RZ, 0x1f, R88 ;  /* 0x0000001fff597819 */ /* 0x000fc80000011458 */
[----:B------:R-:W-:-:S04]  /*9810*/  LEA.HI R89, R89, R88, RZ, 0x5 ;  /* 0x0000005859597211 */ /* 0x000fc800078f28ff */
[----:B------:R-:W-:-:S04]  /*9820*/  LEA.HI.SX32 R185, R89, R21, 0x1b ;  /* 0x0000001559b97211 */ /* 0x000fc800078fdaff */
[----:B------:R-:W-:-:S04]  /*9830*/  SHF.R.S32.HI R89, RZ, 0x1f, R185 ;  /* 0x0000001fff597819 */ /* 0x000fc800000114b9 */
[----:B------:R-:W-:Y:S01]  /*9840*/  LEA.HI R89, R89, R185, RZ, 0x2 ;  /* 0x000000b959597211 */ /* 0x000fe200078f10ff */
[----:B------:R-:W-:-:S03]  /*9850*/  IMAD.SHL.U32 R185, R185, 0x10, RZ ;  /* 0x00000010b9b97824 */ /* 0x000fc600078e00ff */
[----:B------:R-:W-:Y:S02]  /*9860*/  SHF.R.S32.HI R89, RZ, 0x2, R89 ;  /* 0x00000002ff597819 */ /* 0x000fe40000011459 */
[----:B------:R-:W-:-:S03]  /*9870*/  LOP3.LUT R88, R175, 0x30, R185, 0xf8, !PT ;  /* 0x00000030af587812 */ /* 0x000fc600078ef8b9 */
[----:B------:R-:W-:Y:S01]  /*9880*/  IMAD R89, R89, 0x2800, R197 ;  /* 0x0000280059597824 */ /* 0x000fe200078e02c5 */
[----:B------:R-:W-:-:S05]  /*9890*/  LOP3.LUT R88, R88, R196, RZ, 0x3c, !PT ;  /* 0x000000c458587212 */ /* 0x000fca00078e3cff */
[----:B------:R-:W-:-:S04]  /*98a0*/  IMAD.IADD R88, R89, 0x1, R88 ;  /* 0x0000000159587824 */ /* 0x000fc800078e0258 */
[C---:B------:R-:W-:Y:S02]  /*98b0*/  IMAD R92, R17.reuse, 0x7800, R88 ;  /* 0x00007800115c7824 */ /* 0x040fe400078e0258 */
[----:B------:R-:W-:Y:S02]  /*98c0*/  IMAD R88, R17, 0x7800, R143 ;  /* 0x0000780011587824 */ /* 0x000fe400078e028f */
[C---:B------:R-:W-:Y:S02]  /*98d0*/  IMAD.IADD R92, R16.reuse, 0x1, R92 ;  /* 0x00000001105c7824 */ /* 0x040fe400078e025c */
[----:B------:R-:W-:-:S04]  /*98e0*/  IMAD.IADD R88, R16, 0x1, R88 ;  /* 0x0000000110587824 */ /* 0x000fc800078e0258 */
[----:B------:R-:W0:Y:S04]  /*98f0*/  LDS.128 R92, [R92+0x1a400] ;  /* 0x01a400005c5c7984 */ /* 0x000e280000000c00 */
[----:B------:R-:W1:Y:S01]  /*9900*/  LDS.128 R88, [R88+0x1a400] ;  /* 0x01a4000058587984 */ /* 0x000e620000000c00 */
[----:B------:R-:W-:Y:S05]  /*9910*/  @P4 BRA `(.L_x_404) ;  /* 0x0000000c00544947 */ /* 0x000fea0003800000 */
[--C-:B------:R-:W-:Y:S02]  /*9920*/  SHF.R.U32.HI R54, RZ, 0x8, R53.reuse ;  /* 0x00000008ff367819 */ /* 0x100fe40000011635 */
[----:B------:R-:W-:Y:S02]  /*9930*/  SHF.R.U32.HI R40, RZ, 0x10, R53 ;  /* 0x00000010ff287819 */ /* 0x000fe40000011635 */
[----:B------:R-:W-:Y:S01]  /*9940*/  LOP3.LUT R52, R53, 0xff0000ff, RZ, 0xc0, !PT ;  /* 0xff0000ff35347812 */ /* 0x000fe200078ec0ff */
[----:B------:R-:W-:Y:S01]  /*9950*/  IMAD.SHL.U32 R189, R54, 0x100, RZ ;  /* 0x0000010036bd7824 */ /* 0x000fe200078e00ff */
[--C-:B------:R-:W-:Y:S01]  /*9960*/  SHF.R.U32.HI R42, RZ, 0x10, R55.reuse ;  /* 0x00000010ff2a7819 */ /* 0x100fe20000011637 */
[----:B------:R-:W-:Y:S01]  /*9970*/  IMAD.U32 R40, R40, 0x10000, RZ ;  /* 0x0001000028287824 */ /* 0x000fe200078e00ff */
[----:B------:R-:W-:Y:S02]  /*9980*/  SHF.R.U32.HI R53, RZ, 0x8, R55 ;  /* 0x00000008ff357819 */ /* 0x000fe40000011637 */
[----:B------:R-:W-:Y:S01]  /*9990*/  LOP3.LUT R187, R55, 0xff0000ff, RZ, 0xc0, !PT ;  /* 0xff0000ff37bb7812 */ /* 0x000fe200078ec0ff */
[----:B------:R-:W-:Y:S01]  /*99a0*/  IMAD.U32 R42, R42, 0x10000, RZ ;  /* 0x000100002a2a7824 */ /* 0x000fe200078e00ff */
[----:B------:R-:W-:-:S02]  /*99b0*/  SHF.R.U32.HI R55, RZ, 0x8, R41 ;  /* 0x00000008ff377819 */ /* 0x000fc40000011629 */
[----:B------:R-:W-:Y:S02]  /*99c0*/  SHF.R.U32.HI R186, RZ, 0x10, R41 ;  /* 0x00000010ffba7819 */ /* 0x000fe40000011629 */
[----:B------:R-:W-:Y:S01]  /*99d0*/  LOP3.LUT R52, R52, 0xff00, R189, 0xf8, !PT ;  /* 0x0000ff0034347812 */ /* 0x000fe200078ef8bd */
[----:B------:R-:W-:Y:S01]  /*99e0*/  IMAD.SHL.U32 R189, R55, 0x100, RZ ;  /* 0x0000010037bd7824 */ /* 0x000fe200078e00ff */
[----:B------:R-:W-:Y:S02]  /*99f0*/  SHF.L.U32 R53, R53, 0x8, RZ ;  /* 0x0000000835357819 */ /* 0x000fe400000006ff */
[----:B------:R-:W-:Y:S02]  /*9a00*/  LOP3.LUT R188, R41, 0xff0000ff, RZ, 0xc0, !PT ;  /* 0xff0000ff29bc7812 */ /* 0x000fe400078ec0ff */
[----:B------:R-:W-:Y:S01]  /*9a10*/  LOP3.LUT R55, R187, 0xff00, R53, 0xf8, !PT ;  /* 0x0000ff00bb377812 */ /* 0x000fe200078ef835 */
[----:B------:R-:W-:Y:S01]  /*9a20*/  IMAD.U32 R53, R186, 0x10000, RZ ;  /* 0x00010000ba357824 */ /* 0x000fe200078e00ff */
[----:B------:R-:W-:-:S02]  /*9a30*/  LOP3.LUT R188, R188, 0xff00, R189, 0xf8, !PT ;  /* 0x0000ff00bcbc7812 */ /* 0x000fc400078ef8bd */
[----:B------:R-:W-:Y:S02]  /*9a40*/  LOP3.LUT R186, R52, 0xff0000, R40, 0xf8, !PT ;  /* 0x00ff000034ba7812 */ /* 0x000fe400078ef828 */
[----:B------:R-:W-:Y:S02]  /*9a50*/  LOP3.LUT R40, R188, 0xff0000, R53, 0xf8, !PT ;  /* 0x00ff0000bc287812 */ /* 0x000fe400078ef835 */
[----:B0-----:R-:W-:Y:S02]  /*9a60*/  F2FP.F16.E4M3.UNPACK_B R187, R93 ;  /* 0x0000005dffbb723e */ /* 0x001fe400020006ff */
[----:B------:R-:W-:Y:S02]  /*9a70*/  F2FP.F16.E4M3.UNPACK_B R189, R40 ;  /* 0x00000028ffbd723e */ /* 0x000fe400020006ff */
[----:B-1----:R-:W-:Y:S01]  /*9a80*/  F2FP.F16.E4M3.UNPACK_B R52, R89 ;  /* 0x00000059ff34723e */ /* 0x002fe200020006ff */
[----:B------:R-:W-:Y:S01]  /*9a90*/  HADD2.F32 R53, -RZ, R187.H0_H0 ;  /* 0x200000bbff357230 */ /* 0x000fe20000004100 */
[-C--:B------:R-:W-:Y:S01]  /*9aa0*/  F2FP.F16.E4M3.UNPACK_B R190, R186.reuse ;  /* 0x000000baffbe723e */ /* 0x080fe200020006ff */
[----:B------:R-:W-:Y:S01]  /*9ab0*/  HADD2.F32 R192, -RZ, R189.H0_H0 ;  /* 0x200000bdffc07230 */ /* 0x000fe20000004100 */
[----:B------:R-:W-:Y:S01]  /*9ac0*/  F2FP.F16.E4M3.UNPACK_B R93, R93.H1 ;  /* 0x0000005dff5d723e */ /* 0x000fe200030006ff */
[----:B------:R-:W-:Y:S01]  /*9ad0*/  HADD2.F32 R188, -RZ, R52.H0_H0 ;  /* 0x20000034ffbc7230 */ /* 0x000fe20000004100 */
[----:B------:R-:W-:Y:S01]  /*9ae0*/  F2FP.F16.E4M3.UNPACK_B R186, R186.H1 ;  /* 0x000000baffba723e */ /* 0x000fe200030006ff */
[----:B------:R-:W-:-:S02]  /*9af0*/  HADD2.F32 R191, -RZ, R190.H0_H0 ;  /* 0x200000beffbf7230 */ /* 0x000fc40000004100 */
[CC--:B------:R-:W-:Y:S01]  /*9b00*/  FMUL.FTZ R193, R53.reuse, R192.reuse ;  /* 0x000000c035c17220 */ /* 0x0c0fe20000410000 */
[----:B------:R-:W-:Y:S02]  /*9b10*/  HADD2.F32 R189, -RZ, R189.H1_H1 ;  /* 0x300000bdffbd7230 */ /* 0x000fe40000004100 */
[C---:B------:R-:W-:Y:S01]  /*9b20*/  FMUL.FTZ R192, R188.reuse, R192 ;  /* 0x000000c0bcc07220 */ /* 0x040fe20000410000 */
[----:B------:R-:W-:Y:S02]  /*9b30*/  HADD2.F32 R52, -RZ, R52.H1_H1 ;  /* 0x30000034ff347230 */ /* 0x000fe40000004100 */
[-C--:B------:R-:W-:Y:S01]  /*9b40*/  FFMA.FTZ R188, R188, R191.reuse, -R193 ;  /* 0x000000bfbcbc7223 */ /* 0x080fe200000108c1 */
[----:B------:R-:W-:Y:S02]  /*9b50*/  HADD2.F32 R190, -RZ, R190.H1_H1 ;  /* 0x300000beffbe7230 */ /* 0x000fe40000004100 */
[----:B------:R-:W-:Y:S01]  /*9b60*/  FFMA.FTZ R53, R53, R191, R192 ;  /* 0x000000bf35357223 */ /* 0x000fe200000100c0 */
[----:B------:R-:W-:Y:S01]  /*9b70*/  HADD2.F32 R191, -RZ, R187.H1_H1 ;  /* 0x300000bbffbf7230 */ /* 0x000fe20000004100 */
[----:B------:R-:W-:-:S02]  /*9b80*/  SHF.R.U32.HI R54, RZ, 0x8, R43 ;  /* 0x00000008ff367819 */ /* 0x000fc4000001162b */
[----:B------:R-:W-:Y:S02]  /*9b90*/  SHF.R.U32.HI R41, RZ, 0x10, R43 ;  /* 0x00000010ff297819 */ /* 0x000fe4000001162b */
[-C--:B------:R-:W-:Y:S01]  /*9ba0*/  FMUL.FTZ R187, R191, R189.reuse ;  /* 0x000000bdbfbb7220 */ /* 0x080fe20000410000 */
[----:B------:R-:W-:Y:S01]  /*9bb0*/  FMUL.FTZ R189, R52, R189 ;  /* 0x000000bd34bd7220 */ /* 0x000fe20000410000 */
[----:B------:R-:W-:Y:S01]  /*9bc0*/  IMAD.SHL.U32 R54, R54, 0x100, RZ ;  /* 0x0000010036367824 */ /* 0x000fe200078e00ff */
[----:B------:R-:W-:Y:S01]  /*9bd0*/  LOP3.LUT R43, R43, 0xff0000ff, RZ, 0xc0, !PT ;  /* 0xff0000ff2b2b7812 */ /* 0x000fe200078ec0ff */
[-C--:B------:R-:W-:Y:S01]  /*9be0*/  FFMA.FTZ R187, R52, R190.reuse, -R187 ;  /* 0x000000be34bb7223 */ /* 0x080fe200000108bb */
[----:B------:R-:W-:Y:S01]  /*9bf0*/  FFMA.FTZ R52, R191, R190, R189 ;  /* 0x000000bebf347223 */ /* 0x000fe200000100bd */
[----:B------:R-:W-:Y:S01]  /*9c00*/  F2FP.F16.E4M3.UNPACK_B R189, R40.H1 ;  /* 0x00000028ffbd723e */ /* 0x000fe200030006ff */
[----:B------:R-:W-:Y:S01]  /*9c10*/  HADD2.F32 R40, -RZ, R93.H0_H0 ;  /* 0x2000005dff287230 */ /* 0x000fe20000004100 */
[----:B------:R-:W-:Y:S01]  /*9c20*/  F2FP.F16.E4M3.UNPACK_B R190, R89.H1 ;  /* 0x00000059ffbe723e */ /* 0x000fe200030006ff */
[----:B------:R-:W-:Y:S01]  /*9c30*/  HADD2.F32 R191, -RZ, R186.H0_H0 ;  /* 0x200000baffbf7230 */ /* 0x000fe20000004100 */
[----:B------:R-:W-:Y:S01]  /*9c40*/  LOP3.LUT R43, R43, 0xff00, R54, 0xf8, !PT ;  /* 0x0000ff002b2b7812 */ /* 0x000fe200078ef836 */
[----:B------:R-:W-:Y:S01]  /*9c50*/  HADD2.F32 R192, -RZ, R189.H0_H0 ;  /* 0x200000bdffc07230 */ /* 0x000fe20000004100 */
[----:B------:R-:W-:Y:S01]  /*9c60*/  SHF.L.U32 R41, R41, 0x10, RZ ;  /* 0x0000001029297819 */ /* 0x000fe200000006ff */
[----:B------:R-:W-:Y:S01]  /*9c70*/  HADD2.F32 R89, -RZ, R190.H0_H0 ;  /* 0x200000beff597230 */ /* 0x000fe20000004100 */
[----:B------:R-:W-:Y:S01]  /*9c80*/  F2FP.F16.E4M3.UNPACK_B R54, R91 ;  /* 0x0000005bff36723e */ /* 0x000fe200020006ff */
[----:B------:R-:W-:-:S02]  /*9c90*/  HADD2.F32 R93, -RZ, R93.H1_H1 ;  /* 0x3000005dff5d7230 */ /* 0x000fc40000004100 */
[CC--:B------:R-:W-:Y:S01]  /*9ca0*/  FMUL.FTZ R193, R40.reuse, R192.reuse ;  /* 0x000000c028c17220 */ /* 0x0c0fe20000410000 */
[----:B------:R-:W-:Y:S02]  /*9cb0*/  HADD2.F32 R189, -RZ, R189.H1_H1 ;  /* 0x300000bdffbd7230 */ /* 0x000fe40000004100 */
[C---:B------:R-:W-:Y:S01]  /*9cc0*/  FMUL.FTZ R192, R89.reuse, R192 ;  /* 0x000000c059c07220 */ /* 0x040fe20000410000 */
[----:B------:R-:W-:Y:S02]  /*9cd0*/  HADD2.F32 R190, -RZ, R190.H1_H1 ;  /* 0x300000beffbe7230 */ /* 0x000fe40000004100 */
[-C--:B------:R-:W-:Y:S01]  /*9ce0*/  FFMA.FTZ R89, R89, R191.reuse, -R193 ;  /* 0x000000bf59597223 */ /* 0x080fe200000108c1 */
[----:B------:R-:W-:Y:S02]  /*9cf0*/  HADD2.F32 R186, -RZ, R186.H1_H1 ;  /* 0x300000baffba7230 */ /* 0x000fe40000004100 */
[----:B------:R-:W-:Y:S01]  /*9d00*/  FFMA.FTZ R40, R40, R191, R192 ;  /* 0x000000bf28287223 */ /* 0x000fe200000100c0 */
[-C--:B------:R-:W-:Y:S01]  /*9d10*/  FMUL.FTZ R191, R93, R189.reuse ;  /* 0x000000bd5dbf7220 */ /* 0x080fe20000410000 */
[----:B------:R-:W-:Y:S01]  /*9d20*/  FMUL.FTZ R192, R190, R189 ;  /* 0x000000bdbec07220 */ /* 0x000fe20000410000 */
[----:B------:R-:W-:Y:S01]  /*9d30*/  LOP3.LUT R41, R43, 0xff0000, R41, 0xf8, !PT ;  /* 0x00ff00002b297812 */ /* 0x000fe200078ef829 */
[----:B------:R-:W-:-:S02]  /*9d40*/  HADD2.F32 R193, -RZ, R54.H0_H0 ;  /* 0x20000036ffc17230 */ /* 0x000fc40000004100 */
[-C--:B------:R-:W-:Y:S01]  /*9d50*/  FFMA.FTZ R189, R190, R186.reuse, -R191 ;  /* 0x000000babebd7223 */ /* 0x080fe200000108bf */
[----:B------:R-:W-:Y:S01]  /*9d60*/  FFMA.FTZ R186, R93, R186, R192 ;  /* 0x000000ba5dba7223 */ /* 0x000fe200000100c0 */
[----:B------:R-:W-:Y:S01]  /*9d70*/  LOP3.LUT R93, R55, 0xff0000, R42, 0xf8, !PT ;  /* 0x00ff0000375d7812 */ /* 0x000fe200078ef82a */
[----:B------:R-:W-:Y:S01]  /*9d80*/  IMAD.MOV.U32 R42, RZ, RZ, R95 ;  /* 0x000000ffff2a7224 */ /* 0x000fe200078e005f */
[----:B------:R-:W-:Y:S02]  /*9d90*/  F2FP.F16.E4M3.UNPACK_B R95, R41 ;  /* 0x00000029ff5f723e */ /* 0x000fe400020006ff */
[----:B------:R-:W-:Y:S02]  /*9da0*/  F2FP.F16.E4M3.UNPACK_B R190, R93 ;  /* 0x0000005dffbe723e */ /* 0x000fe400020006ff */
[-C--:B------:R-:W-:Y:S01]  /*9db0*/  F2FP.F16.E4M3.UNPACK_B R43, R42.reuse ;  /* 0x0000002aff2b723e */ /* 0x080fe200020006ff */
[----:B------:R-:W-:Y:S01]  /*9dc0*/  HADD2.F32 R55, -RZ, R95.H0_H0 ;  /* 0x2000005fff377230 */ /* 0x000fe20000004100 */
[----:B------:R-:W-:Y:S01]  /*9dd0*/  F2FP.F16.E4M3.UNPACK_B R42, R42.H1 ;  /* 0x0000002aff2a723e */ /* 0x000fe200030006ff */
[----:B------:R-:W-:Y:S01]  /*9de0*/  HADD2.F32 R192, -RZ, R190.H0_H0 ;  /* 0x200000beffc07230 */ /* 0x000fe20000004100 */
[----:B------:R-:W-:Y:S01]  /*9df0*/  F2FP.F16.E4M3.UNPACK_B R41, R41.H1 ;  /* 0x00000029ff29723e */ /* 0x000fe200030006ff */
[--C-:B------:R-:W-:Y:S01]  /*9e00*/  HADD2.F32 R191, -RZ, R43.reuse.H0_H0 ;  /* 0x2000002bffbf7230 */ /* 0x100fe20000004100 */
[----:B------:R-:W-:Y:S01]  /*9e10*/  F2FP.F16.E4M3.UNPACK_B R93, R93.H1 ;  /* 0x0000005dff5d723e */ /* 0x000fe200030006ff */
[----:B------:R-:W-:Y:S01]  /*9e20*/  HADD2.F32 R43, -RZ, R43.H1_H1 ;  /* 0x3000002bff2b7230 */ /* 0x000fe20000004100 */
[----:B------:R-:W-:Y:S01]  /*9e30*/  F2FP.SATFINITE.E4M3.F32.PACK_AB_MERGE_C R89, R189, R89, RZ ;  /* 0x00000059bd59723e */ /* 0x000fe200048070ff */
[----:B------:R-:W-:-:S02]  /*9e40*/  HADD2.F32 R95, -RZ, R95.H1_H1 ;  /* 0x3000005fff5f7230 */ /* 0x000fc40000004100 */
[-C--:B------:R-:W-:Y:S01]  /*9e50*/  FMUL.FTZ R194, R191, R55.reuse ;  /* 0x00000037bfc27220 */ /* 0x080fe20000410000 */
[----:B------:R-:W-:Y:S01]  /*9e60*/  FMUL.FTZ R55, R193, R55 ;  /* 0x00000037c1377220 */ /* 0x000fe20000410000 */
[----:B------:R-:W-:Y:S01]  /*9e70*/  HADD2.F32 R190, -RZ, R190.H1_H1 ;  /* 0x300000beffbe7230 */ /* 0x000fe20000004100 */
[----:B------:R-:W-:Y:S01]  /*9e80*/  F2FP.SATFINITE.E4M3.F32.PACK_AB_MERGE_C R187, R187, R188, R89 ;  /* 0x000000bcbbbb723e */ /* 0x000fe20004807059 */
[-C--:B------:R-:W-:Y:S01]  /*9e90*/  FFMA.FTZ R194, R193, R192.reuse, -R194 ;  /* 0x000000c0c1c27223 */ /* 0x080fe200000108c2 */
[----:B------:R-:W-:Y:S01]  /*9ea0*/  FFMA.FTZ R191, R191, R192, R55 ;  /* 0x000000c0bfbf7223 */ /* 0x000fe20000010037 */
[----:B------:R-:W-:Y:S02]  /*9eb0*/  HADD2.F32 R55, -RZ, R54.H1_H1 ;  /* 0x30000036ff377230 */ /* 0x000fe40000004100 */
[----:B------:R-:W-:Y:S01]  /*9ec0*/  FMUL.FTZ R54, R43, R95 ;  /* 0x0000005f2b367220 */ /* 0x000fe20000410000 */
[--C-:B------:R-:W-:Y:S01]  /*9ed0*/  HADD2.F32 R192, -RZ, R41.reuse.H0_H0 ;  /* 0x20000029ffc07230 */ /* 0x100fe20000004100 */
[----:B------:R-:W-:Y:S01]  /*9ee0*/  F2FP.F16.E4M3.UNPACK_B R89, R92.H1 ;  /* 0x0000005cff59723e */ /* 0x000fe200030006ff */
[----:B------:R-:W-:-:S02]  /*9ef0*/  HADD2.F32 R41, -RZ, R41.H1_H1 ;  /* 0x30000029ff297230 */ /* 0x000fc40000004100 */
[C---:B------:R-:W-:Y:S01]  /*9f00*/  FFMA.FTZ R54, R55.reuse, R190, -R54 ;  /* 0x000000be37367223 */ /* 0x040fe20000010836 */
[----:B------:R-:W-:Y:S01]  /*9f10*/  FMUL.FTZ R55, R55, R95 ;  /* 0x0000005f37377220 */ /* 0x000fe20000410000 */
[--C-:B------:R-:W-:Y:S01]  /*9f20*/  HADD2.F32 R95, -RZ, R93.reuse.H0_H0 ;  /* 0x2000005dff5f7230 */ /* 0x100fe20000004100 */
[----:B------:R-:W-:Y:S01]  /*9f30*/  F2FP.SATFINITE.E4M3.F32.PACK_AB_MERGE_C R40, R186, R40, RZ ;  /* 0x00000028ba28723e */ /* 0x000fe200048070ff */
[----:B------:R-:W-:Y:S02]  /*9f40*/  HADD2.F32 R93, -RZ, R93.H1_H1 ;  /* 0x3000005dff5d7230 */ /* 0x000fe40000004100 */
[----:B------:R-:W-:Y:S01]  /*9f50*/  FFMA.FTZ R43, R43, R190, R55 ;  /* 0x000000be2b2b7223 */ /* 0x000fe20000010037 */
[----:B------:R-:W-:Y:S01]  /*9f60*/  F2FP.F16.E4M3.UNPACK_B R55, R91.H1 ;  /* 0x0000005bff37723e */ /* 0x000fe200030006ff */
[--C-:B------:R-:W-:Y:S01]  /*9f70*/  HADD2.F32 R91, -RZ, R42.reuse.H0_H0 ;  /* 0x2000002aff5b7230 */ /* 0x100fe20000004100 */
[----:B------:R-:W-:Y:S01]  /*9f80*/  F2FP.F16.E4M3.UNPACK_B R92, R92 ;  /* 0x0000005cff5c723e */ /* 0x000fe200020006ff */
[----:B------:R-:W-:Y:S01]  /*9f90*/  HADD2.F32 R42, -RZ, R42.H1_H1 ;  /* 0x3000002aff2a7230 */ /* 0x000fe20000004100 */
[----:B------:R-:W-:Y:S01]  /*9fa0*/  F2FP.SATFINITE.E4M3.F32.PACK_AB_MERGE_C R40, R52, R53, R40 ;  /* 0x000000353428723e */ /* 0x000fe20004807028 */
[----:B------:R-:W-:-:S02]  /*9fb0*/  HADD2.F32 R190, -RZ, R55.H0_H0 ;  /* 0x20000037ffbe7230 */ /* 0x000fc40000004100 */
[----:B------:R-:W-:Y:S01]  /*9fc0*/  FMUL.FTZ R193, R91, R192 ;  /* 0x000000c05bc17220 */ /* 0x000fe20000410000 */
[----:B------:R-:W-:-:S03]  /*9fd0*/  HADD2.F32 R55, -RZ, R55.H1_H1 ;  /* 0x30000037ff377230 */ /* 0x000fc60000004100 */
[C---:B------:R-:W-:Y:S01]  /*9fe0*/  FFMA.FTZ R193, R190.reuse, R95, -R193 ;  /* 0x0000005fbec17223 */ /* 0x040fe200000108c1 */
[----:B------:R-:W-:-:S04]  /*9ff0*/  FMUL.FTZ R190, R190, R192 ;  /* 0x000000c0bebe7220 */ /* 0x000fc80000410000 */
[----:B------:R-:W-:Y:S01]  /*a000*/  FFMA.FTZ R190, R91, R95, R190 ;  /* 0x0000005f5bbe7223 */ /* 0x000fe200000100be */
[CC--:B------:R-:W-:Y:S01]  /*a010*/  FMUL.FTZ R91, R42.reuse, R41.reuse ;  /* 0x000000292a5b7220 */ /* 0x0c0fe20000410000 */
[C---:B------:R-:W-:Y:S01]  /*a020*/  FMUL.FTZ R41, R55.reuse, R41 ;  /* 0x0000002937297220 */ /* 0x040fe20000410000 */
[----:B------:R-:W-:Y:S02]  /*a030*/  F2FP.F16.E4M3.UNPACK_B R95, R181.H1 ;  /* 0x000000b5ff5f723e */ /* 0x000fe400030006ff */
[-C--:B------:R-:W-:Y:S01]  /*a040*/  FFMA.FTZ R91, R55, R93.reuse, -R91 ;  /* 0x0000005d375b7223 */ /* 0x080fe2000001085b */
[----:B------:R-:W-:Y:S01]  /*a050*/  FFMA.FTZ R42, R42, R93, R41 ;  /* 0x0000005d2a2a7223 */ /* 0x000fe20000010029 */
[----:B------:R-:W-:Y:S01]  /*a060*/  IMAD.MOV.U32 R41, RZ, RZ, R88 ;  /* 0x000000ffff297224 */ /* 0x000fe200078e0058 */
[-C--:B------:R-:W-:Y:S01]  /*a070*/  F2FP.F16.E4M3.UNPACK_B R55, R182.reuse.H1 ;  /* 0x000000b6ff37723e */ /* 0x080fe200030006ff */
[----:B------:R-:W-:Y:S01]  /*a080*/  HADD2.F32 R93, -RZ, R89.H0_H0 ;  /* 0x20000059ff5d7230 */ /* 0x000fe20000004100 */
[----:B------:R-:W-:Y:S01]  /*a090*/  F2FP.F16.E4M3.UNPACK_B R182, R182 ;  /* 0x000000b6ffb6723e */ /* 0x000fe200020006ff */
[----:B------:R-:W-:Y:S01]  /*a0a0*/  HADD2.F32 R188, -RZ, R95.H0_H0 ;  /* 0x2000005fffbc7230 */ /* 0x000fe20000004100 */
[-C--:B------:R-:W-:Y:S01]  /*a0b0*/  F2FP.F16.E4M3.UNPACK_B R88, R41.reuse.H1 ;  /* 0x00000029ff58723e */ /* 0x080fe200030006ff */
[--C-:B------:R-:W-:Y:S01]  /*a0c0*/  HADD2.F32 R192, -RZ, R55.reuse.H0_H0 ;  /* 0x20000037ffc07230 */ /* 0x100fe20000004100 */
[----:B------:R-:W-:Y:S01]  /*a0d0*/  F2FP.F16.E4M3.UNPACK_B R41, R41 ;  /* 0x00000029ff29723e */ /* 0x000fe200020006ff */
[----:B------:R-:W-:Y:S01]  /*a0e0*/  HADD2.F32 R55, -RZ, R55.H1_H1 ;  /* 0x30000037ff377230 */ /* 0x000fe20000004100 */
[----:B------:R-:W-:Y:S01]  /*a0f0*/  F2FP.F16.E4M3.UNPACK_B R181, R181 ;  /* 0x000000b5ffb5723e */ /* 0x000fe200020006ff */
[----:B------:R-:W-:-:S02]  /*a100*/  HADD2.F32 R186, -RZ, R88.H0_H0 ;  /* 0x20000058ffba7230 */ /* 0x000fc40000004100 */
[-C--:B------:R-:W-:Y:S01]  /*a110*/  FMUL.FTZ R189, R93, R192.reuse ;  /* 0x000000c05dbd7220 */ /* 0x080fe20000410000 */
[----:B------:R-:W-:Y:S01]  /*a120*/  HADD2.F32 R89, -RZ, R89.H1_H1 ;  /* 0x30000059ff597230 */ /* 0x000fe20000004100 */
[----:B------:R-:W-:Y:S01]  /*a130*/  F2FP.SATFINITE.E4M3.F32.PACK_AB_MERGE_C R91, R91, R193, RZ ;  /* 0x000000c15b5b723e */ /* 0x000fe200048070ff */
[----:B------:R-:W-:Y:S02]  /*a140*/  HADD2.F32 R88, -RZ, R88.H1_H1 ;  /* 0x30000058ff587230 */ /* 0x000fe40000004100 */
[C---:B------:R-:W-:Y:S01]  /*a150*/  FMUL.FTZ R192, R186.reuse, R192 ;  /* 0x000000c0bac07220 */ /* 0x040fe20000410000 */
[----:B------:R-:W-:Y:S02]  /*a160*/  HADD2.F32 R95, -RZ, R95.H1_H1 ;  /* 0x3000005fff5f7230 */ /* 0x000fe40000004100 */
[----:B------:R-:W-:Y:S01]  /*a170*/  FFMA.FTZ R189, R186, R188, -R189 ;  /* 0x000000bcbabd7223 */ /* 0x000fe200000108bd */
[----:B------:R-:W-:Y:S01]  /*a180*/  F2FP.SATFINITE.E4M3.F32.PACK_AB_MERGE_C R42, R42, R190, RZ ;  /* 0x000000be2a2a723e */ /* 0x000fe200048070ff */
[----:B------:R-:W-:Y:S01]  /*a190*/  FFMA.FTZ R192, R93, R188, R192 ;  /* 0x000000bc5dc07223 */ /* 0x000fe200000100c0 */
[-C--:B------:R-:W-:Y:S01]  /*a1a0*/  FMUL.FTZ R93, R89, R55.reuse ;  /* 0x00000037595d7220 */ /* 0x080fe20000410000 */
[C---:B------:R-:W-:Y:S01]  /*a1b0*/  FMUL.FTZ R55, R88.reuse, R55 ;  /* 0x0000003758377220 */ /* 0x040fe20000410000 */
[----:B------:R-:W-:Y:S01]  /*a1c0*/  HADD2.F32 R188, -RZ, R182.H0_H0 ;  /* 0x200000b6ffbc7230 */ /* 0x000fe20000004100 */
[----:B------:R-:W-:Y:S01]  /*a1d0*/  F2FP.SATFINITE.E4M3.F32.PACK_AB_MERGE_C R42, R43, R191, R42 ;  /* 0x000000bf2b2a723e */ /* 0x000fe2000480702a */
[-C--:B------:R-:W-:Y:S01]  /*a1e0*/  FFMA.FTZ R88, R88, R95.reuse, -R93 ;  /* 0x0000005f58587223 */ /* 0x080fe2000001085d */
[----:B------:R-:W-:Y:S01]  /*a1f0*/  FFMA.FTZ R55, R89, R95, R55 ;  /* 0x0000005f59377223 */ /* 0x000fe20000010037 */
[----:B------:R-:W-:Y:S01]  /*a200*/  HADD2.F32 R89, -RZ, R92.H0_H0 ;  /* 0x2000005cff597230 */ /* 0x000fe20000004100 */
[----:B------:R-:W-:Y:S01]  /*a210*/  F2FP.SATFINITE.E4M3.F32.PACK_AB_MERGE_C R91, R54, R194, R91 ;  /* 0x000000c2365b723e */ /* 0x000fe2000480705b */
[----:B------:R-:W-:Y:S01]  /*a220*/  HADD2.F32 R95, -RZ, R41.H0_H0 ;  /* 0x20000029ff5f7230 */ /* 0x000fe20000004100 */
[----:B------:R-:W-:Y:S01]  /*a230*/  F2FP.SATFINITE.E4M3.F32.PACK_AB_MERGE_C R88, R88, R189, RZ ;  /* 0x000000bd5858723e */ /* 0x000fe200048070ff */
[----:B------:R-:W-:-:S02]  /*a240*/  HADD2.F32 R93, -RZ, R181.H0_H0 ;  /* 0x200000b5ff5d7230 */ /* 0x000fc40000004100 */
[-C--:B------:R-:W-:Y:S01]  /*a250*/  FMUL.FTZ R186, R89, R188.reuse ;  /* 0x000000bc59ba7220 */ /* 0x080fe20000410000 */
[----:B------:R-:W-:Y:S02]  /*a260*/  HADD2.F32 R182, -RZ, R182.H1_H1 ;  /* 0x300000b6ffb67230 */ /* 0x000fe40000004100 */
[C---:B------:R-:W-:Y:S01]  /*a270*/  FMUL.FTZ R188, R95.reuse, R188 ;  /* 0x000000bc5fbc7220 */ /* 0x040fe20000410000 */
[----:B------:R-:W-:Y:S02]  /*a280*/  HADD2.F32 R92, -RZ, R92.H1_H1 ;  /* 0x3000005cff5c7230 */ /* 0x000fe40000004100 */
[-C--:B------:R-:W-:Y:S01]  /*a290*/  FFMA.FTZ R186, R95, R93.reuse, -R186 ;  /* 0x0000005d5fba7223 */ /* 0x080fe200000108ba */
[----:B------:R-:W-:Y:S02]  /*a2a0*/  HADD2.F32 R41, -RZ, R41.H1_H1 ;  /* 0x30000029ff297230 */ /* 0x000fe40000004100 */
[----:B------:R-:W-:Y:S01]  /*a2b0*/  FFMA.FTZ R188, R89, R93, R188 ;  /* 0x0000005d59bc7223 */ /* 0x000fe200000100bc */
[----:B------:R-:W-:-:S02]  /*a2c0*/  HADD2.F32 R181, -RZ, R181.H1_H1 ;  /* 0x300000b5ffb57230 */ /* 0x000fc40000004100 */
[C---:B------:R-:W-:Y:S01]  /*a2d0*/  FMUL.FTZ R89, R92.reuse, R182 ;  /* 0x000000b65c597220 */ /* 0x040fe20000410000 */
[----:B------:R-:W-:Y:S01]  /*a2e0*/  F2FP.F16.E4M3.UNPACK_B R95, R184.H1 ;  /* 0x000000b8ff5f723e */ /* 0x000fe200030006ff */
[C---:B------:R-:W-:Y:S01]  /*a2f0*/  FMUL.FTZ R182, R41.reuse, R182 ;  /* 0x000000b629b67220 */ /* 0x040fe20000410000 */
[----:B------:R-:W-:Y:S01]  /*a300*/  F2FP.F16.E4M3.UNPACK_B R184, R184 ;  /* 0x000000b8ffb8723e */ /* 0x000fe200020006ff */
[-C--:B------:R-:W-:Y:S01]  /*a310*/  FFMA.FTZ R89, R41, R181.reuse, -R89 ;  /* 0x000000b529597223 */ /* 0x080fe20000010859 */
[----:B------:R-:W-:Y:S01]  /*a320*/  F2FP.SATFINITE.E4M3.F32.PACK_AB_MERGE_C R55, R55, R192, RZ ;  /* 0x000000c03737723e */ /* 0x000fe200048070ff */
[----:B------:R-:W-:Y:S01]  /*a330*/  FFMA.FTZ R41, R92, R181, R182 ;  /* 0x000000b55c297223 */ /* 0x000fe200000100b6 */
[----:B------:R-:W-:Y:S01]  /*a340*/  F2FP.F16.E4M3.UNPACK_B R92, R94.H1 ;  /* 0x0000005eff5c723e */ /* 0x000fe200030006ff */
[--C-:B------:R-:W-:Y:S01]  /*a350*/  HADD2.F32 R182, -RZ, R95.reuse.H0_H0 ;  /* 0x2000005fffb67230 */ /* 0x100fe20000004100 */
[----:B------:R-:W-:Y:S01]  /*a360*/  F2FP.SATFINITE.E4M3.F32.PACK_AB_MERGE_C R186, R89, R186, R88 ;  /* 0x000000ba59ba723e */ /* 0x000fe20004807058 */
[----:B------:R-:W-:Y:S01]  /*a370*/  HADD2.F32 R95, -RZ, R95.H1_H1 ;  /* 0x3000005fff5f7230 */ /* 0x000fe20000004100 */
[-C--:B------:R-:W-:Y:S01]  /*a380*/  F2FP.F16.E4M3.UNPACK_B R88, R183.reuse.H1 ;  /* 0x000000b7ff58723e */ /* 0x080fe200030006ff */
[--C-:B------:R-:W-:Y:S01]  /*a390*/  HADD2.F32 R93, -RZ, R92.reuse.H0_H0 ;  /* 0x2000005cff5d7230 */ /* 0x100fe20000004100 */
[----:B------:R-:W-:Y:S01]  /*a3a0*/  F2FP.F16.E4M3.UNPACK_B R89, R90.H1 ;  /* 0x0000005aff59723e */ /* 0x000fe200030006ff */
[----:B------:R-:W-:Y:S01]  /*a3b0*/  HADD2.F32 R92, -RZ, R92.H1_H1 ;  /* 0x3000005cff5c7230 */ /* 0x000fe20000004100 */
[----:B------:R-:W-:Y:S01]  /*a3c0*/  F2FP.F16.E4M3.UNPACK_B R183, R183 ;  /* 0x000000b7ffb7723e */ /* 0x000fe200020006ff */
[--C-:B------:R-:W-:Y:S01]  /*a3d0*/  HADD2.F32 R193, -RZ, R88.reuse.H0_H0 ;  /* 0x20000058ffc17230 */ /* 0x100fe20000004100 */
[----:B------:R-:W-:Y:S01]  /*a3e0*/  F2FP.F16.E4M3.UNPACK_B R94, R94 ;  /* 0x0000005eff5e723e */ /* 0x000fe200020006ff */
[----:B------:R-:W-:Y:S01]  /*a3f0*/  HADD2.F32 R181, -RZ, R89.H0_H0 ;  /* 0x20000059ffb57230 */ /* 0x000fe20000004100 */
[----:B------:R-:W-:Y:S01]  /*a400*/  F2FP.F16.E4M3.UNPACK_B R90, R90 ;  /* 0x0000005aff5a723e */ /* 0x000fe200020006ff */
[----:B------:R-:W-:-:S02]  /*a410*/  HADD2.F32 R88, -RZ, R88.H1_H1 ;  /* 0x30000058ff587230 */ /* 0x000fc40000004100 */
[-C--:B------:R-:W-:Y:S01]  /*a420*/  FMUL.FTZ R189, R93, R193.reuse ;  /* 0x000000c15dbd7220 */ /* 0x080fe20000410000 */
[----:B------:R-:W-:Y:S02]  /*a430*/  HADD2.F32 R89, -RZ, R89.H1_H1 ;  /* 0x30000059ff597230 */ /* 0x000fe40000004100 */
[----:B------:R-:W-:Y:S01]  /*a440*/  FMUL.FTZ R193, R181, R193 ;  /* 0x000000c1b5c17220 */ /* 0x000fe20000410000 */
[----:B------:R-:W-:Y:S01]  /*a450*/  F2FP.SATFINITE.E4M3.F32.PACK_AB_MERGE_C R41, R41, R188, R55 ;  /* 0x000000bc2929723e */ /* 0x000fe20004807037 */
[-C--:B------:R-:W-:Y:S02]  /*a460*/  FFMA.FTZ R189, R181, R182.reuse, -R189 ;  /* 0x000000b6b5bd7223 */ /* 0x080fe400000108bd */
[----:B------:R-:W-:Y:S01]  /*a470*/  FFMA.FTZ R193, R93, R182, R193 ;  /* 0x000000b65dc17223 */ /* 0x000fe200000100c1 */
[-C--:B------:R-:W-:Y:S01]  /*a480*/  FMUL.FTZ R93, R92, R88.reuse ;  /* 0x000000585c5d7220 */ /* 0x080fe20000410000 */
[----:B------:R-:W-:Y:S01]  /*a490*/  FMUL.FTZ R88, R89, R88 ;  /* 0x0000005859587220 */ /* 0x000fe20000410000 */
[----:B------:R-:W-:-:S02]  /*a4a0*/  HADD2.F32 R182, -RZ, R183.H0_H0 ;  /* 0x200000b7ffb67230 */ /* 0x000fc40000004100 */
[-C--:B------:R-:W-:Y:S01]  /*a4b0*/  FFMA.FTZ R89, R89, R95.reuse, -R93 ;  /* 0x0000005f59597223 */ /* 0x080fe2000001085d */
[----:B------:R-:W-:Y:S01]  /*a4c0*/  FFMA.FTZ R88, R92, R95, R88 ;  /* 0x0000005f5c587223 */ /* 0x000fe20000010058 */
[----:B------:R-:W-:Y:S02]  /*a4d0*/  HADD2.F32 R92, -RZ, R94.H0_H0 ;  /* 0x2000005eff5c7230 */ /* 0x000fe40000004100 */
[----:B------:R-:W-:Y:S01]  /*a4e0*/  HADD2.F32 R95, -RZ, R90.H0_H0 ;  /* 0x2000005aff5f7230 */ /* 0x000fe20000004100 */
[----:B------:R-:W-:Y:S01]  /*a4f0*/  F2FP.SATFINITE.E4M3.F32.PACK_AB_MERGE_C R89, R89, R189, RZ ;  /* 0x000000bd5959723e */ /* 0x000fe200048070ff */
[----:B------:R-:W-:Y:S02]  /*a500*/  HADD2.F32 R93, -RZ, R184.H0_H0 ;  /* 0x200000b8ff5d7230 */ /* 0x000fe40000004100 */
[-C--:B------:R-:W-:Y:S01]  /*a510*/  FMUL.FTZ R181, R92, R182.reuse ;  /* 0x000000b65cb57220 */ /* 0x080fe20000410000 */
[----:B------:R-:W-:Y:S02]  /*a520*/  HADD2.F32 R183, -RZ, R183.H1_H1 ;  /* 0x300000b7ffb77230 */ /* 0x000fe40000004100 */
[----:B------:R-:W-:Y:S01]  /*a530*/  FMUL.FTZ R182, R95, R182 ;  /* 0x000000b65fb67220 */ /* 0x000fe20000410000 */
[----:B------:R-:W-:-:S02]  /*a540*/  HADD2.F32 R94, -RZ, R94.H1_H1 ;  /* 0x3000005eff5e7230 */ /* 0x000fc40000004100 */
[-C--:B------:R-:W-:Y:S01]  /*a550*/  FFMA.FTZ R181, R95, R93.reuse, -R181 ;  /* 0x0000005d5fb57223 */ /* 0x080fe200000108b5 */
[----:B------:R-:W-:Y:S02]  /*a560*/  HADD2.F32 R90, -RZ, R90.H1_H1 ;  /* 0x3000005aff5a7230 */ /* 0x000fe40000004100 */
[----:B------:R-:W-:Y:S01]  /*a570*/  FFMA.FTZ R182, R92, R93, R182 ;  /* 0x0000005d5cb67223 */ /* 0x000fe200000100b6 */
[----:B------:R-:W-:Y:S02]  /*a580*/  HADD2.F32 R184, -RZ, R184.H1_H1 ;  /* 0x300000b8ffb87230 */ /* 0x000fe40000004100 */
[----:B------:R-:W-:Y:S01]  /*a590*/  FMUL.FTZ R92, R94, R183 ;  /* 0x000000b75e5c7220 */ /* 0x000fe20000410000 */
[----:B------:R-:W-:Y:S01]  /*a5a0*/  F2FP.SATFINITE.E4M3.F32.PACK_AB_MERGE_C R88, R88, R193, RZ ;  /* 0x000000c15858723e */ /* 0x000fe200048070ff */
[C---:B------:R-:W-:Y:S01]  /*a5b0*/  FMUL.FTZ R183, R90.reuse, R183 ;  /* 0x000000b75ab77220 */ /* 0x040fe20000410000 */
[----:B------:R-:W-:Y:S01]  /*a5c0*/  MOV R93, R40 ;  /* 0x00000028005d7202 */ /* 0x000fe20000000f00 */
[----:B------:R-:W-:Y:S01]  /*a5d0*/  FFMA.FTZ R92, R90, R184, -R92 ;  /* 0x000000b85a5c7223 */ /* 0x000fe2000001085c */
[----:B------:R-:W-:-:S02]  /*a5e0*/  IMAD.MOV.U32 R95, RZ, RZ, R42 ;  /* 0x000000ffff5f7224 */ /* 0x000fc400078e002a */
[----:B------:R-:W-:Y:S02]  /*a5f0*/  FFMA.FTZ R183, R94, R184, R183 ;  /* 0x000000b85eb77223 */ /* 0x000fe400000100b7 */
[----:B------:R-:W-:Y:S01]  /*a600*/  F2FP.SATFINITE.E4M3.F32.PACK_AB_MERGE_C R181, R92, R181, R89 ;  /* 0x000000b55cb5723e */ /* 0x000fe20004807059 */
[----:B------:R-:W-:Y:S02]  /*a610*/  IMAD.MOV.U32 R89, RZ, RZ, R187 ;  /* 0x000000ffff597224 */ /* 0x000fe400078e00bb */
[----:B------:R-:W-:Y:S01]  /*a620*/  F2FP.SATFINITE.E4M3.F32.PACK_AB_MERGE_C R182, R183, R182, R88 ;  /* 0x000000b6b7b6723e */ /* 0x000fe20004807058 */
[----:B------:R-:W-:Y:S02]  /*a630*/  IMAD.MOV.U32 R88, RZ, RZ, R186 ;  /* 0x000000ffff587224 */ /* 0x000fe400078e00ba */
[----:B------:R-:W-:Y:S02]  /*a640*/  IMAD.MOV.U32 R92, RZ, RZ, R41 ;  /* 0x000000ffff5c7224 */ /* 0x000fe400078e0029 */
[----:B------:R-:W-:-:S02]  /*a650*/  IMAD.MOV.U32 R90, RZ, RZ, R181 ;  /* 0x000000ffff5a7224 */ /* 0x000fc400078e00b5 */
[----:B------:R-:W-:-:S07]  /*a660*/  IMAD.MOV.U32 R94, RZ, RZ, R182 ;  /* 0x000000ffff5e7224 */ /* 0x000fce00078e00b6 */
.L_x_404:
[----:B------:R-:W-:Y:S05]  /*a670*/  BSYNC B3 ;  /* 0x0000000000037941 */ /* 0x000fea0003800000 */
.L_x_403:
[----:B------:R-:W-:-:S13]  /*a680*/  ISETP.GE.AND P4, PT, R185, R154, PT ;  /* 0x0000009ab900720c */ /* 0x000fda0003f86270 */
[--C-:B------:R-:W-:Y:S02]  /*a690*/  @!P4 SHF.R.S32.HI R43, RZ, 0x1f, R185.reuse ;  /* 0x0000001fff2bc819 */ /* 0x100fe400000114b9 */
[----:B------:R-:W-:-:S04]  /*a6a0*/  @!P4 IADD3 R42, P5, P6, R116, R140, R185 ;  /* 0x0000008c742ac210 */ /* 0x000fc80007ebe0b9 */
[----:B------:R-:W-:Y:S02]  /*a6b0*/  @!P4 IADD3.X R43, R4, R176, R43, P5, P6 ;  /* 0x000000b0042bc210 */ /* 0x000fe40002fec42b */
[----:B------:R-:W-:-:S04]  /*a6c0*/  IADD3 R40, P5, P6, R116, R140, R25 ;  /* 0x0000008c74287210 */ /* 0x000fc80007ebe019 */
[----:B------:R-:W-:Y:S02]  /*a6d0*/  IADD3.X R41, R4, R176, R30, P5, P6 ;  /* 0x000000b004297210 */ /* 0x000fe40002fec41e */
[----:B------:R-:W-:-:S05]  /*a6e0*/  IADD3 R40, P5, R40, R124, RZ ;  /* 0x0000007c28287210 */ /* 0x000fca0007fbe0ff */
[----:B------:R-:W-:Y:S01]  /*a6f0*/  IMAD.X R41, R41, 0x1, R125, P5 ;  /* 0x0000000129297824 */ /* 0x000fe200028e067d */
[----:B------:R-:W-:-:S04]  /*a700*/  @!P4 IADD3 R42, P5, R42, R124, RZ ;  /* 0x0000007c2a2ac210 */ /* 0x000fc80007fbe0ff */
[----:B-1----:R1:W-:Y:S01]  /*a710*/  STG.E.128 desc[UR54][R40.64], R88 ;  /* 0x0000005828007986 */ /* 0x0023e2000c101d36 */
[----:B------:R-:W-:-:S05]  /*a720*/  @!P4 IMAD.X R43, R43, 0x1, R125, P5 ;  /* 0x000000012b2bc824 */ /* 0x000fca00028e067d */
[----:B0-----:R1:W-:Y:S03]  /*a730*/  @!P4 STG.E.128 desc[UR54][R42.64], R92 ;  /* 0x0000005c2a00c986 */ /* 0x0013e6000c101d36 */
.L_x_402:
[----:B------:R-:W-:Y:S05]  /*a740*/  BSYNC B2 ;  /* 0x0000000000027941 */ /* 0x000fea0003800000 */
.L_x_401:
[----:B------:R-:W-:Y:S01]  /*a750*/  ISETP.NE.AND P4, PT, R35, RZ, PT ;  /* 0x000000ff2300720c */ /* 0x000fe20003f85270 */
[----:B------:R-:W-:-:S12]  /*a760*/  BSSY B2, `(.L_x_405) ;  /* 0x00000fb000027945 */ /* 0x000fd80003800000 */
[----:B------:R-:W-:Y:S05]  /*a770*/  @!P4 BRA `(.L_x_406) ;  /* 0x0000000c00e4c947 */ /* 0x000fea0003800000 */
[----:B-1----:R-:W-:Y:S01]  /*a780*/  SEL R40, R99, R159, !P1 ;  /* 0x0000009f63287207 */ /* 0x002fe20004800000 */
[----:B------:R-:W-:Y:S01]  /*a790*/  BSSY B3, `(.L_x_407) ;  /* 0x00000eb000037945 */ /* 0x000fe20003800000 */
[----:B------:R-:W-:Y:S02]  /*a7a0*/  ISETP.GE.AND P4, PT, R0, R133, PT ;  /* 0x000000850000720c */ /* 0x000fe40003f86270 */
[----:B------:R-:W-:-:S04]  /*a7b0*/  SHF.R.S32.HI R41, RZ, 0x1f, R40 ;  /* 0x0000001fff297819 */ /* 0x000fc80000011428 */
[----:B------:R-:W-:-:S04]  /*a7c0*/  LEA.HI R41, R41, R40, RZ, 0x5 ;  /* 0x0000002829297211 */ /* 0x000fc800078f28ff */
[----:B0-----:R-:W-:-:S04]  /*a7d0*/  LEA.HI.SX32 R88, R41, R26, 0x1b ;  /* 0x0000001a29587211 */ /* 0x001fc800078fdaff */
[----:B------:R-:W-:-:S04]  /*a7e0*/  SHF.R.S32.HI R41, RZ, 0x1f, R88 ;  /* 0x0000001fff297819 */ /* 0x000fc80000011458 */
[----:B------:R-:W-:Y:S02]  /*a7f0*/  LEA.HI R41, R41, R88, RZ, 0x2 ;  /* 0x0000005829297211 */ /* 0x000fe400078f10ff */
[----:B------:R-:W-:Y:S02]  /*a800*/  SHF.L.U32 R88, R88, 0x4, RZ ;  /* 0x0000000458587819 */ /* 0x000fe400000006ff */
        /* <DEDUP_REMOVED lines=12> */
[----:B------:R-:W-:Y:S02]  /*a8d0*/  SHF.R.U32.HI R46, RZ, 0x8, R57 ;  /* 0x00000008ff2e7819 */ /* 0x000fe40000011639 */
[--C-:B------:R-:W-:Y:S02]  /*a8e0*/  SHF.R.U32.HI R90, RZ, 0x8, R59.reuse ;  /* 0x00000008ff5a7819 */ /* 0x100fe4000001163b */
[----:B------:R-:W-:Y:S01]  /*a8f0*/  LOP3.LUT R89, R59, 0xff0000ff, RZ, 0xc0, !PT ;  /* 0xff0000ff3b597812 */ /* 0x000fe200078ec0ff */
[----:B------:R-:W-:Y:S01]  /*a900*/  IMAD.SHL.U32 R93, R46, 0x100, RZ ;  /* 0x000001002e5d7824 */ /* 0x000fe200078e00ff */
[----:B------:R-:W-:Y:S01]  /*a910*/  SHF.R.U32.HI R44, RZ, 0x10, R59 ;  /* 0x00000010ff2c7819 */ /* 0x000fe2000001163b */
[----:B------:R-:W-:Y:S01]  /*a920*/  IMAD.SHL.U32 R90, R90, 0x100, RZ ;  /* 0x000001005a5a7824 */ /* 0x000fe200078e00ff */
[----:B------:R-:W-:Y:S02]  /*a930*/  SHF.R.U32.HI R58, RZ, 0x10, R57 ;  /* 0x00000010ff3a7819 */ /* 0x000fe40000011639 */
[----:B------:R-:W-:Y:S01]  /*a940*/  SHF.R.U32.HI R59, RZ, 0x8, R45 ;  /* 0x00000008ff3b7819 */ /* 0x000fe2000001162d */
[----:B------:R-:W-:Y:S01]  /*a950*/  IMAD.U32 R44, R44, 0x10000, RZ ;  /* 0x000100002c2c7824 */ /* 0x000fe200078e00ff */
[----:B------:R-:W-:Y:S01]  /*a960*/  LOP3.LUT R56, R57, 0xff0000ff, RZ, 0xc0, !PT ;  /* 0xff0000ff39387812 */ /* 0x000fe200078ec0ff */
[----:B------:R-:W-:Y:S01]  /*a970*/  IMAD.U32 R58, R58, 0x10000, RZ ;  /* 0x000100003a3a7824 */ /* 0x000fe200078e00ff */
[----:B------:R-:W-:-:S02]  /*a980*/  LOP3.LUT R91, R45, 0xff0000ff, RZ, 0xc0, !PT ;  /* 0xff0000ff2d5b7812 */ /* 0x000fc400078ec0ff */
[----:B------:R-:W-:Y:S02]  /*a990*/  SHF.R.U32.HI R92, RZ, 0x10, R45 ;  /* 0x00000010ff5c7819 */ /* 0x000fe4000001162d */
[--C-:B------:R-:W-:Y:S02]  /*a9a0*/  SHF.R.U32.HI R45, RZ, 0x8, R47.reuse ;  /* 0x00000008ff2d7819 */ /* 0x100fe4000001162f */
[----:B------:R-:W-:Y:S01]  /*a9b0*/  LOP3.LUT R46, R47, 0xff0000ff, RZ, 0xc0, !PT ;  /* 0xff0000ff2f2e7812 */ /* 0x000fe200078ec0ff */
[----:B------:R-:W-:Y:S01]  /*a9c0*/  IMAD.U32 R92, R92, 0x10000, RZ ;  /* 0x000100005c5c7824 */ /* 0x000fe200078e00ff */
[----:B------:R-:W-:Y:S01]  /*a9d0*/  SHF.R.U32.HI R57, RZ, 0x10, R47 ;  /* 0x00000010ff397819 */ /* 0x000fe2000001162f */
[----:B------:R-:W-:Y:S01]  /*a9e0*/  IMAD.SHL.U32 R45, R45, 0x100, RZ ;  /* 0x000001002d2d7824 */ /* 0x000fe200078e00ff */
[----:B------:R-:W-:Y:S02]  /*a9f0*/  SHF.L.U32 R47, R59, 0x8, RZ ;  /* 0x000000083b2f7819 */ /* 0x000fe400000006ff */
[----:B------:R-:W-:-:S02]  /*aa00*/  LOP3.LUT R56, R56, 0xff00, R93, 0xf8, !PT ;  /* 0x0000ff0038387812 */ /* 0x000fc400078ef85d */
[----:B------:R-:W-:Y:S02]  /*aa10*/  LOP3.LUT R47, R91, 0xff00, R47, 0xf8, !PT ;  /* 0x0000ff005b2f7812 */ /* 0x000fe400078ef82f */
[----:B------:R-:W-:Y:S01]  /*aa20*/  LOP3.LUT R91, R56, 0xff0000, R58, 0xf8, !PT ;  /* 0x00ff0000385b7812 */ /* 0x000fe200078ef83a */
[----:B0-----:R-:W-:Y:S01]  /*aa30*/  IMAD.MOV.U32 R58, RZ, RZ, R53 ;  /* 0x000000ffff3a7224 */ /* 0x001fe200078e0035 */
[----:B------:R-:W-:Y:S02]  /*aa40*/  LOP3.LUT R56, R47, 0xff0000, R92, 0xf8, !PT ;  /* 0x00ff00002f387812 */ /* 0x000fe400078ef85c */
[----:B------:R-:W-:Y:S02]  /*aa50*/  LOP3.LUT R59, R89, 0xff00, R90, 0xf8, !PT ;  /* 0x0000ff00593b7812 */ /* 0x000fe400078ef85a */
[----:B------:R-:W-:Y:S02]  /*aa60*/  F2FP.F16.E4M3.UNPACK_B R89, R58 ;  /* 0x0000003aff59723e */ /* 0x000fe400020006ff */
[----:B------:R-:W-:-:S02]  /*aa70*/  F2FP.F16.E4M3.UNPACK_B R92, R56 ;  /* 0x00000038ff5c723e */ /* 0x000fc400020006ff */
[----:B-1----:R-:W-:Y:S01]  /*aa80*/  F2FP.F16.E4M3.UNPACK_B R47, R41 ;  /* 0x00000029ff2f723e */ /* 0x002fe200020006ff */
[----:B------:R-:W-:Y:S01]  /*aa90*/  HADD2.F32 R53, -RZ, R89.H0_H0 ;  /* 0x20000059ff357230 */ /* 0x000fe20000004100 */
[-C--:B------:R-:W-:Y:S01]  /*aaa0*/  F2FP.F16.E4M3.UNPACK_B R93, R91.reuse ;  /* 0x0000005bff5d723e */ /* 0x080fe200020006ff */
[--C-:B------:R-:W-:Y:S01]  /*aab0*/  HADD2.F32 R95, -RZ, R92.reuse.H0_H0 ;  /* 0x2000005cff5f7230 */ /* 0x100fe20000004100 */
[----:B------:R-:W-:Y:S01]  /*aac0*/  F2FP.F16.E4M3.UNPACK_B R58, R58.H1 ;  /* 0x0000003aff3a723e */ /* 0x000fe200030006ff */
[----:B------:R-:W-:Y:S01]  /*aad0*/  HADD2.F32 R90, -RZ, R47.H0_H0 ;  /* 0x2000002fff5a7230 */ /* 0x000fe20000004100 */
[----:B------:R-:W-:Y:S01]  /*aae0*/  F2FP.F16.E4M3.UNPACK_B R91, R91.H1 ;  /* 0x0000005bff5b723e */ /* 0x000fe200030006ff */
[----:B------:R-:W-:Y:S02]  /*aaf0*/  HADD2.F32 R94, -RZ, R93.H0_H0 ;  /* 0x2000005dff5e7230 */ /* 0x000fe40000004100 */
[----:B------:R-:W-:Y:S01]  /*ab00*/  FMUL.FTZ R181, R53, R95 ;  /* 0x0000005f35b57220 */ /* 0x000fe20000410000 */
[----:B------:R-:W-:-:S02]  /*ab10*/  HADD2.F32 R92, -RZ, R92.H1_H1 ;  /* 0x3000005cff5c7230 */ /* 0x000fc40000004100 */
[C---:B------:R-:W-:Y:S01]  /*ab20*/  FMUL.FTZ R95, R90.reuse, R95 ;  /* 0x0000005f5a5f7220 */ /* 0x040fe20000410000 */
[----:B------:R-:W-:Y:S02]  /*ab30*/  HADD2.F32 R47, -RZ, R47.H1_H1 ;  /* 0x3000002fff2f7230 */ /* 0x000fe40000004100 */
[-C--:B------:R-:W-:Y:S01]  /*ab40*/  FFMA.FTZ R90, R90, R94.reuse, -R181 ;  /* 0x0000005e5a5a7223 */ /* 0x080fe200000108b5 */
[----:B------:R-:W-:Y:S02]  /*ab50*/  HADD2.F32 R93, -RZ, R93.H1_H1 ;  /* 0x3000005dff5d7230 */ /* 0x000fe40000004100 */
[----:B------:R-:W-:Y:S01]  /*ab60*/  FFMA.FTZ R53, R53, R94, R95 ;  /* 0x0000005e35357223 */ /* 0x000fe2000001005f */
[----:B------:R-:W-:Y:S01]  /*ab70*/  HADD2.F32 R94, -RZ, R89.H1_H1 ;  /* 0x30000059ff5e7230 */ /* 0x000fe20000004100 */
[----:B------:R-:W-:Y:S02]  /*ab80*/  LOP3.LUT R46, R46, 0xff00, R45, 0xf8, !PT ;  /* 0x0000ff002e2e7812 */ /* 0x000fe400078ef82d */
[----:B------:R-:W-:-:S02]  /*ab90*/  SHF.L.U32 R45, R57, 0x10, RZ ;  /* 0x00000010392d7819 */ /* 0x000fc400000006ff */
[CC--:B------:R-:W-:Y:S01]  /*aba0*/  FMUL.FTZ R89, R94.reuse, R92.reuse ;  /* 0x0000005c5e597220 */ /* 0x0c0fe20000410000 */
[----:B------:R-:W-:Y:S01]  /*abb0*/  FMUL.FTZ R92, R47, R92 ;  /* 0x0000005c2f5c7220 */ /* 0x000fe20000410000 */
[----:B------:R-:W-:Y:S01]  /*abc0*/  LOP3.LUT R57, R59, 0xff0000, R44, 0xf8, !PT ;  /* 0x00ff00003b397812 */ /* 0x000fe200078ef82c */
[----:B------:R-:W-:Y:S02]  /*abd0*/  IMAD.MOV.U32 R59, RZ, RZ, R43 ;  /* 0x000000ffff3b7224 */ /* 0x000fe400078e002b */
        /* <DEDUP_REMOVED lines=8> */
[----:B------:R-:W-:Y:S01]  /*ac60*/  F2FP.F16.E4M3.UNPACK_B R43, R59 ;  /* 0x0000003bff2b723e */ /* 0x000fe200020006ff */
[----:B------:R-:W-:-:S02]  /*ac70*/  HADD2.F32 R56, -RZ, R93.H0_H0 ;  /* 0x2000005dff387230 */ /* 0x000fc40000004100 */
[----:B------:R-:W-:Y:S02]  /*ac80*/  HADD2.F32 R58, -RZ, R58.H1_H1 ;  /* 0x3000003aff3a7230 */ /* 0x000fe40000004100 */
[CC--:B------:R-:W-:Y:S01]  /*ac90*/  FMUL.FTZ R181, R41.reuse, R95.reuse ;  /* 0x0000005f29b57220 */ /* 0x0c0fe20000410000 */
[----:B------:R-:W-:Y:S02]  /*aca0*/  HADD2.F32 R92, -RZ, R92.H1_H1 ;  /* 0x3000005cff5c7230 */ /* 0x000fe40000004100 */
[C---:B------:R-:W-:Y:S01]  /*acb0*/  FMUL.FTZ R95, R56.reuse, R95 ;  /* 0x0000005f385f7220 */ /* 0x040fe20000410000 */
[----:B------:R-:W-:Y:S02]  /*acc0*/  IMAD.MOV.U32 R45, RZ, RZ, R55 ;  /* 0x000000ffff2d7224 */ /* 0x000fe400078e0037 */
[-C--:B------:R-:W-:Y:S01]  /*acd0*/  FFMA.FTZ R56, R56, R94.reuse, -R181 ;  /* 0x0000005e38387223 */ /* 0x080fe200000108b5 */
[----:B------:R-:W-:Y:S02]  /*ace0*/  HADD2.F32 R181, -RZ, R43.H0_H0 ;  /* 0x2000002bffb57230 */ /* 0x000fe40000004100 */
[----:B------:R-:W-:Y:S01]  /*acf0*/  FFMA.FTZ R41, R41, R94, R95 ;  /* 0x0000005e29297223 */ /* 0x000fe2000001005f */
[----:B------:R-:W-:Y:S01]  /*ad00*/  HADD2.F32 R94, -RZ, R93.H1_H1 ;  /* 0x3000005dff5e7230 */ /* 0x000fe20000004100 */
[----:B------:R-:W-:Y:S01]  /*ad10*/  F2FP.F16.E4M3.UNPACK_B R46, R45 ;  /* 0x0000002dff2e723e */ /* 0x000fe200020006ff */
[----:B------:R-:W-:-:S02]  /*ad20*/  HADD2.F32 R93, -RZ, R91.H1_H1 ;  /* 0x3000005bff5d7230 */ /* 0x000fc40000004100 */
[-C--:B------:R-:W-:Y:S01]  /*ad30*/  FMUL.FTZ R91, R58, R92.reuse ;  /* 0x0000005c3a5b7220 */ /* 0x080fe20000410000 */
[----:B------:R-:W-:Y:S02]  /*ad40*/  HADD2.F32 R43, -RZ, R43.H1_H1 ;  /* 0x3000002bff2b7230 */ /* 0x000fe40000004100 */
[C---:B------:R-:W-:Y:S01]  /*ad50*/  FMUL.FTZ R92, R94.reuse, R92 ;  /* 0x0000005c5e5c7220 */ /* 0x040fe20000410000 */
[----:B------:R-:W-:Y:S01]  /*ad60*/  F2FP.F16.E4M3.UNPACK_B R45, R45.H1 ;  /* 0x0000002dff2d723e */ /* 0x000fe200030006ff */
[-C--:B------:R-:W-:Y:S01]  /*ad70*/  FFMA.FTZ R91, R94, R93.reuse, -R91 ;  /* 0x0000005d5e5b7223 */ /* 0x080fe2000001085b */
[----:B------:R-:W-:Y:S02]  /*ad80*/  HADD2.F32 R94, -RZ, R46.H0_H0 ;  /* 0x2000002eff5e7230 */ /* 0x000fe40000004100 */
[----:B------:R-:W-:Y:S01]  /*ad90*/  FFMA.FTZ R58, R58, R93, R92 ;  /* 0x0000005d3a3a7223 */ /* 0x000fe2000001005c */
[----:B------:R-:W-:Y:S02]  /*ada0*/  F2FP.F16.E4M3.UNPACK_B R92, R44 ;  /* 0x0000002cff5c723e */ /* 0x000fe400020006ff */
[----:B------:R-:W-:-:S02]  /*adb0*/  F2FP.F16.E4M3.UNPACK_B R93, R57 ;  /* 0x00000039ff5d723e */ /* 0x000fc400020006ff */
[----:B------:R-:W-:Y:S01]  /*adc0*/  F2FP.F16.E4M3.UNPACK_B R44, R44.H1 ;  /* 0x0000002cff2c723e */ /* 0x000fe200030006ff */
[--C-:B------:R-:W-:Y:S01]  /*add0*/  HADD2.F32 R55, -RZ, R92.reuse.H0_H0 ;  /* 0x2000005cff377230 */ /* 0x100fe20000004100 */
[----:B------:R-:W-:Y:S01]  /*ade0*/  F2FP.F16.E4M3.UNPACK_B R57, R57.H1 ;  /* 0x00000039ff39723e */ /* 0x000fe200030006ff */
[--C-:B------:R-:W-:Y:S01]  /*adf0*/  HADD2.F32 R95, -RZ, R93.reuse.H0_H0 ;  /* 0x2000005dff5f7230 */ /* 0x100fe20000004100 */
[----:B------:R-:W-:Y:S01]  /*ae00*/  F2FP.SATFINITE.E4M3.F32.PACK_AB_MERGE_C R56, R91, R56, RZ ;  /* 0x000000385b38723e */ /* 0x000fe200048070ff */
[----:B------:R-:W-:Y:S02]  /*ae10*/  HADD2.F32 R92, -RZ, R92.H1_H1 ;  /* 0x3000005cff5c7230 */ /* 0x000fe40000004100 */
[CC--:B------:R-:W-:Y:S01]  /*ae20*/  FMUL.FTZ R182, R94.reuse, R55.reuse ;  /* 0x000000375eb67220 */ /* 0x0c0fe20000410000 */
[----:B------:R-:W-:Y:S01]  /*ae30*/  FMUL.FTZ R55, R181, R55 ;  /* 0x00000037b5377220 */ /* 0x000fe20000410000 */
[----:B------:R-:W-:Y:S01]  /*ae40*/  HADD2.F32 R93, -RZ, R93.H1_H1 ;  /* 0x3000005dff5d7230 */ /* 0x000fe20000004100 */
[----:B------:R-:W-:Y:S01]  /*ae50*/  F2FP.SATFINITE.E4M3.F32.PACK_AB_MERGE_C R89, R89, R90, R56 ;  /* 0x0000005a5959723e */ /* 0x000fe20004807038 */
[-C--:B------:R-:W-:Y:S01]  /*ae60*/  FFMA.FTZ R182, R181, R95.reuse, -R182 ;  /* 0x0000005fb5b67223 */ /* 0x080fe200000108b6 */
[----:B------:R-:W-:Y:S01]  /*ae70*/  FFMA.FTZ R94, R94, R95, R55 ;  /* 0x0000005f5e5e7223 */ /* 0x000fe20000010037 */
[----:B------:R-:W-:Y:S01]  /*ae80*/  HADD2.F32 R55, -RZ, R46.H1_H1 ;  /* 0x3000002eff377230 */ /* 0x000fe20000004100 */
[----:B------:R-:W-:Y:S01]  /*ae90*/  F2FP.F16.E4M3.UNPACK_B R56, R52.H1 ;  /* 0x00000034ff38723e */ /* 0x000fe200030006ff */
[--C-:B------:R-:W-:Y:S01]  /*aea0*/  HADD2.F32 R95, -RZ, R44.reuse.H0_H0 ;  /* 0x2000002cff5f7230 */ /* 0x100fe20000004100 */
[----:B------:R-:W-:Y:S01]  /*aeb0*/  F2FP.SATFINITE.E4M3.F32.PACK_AB_MERGE_C R41, R58, R41, RZ ;  /* 0x000000293a29723e */ /* 0x000fe200048070ff */
[----:B------:R-:W-:-:S02]  /*aec0*/  HADD2.F32 R44, -RZ, R44.H1_H1 ;  /* 0x3000002cff2c7230 */ /* 0x000fc40000004100 */
[----:B------:R-:W-:Y:S01]  /*aed0*/  FMUL.FTZ R46, R55, R92 ;  /* 0x0000005c372e7220 */ /* 0x000fe20000410000 */
[----:B------:R-:W-:Y:S02]  /*aee0*/  F2FP.F16.E4M3.UNPACK_B R58, R178.H1 ;  /* 0x000000b2ff3a723e */ /* 0x000fe400030006ff */
[----:B------:R-:W-:Y:S01]  /*aef0*/  F2FP.F16.E4M3.UNPACK_B R52, R52 ;  /* 0x00000034ff34723e */ /* 0x000fe200020006ff */
[CC--:B------:R-:W-:Y:S01]  /*af00*/  FFMA.FTZ R46, R43.reuse, R93.reuse, -R46 ;  /* 0x0000005d2b2e7223 */ /* 0x0c0fe2000001082e */
[----:B------:R-:W-:Y:S01]  /*af10*/  FMUL.FTZ R43, R43, R92 ;  /* 0x0000005c2b2b7220 */ /* 0x000fe20000410000 */
[--C-:B------:R-:W-:Y:S01]  /*af20*/  HADD2.F32 R92, -RZ, R57.reuse.H0_H0 ;  /* 0x20000039ff5c7230 */ /* 0x100fe20000004100 */
[----:B------:R-:W-:Y:S01]  /*af30*/  F2FP.F16.E4M3.UNPACK_B R178, R178 ;  /* 0x000000b2ffb2723e */ /* 0x000fe200020006ff */
[----:B------:R-:W-:Y:S02]  /*af40*/  HADD2.F32 R57, -RZ, R57.H1_H1 ;  /* 0x30000039ff397230 */ /* 0x000fe40000004100 */
[----:B------:R-:W-:Y:S01]  /*af50*/  FFMA.FTZ R43, R55, R93, R43 ;  /* 0x0000005d372b7223 */ /* 0x000fe2000001002b */
[----:B------:R-:W-:Y:S01]  /*af60*/  F2FP.F16.E4M3.UNPACK_B R55, R59.H1 ;  /* 0x0000003bff37723e */ /* 0x000fe200030006ff */
[--C-:B------:R-:W-:Y:S01]  /*af70*/  HADD2.F32 R59, -RZ, R45.reuse.H0_H0 ;  /* 0x2000002dff3b7230 */ /* 0x100fe20000004100 */
[----:B------:R-:W-:Y:S01]  /*af80*/  F2FP.SATFINITE.E4M3.F32.PACK_AB_MERGE_C R53, R47, R53, R41 ;  /* 0x000000352f35723e */ /* 0x000fe20004807029 */
[----:B------:R-:W-:-:S02]  /*af90*/  HADD2.F32 R45, -RZ, R45.H1_H1 ;  /* 0x3000002dff2d7230 */ /* 0x000fc40000004100 */
[--C-:B------:R-:W-:Y:S02]  /*afa0*/  HADD2.F32 R93, -RZ, R55.reuse.H0_H0 ;  /* 0x20000037ff5d7230 */ /* 0x100fe40000004100 */
[-C--:B------:R-:W-:Y:S01]  /*afb0*/  FMUL.FTZ R181, R59, R95.reuse ;  /* 0x0000005f3bb57220 */ /* 0x080fe20000410000 */
[----:B------:R-:W-:Y:S02]  /*afc0*/  HADD2.F32 R55, -RZ, R55.H1_H1 ;  /* 0x30000037ff377230 */ /* 0x000fe40000004100 */
[--C-:B------:R-:W-:Y:S02]  /*afd0*/  HADD2.F32 R91, -RZ, R58.reuse.H0_H0 ;  /* 0x2000003aff5b7230 */ /* 0x100fe40000004100 */
[C---:B------:R-:W-:Y:S01]  /*afe0*/  FFMA.FTZ R181, R93.reuse, R92, -R181 ;  /* 0x0000005c5db57223 */ /* 0x040fe200000108b5 */
[----:B------:R-:W-:Y:S01]  /*aff0*/  FMUL.FTZ R93, R93, R95 ;  /* 0x0000005f5d5d7220 */ /* 0x000fe20000410000 */
[----:B------:R-:W-:Y:S02]  /*b000*/  HADD2.F32 R58, -RZ, R58.H1_H1 ;  /* 0x3000003aff3a7230 */ /* 0x000fe40000004100 */
[----:B------:R-:W-:-:S02]  /*b010*/  IMAD.MOV.U32 R41, RZ, RZ, R89 ;  /* 0x000000ffff297224 */ /* 0x000fc400078e0059 */
[----:B------:R-:W-:Y:S01]  /*b020*/  FFMA.FTZ R93, R59, R92, R93 ;  /* 0x0000005c3b5d7223 */ /* 0x000fe2000001005d */
[-C--:B------:R-:W-:Y:S01]  /*b030*/  FMUL.FTZ R59, R45, R44.reuse ;  /* 0x0000002c2d3b7220 */ /* 0x080fe20000410000 */
[----:B------:R-:W-:-:S03]  /*b040*/  FMUL.FTZ R44, R55, R44 ;  /* 0x0000002c372c7220 */ /* 0x000fc60000410000 */
[-C--:B------:R-:W-:Y:S01]  /*b050*/  FFMA.FTZ R59, R55, R57.reuse, -R59 ;  /* 0x00000039373b7223 */ /* 0x080fe2000001083b */
[----:B------:R-:W-:Y:S01]  /*b060*/  FFMA.FTZ R45, R45, R57, R44 ;  /* 0x000000392d2d7223 */ /* 0x000fe2000001002c */
[----:B------:R-:W-:Y:S01]  /*b070*/  F2FP.F16.E4M3.UNPACK_B R44, R180.H1 ;  /* 0x000000b4ff2c723e */ /* 0x000fe200030006ff */
[--C-:B------:R-:W-:Y:S01]  /*b080*/  HADD2.F32 R57, -RZ, R56.reuse.H0_H0 ;  /* 0x20000038ff397230 */ /* 0x100fe20000004100 */
[----:B------:R-:W-:Y:S01]  /*b090*/  F2FP.F16.E4M3.UNPACK_B R55, R40.H1 ;  /* 0x00000028ff37723e */ /* 0x000fe200030006ff */
[----:B------:R-:W-:Y:S01]  /*b0a0*/  HADD2.F32 R56, -RZ, R56.H1_H1 ;  /* 0x30000038ff387230 */ /* 0x000fe20000004100 */
[----:B------:R-:W-:Y:S01]  /*b0b0*/  F2FP.F16.E4M3.UNPACK_B R180, R180 ;  /* 0x000000b4ffb4723e */ /* 0x000fe200020006ff */
[--C-:B------:R-:W-:Y:S01]  /*b0c0*/  HADD2.F32 R95, -RZ, R44.reuse.H0_H0 ;  /* 0x2000002cff5f7230 */ /* 0x100fe20000004100 */
[----:B------:R-:W-:Y:S01]  /*b0d0*/  F2FP.F16.E4M3.UNPACK_B R40, R40 ;  /* 0x00000028ff28723e */ /* 0x000fe200020006ff */
[----:B------:R-:W-:Y:S01]  /*b0e0*/  HADD2.F32 R90, -RZ, R55.H0_H0 ;  /* 0x20000037ff5a7230 */ /* 0x000fe20000004100 */
[----:B------:R-:W-:Y:S01]  /*b0f0*/  F2FP.SATFINITE.E4M3.F32.PACK_AB_MERGE_C R59, R59, R181, RZ ;  /* 0x000000b53b3b723e */ /* 0x000fe200048070ff */
[----:B------:R-:W-:-:S02]  /*b100*/  HADD2.F32 R44, -RZ, R44.H1_H1 ;  /* 0x3000002cff2c7230 */ /* 0x000fc40000004100 */
[-C--:B------:R-:W-:Y:S01]  /*b110*/  FMUL.FTZ R92, R57, R95.reuse ;  /* 0x0000005f395c7220 */ /* 0x080fe20000410000 */
[----:B------:R-:W-:Y:S02]  /*b120*/  HADD2.F32 R55, -RZ, R55.H1_H1 ;  /* 0x30000037ff377230 */ /* 0x000fe40000004100 */
[C---:B------:R-:W-:Y:S01]  /*b130*/  FMUL.FTZ R95, R90.reuse, R95 ;  /* 0x0000005f5a5f7220 */ /* 0x040fe20000410000 */
[----:B------:R-:W-:Y:S01]  /*b140*/  F2FP.SATFINITE.E4M3.F32.PACK_AB_MERGE_C R45, R45, R93, RZ ;  /* 0x0000005d2d2d723e */ /* 0x000fe200048070ff */
[-C--:B------:R-:W-:Y:S01]  /*b150*/  FFMA.FTZ R92, R90, R91.reuse, -R92 ;  /* 0x0000005b5a5c7223 */ /* 0x080fe2000001085c */
[----:B------:R-:W-:Y:S01]  /*b160*/  F2FP.SATFINITE.E4M3.F32.PACK_AB_MERGE_C R46, R46, R182, R59 ;  /* 0x000000b62e2e723e */ /* 0x000fe2000480703b */
[----:B------:R-:W-:Y:S01]  /*b170*/  FFMA.FTZ R95, R57, R91, R95 ;  /* 0x0000005b395f7223 */ /* 0x000fe2000001005f */
[CC--:B------:R-:W-:Y:S01]  /*b180*/  FMUL.FTZ R57, R56.reuse, R44.reuse ;  /* 0x0000002c38397220 */ /* 0x0c0fe20000410000 */
[----:B------:R-:W-:Y:S01]  /*b190*/  FMUL.FTZ R44, R55, R44 ;  /* 0x0000002c372c7220 */ /* 0x000fe20000410000 */
[----:B------:R-:W-:Y:S01]  /*b1a0*/  HADD2.F32 R91, -RZ, R180.H0_H0 ;  /* 0x200000b4ff5b7230 */ /* 0x000fe20000004100 */
[----:B------:R-:W-:Y:S01]  /*b1b0*/  F2FP.SATFINITE.E4M3.F32.PACK_AB_MERGE_C R45, R43, R94, R45 ;  /* 0x0000005e2b2d723e */ /* 0x000fe2000480702d */
[-C--:B------:R-:W-:Y:S01]  /*b1c0*/  FFMA.FTZ R55, R55, R58.reuse, -R57 ;  /* 0x0000003a37377223 */ /* 0x080fe20000010839 */
[----:B------:R-:W-:Y:S01]  /*b1d0*/  FFMA.FTZ R44, R56, R58, R44 ;  /* 0x0000003a382c7223 */ /* 0x000fe2000001002c */
[----:B------:R-:W-:-:S02]  /*b1e0*/  HADD2.F32 R56, -RZ, R52.H0_H0 ;  /* 0x20000034ff387230 */ /* 0x000fc40000004100 */
[----:B------:R-:W-:Y:S01]  /*b1f0*/  HADD2.F32 R58, -RZ, R40.H0_H0 ;  /* 0x20000028ff3a7230 */ /* 0x000fe20000004100 */
[----:B------:R-:W-:Y:S01]  /*b200*/  F2FP.SATFINITE.E4M3.F32.PACK_AB_MERGE_C R55, R55, R92, RZ ;  /* 0x0000005c3737723e */ /* 0x000fe200048070ff */
[----:B------:R-:W-:Y:S02]  /*b210*/  HADD2.F32 R57, -RZ, R178.H0_H0 ;  /* 0x200000b2ff397230 */ /* 0x000fe40000004100 */
[-C--:B------:R-:W-:Y:S01]  /*b220*/  FMUL.FTZ R90, R56, R91.reuse ;  /* 0x0000005b385a7220 */ /* 0x080fe20000410000 */
[----:B------:R-:W-:Y:S02]  /*b230*/  HADD2.F32 R180, -RZ, R180.H1_H1 ;  /* 0x300000b4ffb47230 */ /* 0x000fe40000004100 */
[C---:B------:R-:W-:Y:S01]  /*b240*/  FMUL.FTZ R91, R58.reuse, R91 ;  /* 0x0000005b3a5b7220 */ /* 0x040fe20000410000 */
[----:B------:R-:W-:Y:S02]  /*b250*/  HADD2.F32 R52, -RZ, R52.H1_H1 ;  /* 0x30000034ff347230 */ /* 0x000fe40000004100 */
[----:B------:R-:W-:Y:S01]  /*b260*/  FFMA.FTZ R90, R58, R57, -R90 ;  /* 0x000000393a5a7223 */ /* 0x000fe2000001085a */
[----:B------:R-:W-:-:S02]  /*b270*/  HADD2.F32 R40, -RZ, R40.H1_H1 ;  /* 0x30000028ff287230 */ /* 0x000fc40000004100 */
[----:B------:R-:W-:Y:S01]  /*b280*/  FFMA.FTZ R91, R56, R57, R91 ;  /* 0x00000039385b7223 */ /* 0x000fe2000001005b */
[----:B------:R-:W-:Y:S02]  /*b290*/  HADD2.F32 R178, -RZ, R178.H1_H1 ;  /* 0x300000b2ffb27230 */ /* 0x000fe40000004100 */
[-C--:B------:R-:W-:Y:S01]  /*b2a0*/  FMUL.FTZ R56, R52, R180.reuse ;  /* 0x000000b434387220 */ /* 0x080fe20000410000 */
[-C--:B------:R-:W-:Y:S01]  /*b2b0*/  F2FP.F16.E4M3.UNPACK_B R58, R177.reuse.H1 ;  /* 0x000000b1ff3a723e */ /* 0x080fe200030006ff */
[C---:B------:R-:W-:Y:S01]  /*b2c0*/  FMUL.FTZ R180, R40.reuse, R180 ;  /* 0x000000b428b47220 */ /* 0x040fe20000410000 */
[----:B------:R-:W-:Y:S01]  /*b2d0*/  F2FP.F16.E4M3.UNPACK_B R177, R177 ;  /* 0x000000b1ffb1723e */ /* 0x000fe200020006ff */
[-C--:B------:R-:W-:Y:S01]  /*b2e0*/  FFMA.FTZ R56, R40, R178.reuse, -R56 ;  /* 0x000000b228387223 */ /* 0x080fe20000010838 */
[----:B------:R-:W-:Y:S01]  /*b2f0*/  F2FP.SATFINITE.E4M3.F32.PACK_AB_MERGE_C R44, R44, R95, RZ ;  /* 0x0000005f2c2c723e */ /* 0x000fe200048070ff */
[----:B------:R-:W-:Y:S01]  /*b300*/  FFMA.FTZ R40, R52, R178, R180 ;  /* 0x000000b234287223 */ /* 0x000fe200000100b4 */
[----:B------:R-:W-:Y:S01]  /*b310*/  IMAD.MOV.U32 R52, RZ, RZ, R42 ;  /* 0x000000ffff347224 */ /* 0x000fe200078e002a */
[-C--:B------:R-:W-:Y:S01]  /*b320*/  F2FP.F16.E4M3.UNPACK_B R42, R179.reuse.H1 ;  /* 0x000000b3ff2a723e */ /* 0x080fe200030006ff */
[--C-:B------:R-:W-:Y:S01]  /*b330*/  HADD2.F32 R178, -RZ, R58.reuse.H0_H0 ;  /* 0x2000003affb27230 */ /* 0x100fe20000004100 */
[----:B------:R-:W-:Y:S01]  /*b340*/  F2FP.SATFINITE.E4M3.F32.PACK_AB_MERGE_C R90, R56, R90, R55 ;  /* 0x0000005a385a723e */ /* 0x000fe20004807037 */
[----:B------:R-:W-:Y:S01]  /*b350*/  HADD2.F32 R58, -RZ, R58.H1_H1 ;  /* 0x3000003aff3a7230 */ /* 0x000fe20000004100 */
        /* <DEDUP_REMOVED lines=10> */
[CC--:B------:R-:W-:Y:S01]  /*b400*/  FMUL.FTZ R180, R57.reuse, R181.reuse ;  /* 0x000000b539b47220 */ /* 0x0c0fe20000410000 */
[----:B------:R-:W-:Y:S02]  /*b410*/  HADD2.F32 R55, -RZ, R55.H1_H1 ;  /* 0x30000037ff377230 */ /* 0x000fe40000004100 */
[----:B------:R-:W-:Y:S01]  /*b420*/  FMUL.FTZ R181, R92, R181 ;  /* 0x000000b55cb57220 */ /* 0x000fe20000410000 */
[----:B------:R-:W-:Y:S01]  /*b430*/  F2FP.SATFINITE.E4M3.F32.PACK_AB_MERGE_C R44, R40, R91, R44 ;  /* 0x0000005b282c723e */ /* 0x000fe2000480702c */
[-C--:B------:R-:W-:Y:S01]  /*b440*/  FFMA.FTZ R180, R92, R178.reuse, -R180 ;  /* 0x000000b25cb47223 */ /* 0x080fe200000108b4 */
[----:B------:R-:W-:Y:S02]  /*b450*/  IMAD.MOV.U32 R40, RZ, RZ, R90 ;  /* 0x000000ffff287224 */ /* 0x000fe400078e005a */
        /* <DEDUP_REMOVED lines=21> */
[----:B------:R-:W-:Y:S02]  /*b5b0*/  IMAD.MOV.U32 R43, RZ, RZ, R46 ;  /* 0x000000ffff2b7224 */ /* 0x000fe400078e002e */
[-C--:B------:R-:W-:Y:S01]  /*b5c0*/  FFMA.FTZ R56, R52, R177.reuse, -R56 ;  /* 0x000000b134387223 */ /* 0x080fe20000010838 */
[----:B------:R-:W-:Y:S01]  /*b5d0*/  MOV R52, R44 ;  /* 0x0000002c00347202 */ /* 0x000fe20000000f00 */
[----:B------:R-:W-:-:S03]  /*b5e0*/  FFMA.FTZ R179, R54, R177, R179 ;  /* 0x000000b136b37223 */ /* 0x000fc600000100b3 */
[----:B------:R-:W-:Y:S02]  /*b5f0*/  F2FP.SATFINITE.E4M3.F32.PACK_AB_MERGE_C R55, R56, R92, R55 ;  /* 0x0000005c3837723e */ /* 0x000fe40004807037 */
[----:B------:R-:W-:-:S03]  /*b600*/  F2FP.SATFINITE.E4M3.F32.PACK_AB_MERGE_C R178, R179, R178, R42 ;  /* 0x000000b2b3b2723e */ /* 0x000fc6000480702a */
[----:B------:R-:W-:Y:S02]  /*b610*/  IMAD.MOV.U32 R42, RZ, RZ, R55 ;  /* 0x000000ffff2a7224 */ /* 0x000fe400078e0037 */
[----:B------:R-:W-:Y:S02]  /*b620*/  IMAD.MOV.U32 R54, RZ, RZ, R178 ;  /* 0x000000ffff367224 */ /* 0x000fe400078e00b2 */
[----:B------:R-:W-:-:S07]  /*b630*/  IMAD.MOV.U32 R55, RZ, RZ, R45 ;  /* 0x000000ffff377224 */ /* 0x000fce00078e002d */
.L_x_408:
[----:B------:R-:W-:Y:S05]  /*b640*/  BSYNC B3 ;  /* 0x0000000000037941 */ /* 0x000fea0003800000 */
.L_x_407:
        /* <DEDUP_REMOVED lines=9> */
[----:B------:R-:W-:Y:S01]  /*b6e0*/  @!P4 IADD3.X R47, R47, R125, RZ, P5, !PT ;  /* 0x0000007d2f2fc210 */ /* 0x000fe20002ffe4ff */
[----:B-1----:R3:W-:Y:S04]  /*b6f0*/  STG.E.128 desc[UR54][R44.64], R40 ;  /* 0x000000282c007986 */ /* 0x0027e8000c101d36 */
[----:B0-----:R3:W-:Y:S04]  /*b700*/  @!P4 STG.E.128 desc[UR54][R46.64], R52 ;  /* 0x000000342e00c986 */ /* 0x0017e8000c101d36 */
.L_x_406:
[----:B------:R-:W-:Y:S05]  /*b710*/  BSYNC B2 ;  /* 0x0000000000027941 */ /* 0x000fea0003800000 */
.L_x_405:
[----:B------:R-:W-:-:S13]  /*b720*/  ISETP.NE.AND P4, PT, R36, RZ, PT ;  /* 0x000000ff2400720c */ /* 0x000fda0003f85270 */
[----:B------:R-:W-:Y:S05]  /*b730*/  @!P4 BRA `(.L_x_400) ;  /* 0x0000000c00d8c947 */ /* 0x000fea0003800000 */
[----:B-1-3--:R-:W3:Y:S01]  /*b740*/  LDL R40, [R1+0x10] ;  /* 0x0000100001287983 */ /* 0x00aee20000100800 */
[----:B------:R-:W-:Y:S01]  /*b750*/  ISETP.GE.AND P4, PT, R6, R133, PT ;  /* 0x000000850600720c */ /* 0x000fe20003f86270 */
[----:B------:R-:W-:Y:S01]  /*b760*/  BSSY B2, `(.L_x_409) ;  /* 0x00000e7000027945 */ /* 0x000fe20003800000 */
[----:B---3--:R-:W-:-:S04]  /*b770*/  LOP3.LUT P5, RZ, R40, 0x1, RZ, 0xc0, !PT ;  /* 0x0000000128ff7812 */ /* 0x008fc800078ac0ff */
[----:B------:R-:W-:-:S04]  /*b780*/  SEL R40, R99, R159, !P5 ;  /* 0x0000009f63287207 */ /* 0x000fc80006800000 */
[----:B------:R-:W-:-:S04]  /*b790*/  SHF.R.S32.HI R41, RZ, 0x1f, R40 ;  /* 0x0000001fff297819 */ /* 0x000fc80000011428 */
[----:B------:R-:W-:-:S04]  /*b7a0*/  LEA.HI R41, R41, R40, RZ, 0x5 ;  /* 0x0000002829297211 */ /* 0x000fc800078f28ff */
[----:B------:R-:W-:-:S04]  /*b7b0*/  LEA.HI.SX32 R41, R41, R28, 0x1b ;  /* 0x0000001c29297211 */ /* 0x000fc800078fdaff */
[----:B------:R-:W-:Y:S01]  /*b7c0*/  SHF.R.S32.HI R40, RZ, 0x1f, R41 ;  /* 0x0000001fff287819 */ /* 0x000fe20000011429 */
[----:B------:R-:W-:-:S03]  /*b7d0*/  IMAD.SHL.U32 R52, R41, 0x10, RZ ;  /* 0x0000001029347824 */ /* 0x000fc600078e00ff */
[----:B------:R-:W-:Y:S02]  /*b7e0*/  LEA.HI R40, R40, R41, RZ, 0x2 ;  /* 0x0000002928287211 */ /* 0x000fe400078f10ff */
[----:B------:R-:W-:Y:S02]  /*b7f0*/  LOP3.LUT R41, R175, 0x30, R52, 0xf8, !PT ;  /* 0x00000030af297812 */ /* 0x000fe400078ef834 */
[----:B------:R-:W-:Y:S02]  /*b800*/  SHF.R.S32.HI R40, RZ, 0x2, R40 ;  /* 0x00000002ff287819 */ /* 0x000fe40000011428 */
[----:B------:R-:W-:-:S03]  /*b810*/  LOP3.LUT R41, R41, R196, RZ, 0x3c, !PT ;  /* 0x000000c429297212 */ /* 0x000fc600078e3cff */
[----:B------:R-:W-:-:S04]  /*b820*/  IMAD R40, R40, 0x2800, R197 ;  /* 0x0000280028287824 */ /* 0x000fc800078e02c5 */
[----:B------:R-:W-:Y:S02]  /*b830*/  IMAD.IADD R40, R40, 0x1, R41 ;  /* 0x0000000128287824 */ /* 0x000fe400078e0229 */
[C---:B------:R-:W-:Y:S02]  /*b840*/  IMAD R41, R17.reuse, 0x7800, R134 ;  /* 0x0000780011297824 */ /* 0x040fe400078e0286 */
[----:B------:R-:W-:Y:S02]  /*b850*/  IMAD R43, R17, 0x7800, R40 ;  /* 0x00007800112b7824 */ /* 0x000fe400078e0228 */
[C---:B------:R-:W-:Y:S02]  /*b860*/  IMAD.IADD R41, R16.reuse, 0x1, R41 ;  /* 0x0000000110297824 */ /* 0x040fe400078e0229 */
[----:B------:R-:W-:-:S04]  /*b870*/  IMAD.IADD R44, R16, 0x1, R43 ;  /* 0x00000001102c7824 */ /* 0x000fc800078e022b */
[----:B------:R-:W1:Y:S04]  /*b880*/  LDS.128 R40, [R41+0x1a400] ;  /* 0x01a4000029287984 */ /* 0x000e680000000c00 */
[----:B------:R-:W3:Y:S01]  /*b890*/  LDS.128 R44, [R44+0x1a400] ;  /* 0x01a400002c2c7984 */ /* 0x000ee20000000c00 */
[----:B------:R-:W-:Y:S05]  /*b8a0*/  @P4 BRA `(.L_x_410) ;  /* 0x0000000c00484947 */ /* 0x000fea0003800000 */
[----:B------:R-:W-:Y:S02]  /*b8b0*/  SHF.R.U32.HI R58, RZ, 0x8, R49 ;  /* 0x00000008ff3a7819 */ /* 0x000fe40000011631 */
[--C-:B------:R-:W-:Y:S02]  /*b8c0*/  SHF.R.U32.HI R54, RZ, 0x8, R73.reuse ;  /* 0x00000008ff367819 */ /* 0x100fe40000011649 */
[----:B------:R-:W-:Y:S01]  /*b8d0*/  SHF.R.U32.HI R50, RZ, 0x10, R73 ;  /* 0x00000010ff327819 */ /* 0x000fe20000011649 */
[----:B------:R-:W-:Y:S01]  /*b8e0*/  IMAD.SHL.U32 R58, R58, 0x100, RZ ;  /* 0x000001003a3a7824 */ /* 0x000fe200078e00ff */
[----:B------:R-:W-:Y:S01]  /*b8f0*/  SHF.R.U32.HI R57, RZ, 0x10, R49 ;  /* 0x00000010ff397819 */ /* 0x000fe20000011631 */
[----:B------:R-:W-:Y:S01]  /*b900*/  IMAD.SHL.U32 R59, R54, 0x100, RZ ;  /* 0x00000100363b7824 */ /* 0x000fe200078e00ff */
[----:B------:R-:W-:Y:S01]  /*b910*/  SHF.R.U32.HI R55, RZ, 0x8, R75 ;  /* 0x00000008ff377819 */ /* 0x000fe2000001164b */
[----:B------:R-:W-:Y:S01]  /*b920*/  IMAD.U32 R50, R50, 0x10000, RZ ;  /* 0x0001000032327824 */ /* 0x000fe200078e00ff */
[----:B------:R-:W-:-:S02]  /*b930*/  LOP3.LUT R49, R49, 0xff0000ff, RZ, 0xc0, !PT ;  /* 0xff0000ff31317812 */ /* 0x000fc400078ec0ff */
[----:B------:R-:W-:Y:S02]  /*b940*/  LOP3.LUT R53, R73, 0xff0000ff, RZ, 0xc0, !PT ;  /* 0xff0000ff49357812 */ /* 0x000fe400078ec0ff */
[----:B------:R-:W-:Y:S02]  /*b950*/  LOP3.LUT R72, R75, 0xff0000ff, RZ, 0xc0, !PT ;  /* 0xff0000ff4b487812 */ /* 0x000fe400078ec0ff */
[----:B------:R-:W-:Y:S02]  /*b960*/  SHF.L.U32 R55, R55, 0x8, RZ ;  /* 0x0000000837377819 */ /* 0x000fe400000006ff */
[----:B------:R-:W-:Y:S01]  /*b970*/  LOP3.LUT R49, R49, 0xff00, R58, 0xf8, !PT ;  /* 0x0000ff0031317812 */ /* 0x000fe200078ef83a */
[----:B------:R-:W-:Y:S01]  /*b980*/  IMAD.U32 R58, R57, 0x10000, RZ ;  /* 0x00010000393a7824 */ /* 0x000fe200078e00ff */
[----:B------:R-:W-:Y:S02]  /*b990*/  LOP3.LUT R53, R53, 0xff00, R59, 0xf8, !PT ;  /* 0x0000ff0035357812 */ /* 0x000fe400078ef83b */
[----:B------:R-:W-:-:S02]  /*b9a0*/  LOP3.LUT R72, R72, 0xff00, R55, 0xf8, !PT ;  /* 0x0000ff0048487812 */ /* 0x000fc400078ef837 */
[----:B------:R-:W-:Y:S02]  /*b9b0*/  LOP3.LUT R55, R53, 0xff0000, R50, 0xf8, !PT ;  /* 0x00ff000035377812 */ /* 0x000fe400078ef832 */
[----:B------:R-:W-:Y:S02]  /*b9c0*/  LOP3.LUT R53, R49, 0xff0000, R58, 0xf8, !PT ;  /* 0x00ff000031357812 */ /* 0x000fe400078ef83a */
[----:B---3--:R-:W-:Y:S02]  /*b9d0*/  F2FP.F16.E4M3.UNPACK_B R57, R45 ;  /* 0x0000002dff39723e */ /* 0x008fe400020006ff */
[----:B------:R-:W-:Y:S02]  /*b9e0*/  F2FP.F16.E4M3.UNPACK_B R59, R53 ;  /* 0x00000035ff3b723e */ /* 0x000fe400020006ff */
[----:B-1----:R-:W-:Y:S01]  /*b9f0*/  F2FP.F16.E4M3.UNPACK_B R49, R41 ;  /* 0x00000029ff31723e */ /* 0x002fe200020006ff */
[----:B------:R-:W-:Y:S01]  /*ba00*/  HADD2.F32 R50, -RZ, R57.H0_H0 ;  /* 0x20000039ff327230 */ /* 0x000fe20000004100 */
[----:B------:R-:W-:Y:S01]  /*ba10*/  SHF.R.U32.HI R48, RZ, 0x10, R75 ;  /* 0x00000010ff307819 */ /* 0x000fe2000001164b */
[----:B------:R-:W-:Y:S01]  /*ba20*/  HADD2.F32 R75, -RZ, R59.H0_H0 ;  /* 0x2000003bff4b7230 */ /* 0x000fe20000004100 */
[----:B------:R-:W-:Y:S01]  /*ba30*/  F2FP.F16.E4M3.UNPACK_B R73, R55 ;  /* 0x00000037ff49723e */ /* 0x000fe200020006ff */
[----:B------:R-:W-:Y:S01]  /*ba40*/  HADD2.F32 R58, -RZ, R49.H0_H0 ;  /* 0x20000031ff3a7230 */ /* 0x000fe20000004100 */
[----:B------:R-:W-:Y:S01]  /*ba50*/  F2FP.F16.E4M3.UNPACK_B R45, R45.H1 ;  /* 0x0000002dff2d723e */ /* 0x000fe200030006ff */
[----:B------:R-:W-:-:S02]  /*ba60*/  HADD2.F32 R59, -RZ, R59.H1_H1 ;  /* 0x3000003bff3b7230 */ /* 0x000fc40000004100 */
[-C--:B0-----:R-:W-:Y:S01]  /*ba70*/  FMUL.FTZ R88, R50, R75.reuse ;  /* 0x0000004b32587220 */ /* 0x081fe20000410000 */
[----:B------:R-:W-:Y:S02]  /*ba80*/  HADD2.F32 R74, -RZ, R73.H0_H0 ;  /* 0x20000049ff4a7230 */ /* 0x000fe40000004100 */
[C---:B------:R-:W-:Y:S01]  /*ba90*/  FMUL.FTZ R75, R58.reuse, R75 ;  /* 0x0000004b3a4b7220 */ /* 0x040fe20000410000 */
[----:B------:R-:W-:Y:S01]  /*baa0*/  HADD2.F32 R49, -RZ, R49.H1_H1 ;  /* 0x30000031ff317230 */ /* 0x000fe20000004100 */
[----:B------:R-:W-:Y:S01]  /*bab0*/  F2FP.F16.E4M3.UNPACK_B R55, R55.H1 ;  /* 0x00000037ff37723e */ /* 0x000fe200030006ff */
[----:B------:R-:W-:Y:S02]  /*bac0*/  HADD2.F32 R73, -RZ, R73.H1_H1 ;  /* 0x30000049ff497230 */ /* 0x000fe40000004100 */
[-C--:B------:R-:W-:Y:S01]  /*bad0*/  FFMA.FTZ R58, R58, R74.reuse, -R88 ;  /* 0x0000004a3a3a7223 */ /* 0x080fe20000010858 */
[----:B------:R-:W-:Y:S01]  /*bae0*/  FFMA.FTZ R50, R50, R74, R75 ;  /* 0x0000004a32327223 */ /* 0x000fe2000001004b */
[----:B------:R-:W-:Y:S01]  /*baf0*/  HADD2.F32 R74, -RZ, R57.H1_H1 ;  /* 0x30000039ff4a7230 */ /* 0x000fe20000004100 */
[--C-:B------:R-:W-:Y:S01]  /*bb00*/  SHF.R.U32.HI R56, RZ, 0x8, R51.reuse ;  /* 0x00000008ff387819 */ /* 0x100fe20000011633 */
[----:B------:R-:W-:Y:S01]  /*bb10*/  IMAD.U32 R48, R48, 0x10000, RZ ;  /* 0x0001000030307824 */ /* 0x000fe200078e00ff */
[----:B------:R-:W-:-:S02]  /*bb20*/  SHF.R.U32.HI R54, RZ, 0x10, R51 ;  /* 0x00000010ff367819 */ /* 0x000fc40000011633 */
[CC--:B------:R-:W-:Y:S01]  /*bb30*/  FMUL.FTZ R57, R74.reuse, R59.reuse ;  /* 0x0000003b4a397220 */ /* 0x0c0fe20000410000 */
[----:B------:R-:W-:Y:S01]  /*bb40*/  FMUL.FTZ R59, R49, R59 ;  /* 0x0000003b313b7220 */ /* 0x000fe20000410000 */
[----:B------:R-:W-:Y:S02]  /*bb50*/  LOP3.LUT R51, R51, 0xff0000ff, RZ, 0xc0, !PT ;  /* 0xff0000ff33337812 */ /* 0x000fe400078ec0ff */
[-C--:B------:R-:W-:Y:S01]  /*bb60*/  FFMA.FTZ R57, R49, R73.reuse, -R57 ;  /* 0x0000004931397223 */ /* 0x080fe20000010839 */
[----:B------:R-:W-:Y:S01]  /*bb70*/  FFMA.FTZ R49, R74, R73, R59 ;  /* 0x000000494a317223 */ /* 0x000fe2000001003b */
[----:B------:R-:W-:Y:S01]  /*bb80*/  F2FP.F16.E4M3.UNPACK_B R59, R53.H1 ;  /* 0x00000035ff3b723e */ /* 0x000fe200030006ff */
[----:B------:R-:W-:Y:S01]  /*bb90*/  HADD2.F32 R74, -RZ, R55.H0_H0 ;  /* 0x20000037ff4a7230 */ /* 0x000fe20000004100 */
[----:B------:R-:W-:Y:S01]  /*bba0*/  F2FP.F16.E4M3.UNPACK_B R73, R41.H1 ;  /* 0x00000029ff49723e */ /* 0x000fe200030006ff */
[----:B------:R-:W-:Y:S02]  /*bbb0*/  HADD2.F32 R41, -RZ, R45.H0_H0 ;  /* 0x2000002dff297230 */ /* 0x000fe40000004100 */
[----:B------:R-:W-:-:S02]  /*bbc0*/  HADD2.F32 R75, -RZ, R59.H0_H0 ;  /* 0x2000003bff4b7230 */ /* 0x000fc40000004100 */
[----:B------:R-:W-:Y:S02]  /*bbd0*/  HADD2.F32 R53, -RZ, R73.H0_H0 ;  /* 0x20000049ff357230 */ /* 0x000fe40000004100 */
[----:B------:R-:W-:Y:S02]  /*bbe0*/  HADD2.F32 R45, -RZ, R45.H1_H1 ;  /* 0x3000002dff2d7230 */ /* 0x000fe40000004100 */
[-C--:B------:R-:W-:Y:S01]  /*bbf0*/  FMUL.FTZ R88, R41, R75.reuse ;  /* 0x0000004b29587220 */ /* 0x080fe20000410000 */
[----:B------:R-:W-:Y:S02]  /*bc00*/  HADD2.F32 R59, -RZ, R59.H1_H1 ;  /* 0x3000003bff3b7230 */ /* 0x000fe40000004100 */
[C---:B------:R-:W-:Y:S01]  /*bc10*/  FMUL.FTZ R75, R53.reuse, R75 ;  /* 0x0000004b354b7220 */ /* 0x040fe20000410000 */
[----:B------:R-:W-:Y:S02]  /*bc20*/  HADD2.F32 R73, -RZ, R73.H1_H1 ;  /* 0x30000049ff497230 */ /* 0x000fe40000004100 */
[----:B------:R-:W-:Y:S01]  /*bc30*/  FFMA.FTZ R53, R53, R74, -R88 ;  /* 0x0000004a35357223 */ /* 0x000fe20000010858 */
[----:B------:R-:W-:-:S02]  /*bc40*/  HADD2.F32 R55, -RZ, R55.H1_H1 ;  /* 0x30000037ff377230 */ /* 0x000fc40000004100 */
[----:B------:R-:W-:Y:S01]  /*bc50*/  FFMA.FTZ R41, R41, R74, R75 ;  /* 0x0000004a29297223 */ /* 0x000fe2000001004b */
[-C--:B------:R-:W-:Y:S01]  /*bc60*/  FMUL.FTZ R74, R45, R59.reuse ;  /* 0x0000003b2d4a7220 */ /* 0x080fe20000410000 */
[----:B------:R-:W-:-:S03]  /*bc70*/  FMUL.FTZ R75, R73, R59 ;  /* 0x0000003b494b7220 */ /* 0x000fc60000410000 */
[-C--:B------:R-:W-:Y:S01]  /*bc80*/  FFMA.FTZ R59, R73, R55.reuse, -R74 ;  /* 0x00000037493b7223 */ /* 0x080fe2000001084a */
[----:B------:R-:W-:Y:S01]  /*bc90*/  FFMA.FTZ R55, R45, R55, R75 ;  /* 0x000000372d377223 */ /* 0x000fe2000001004b */
[----:B------:R-:W-:Y:S02]  /*bca0*/  IMAD.SHL.U32 R45, R56, 0x100, RZ ;  /* 0x00000100382d7824 */ /* 0x000fe400078e00ff */
[----:B------:R-:W-:Y:S01]  /*bcb0*/  IMAD.MOV.U32 R56, RZ, RZ, R43 ;  /* 0x000000ffff387224 */ /* 0x000fe200078e002b */
[----:B------:R-:W-:Y:S02]  /*bcc0*/  F2FP.SATFINITE.E4M3.F32.PACK_AB_MERGE_C R53, R59, R53, RZ ;  /* 0x000000353b35723e */ /* 0x000fe400048070ff */
[----:B------:R-:W-:Y:S02]  /*bcd0*/  LOP3.LUT R45, R51, 0xff00, R45, 0xf8, !PT ;  /* 0x0000ff00332d7812 */ /* 0x000fe400078ef82d */
[----:B------:R-:W-:Y:S02]  /*bce0*/  SHF.L.U32 R51, R54, 0x10, RZ ;  /* 0x0000001036337819 */ /* 0x000fe400000006ff */
[----:B------:R-:W-:-:S02]  /*bcf0*/  LOP3.LUT R54, R72, 0xff0000, R48, 0xf8, !PT ;  /* 0x00ff000048367812 */ /* 0x000fc400078ef830 */
[----:B------:R-:W-:Y:S02]  /*bd00*/  LOP3.LUT R45, R45, 0xff0000, R51, 0xf8, !PT ;  /* 0x00ff00002d2d7812 */ /* 0x000fe400078ef833 */
[----:B------:R-:W-:Y:S02]  /*bd10*/  F2FP.F16.E4M3.UNPACK_B R48, R47 ;  /* 0x0000002fff30723e */ /* 0x000fe400020006ff */
[----:B------:R-:W-:Y:S02]  /*bd20*/  F2FP.F16.E4M3.UNPACK_B R72, R45 ;  /* 0x0000002dff48723e */ /* 0x000fe400020006ff */
[----:B------:R-:W-:Y:S01]  /*bd30*/  F2FP.F16.E4M3.UNPACK_B R43, R56 ;  /* 0x00000038ff2b723e */ /* 0x000fe200020006ff */
[----:B------:R-:W-:Y:S01]  /*bd40*/  HADD2.F32 R74, -RZ, R48.H0_H0 ;  /* 0x20000030ff4a7230 */ /* 0x000fe20000004100 */
[----:B------:R-:W-:Y:S01]  /*bd50*/  F2FP.F16.E4M3.UNPACK_B R73, R54 ;  /* 0x00000036ff49723e */ /* 0x000fe200020006ff */
[----:B------:R-:W-:Y:S01]  /*bd60*/  HADD2.F32 R51, -RZ, R72.H0_H0 ;  /* 0x20000048ff337230 */ /* 0x000fe20000004100 */
[----:B------:R-:W-:Y:S01]  /*bd70*/  F2FP.F16.E4M3.UNPACK_B R47, R47.H1 ;  /* 0x0000002fff2f723e */ /* 0x000fe200030006ff */
[----:B------:R-:W-:Y:S01]  /*bd80*/  HADD2.F32 R88, -RZ, R43.H0_H0 ;  /* 0x2000002bff587230 */ /* 0x000fe20000004100 */
[----:B------:R-:W-:Y:S01]  /*bd90*/  F2FP.F16.E4M3.UNPACK_B R45, R45.H1 ;  /* 0x0000002dff2d723e */ /* 0x000fe200030006ff */
        /* <DEDUP_REMOVED lines=8> */
[----:B------:R-:W-:Y:S01]  /*be20*/  HADD2.F32 R51, -RZ, R48.H1_H1 ;  /* 0x30000030ff337230 */ /* 0x000fe20000004100 */
[----:B------:R-:W-:Y:S01]  /*be30*/  F2FP.F16.E4M3.UNPACK_B R54, R54.H1 ;  /* 0x00000036ff36723e */ /* 0x000fe200030006ff */
[--C-:B------:R-:W-:Y:S01]  /*be40*/  HADD2.F32 R75, -RZ, R45.reuse.H0_H0 ;  /* 0x2000002dff4b7230 */ /* 0x100fe20000004100 */
[----:B------:R-:W-:Y:S01]  /*be50*/  F2FP.SATFINITE.E4M3.F32.PACK_AB_MERGE_C R57, R57, R58, R53 ;  /* 0x0000003a3939723e */ /* 0x000fe20004807035 */
[----:B------:R-:W-:-:S02]  /*be60*/  HADD2.F32 R45, -RZ, R45.H1_H1 ;  /* 0x3000002dff2d7230 */ /* 0x000fc40000004100 */
[----:B------:R-:W-:Y:S01]  /*be70*/  FMUL.FTZ R48, R51, R72 ;  /* 0x0000004833307220 */ /* 0x000fe20000410000 */
[----:B------:R-:W-:Y:S02]  /*be80*/  F2FP.F16.E4M3.UNPACK_B R53, R44.H1 ;  /* 0x0000002cff35723e */ /* 0x000fe400030006ff */
[----:B------:R-:W-:Y:S01]  /*be90*/  F2FP.SATFINITE.E4M3.F32.PACK_AB_MERGE_C R41, R55, R41, RZ ;  /* 0x000000293729723e */ /* 0x000fe200048070ff */
[CC--:B------:R-:W-:Y:S01]  /*bea0*/  FFMA.FTZ R48, R43.reuse, R73.reuse, -R48 ;  /* 0x000000492b307223 */ /* 0x0c0fe20000010830 */
[----:B------:R-:W-:Y:S01]  /*beb0*/  FMUL.FTZ R43, R43, R72 ;  /* 0x000000482b2b7220 */ /* 0x000fe20000410000 */
[--C-:B------:R-:W-:Y:S01]  /*bec0*/  HADD2.F32 R72, -RZ, R54.reuse.H0_H0 ;  /* 0x20000036ff487230 */ /* 0x100fe20000004100 */
[----:B------:R-:W-:Y:S01]  /*bed0*/  F2FP.F16.E4M3.UNPACK_B R55, R166.H1 ;  /* 0x000000a6ff37723e */ /* 0x000fe200030006ff */
[----:B------:R-:W-:Y:S02]  /*bee0*/  HADD2.F32 R54, -RZ, R54.H1_H1 ;  /* 0x30000036ff367230 */ /* 0x000fe40000004100 */
[----:B------:R-:W-:Y:S01]  /*bef0*/  FFMA.FTZ R43, R51, R73, R43 ;  /* 0x00000049332b7223 */ /* 0x000fe2000001002b */
[----:B------:R-:W-:Y:S01]  /*bf00*/  F2FP.F16.E4M3.UNPACK_B R51, R56.H1 ;  /* 0x00000038ff33723e */ /* 0x000fe200030006ff */
[--C-:B------:R-:W-:Y:S01]  /*bf10*/  HADD2.F32 R56, -RZ, R47.reuse.H0_H0 ;  /* 0x2000002fff387230 */ /* 0x100fe20000004100 */
[----:B------:R-:W-:Y:S01]  /*bf20*/  F2FP.F16.E4M3.UNPACK_B R44, R44 ;  /* 0x0000002cff2c723e */ /* 0x000fe200020006ff */
[----:B------:R-:W-:Y:S01]  /*bf30*/  HADD2.F32 R47, -RZ, R47.H1_H1 ;  /* 0x3000002fff2f7230 */ /* 0x000fe20000004100 */
[----:B------:R-:W-:Y:S01]  /*bf40*/  F2FP.F16.E4M3.UNPACK_B R166, R166 ;  /* 0x000000a6ffa6723e */ /* 0x000fe200020006ff */
[----:B------:R-:W-:-:S02]  /*bf50*/  HADD2.F32 R73, -RZ, R51.H0_H0 ;  /* 0x20000033ff497230 */ /* 0x000fc40000004100 */
[-C--:B------:R-:W-:Y:S01]  /*bf60*/  FMUL.FTZ R88, R56, R75.reuse ;  /* 0x0000004b38587220 */ /* 0x080fe20000410000 */
[----:B------:R-:W-:Y:S02]  /*bf70*/  HADD2.F32 R51, -RZ, R51.H1_H1 ;  /* 0x30000033ff337230 */ /* 0x000fe40000004100 */
[--C-:B------:R-:W-:Y:S02]  /*bf80*/  HADD2.F32 R59, -RZ, R55.reuse.H0_H0 ;  /* 0x20000037ff3b7230 */ /* 0x100fe40000004100 */
[C---:B------:R-:W-:Y:S01]  /*bf90*/  FFMA.FTZ R88, R73.reuse, R72, -R88 ;  /* 0x0000004849587223 */ /* 0x040fe20000010858 */
[----:B------:R-:W-:Y:S01]  /*bfa0*/  FMUL.FTZ R73, R73, R75 ;  /* 0x0000004b49497220 */ /* 0x000fe20000410000 */
[----:B------:R-:W-:-:S03]  /*bfb0*/  HADD2.F32 R55, -RZ, R55.H1_H1 ;  /* 0x30000037ff377230 */ /* 0x000fc60000004100 */
        /* <DEDUP_REMOVED lines=10> */
[----:B------:R-:W-:Y:S01]  /*c060*/  HADD2.F32 R75, -RZ, R45.H0_H0 ;  /* 0x2000002dff4b7230 */ /* 0x000fe20000004100 */
        /* <DEDUP_REMOVED lines=8> */
[----:B------:R-:W-:Y:S01]  /*c0f0*/  FFMA.FTZ R72, R58, R59, -R72 ;  /* 0x0000003b3a487223 */ /* 0x000fe20000010848 */
[----:B------:R-:W-:Y:S01]  /*c100*/  F2FP.SATFINITE.E4M3.F32.PACK_AB_MERGE_C R48, R48, R89, R56 ;  /* 0x000000593030723e */ /* 0x000fe20004807038 */
[----:B------:R-:W-:Y:S01]  /*c110*/  FFMA.FTZ R75, R54, R59, R75 ;  /* 0x0000003b364b7223 */ /* 0x000fe2000001004b */
[-C--:B------:R-:W-:Y:S01]  /*c120*/  FMUL.FTZ R54, R53, R45.reuse ;  /* 0x0000002d35367220 */ /* 0x080fe20000410000 */
[----:B------:R-:W-:Y:S01]  /*c130*/  FMUL.FTZ R45, R51, R45 ;  /* 0x0000002d332d7220 */ /* 0x000fe20000410000 */
[----:B------:R-:W-:Y:S01]  /*c140*/  HADD2.F32 R59, -RZ, R164.H0_H0 ;  /* 0x200000a4ff3b7230 */ /* 0x000fe20000004100 */
[----:B------:R-:W-:Y:S01]  /*c150*/  F2FP.SATFINITE.E4M3.F32.PACK_AB_MERGE_C R47, R43, R74, R47 ;  /* 0x0000004a2b2f723e */ /* 0x000fe2000480702f */
[-C--:B------:R-:W-:Y:S01]  /*c160*/  FFMA.FTZ R51, R51, R55.reuse, -R54 ;  /* 0x0000003733337223 */ /* 0x080fe20000010836 */
[----:B------:R-:W-:Y:S01]  /*c170*/  FFMA.FTZ R45, R53, R55, R45 ;  /* 0x00000037352d7223 */ /* 0x000fe2000001002d */
[----:B------:R-:W-:Y:S01]  /*c180*/  HADD2.F32 R53, -RZ, R44.H0_H0 ;  /* 0x2000002cff357230 */ /* 0x000fe20000004100 */
[----:B------:R-:W-:Y:S01]  /*c190*/  MOV R43, R48 ;  /* 0x00000030002b7202 */ /* 0x000fe20000000f00 */
        /* <DEDUP_REMOVED lines=31> */
[----:B------:R-:W-:Y:S01]  /*c390*/  F2FP.F16.E4M3.UNPACK_B R44, R44 ;  /* 0x0000002cff2c723e */ /* 0x000fe200020006ff */
[----:B------:R-:W-:-:S02]  /*c3a0*/  HADD2.F32 R53, -RZ, R53.H1_H1 ;  /* 0x30000035ff357230 */ /* 0x000fc40000004100 */
[-C--:B------:R-:W-:Y:S01]  /*c3b0*/  FMUL.FTZ R90, R54, R91.reuse ;  /* 0x0000005b365a7220 */ /* 0x080fe20000410000 */
[----:B------:R-:W-:Y:S02]  /*c3c0*/  HADD2.F32 R51, -RZ, R51.H1_H1 ;  /* 0x30000033ff337230 */ /* 0x000fe40000004100 */
[C---:B------:R-:W-:Y:S01]  /*c3d0*/  FMUL.FTZ R91, R72.reuse, R91 ;  /* 0x0000005b485b7220 */ /* 0x040fe20000410000 */
[----:B------:R-:W-:-:S03]  /*c3e0*/  FFMA.FTZ R90, R72, R88, -R90 ;  /* 0x00000058485a7223 */ /* 0x000fc6000001085a */
[----:B------:R-:W-:Y:S01]  /*c3f0*/  FFMA.FTZ R91, R54, R88, R91 ;  /* 0x00000058365b7223 */ /* 0x000fe2000001005b */
[-C--:B------:R-:W-:Y:S01]  /*c400*/  FMUL.FTZ R54, R53, R42.reuse ;  /* 0x0000002a35367220 */ /* 0x080fe20000410000 */
[C---:B------:R-:W-:Y:S01]  /*c410*/  FMUL.FTZ R42, R51.reuse, R42 ;  /* 0x0000002a332a7220 */ /* 0x040fe20000410000 */
[----:B------:R-:W-:Y:S02]  /*c420*/  HADD2.F32 R88, -RZ, R165.H0_H0 ;  /* 0x200000a5ff587230 */ /* 0x000fe40000004100 */
[-C--:B------:R-:W-:Y:S01]  /*c430*/  FFMA.FTZ R51, R51, R55.reuse, -R54 ;  /* 0x0000003733337223 */ /* 0x080fe20000010836 */
[----:B------:R-:W-:Y:S01]  /*c440*/  FFMA.FTZ R42, R53, R55, R42 ;  /* 0x00000037352a7223 */ /* 0x000fe2000001002a */
[----:B------:R-:W-:Y:S02]  /*c450*/  HADD2.F32 R53, -RZ, R46.H0_H0 ;  /* 0x2000002eff357230 */ /* 0x000fe40000004100 */
        /* <DEDUP_REMOVED lines=11> */
[----:B------:R-:W-:Y:S01]  /*c510*/  FMUL.FTZ R53, R46, R165 ;  /* 0x000000a52e357220 */ /* 0x000fe20000410000 */
[----:B------:R-:W-:Y:S01]  /*c520*/  F2FP.SATFINITE.E4M3.F32.PACK_AB_MERGE_C R42, R42, R91, RZ ;  /* 0x0000005b2a2a723e */ /* 0x000fe200048070ff */
[C---:B------:R-:W-:Y:S02]  /*c530*/  FMUL.FTZ R165, R44.reuse, R165 ;  /* 0x000000a52ca57220 */ /* 0x040fe40000410000 */
[----:B------:R-:W-:Y:S01]  /*c540*/  FFMA.FTZ R53, R44, R167, -R53 ;  /* 0x000000a72c357223 */ /* 0x000fe20000010835 */
[----:B------:R-:W-:Y:S01]  /*c550*/  F2FP.SATFINITE.E4M3.F32.PACK_AB_MERGE_C R44, R40, R59, R45 ;  /* 0x0000003b282c723e */ /* 0x000fe2000480702d */
[----:B------:R-:W-:Y:S01]  /*c560*/  FFMA.FTZ R165, R46, R167, R165 ;  /* 0x000000a72ea57223 */ /* 0x000fe200000100a5 */
[----:B------:R-:W-:Y:S01]  /*c570*/  F2FP.SATFINITE.E4M3.F32.PACK_AB_MERGE_C R45, R49, R50, R41 ;  /* 0x00000032312d723e */ /* 0x000fe20004807029 */
[----:B------:R-:W-:Y:S01]  /*c580*/  IMAD.MOV.U32 R40, RZ, RZ, R58 ;  /* 0x000000ffff287224 */ /* 0x000fe200078e003a */
[----:B------:R-:W-:Y:S01]  /*c590*/  F2FP.SATFINITE.E4M3.F32.PACK_AB_MERGE_C R51, R53, R72, R51 ;  /* 0x000000483533723e */ /* 0x000fe20004807033 */
[----:B------:R-:W-:Y:S01]  /*c5a0*/  IMAD.MOV.U32 R41, RZ, RZ, R57 ;  /* 0x000000ffff297224 */ /* 0x000fe200078e0039 */
[----:B------:R-:W-:-:S03]  /*c5b0*/  F2FP.SATFINITE.E4M3.F32.PACK_AB_MERGE_C R46, R165, R88, R42 ;  /* 0x00000058a52e723e */ /* 0x000fc6000480702a */
[----:B------:R-:W-:-:S07]  /*c5c0*/  IMAD.MOV.U32 R42, RZ, RZ, R51 ;  /* 0x000000ffff2a7224 */ /* 0x000fce00078e0033 */
.L_x_410:
[----:B------:R-:W-:Y:S05]  /*c5d0*/  BSYNC B2 ;  /* 0x0000000000027941 */ /* 0x000fea0003800000 */
.L_x_409:
        /* <DEDUP_REMOVED lines=11> */
[----:B---3--:R4:W-:Y:S03]  /*c690*/  @!P4 STG.E.128 desc[UR54][R50.64], R44 ;  /* 0x0000002c3200c986 */ /* 0x0089e6000c101d36 */
.L_x_400:
[----:B------:R-:W-:Y:S05]  /*c6a0*/  BSYNC B1 ;  /* 0x0000000000017941 */ /* 0x000fea0003800000 */
.L_x_399:
[-C--:B-1-34-:R-:W-:Y:S02]  /*c6b0*/  IMAD R40, R146, R138.reuse, RZ ;  /* 0x0000008a92287224 */ /* 0x09afe400078e02ff */
[----:B------:R-:W-:-:S04]  /*c6c0*/  IMAD.WIDE.U32 R136, R216, R138, R136 ;  /* 0x0000008ad8887225 */ /* 0x000fc800078e0088 */
[----:B------:R-:W-:Y:S01]  /*c6d0*/  IMAD R139, R216, R139, R40 ;  /* 0x0000008bd88b7224 */ /* 0x000fe200078e0228 */
[----:B------:R-:W-:Y:S06]  /*c6e0*/  @P3 BRA `(.L_x_369) ;  /* 0x0000003000883947 */ /* 0x000fec0003800000 */
[----:B------:R-:W-:Y:S01]  /*c6f0*/  ISETP.NE.AND P3, PT, R34, RZ, PT ;  /* 0x000000ff2200720c */ /* 0x000fe20003f65270 */
[----:B------:R-:W-:Y:S01]  /*c700*/  BSSY B1, `(.L_x_411) ;  /* 0x00000f5000017945 */ /* 0x000fe20003800000 */
[----:B------:R-:W-:-:S11]  /*c710*/  IMAD.IADD R52, R137, 0x1, R139 ;  /* 0x0000000189347824 */ /* 0x000fd600078e028b */
[----:B------:R-:W-:Y:S05]  /*c720*/  @!P3 BRA `(.L_x_412) ;  /* 0x0000000c00c8b947 */ /* 0x000fea0003800000 */
[----:B------:R-:W-:Y:S01]  /*c730*/  SEL R40, R99, R159, !P0 ;  /* 0x0000009f63287207 */ /* 0x000fe20004000000 */
[----:B------:R-:W-:Y:S01]  /*c740*/  BSSY B2, `(.L_x_413) ;  /* 0x00000e6000027945 */ /* 0x000fe20003800000 */
[----:B------:R-:W-:Y:S02]  /*c750*/  IADD3 R48, P3, P4, R116, R136, R25 ;  /* 0x0000008874307210 */ /* 0x000fe40007c7e019 */
[----:B------:R-:W-:Y:S02]  /*c760*/  SHF.R.S32.HI R41, RZ, 0x1f, R40 ;  /* 0x0000001fff297819 */ /* 0x000fe40000011428 */
[----:B------:R-:W-:Y:S02]  /*c770*/  IADD3.X R49, R4, R52, R30, P3, P4 ;  /* 0x0000003404317210 */ /* 0x000fe40001fe841e */
[----:B------:R-:W-:Y:S02]  /*c780*/  LEA.HI R40, R41, R40, RZ, 0x5 ;  /* 0x0000002829287211 */ /* 0x000fe400078f28ff */
[----:B------:R-:W-:-:S02]  /*c790*/  ISETP.GE.AND P3, PT, R18, R133, PT ;  /* 0x000000851200720c */ /* 0x000fc40003f66270 */
[----:B------:R-:W-:-:S04]  /*c7a0*/  LEA.HI.SX32 R40, R40, R21, 0x1b ;  /* 0x0000001528287211 */ /* 0x000fc800078fdaff */
[----:B------:R-:W-:Y:S01]  /*c7b0*/  SHF.R.S32.HI R41, RZ, 0x1f, R40 ;  /* 0x0000001fff297819 */ /* 0x000fe20000011428 */
[----:B------:R-:W-:-:S03]  /*c7c0*/  IMAD.SHL.U32 R50, R40, 0x10, RZ ;  /* 0x0000001028327824 */ /* 0x000fc600078e00ff */
[----:B------:R-:W-:-:S04]  /*c7d0*/  LEA.HI R41, R41, R40, RZ, 0x2 ;  /* 0x0000002829297211 */ /* 0x000fc800078f10ff */
[----:B------:R-:W-:Y:S02]  /*c7e0*/  SHF.R.S32.HI R43, RZ, 0x2, R41 ;  /* 0x00000002ff2b7819 */ /* 0x000fe40000011429 */
[----:B------:R-:W-:-:S03]  /*c7f0*/  LOP3.LUT R41, R199, 0x30, R50, 0xf8, !PT ;  /* 0x00000030c7297812 */ /* 0x000fc600078ef832 */
[----:B------:R-:W-:Y:S01]  /*c800*/  IMAD R40, R43, 0x2800, R200 ;  /* 0x000028002b287824 */ /* 0x000fe200078e02c8 */
[----:B------:R-:W-:-:S05]  /*c810*/  LOP3.LUT R41, R41, R8, RZ, 0x3c, !PT ;  /* 0x0000000829297212 */ /* 0x000fca00078e3cff */
[----:B------:R-:W-:Y:S02]  /*c820*/  IMAD.IADD R40, R40, 0x1, R41 ;  /* 0x0000000128287824 */ /* 0x000fe400078e0229 */
[C---:B------:R-:W-:Y:S02]  /*c830*/  IMAD R41, R17.reuse, 0x7800, R135 ;  /* 0x0000780011297824 */ /* 0x040fe400078e0287 */
[----:B------:R-:W-:-:S03]  /*c840*/  IMAD R43, R17, 0x7800, R40 ;  /* 0x00007800112b7824 */ /* 0x000fc600078e0228 */
[C---:B------:R-:W-:Y:S01]  /*c850*/  IADD3 R41, R16.reuse, R41, RZ ;  /* 0x0000002910297210 */ /* 0x040fe20007ffe0ff */
[----:B------:R-:W-:-:S05]  /*c860*/  IMAD.IADD R44, R16, 0x1, R43 ;  /* 0x00000001102c7824 */ /* 0x000fca00078e022b */
[----:B------:R-:W1:Y:S04]  /*c870*/  LDS.128 R40, [R41+0x1a400] ;  /* 0x01a4000029287984 */ /* 0x000e680000000c00 */
[----:B------:R-:W3:Y:S01]  /*c880*/  LDS.128 R44, [R44+0x1a400] ;  /* 0x01a400002c2c7984 */ /* 0x000ee20000000c00 */
[----:B------:R-:W-:Y:S05]  /*c890*/  @P3 BRA `(.L_x_414) ;  /* 0x0000000c00403947 */ /* 0x000fea0003800000 */
[----:B---3--:R-:W-:Y:S01]  /*c8a0*/  IMAD.MOV.U32 R55, RZ, RZ, R44 ;  /* 0x000000ffff377224 */ /* 0x008fe200078e002c */
[----:B------:R-:W-:Y:S01]  /*c8b0*/  F2FP.F16.E4M3.UNPACK_B R58, R160.H1 ;  /* 0x000000a0ff3a723e */ /* 0x000fe200030006ff */
[----:B-1----:R-:W-:Y:S01]  /*c8c0*/  IMAD.MOV.U32 R54, RZ, RZ, R40 ;  /* 0x000000ffff367224 */ /* 0x002fe200078e0028 */
[----:B------:R-:W-:Y:S01]  /*c8d0*/  F2FP.F16.E4M3.UNPACK_B R51, R162.H1 ;  /* 0x000000a2ff33723e */ /* 0x000fe200030006ff */
[----:B------:R-:W-:Y:S01]  /*c8e0*/  IMAD.MOV.U32 R78, RZ, RZ, R46 ;  /* 0x000000ffff4e7224 */ /* 0x000fe200078e002e */
[----:B------:R-:W-:Y:S01]  /*c8f0*/  F2FP.F16.E4M3.UNPACK_B R56, R55.H1 ;  /* 0x00000037ff38723e */ /* 0x000fe200030006ff */
[----:B------:R-:W-:Y:S01]  /*c900*/  HADD2.F32 R59, -RZ, R58.H0_H0 ;  /* 0x2000003aff3b7230 */ /* 0x000fe20000004100 */
[-C--:B------:R-:W-:Y:S01]  /*c910*/  F2FP.F16.E4M3.UNPACK_B R53, R54.reuse.H1 ;  /* 0x00000036ff35723e */ /* 0x080fe200030006ff */
[----:B------:R-:W-:Y:S01]  /*c920*/  HADD2.F32 R57, -RZ, R51.H0_H0 ;  /* 0x20000033ff397230 */ /* 0x000fe20000004100 */
[----:B------:R-:W-:Y:S01]  /*c930*/  F2FP.F16.E4M3.UNPACK_B R54, R54 ;  /* 0x00000036ff36723e */ /* 0x000fe200020006ff */
[----:B------:R-:W-:Y:S01]  /*c940*/  HADD2.F32 R40, -RZ, R56.H0_H0 ;  /* 0x20000038ff287230 */ /* 0x000fe20000004100 */
[----:B------:R-:W-:Y:S01]  /*c950*/  SHF.R.U32.HI R72, RZ, 0x10, R79 ;  /* 0x00000010ff487819 */ /* 0x000fe2000001164f */
[----:B------:R-:W-:Y:S01]  /*c960*/  HADD2.F32 R44, -RZ, R53.H0_H0 ;  /* 0x20000035ff2c7230 */ /* 0x000fe20000004100 */
[----:B------:R-:W-:Y:S01]  /*c970*/  F2FP.F16.E4M3.UNPACK_B R46, R161.H1 ;  /* 0x000000a1ff2e723e */ /* 0x000fe200030006ff */
[----:B------:R-:W-:-:S02]  /*c980*/  HADD2.F32 R58, -RZ, R58.H1_H1 ;  /* 0x3000003aff3a7230 */ /* 0x000fc40000004100 */
[-C--:B------:R-:W-:Y:S01]  /*c990*/  FMUL.FTZ R73, R40, R59.reuse ;  /* 0x0000003b28497220 */ /* 0x080fe20000410000 */
        /* <DEDUP_REMOVED lines=8> */
[----:B------:R-:W-:Y:S01]  /*ca20*/  F2FP.F16.E4M3.UNPACK_B R59, R162 ;  /* 0x000000a2ff3b723e */ /* 0x000fe200020006ff */
[----:B------:R-:W-:-:S02]  /*ca30*/  HADD2.F32 R58, -RZ, R54.H0_H0 ;  /* 0x20000036ff3a7230 */ /* 0x000fc40000004100 */
[-C--:B------:R-:W-:Y:S01]  /*ca40*/  FFMA.FTZ R53, R53, R51.reuse, -R60 ;  /* 0x0000003335357223 */ /* 0x080fe2000001083c */
[----:B------:R-:W-:Y:S01]  /*ca50*/  FFMA.FTZ R51, R56, R51, R57 ;  /* 0x0000003338337223 */ /* 0x000fe20000010039 */
[----:B------:R-:W-:Y:S01]  /*ca60*/  F2FP.F16.E4M3.UNPACK_B R57, R160 ;  /* 0x000000a0ff39723e */ /* 0x000fe200020006ff */
[----:B------:R-:W-:Y:S01]  /*ca70*/  HADD2.F32 R60, -RZ, R59.H0_H0 ;  /* 0x2000003bff3c7230 */ /* 0x000fe20000004100 */
[----:B------:R-:W-:Y:S01]  /*ca80*/  F2FP.F16.E4M3.UNPACK_B R56, R55 ;  /* 0x00000037ff38723e */ /* 0x000fe200020006ff */
[----:B------:R-:W-:Y:S01]  /*ca90*/  HADD2.F32 R94, -RZ, R46.H0_H0 ;  /* 0x2000002eff5e7230 */ /* 0x000fe20000004100 */
[-C--:B0-----:R-:W-:Y:S01]  /*caa0*/  F2FP.F16.E4M3.UNPACK_B R88, R78.reuse.H1 ;  /* 0x0000004eff58723e */ /* 0x081fe200030006ff */
[----:B------:R-:W-:Y:S01]  /*cab0*/  HADD2.F32 R62, -RZ, R57.H0_H0 ;  /* 0x20000039ff3e7230 */ /* 0x000fe20000004100 */
[----:B------:R-:W-:Y:S01]  /*cac0*/  F2FP.F16.E4M3.UNPACK_B R90, R163.H1 ;  /* 0x000000a3ff5a723e */ /* 0x000fe200030006ff */
[----:B------:R-:W-:Y:S01]  /*cad0*/  HADD2.F32 R55, -RZ, R56.H0_H0 ;  /* 0x20000038ff377230 */ /* 0x000fe20000004100 */
[----:B------:R-:W-:Y:S01]  /*cae0*/  F2FP.F16.E4M3.UNPACK_B R161, R161 ;  /* 0x000000a1ffa1723e */ /* 0x000fe200020006ff */
[----:B------:R-:W-:Y:S01]  /*caf0*/  HADD2.F32 R89, -RZ, R88.H0_H0 ;  /* 0x20000058ff597230 */ /* 0x000fe20000004100 */
[----:B------:R-:W-:Y:S01]  /*cb00*/  F2FP.F16.E4M3.UNPACK_B R78, R78 ;  /* 0x0000004eff4e723e */ /* 0x000fe200020006ff */
[----:B------:R-:W-:-:S02]  /*cb10*/  HADD2.F32 R92, -RZ, R90.H0_H0 ;  /* 0x2000005aff5c7230 */ /* 0x000fc40000004100 */
[-C--:B------:R-:W-:Y:S01]  /*cb20*/  FMUL.FTZ R73, R55, R62.reuse ;  /* 0x0000003e37497220 */ /* 0x080fe20000410000 */
[C---:B------:R-:W-:Y:S01]  /*cb30*/  FMUL.FTZ R62, R58.reuse, R62 ;  /* 0x0000003e3a3e7220 */ /* 0x040fe20000410000 */
[----:B------:R-:W-:Y:S01]  /*cb40*/  FMUL.FTZ R93, R89, R94 ;  /* 0x0000005e595d7220 */ /* 0x000fe20000410000 */
[----:B------:R-:W-:Y:S02]  /*cb50*/  HADD2.F32 R46, -RZ, R46.H1_H1 ;  /* 0x3000002eff2e7230 */ /* 0x000fe40000004100 */
[-C--:B------:R-:W-:Y:S01]  /*cb60*/  FFMA.FTZ R58, R58, R60.reuse, -R73 ;  /* 0x0000003c3a3a7223 */ /* 0x080fe20000010849 */
[----:B------:R-:W-:Y:S01]  /*cb70*/  FFMA.FTZ R55, R55, R60, R62 ;  /* 0x0000003c37377223 */ /* 0x000fe2000001003e */
[----:B------:R-:W-:Y:S01]  /*cb80*/  SHF.R.U32.HI R62, RZ, 0x8, R79 ;  /* 0x00000008ff3e7819 */ /* 0x000fe2000001164f */
[----:B------:R-:W-:Y:S01]  /*cb90*/  HADD2.F32 R88, -RZ, R88.H1_H1 ;  /* 0x30000058ff587230 */ /* 0x000fe20000004100 */
[----:B------:R-:W-:Y:S01]  /*cba0*/  LOP3.LUT R60, R79, 0xff0000ff, RZ, 0xc0, !PT ;  /* 0xff0000ff4f3c7812 */ /* 0x000fe200078ec0ff */
[----:B------:R-:W-:Y:S01]  /*cbb0*/  HADD2.F32 R90, -RZ, R90.H1_H1 ;  /* 0x3000005aff5a7230 */ /* 0x000fe20000004100 */
[-C--:B------:R-:W-:Y:S01]  /*cbc0*/  F2FP.F16.E4M3.UNPACK_B R79, R42.reuse.H1 ;  /* 0x0000002aff4f723e */ /* 0x080fe200030006ff */
[----:B------:R-:W-:Y:S01]  /*cbd0*/  HADD2.F32 R57, -RZ, R57.H1_H1 ;  /* 0x30000039ff397230 */ /* 0x000fe20000004100 */
[----:B------:R-:W-:Y:S01]  /*cbe0*/  F2FP.F16.E4M3.UNPACK_B R42, R42 ;  /* 0x0000002aff2a723e */ /* 0x000fe200020006ff */
[----:B------:R-:W-:Y:S01]  /*cbf0*/  HADD2.F32 R56, -RZ, R56.H1_H1 ;  /* 0x30000038ff387230 */ /* 0x000fe20000004100 */
[----:B------:R-:W-:Y:S01]  /*cc00*/  F2FP.F16.E4M3.UNPACK_B R163, R163 ;  /* 0x000000a3ffa3723e */ /* 0x000fe200020006ff */
[--C-:B------:R-:W-:Y:S01]  /*cc10*/  HADD2.F32 R91, -RZ, R79.reuse.H0_H0 ;  /* 0x2000004fff5b7230 */ /* 0x100fe20000004100 */
[----:B------:R-:W-:Y:S01]  /*cc20*/  LOP3.LUT R74, R61, 0xff0000ff, RZ, 0xc0, !PT ;  /* 0xff0000ff3d4a7812 */ /* 0x000fe200078ec0ff */
[----:B------:R-:W-:-:S02]  /*cc30*/  HADD2.F32 R79, -RZ, R79.H1_H1 ;  /* 0x3000004fff4f7230 */ /* 0x000fc40000004100 */
[----:B------:R-:W-:Y:S01]  /*cc40*/  FMUL.FTZ R73, R56, R57 ;  /* 0x0000003938497220 */ /* 0x000fe20000410000 */
[----:B------:R-:W-:Y:S02]  /*cc50*/  HADD2.F32 R54, -RZ, R54.H1_H1 ;  /* 0x30000036ff367230 */ /* 0x000fe40000004100 */
[C---:B------:R-:W-:Y:S01]  /*cc60*/  FMUL.FTZ R94, R91.reuse, R94 ;  /* 0x0000005e5b5e7220 */ /* 0x040fe20000410000 */
[-C--:B------:R-:W-:Y:S01]  /*cc70*/  FFMA.FTZ R93, R91, R92.reuse, -R93 ;  /* 0x0000005c5b5d7223 */ /* 0x080fe2000001085d */
[----:B------:R-:W-:Y:S01]  /*cc80*/  HADD2.F32 R59, -RZ, R59.H1_H1 ;  /* 0x3000003bff3b7230 */ /* 0x000fe20000004100 */
[----:B------:R-:W-:Y:S01]  /*cc90*/  SHF.R.U32.HI R76, RZ, 0x10, R77 ;  /* 0x00000010ff4c7819 */ /* 0x000fe2000001164d */
[----:B------:R-:W-:Y:S01]  /*cca0*/  FFMA.FTZ R94, R89, R92, R94 ;  /* 0x0000005c595e7223 */ /* 0x000fe2000001005e */
[-C--:B------:R-:W-:Y:S01]  /*ccb0*/  FMUL.FTZ R89, R88, R46.reuse ;  /* 0x0000002e58597220 */ /* 0x080fe20000410000 */
[----:B------:R-:W-:Y:S01]  /*ccc0*/  FMUL.FTZ R46, R79, R46 ;  /* 0x0000002e4f2e7220 */ /* 0x000fe20000410000 */
[----:B------:R-:W-:-:S02]  /*ccd0*/  HADD2.F32 R92, -RZ, R161.H0_H0 ;  /* 0x200000a1ff5c7230 */ /* 0x000fc40000004100 */
[----:B------:R-:W-:Y:S01]  /*cce0*/  FMUL.FTZ R75, R54, R57 ;  /* 0x00000039364b7220 */ /* 0x000fe20000410000 */
[-C--:B------:R-:W-:Y:S01]  /*ccf0*/  FFMA.FTZ R79, R79, R90.reuse, -R89 ;  /* 0x0000005a4f4f7223 */ /* 0x080fe20000010859 */
[----:B------:R-:W-:Y:S01]  /*cd00*/  FFMA.FTZ R46, R88, R90, R46 ;  /* 0x0000005a582e7223 */ /* 0x000fe2000001002e */
[----:B------:R-:W-:Y:S02]  /*cd10*/  HADD2.F32 R88, -RZ, R78.H0_H0 ;  /* 0x2000004eff587230 */ /* 0x000fe40000004100 */
[-C--:B------:R-:W-:Y:S01]  /*cd20*/  FFMA.FTZ R57, R54, R59.reuse, -R73 ;  /* 0x0000003b36397223 */ /* 0x080fe20000010849 */
[----:B------:R-:W-:Y:S02]  /*cd30*/  HADD2.F32 R90, -RZ, R42.H0_H0 ;  /* 0x2000002aff5a7230 */ /* 0x000fe40000004100 */
[----:B------:R-:W-:Y:S01]  /*cd40*/  FFMA.FTZ R54, R56, R59, R75 ;  /* 0x0000003b38367223 */ /* 0x000fe2000001004b */
[----:B------:R-:W-:Y:S02]  /*cd50*/  HADD2.F32 R89, -RZ, R163.H0_H0 ;  /* 0x200000a3ff597230 */ /* 0x000fe40000004100 */
[----:B------:R-:W-:Y:S01]  /*cd60*/  FMUL.FTZ R91, R88, R92 ;  /* 0x0000005c585b7220 */ /* 0x000fe20000410000 */
[----:B------:R-:W-:-:S02]  /*cd70*/  HADD2.F32 R161, -RZ, R161.H1_H1 ;  /* 0x300000a1ffa17230 */ /* 0x000fc40000004100 */
[C---:B------:R-:W-:Y:S01]  /*cd80*/  FMUL.FTZ R92, R90.reuse, R92 ;  /* 0x0000005c5a5c7220 */ /* 0x040fe20000410000 */
[----:B------:R-:W-:Y:S01]  /*cd90*/  HADD2.F32 R78, -RZ, R78.H1_H1 ;  /* 0x3000004eff4e7230 */ /* 0x000fe20000004100 */
[----:B------:R-:W-:Y:S01]  /*cda0*/  SHF.R.U32.HI R56, RZ, 0x8, R77 ;  /* 0x00000008ff387819 */ /* 0x000fe2000001164d */
[----:B------:R-:W-:Y:S02]  /*cdb0*/  HADD2.F32 R42, -RZ, R42.H1_H1 ;  /* 0x3000002aff2a7230 */ /* 0x000fe40000004100 */
[-C--:B------:R-:W-:Y:S01]  /*cdc0*/  FFMA.FTZ R91, R90, R89.reuse, -R91 ;  /* 0x000000595a5b7223 */ /* 0x080fe2000001085b */
[----:B------:R-:W-:Y:S01]  /*cdd0*/  FFMA.FTZ R92, R88, R89, R92 ;  /* 0x00000059585c7223 */ /* 0x000fe2000001005c */
[----:B------:R-:W-:Y:S01]  /*cde0*/  HADD2.F32 R163, -RZ, R163.H1_H1 ;  /* 0x300000a3ffa37230 */ /* 0x000fe20000004100 */
[----:B------:R-:W-:Y:S01]  /*cdf0*/  SHF.R.U32.HI R73, RZ, 0x8, R61 ;  /* 0x00000008ff497819 */ /* 0x000fe2000001163d */
[-C--:B------:R-:W-:Y:S01]  /*ce00*/  FMUL.FTZ R89, R78, R161.reuse ;  /* 0x000000a14e597220 */ /* 0x080fe20000410000 */
[----:B------:R-:W-:Y:S01]  /*ce10*/  SHF.R.U32.HI R75, RZ, 0x8, R63 ;  /* 0x00000008ff4b7819 */ /* 0x000fe2000001163f */
[----:B------:R-:W-:Y:S01]  /*ce20*/  FMUL.FTZ R161, R42, R161 ;  /* 0x000000a12aa17220 */ /* 0x000fe20000410000 */
[----:B------:R-:W-:Y:S01]  /*ce30*/  IMAD.SHL.U32 R56, R56, 0x100, RZ ;  /* 0x0000010038387824 */ /* 0x000fe200078e00ff */
[----:B------:R-:W-:Y:S01]  /*ce40*/  LOP3.LUT R59, R77, 0xff0000ff, RZ, 0xc0, !PT ;  /* 0xff0000ff4d3b7812 */ /* 0x000fe200078ec0ff */
[-C--:B------:R-:W-:Y:S01]  /*ce50*/  FFMA.FTZ R42, R42, R163.reuse, -R89 ;  /* 0x000000a32a2a7223 */ /* 0x080fe20000010859 */
[----:B------:R-:W-:Y:S01]  /*ce60*/  SHF.R.U32.HI R61, RZ, 0x10, R61 ;  /* 0x00000010ff3d7819 */ /* 0x000fe2000001163d */
[----:B------:R-:W-:Y:S01]  /*ce70*/  IMAD.SHL.U32 R73, R73, 0x100, RZ ;  /* 0x0000010049497824 */ /* 0x000fe200078e00ff */
[----:B------:R-:W-:Y:S01]  /*ce80*/  SHF.L.U32 R89, R62, 0x8, RZ ;  /* 0x000000083e597819 */ /* 0x000fe200000006ff */
[----:B------:R-:W-:Y:S01]  /*ce90*/  IMAD.SHL.U32 R62, R75, 0x100, RZ ;  /* 0x000001004b3e7824 */ /* 0x000fe200078e00ff */
[----:B------:R-:W-:Y:S01]  /*cea0*/  LOP3.LUT R77, R63, 0xff0000ff, RZ, 0xc0, !PT ;  /* 0xff0000ff3f4d7812 */ /* 0x000fe200078ec0ff */
[----:B------:R-:W-:Y:S01]  /*ceb0*/  IMAD.U32 R61, R61, 0x10000, RZ ;  /* 0x000100003d3d7824 */ /* 0x000fe200078e00ff */
[----:B------:R-:W-:Y:S01]  /*cec0*/  LOP3.LUT R59, R59, 0xff00, R56, 0xf8, !PT ;  /* 0x0000ff003b3b7812 */ /* 0x000fe200078ef838 */
[----:B------:R-:W-:Y:S01]  /*ced0*/  IMAD.U32 R76, R76, 0x10000, RZ ;  /* 0x000100004c4c7824 */ /* 0x000fe200078e00ff */
[----:B------:R-:W-:Y:S01]  /*cee0*/  SHF.R.U32.HI R63, RZ, 0x10, R63 ;  /* 0x00000010ff3f7819 */ /* 0x000fe2000001163f */
[----:B------:R-:W-:Y:S01]  /*cef0*/  FFMA.FTZ R161, R78, R163, R161 ;  /* 0x000000a34ea17223 */ /* 0x000fe200000100a1 */
[----:B------:R-:W-:-:S02]  /*cf00*/  LOP3.LUT R56, R60, 0xff00, R89, 0xf8, !PT ;  /* 0x0000ff003c387812 */ /* 0x000fc400078ef859 */
[----:B------:R-:W-:Y:S01]  /*cf10*/  LOP3.LUT R60, R74, 0xff00, R73, 0xf8, !PT ;  /* 0x0000ff004a3c7812 */ /* 0x000fe200078ef849 */
[----:B------:R-:W-:Y:S01]  /*cf20*/  IMAD.U32 R73, R72, 0x10000, RZ ;  /* 0x0001000048497824 */ /* 0x000fe200078e00ff */
[----:B------:R-:W-:Y:S02]  /*cf30*/  LOP3.LUT R62, R77, 0xff00, R62, 0xf8, !PT ;  /* 0x0000ff004d3e7812 */ /* 0x000fe400078ef83e */
[----:B------:R-:W-:Y:S02]  /*cf40*/  SHF.L.U32 R63, R63, 0x10, RZ ;  /* 0x000000103f3f7819 */ /* 0x000fe400000006ff */
[----:B------:R-:W-:Y:S02]  /*cf50*/  F2FP.SATFINITE.E4M3.F32.PACK_AB_MERGE_C R53, R53, R44, RZ ;  /* 0x0000002c3535723e */ /* 0x000fe400048070ff */
[----:B------:R-:W-:Y:S02]  /*cf60*/  LOP3.LUT R60, R60, 0xff0000, R61, 0xf8, !PT ;  /* 0x00ff00003c3c7812 */ /* 0x000fe400078ef83d */
[----:B------:R-:W-:-:S02]  /*cf70*/  F2FP.SATFINITE.E4M3.F32.PACK_AB_MERGE_C R51, R51, R40, RZ ;  /* 0x000000283333723e */ /* 0x000fc400048070ff */
[----:B------:R-:W-:Y:S02]  /*cf80*/  LOP3.LUT R44, R62, 0xff0000, R63, 0xf8, !PT ;  /* 0x00ff00003e2c7812 */ /* 0x000fe400078ef83f */
[----:B------:R-:W-:Y:S02]  /*cf90*/  F2FP.SATFINITE.E4M3.F32.PACK_AB_MERGE_C R40, R57, R58, R53 ;  /* 0x0000003a3928723e */ /* 0x000fe40004807035 */
[----:B------:R-:W-:Y:S02]  /*cfa0*/  F2FP.F16.E4M3.UNPACK_B R57, R45 ;  /* 0x0000002dff39723e */ /* 0x000fe400020006ff */
[----:B------:R-:W-:Y:S02]  /*cfb0*/  F2FP.SATFINITE.E4M3.F32.PACK_AB_MERGE_C R54, R54, R55, R51 ;  /* 0x000000373636723e */ /* 0x000fe40004807033 */
[----:B------:R-:W-:Y:S01]  /*cfc0*/  F2FP.F16.E4M3.UNPACK_B R63, R60 ;  /* 0x0000003cff3f723e */ /* 0x000fe200020006ff */
[--C-:B------:R-:W-:Y:S01]  /*cfd0*/  HADD2.F32 R51, -RZ, R57.reuse.H0_H0 ;  /* 0x20000039ff337230 */ /* 0x100fe20000004100 */
[----:B------:R-:W-:Y:S01]  /*cfe0*/  LOP3.LUT R59, R59, 0xff0000, R76, 0xf8, !PT ;  /* 0x00ff00003b3b7812 */ /* 0x000fe200078ef84c */
[----:B------:R-:W-:Y:S01]  /*cff0*/  HADD2.F32 R61, -RZ, R57.H1_H1 ;  /* 0x30000039ff3d7230 */ /* 0x000fe20000004100 */
[----:B------:R-:W-:Y:S01]  /*d000*/  F2FP.F16.E4M3.UNPACK_B R55, R41 ;  /* 0x00000029ff37723e */ /* 0x000fe200020006ff */
[----:B------:R-:W-:Y:S01]  /*d010*/  HADD2.F32 R72, -RZ, R63.H0_H0 ;  /* 0x2000003fff487230 */ /* 0x000fe20000004100 */
[----:B------:R-:W-:-:S02]  /*d020*/  F2FP.F16.E4M3.UNPACK_B R58, R59 ;  /* 0x0000003bff3a723e */ /* 0x000fc400020006ff */
[----:B------:R-:W-:Y:S01]  /*d030*/  LOP3.LUT R56, R56, 0xff0000, R73, 0xf8, !PT ;  /* 0x00ff000038387812 */ /* 0x000fe200078ef849 */
[--C-:B------:R-:W-:Y:S02]  /*d040*/  HADD2.F32 R53, -RZ, R55.reuse.H0_H0 ;  /* 0x20000037ff357230 */ /* 0x100fe40000004100 */
[-C--:B------:R-:W-:Y:S01]  /*d050*/  FMUL.FTZ R74, R51, R72.reuse ;  /* 0x00000048334a7220 */ /* 0x080fe20000410000 */
[--C-:B------:R-:W-:Y:S01]  /*d060*/  HADD2.F32 R62, -RZ, R58.reuse.H0_H0 ;  /* 0x2000003aff3e7230 */ /* 0x100fe20000004100 */
[----:B------:R-:W-:Y:S01]  /*d070*/  F2FP.F16.E4M3.UNPACK_B R57, R45.H1 ;  /* 0x0000002dff39723e */ /* 0x000fe200030006ff */
[----:B------:R-:W-:Y:S02]  /*d080*/  HADD2.F32 R55, -RZ, R55.H1_H1 ;  /* 0x30000037ff377230 */ /* 0x000fe40000004100 */
[C---:B------:R-:W-:Y:S01]  /*d090*/  FMUL.FTZ R72, R53.reuse, R72 ;  /* 0x0000004835487220 */ /* 0x040fe20000410000 */
[----:B------:R-:W-:Y:S01]  /*d0a0*/  F2FP.F16.E4M3.UNPACK_B R73, R60.H1 ;  /* 0x0000003cff49723e */ /* 0x000fe200030006ff */
[-C--:B------:R-:W-:Y:S01]  /*d0b0*/  FFMA.FTZ R53, R53, R62.reuse, -R74 ;  /* 0x0000003e35357223 */ /* 0x080fe2000001084a */
[----:B------:R-:W-:Y:S01]  /*d0c0*/  F2FP.F16.E4M3.UNPACK_B R45, R41.H1 ;  /* 0x00000029ff2d723e */ /* 0x000fe200030006ff */
[----:B------:R-:W-:Y:S01]  /*d0d0*/  FFMA.FTZ R51, R51, R62, R72 ;  /* 0x0000003e33337223 */ /* 0x000fe20000010048 */
[----:B------:R-:W-:Y:S01]  /*d0e0*/  HADD2.F32 R72, -RZ, R63.H1_H1 ;  /* 0x3000003fff487230 */ /* 0x000fe20000004100 */
[----:B------:R-:W-:Y:S01]  /*d0f0*/  F2FP.F16.E4M3.UNPACK_B R59, R59.H1 ;  /* 0x0000003bff3b723e */ /* 0x000fe200030006ff */
[----:B------:R-:W-:Y:S01]  /*d100*/  HADD2.F32 R62, -RZ, R58.H1_H1 ;  /* 0x3000003aff3e7230 */ /* 0x000fe20000004100 */
[----:B------:R-:W-:Y:S01]  /*d110*/  F2FP.SATFINITE.E4M3.F32.PACK_AB_MERGE_C R79, R79, R93, RZ ;  /* 0x0000005d4f4f723e */ /* 0x000fe200048070ff */
[----:B------:R-:W-:-:S02]  /*d120*/  HADD2.F32 R63, -RZ, R57.H0_H0 ;  /* 0x20000039ff3f7230 */ /* 0x000fc40000004100 */
[-C--:B------:R-:W-:Y:S01]  /*d130*/  FMUL.FTZ R58, R61, R72.reuse ;  /* 0x000000483d3a7220 */ /* 0x080fe20000410000 */
[C---:B------:R-:W-:Y:S01]  /*d140*/  FMUL.FTZ R60, R55.reuse, R72 ;  /* 0x00000048373c7220 */ /* 0x040fe20000410000 */
[----:B------:R-:W-:Y:S01]  /*d150*/  HADD2.F32 R76, -RZ, R73.H0_H0 ;  /* 0x20000049ff4c7230 */ /* 0x000fe20000004100 */
[----:B------:R-:W-:Y:S01]  /*d160*/  F2FP.SATFINITE.E4M3.F32.PACK_AB_MERGE_C R46, R46, R94, RZ ;  /* 0x0000005e2e2e723e */ /* 0x000fe200048070ff */
[----:B------:R-:W-:Y:S02]  /*d170*/  HADD2.F32 R41, -RZ, R45.H0_H0 ;  /* 0x2000002dff297230 */ /* 0x000fe40000004100 */
[-C--:B------:R-:W-:Y:S01]  /*d180*/  FFMA.FTZ R58, R55, R62.reuse, -R58 ;  /* 0x0000003e373a7223 */ /* 0x080fe2000001083a */
[----:B------:R-:W-:Y:S01]  /*d190*/  FFMA.FTZ R60, R61, R62, R60 ;  /* 0x0000003e3d3c7223 */ /* 0x000fe2000001003c */
[----:B------:R-:W-:Y:S02]  /*d1a0*/  HADD2.F32 R74, -RZ, R59.H0_H0 ;  /* 0x2000003bff4a7230 */ /* 0x000fe40000004100 */
[----:B------:R-:W-:Y:S01]  /*d1b0*/  FMUL.FTZ R62, R63, R76 ;  /* 0x0000004c3f3e7220 */ /* 0x000fe20000410000 */
[----:B------:R-:W-:-:S02]  /*d1c0*/  HADD2.F32 R72, -RZ, R57.H1_H1 ;  /* 0x30000039ff487230 */ /* 0x000fc40000004100 */
[C---:B------:R-:W-:Y:S01]  /*d1d0*/  FMUL.FTZ R76, R41.reuse, R76 ;  /* 0x0000004c294c7220 */ /* 0x040fe20000410000 */
[----:B------:R-:W-:Y:S02]  /*d1e0*/  HADD2.F32 R73, -RZ, R73.H1_H1 ;  /* 0x30000049ff497230 */ /* 0x000fe40000004100 */
[----:B------:R-:W-:Y:S01]  /*d1f0*/  FFMA.FTZ R41, R41, R74, -R62 ;  /* 0x0000004a29297223 */ /* 0x000fe2000001083e */
[----:B------:R-:W-:Y:S01]  /*d200*/  HADD2.F32 R62, -RZ, R45.H1_H1 ;  /* 0x3000002dff3e7230 */ /* 0x000fe20000004100 */
[----:B------:R-:W-:Y:S01]  /*d210*/  F2FP.F16.E4M3.UNPACK_B R57, R47 ;  /* 0x0000002fff39723e */ /* 0x000fe200020006ff */
[----:B------:R-:W-:Y:S02]  /*d220*/  HADD2.F32 R61, -RZ, R59.H1_H1 ;  /* 0x3000003bff3d7230 */ /* 0x000fe40000004100 */
[-C--:B------:R-:W-:Y:S01]  /*d230*/  FMUL.FTZ R55, R72, R73.reuse ;  /* 0x0000004948377220 */ /* 0x080fe20000410000 */
[----:B------:R-:W-:Y:S01]  /*d240*/  F2FP.F16.E4M3.UNPACK_B R59, R44 ;  /* 0x0000002cff3b723e */ /* 0x000fe200020006ff */
[C---:B------:R-:W-:Y:S01]  /*d250*/  FMUL.FTZ R73, R62.reuse, R73 ;  /* 0x000000493e497220 */ /* 0x040fe20000410000 */
[----:B------:R-:W-:Y:S01]  /*d260*/  FFMA.FTZ R45, R63, R74, R76 ;  /* 0x0000004a3f2d7223 */ /* 0x000fe2000001004c */
[----:B------:R-:W-:Y:S01]  /*d270*/  FFMA.FTZ R62, R62, R61, -R55 ;  /* 0x0000003d3e3e7223 */ /* 0x000fe20000010837 */
[----:B------:R-:W-:Y:S01]  /*d280*/  F2FP.F16.E4M3.UNPACK_B R55, R43 ;  /* 0x0000002bff37723e */ /* 0x000fe200020006ff */
[----:B------:R-:W-:Y:S01]  /*d290*/  FFMA.FTZ R72, R72, R61, R73 ;  /* 0x0000003d48487223 */ /* 0x000fe20000010049 */
[----:B------:R-:W-:Y:S01]  /*d2a0*/  HADD2.F32 R73, -RZ, R57.H0_H0 ;  /* 0x20000039ff497230 */ /* 0x000fe20000004100 */
[-C--:B------:R-:W-:Y:S01]  /*d2b0*/  F2FP.F16.E4M3.UNPACK_B R63, R56.reuse ;  /* 0x00000038ff3f723e */ /* 0x080fe200020006ff */
[----:B------:R-:W-:Y:S01]  /*d2c0*/  HADD2.F32 R76, -RZ, R59.H0_H0 ;  /* 0x2000003bff4c7230 */ /* 0x000fe20000004100 */
[----:B------:R-:W-:Y:S01]  /*d2d0*/  F2FP.F16.E4M3.UNPACK_B R56, R56.H1 ;  /* 0x00000038ff38723e */ /* 0x000fe200030006ff */
[----:B------:R-:W-:Y:S01]  /*d2e0*/  HADD2.F32 R61, -RZ, R55.H0_H0 ;  /* 0x20000037ff3d7230 */ /* 0x000fe20000004100 */
[----:B------:R-:W-:Y:S01]  /*d2f0*/  F2FP.SATFINITE.E4M3.F32.PACK_AB_MERGE_C R41, R62, R41, RZ ;  /* 0x000000293e29723e */ /* 0x000fe200048070ff */
[----:B------:R-:W-:-:S02]  /*d300*/  HADD2.F32 R74, -RZ, R63.H0_H0 ;  /* 0x2000003fff4a7230 */ /* 0x000fc40000004100 */
[-C--:B------:R-:W-:Y:S01]  /*d310*/  FMUL.FTZ R78, R73, R76.reuse ;  /* 0x0000004c494e7220 */ /* 0x080fe20000410000 */
[--C-:B------:R-:W-:Y:S02]  /*d320*/  HADD2.F32 R75, -RZ, R56.reuse.H0_H0 ;  /* 0x20000038ff4b7230 */ /* 0x100fe40000004100 */
[C---:B------:R-:W-:Y:S01]  /*d330*/  FMUL.FTZ R76, R61.reuse, R76 ;  /* 0x0000004c3d4c7220 */ /* 0x040fe20000410000 */
[----:B------:R-:W-:Y:S02]  /*d340*/  HADD2.F32 R56, -RZ, R56.H1_H1 ;  /* 0x30000038ff387230 */ /* 0x000fe40000004100 */
[-C--:B------:R-:W-:Y:S01]  /*d350*/  FFMA.FTZ R61, R61, R74.reuse, -R78 ;  /* 0x0000004a3d3d7223 */ /* 0x080fe2000001084e */
[----:B------:R-:W-:Y:S02]  /*d360*/  HADD2.F32 R57, -RZ, R57.H1_H1 ;  /* 0x30000039ff397230 */ /* 0x000fe40000004100 */
[----:B------:R-:W-:Y:S01]  /*d370*/  FFMA.FTZ R73, R73, R74, R76 ;  /* 0x0000004a49497223 */ /* 0x000fe2000001004c */
[----:B------:R-:W-:Y:S01]  /*d380*/  F2FP.F16.E4M3.UNPACK_B R74, R47.H1 ;  /* 0x0000002fff4a723e */ /* 0x000fe200030006ff */
[----:B------:R-:W-:Y:S01]  /*d390*/  HADD2.F32 R55, -RZ, R55.H1_H1 ;  /* 0x30000037ff377230 */ /* 0x000fe20000004100 */
[----:B------:R-:W-:-:S02]  /*d3a0*/  F2FP.F16.E4M3.UNPACK_B R76, R44.H1 ;  /* 0x0000002cff4c723e */ /* 0x000fc400030006ff */
[----:B------:R-:W-:Y:S01]  /*d3b0*/  F2FP.F16.E4M3.UNPACK_B R47, R43.H1 ;  /* 0x0000002bff2f723e */ /* 0x000fe200030006ff */
[----:B------:R-:W-:Y:S01]  /*d3c0*/  HADD2.F32 R44, -RZ, R74.H0_H0 ;  /* 0x2000004aff2c7230 */ /* 0x000fe20000004100 */
[----:B------:R-:W-:Y:S01]  /*d3d0*/  F2FP.SATFINITE.E4M3.F32.PACK_AB_MERGE_C R45, R72, R45, RZ ;  /* 0x0000002d482d723e */ /* 0x000fe200048070ff */
[--C-:B------:R-:W-:Y:S01]  /*d3e0*/  HADD2.F32 R77, -RZ, R76.reuse.H0_H0 ;  /* 0x2000004cff4d7230 */ /* 0x100fe20000004100 */
[----:B------:R-:W-:Y:S01]  /*d3f0*/  F2FP.SATFINITE.E4M3.F32.PACK_AB_MERGE_C R42, R42, R91, R79 ;  /* 0x0000005b2a2a723e */ /* 0x000fe2000480704f */
[--C-:B------:R-:W-:Y:S01]  /*d400*/  HADD2.F32 R43, -RZ, R47.reuse.H0_H0 ;  /* 0x2000002fff2b7230 */ /* 0x100fe20000004100 */
[----:B------:R-:W-:Y:S01]  /*d410*/  F2FP.SATFINITE.E4M3.F32.PACK_AB_MERGE_C R46, R161, R92, R46 ;  /* 0x0000005ca12e723e */ /* 0x000fe2000480702e */
[----:B------:R-:W-:Y:S02]  /*d420*/  HADD2.F32 R76, -RZ, R76.H1_H1 ;  /* 0x3000004cff4c7230 */ /* 0x000fe40000004100 */
[----:B------:R-:W-:Y:S01]  /*d430*/  FMUL.FTZ R78, R44, R77 ;  /* 0x0000004d2c4e7220 */ /* 0x000fe20000410000 */
[----:B------:R-:W-:-:S02]  /*d440*/  HADD2.F32 R47, -RZ, R47.H1_H1 ;  /* 0x3000002fff2f7230 */ /* 0x000fc40000004100 */
[C---:B------:R-:W-:Y:S01]  /*d450*/  FMUL.FTZ R77, R43.reuse, R77 ;  /* 0x0000004d2b4d7220 */ /* 0x040fe20000410000 */
[----:B------:R-:W-:Y:S02]  /*d460*/  HADD2.F32 R74, -RZ, R74.H1_H1 ;  /* 0x3000004aff4a7230 */ /* 0x000fe40000004100 */
[----:B------:R-:W-:Y:S01]  /*d470*/  FFMA.FTZ R43, R43, R75, -R78 ;  /* 0x0000004b2b2b7223 */ /* 0x000fe2000001084e */
[----:B------:R-:W-:Y:S01]  /*d480*/  F2FP.SATFINITE.E4M3.F32.PACK_AB_MERGE_C R41, R58, R53, R41 ;  /* 0x000000353a29723e */ /* 0x000fe20004807029 */
[----:B------:R-:W-:Y:S01]  /*d490*/  FFMA.FTZ R44, R44, R75, R77 ;  /* 0x0000004b2c2c7223 */ /* 0x000fe2000001004d */
[-C--:B------:R-:W-:Y:S01]  /*d4a0*/  FMUL.FTZ R75, R47, R76.reuse ;  /* 0x0000004c2f4b7220 */ /* 0x080fe20000410000 */
[----:B------:R-:W-:Y:S01]  /*d4b0*/  FMUL.FTZ R78, R74, R76 ;  /* 0x0000004c4a4e7220 */ /* 0x000fe20000410000 */
[----:B------:R-:W-:Y:S02]  /*d4c0*/  F2FP.SATFINITE.E4M3.F32.PACK_AB_MERGE_C R45, R60, R51, R45 ;  /* 0x000000333c2d723e */ /* 0x000fe4000480702d */
[----:B------:R-:W-:Y:S01]  /*d4d0*/  FFMA.FTZ R75, R74, R56, R75 ;  /* 0x000000384a4b7223 */ /* 0x000fe2000001004b */
[----:B------:R-:W-:-:S02]  /*d4e0*/  HADD2.F32 R74, -RZ, R59.H1_H1 ;  /* 0x3000003bff4a7230 */ /* 0x000fc40000004100 */
[----:B------:R-:W-:Y:S01]  /*d4f0*/  FFMA.FTZ R78, R47, R56, -R78 ;  /* 0x000000382f4e7223 */ /* 0x000fe2000001084e */
[----:B------:R-:W-:Y:S01]  /*d500*/  HADD2.F32 R56, -RZ, R63.H1_H1 ;  /* 0x3000003fff387230 */ /* 0x000fe20000004100 */
[----:B------:R-:W-:Y:S01]  /*d510*/  F2FP.SATFINITE.E4M3.F32.PACK_AB_MERGE_C R44, R75, R44, RZ ;  /* 0x0000002c4b2c723e */ /* 0x000fe200048070ff */
[-C--:B------:R-:W-:Y:S01]  /*d520*/  FMUL.FTZ R76, R57, R74.reuse ;  /* 0x0000004a394c7220 */ /* 0x080fe20000410000 */
[C---:B------:R-:W-:Y:S01]  /*d530*/  FMUL.FTZ R74, R55.reuse, R74 ;  /* 0x0000004a374a7220 */ /* 0x040fe20000410000 */
[----:B------:R-:W-:Y:S02]  /*d540*/  F2FP.SATFINITE.E4M3.F32.PACK_AB_MERGE_C R43, R78, R43, RZ ;  /* 0x0000002b4e2b723e */ /* 0x000fe400048070ff */
[-C--:B------:R-:W-:Y:S01]  /*d550*/  FFMA.FTZ R76, R55, R56.reuse, -R76 ;  /* 0x00000038374c7223 */ /* 0x080fe2000001084c */
[----:B------:R-:W-:-:S04]  /*d560*/  FFMA.FTZ R74, R57, R56, R74 ;  /* 0x00000038394a7223 */ /* 0x000fc8000001004a */
[----:B------:R-:W-:Y:S02]  /*d570*/  F2FP.SATFINITE.E4M3.F32.PACK_AB_MERGE_C R43, R76, R61, R43 ;  /* 0x0000003d4c2b723e */ /* 0x000fe4000480702b */
[----:B------:R-:W-:Y:S01]  /*d580*/  F2FP.SATFINITE.E4M3.F32.PACK_AB_MERGE_C R47, R74, R73, R44 ;  /* 0x000000494a2f723e */ /* 0x000fe2000480702c */
[----:B------:R-:W-:-:S07]  /*d590*/  IMAD.MOV.U32 R44, RZ, RZ, R54 ;  /* 0x000000ffff2c7224 */ /* 0x000fce00078e0036 */
.L_x_414:
[----:B------:R-:W-:Y:S05]  /*d5a0*/  BSYNC B2 ;  /* 0x0000000000027941 */ /* 0x000fea0003800000 */
.L_x_413:
[----:B------:R-:W-:-:S13]  /*d5b0*/  ISETP.GE.AND P3, PT, R50, R154, PT ;  /* 0x0000009a3200720c */ /* 0x000fda0003f66270 */
[--C-:B------:R-:W-:Y:S02]  /*d5c0*/  @!P3 SHF.R.S32.HI R53, RZ, 0x1f, R50.reuse ;  /* 0x0000001fff35b819 */ /* 0x100fe40000011432 */
[----:B------:R-:W-:-:S04]  /*d5d0*/  @!P3 IADD3 R51, P4, P5, R116, R136, R50 ;  /* 0x000000887433b210 */ /* 0x000fc80007d9e032 */
[----:B------:R-:W-:Y:S02]  /*d5e0*/  @!P3 IADD3.X R54, R4, R52, R53, P4, P5 ;  /* 0x000000340436b210 */ /* 0x000fe400027ea435 */
[----:B------:R-:W-:-:S05]  /*d5f0*/  IADD3 R48, P4, R48, R124, RZ ;  /* 0x0000007c30307210 */ /* 0x000fca0007f9e0ff */
[----:B------:R-:W-:Y:S01]  /*d600*/  IMAD.X R49, R49, 0x1, R125, P4 ;  /* 0x0000000131317824 */ /* 0x000fe200020e067d */
[----:B------:R-:W-:-:S04]  /*d610*/  @!P3 IADD3 R50, P4, R51, R124, RZ ;  /* 0x0000007c3332b210 */ /* 0x000fc80007f9e0ff */
[----:B-1----:R1:W-:Y:S01]  /*d620*/  STG.E.128 desc[UR54][R48.64], R40 ;  /* 0x0000002830007986 */ /* 0x0023e2000c101d36 */
[----:B------:R-:W-:-:S05]  /*d630*/  @!P3 IMAD.X R51, R54, 0x1, R125, P4 ;  /* 0x000000013633b824 */ /* 0x000fca00020e067d */
[----:B---3--:R1:W-:Y:S03]  /*d640*/  @!P3 STG.E.128 desc[UR54][R50.64], R44 ;  /* 0x0000002c3200b986 */ /* 0x0083e6000c101d36 */
.L_x_412:
[----:B------:R-:W-:Y:S05]  /*d650*/  BSYNC B1 ;  /* 0x0000000000017941 */ /* 0x000fea0003800000 */
.L_x_411:
[----:B------:R-:W-:Y:S01]  /*d660*/  ISETP.NE.AND P3, PT, R35, RZ, PT ;  /* 0x000000ff2300720c */ /* 0x000fe20003f65270 */
[----:B------:R-:W-:-:S12]  /*d670*/  BSSY B1, `(.L_x_415) ;  /* 0x00000f8000017945 */ /* 0x000fd80003800000 */
[----:B------:R-:W-:Y:S05]  /*d680*/  @!P3 BRA `(.L_x_416) ;  /* 0x0000000c00d8b947 */ /* 0x000fea0003800000 */
[----:B-1----:R-:W-:Y:S01]  /*d690*/  SEL R40, R99, R159, !P1 ;  /* 0x0000009f63287207 */ /* 0x002fe20004800000 */
        /* <DEDUP_REMOVED lines=22> */
[----:B------:R-:W-:Y:S01]  /*d800*/  SHF.R.U32.HI R54, RZ, 0x8, R81 ;  /* 0x00000008ff367819 */ /* 0x000fe20000011651 */
[----:B-1----:R-:W-:Y:S01]  /*d810*/  IMAD.MOV.U32 R56, RZ, RZ, R40 ;  /* 0x000000ffff387224 */ /* 0x002fe200078e0028 */
[----:B------:R-:W-:Y:S01]  /*d820*/  LOP3.LUT R59, R81, 0xff0000ff, RZ, 0xc0, !PT ;  /* 0xff0000ff513b7812 */ /* 0x000fe200078ec0ff */
[----:B---3--:R-:W-:Y:S01]  /*d830*/  IMAD.MOV.U32 R57, RZ, RZ, R44 ;  /* 0x000000ffff397224 */ /* 0x008fe200078e002c */
[----:B------:R-:W-:Y:S01]  /*d840*/  SHF.R.U32.HI R62, RZ, 0x8, R83 ;  /* 0x00000008ff3e7819 */ /* 0x000fe20000011653 */
[----:B------:R-:W-:Y:S01]  /*d850*/  IMAD.SHL.U32 R40, R54, 0x100, RZ ;  /* 0x0000010036287824 */ /* 0x000fe200078e00ff */
[----:B------:R-:W-:Y:S01]  /*d860*/  SHF.R.U32.HI R60, RZ, 0x8, R65 ;  /* 0x00000008ff3c7819 */ /* 0x000fe20000011641 */
[----:B------:R-:W-:Y:S01]  /*d870*/  IMAD.MOV.U32 R54, RZ, RZ, R42 ;  /* 0x000000ffff367224 */ /* 0x000fe200078e002a */
[----:B------:R-:W-:Y:S02]  /*d880*/  SHF.R.U32.HI R66, RZ, 0x10, R81 ;  /* 0x00000010ff427819 */ /* 0x000fe40000011651 */
[----:B------:R-:W-:Y:S01]  /*d890*/  LOP3.LUT R59, R59, 0xff00, R40, 0xf8, !PT ;  /* 0x0000ff003b3b7812 */ /* 0x000fe200078ef828 */
[----:B------:R-:W-:Y:S01]  /*d8a0*/  IMAD.SHL.U32 R40, R62, 0x100, RZ ;  /* 0x000001003e287824 */ /* 0x000fe200078e00ff */
[----:B------:R-:W-:Y:S01]  /*d8b0*/  SHF.R.U32.HI R64, RZ, 0x10, R83 ;  /* 0x00000010ff407819 */ /* 0x000fe20000011653 */
[----:B------:R-:W-:Y:S01]  /*d8c0*/  IMAD.SHL.U32 R42, R60, 0x100, RZ ;  /* 0x000001003c2a7824 */ /* 0x000fe200078e00ff */
[----:B------:R-:W-:Y:S01]  /*d8d0*/  LOP3.LUT R61, R83, 0xff0000ff, RZ, 0xc0, !PT ;  /* 0xff0000ff533d7812 */ /* 0x000fe200078ec0ff */
[----:B------:R-:W-:Y:S01]  /*d8e0*/  IMAD.U32 R44, R66, 0x10000, RZ ;  /* 0x00010000422c7824 */ /* 0x000fe200078e00ff */
[----:B------:R-:W-:-:S02]  /*d8f0*/  SHF.R.U32.HI R58, RZ, 0x8, R67 ;  /* 0x00000008ff3a7819 */ /* 0x000fc40000011643 */
[----:B------:R-:W-:Y:S02]  /*d900*/  LOP3.LUT R63, R65, 0xff0000ff, RZ, 0xc0, !PT ;  /* 0xff0000ff413f7812 */ /* 0x000fe400078ec0ff */
[----:B------:R-:W-:Y:S02]  /*d910*/  SHF.R.U32.HI R48, RZ, 0x10, R65 ;  /* 0x00000010ff307819 */ /* 0x000fe40000011641 */
[----:B------:R-:W-:Y:S01]  /*d920*/  MOV R55, R46 ;  /* 0x0000002e00377202 */ /* 0x000fe20000000f00 */
[----:B------:R-:W-:Y:S01]  /*d930*/  IMAD.SHL.U32 R46, R58, 0x100, RZ ;  /* 0x000001003a2e7824 */ /* 0x000fe200078e00ff */
[----:B------:R-:W-:Y:S01]  /*d940*/  LOP3.LUT R61, R61, 0xff00, R40, 0xf8, !PT ;  /* 0x0000ff003d3d7812 */ /* 0x000fe200078ef828 */
[----:B------:R-:W-:Y:S01]  /*d950*/  IMAD.U32 R40, R64, 0x10000, RZ ;  /* 0x0001000040287824 */ /* 0x000fe200078e00ff */
[----:B------:R-:W-:Y:S02]  /*d960*/  LOP3.LUT R65, R63, 0xff00, R42, 0xf8, !PT ;  /* 0x0000ff003f417812 */ /* 0x000fe400078ef82a */
[----:B------:R-:W-:-:S02]  /*d970*/  F2FP.F16.E4M3.UNPACK_B R63, R158.H1 ;  /* 0x0000009eff3f723e */ /* 0x000fc400030006ff */
[----:B------:R-:W-:Y:S02]  /*d980*/  F2FP.F16.E4M3.UNPACK_B R60, R57.H1 ;  /* 0x00000039ff3c723e */ /* 0x000fe400030006ff */
[----:B------:R-:W-:Y:S01]  /*d990*/  F2FP.F16.E4M3.UNPACK_B R58, R56.H1 ;  /* 0x00000038ff3a723e */ /* 0x000fe200030006ff */
[----:B------:R-:W-:Y:S01]  /*d9a0*/  HADD2.F32 R42, -RZ, R63.H0_H0 ;  /* 0x2000003fff2a7230 */ /* 0x000fe20000004100 */
[----:B------:R-:W-:Y:S02]  /*d9b0*/  SHF.R.U32.HI R53, RZ, 0x10, R67 ;  /* 0x00000010ff357819 */ /* 0x000fe40000011643 */
[----:B------:R-:W-:Y:S02]  /*d9c0*/  LOP3.LUT R67, R67, 0xff0000ff, RZ, 0xc0, !PT ;  /* 0xff0000ff43437812 */ /* 0x000fe400078ec0ff */
[----:B------:R-:W-:Y:S01]  /*d9d0*/  LOP3.LUT R44, R59, 0xff0000, R44, 0xf8, !PT ;  /* 0x00ff00003b2c7812 */ /* 0x000fe200078ef82c */
[----:B------:R-:W-:Y:S01]  /*d9e0*/  HADD2.F32 R59, -RZ, R58.H0_H0 ;  /* 0x2000003aff3b7230 */ /* 0x000fe20000004100 */
[----:B------:R-:W-:Y:S01]  /*d9f0*/  LOP3.LUT R40, R61, 0xff0000, R40, 0xf8, !PT ;  /* 0x00ff00003d287812 */ /* 0x000fe200078ef828 */
[----:B------:R-:W-:Y:S01]  /*da00*/  HADD2.F32 R61, -RZ, R60.H0_H0 ;  /* 0x2000003cff3d7230 */ /* 0x000fe20000004100 */
[----:B------:R-:W-:Y:S01]  /*da10*/  F2FP.F16.E4M3.UNPACK_B R62, R156.H1 ;  /* 0x0000009cff3e723e */ /* 0x000fe200030006ff */
[----:B------:R-:W-:Y:S01]  /*da20*/  IMAD.U32 R53, R53, 0x10000, RZ ;  /* 0x0001000035357824 */ /* 0x000fe200078e00ff */
[----:B------:R-:W-:Y:S01]  /*da30*/  LOP3.LUT R66, R67, 0xff00, R46, 0xf8, !PT ;  /* 0x0000ff0043427812 */ /* 0x000fe200078ef82e */
[----:B------:R-:W-:Y:S01]  /*da40*/  FMUL.FTZ R72, R59, R42 ;  /* 0x0000002a3b487220 */ /* 0x000fe20000410000 */
[----:B------:R-:W-:Y:S01]  /*da50*/  SHF.L.U32 R46, R48, 0x10, RZ ;  /* 0x00000010302e7819 */ /* 0x000fe200000006ff */
[----:B------:R-:W-:-:S02]  /*da60*/  HADD2.F32 R64, -RZ, R62.H0_H0 ;  /* 0x2000003eff407230 */ /* 0x000fc40000004100 */
[----:B------:R-:W-:Y:S01]  /*da70*/  FMUL.FTZ R48, R61, R42 ;  /* 0x0000002a3d307220 */ /* 0x000fe20000410000 */
[----:B------:R-:W-:Y:S02]  /*da80*/  LOP3.LUT R42, R66, 0xff0000, R53, 0xf8, !PT ;  /* 0x00ff0000422a7812 */ /* 0x000fe400078ef835 */
[----:B------:R-:W-:Y:S01]  /*da90*/  F2FP.F16.E4M3.UNPACK_B R158, R158 ;  /* 0x0000009eff9e723e */ /* 0x000fe200020006ff */
[-C--:B------:R-:W-:Y:S01]  /*daa0*/  FFMA.FTZ R48, R59, R64.reuse, -R48 ;  /* 0x000000403b307223 */ /* 0x080fe20000010830 */
[----:B------:R-:W-:Y:S01]  /*dab0*/  FFMA.FTZ R53, R61, R64, R72 ;  /* 0x000000403d357223 */ /* 0x000fe20000010048 */
[----:B------:R-:W-:Y:S01]  /*dac0*/  HADD2.F32 R64, -RZ, R62.H1_H1 ;  /* 0x3000003eff407230 */ /* 0x000fe20000004100 */
[----:B------:R-:W-:Y:S01]  /*dad0*/  F2FP.F16.E4M3.UNPACK_B R61, R57 ;  /* 0x00000039ff3d723e */ /* 0x000fe200020006ff */
[----:B------:R-:W-:Y:S01]  /*dae0*/  HADD2.F32 R62, -RZ, R63.H1_H1 ;  /* 0x3000003fff3e7230 */ /* 0x000fe20000004100 */
[----:B------:R-:W-:Y:S01]  /*daf0*/  LOP3.LUT R46, R65, 0xff0000, R46, 0xf8, !PT ;  /* 0x00ff0000412e7812 */ /* 0x000fe200078ef82e */
[----:B------:R-:W-:Y:S01]  /*db00*/  HADD2.F32 R59, -RZ, R58.H1_H1 ;  /* 0x3000003aff3b7230 */ /* 0x000fe20000004100 */
[----:B------:R-:W-:Y:S01]  /*db10*/  F2FP.F16.E4M3.UNPACK_B R156, R156 ;  /* 0x0000009cff9c723e */ /* 0x000fe200020006ff */
[----:B------:R-:W-:Y:S01]  /*db20*/  HADD2.F32 R63, -RZ, R60.H1_H1 ;  /* 0x3000003cff3f7230 */ /* 0x000fe20000004100 */
[----:B------:R-:W-:Y:S01]  /*db30*/  F2FP.F16.E4M3.UNPACK_B R60, R56 ;  /* 0x00000038ff3c723e */ /* 0x000fe200020006ff */
[----:B------:R-:W-:-:S02]  /*db40*/  HADD2.F32 R65, -RZ, R158.H0_H0 ;  /* 0x2000009eff417230 */ /* 0x000fc40000004100 */
[-C--:B------:R-:W-:Y:S01]  /*db50*/  FMUL.FTZ R66, R59, R62.reuse ;  /* 0x0000003e3b427220 */ /* 0x080fe20000410000 */
[----:B------:R-:W-:Y:S02]  /*db60*/  HADD2.F32 R158, -RZ, R158.H1_H1 ;  /* 0x3000009eff9e7230 */ /* 0x000fe40000004100 */
[----:B------:R-:W-:Y:S01]  /*db70*/  FMUL.FTZ R56, R63, R62 ;  /* 0x0000003e3f387220 */ /* 0x000fe20000410000 */
[--C-:B------:R-:W-:Y:S02]  /*db80*/  HADD2.F32 R62, -RZ, R61.reuse.H0_H0 ;  /* 0x2000003dff3e7230 */ /* 0x100fe40000004100 */
[----:B------:R-:W-:Y:S02]  /*db90*/  HADD2.F32 R58, -RZ, R60.H0_H0 ;  /* 0x2000003cff3a7230 */ /* 0x000fe40000004100 */
[-C--:B------:R-:W-:Y:S01]  /*dba0*/  FFMA.FTZ R57, R59, R64.reuse, -R56 ;  /* 0x000000403b397223 */ /* 0x080fe20000010838 */
[----:B------:R-:W-:Y:S02]  /*dbb0*/  HADD2.F32 R59, -RZ, R156.H0_H0 ;  /* 0x2000009cff3b7230 */ /* 0x000fe40000004100 */
[----:B------:R-:W-:Y:S01]  /*dbc0*/  FFMA.FTZ R56, R63, R64, R66 ;  /* 0x000000403f387223 */ /* 0x000fe20000010042 */
[-C--:B------:R-:W-:Y:S01]  /*dbd0*/  FMUL.FTZ R67, R62, R65.reuse ;  /* 0x000000413e437220 */ /* 0x080fe20000410000 */
[C---:B------:R-:W-:Y:S01]  /*dbe0*/  FMUL.FTZ R65, R58.reuse, R65 ;  /* 0x000000413a417220 */ /* 0x040fe20000410000 */
[----:B------:R-:W-:Y:S01]  /*dbf0*/  HADD2.F32 R63, -RZ, R61.H1_H1 ;  /* 0x3000003dff3f7230 */ /* 0x000fe20000004100 */
[----:B------:R-:W-:Y:S01]  /*dc00*/  F2FP.F16.E4M3.UNPACK_B R66, R157.H1 ;  /* 0x0000009dff42723e */ /* 0x000fe200030006ff */
[----:B------:R-:W-:Y:S01]  /*dc10*/  HADD2.F32 R60, -RZ, R60.H1_H1 ;  /* 0x3000003cff3c7230 */ /* 0x000fe20000004100 */
[----:B------:R-:W-:Y:S01]  /*dc20*/  F2FP.F16.E4M3.UNPACK_B R64, R55.H1 ;  /* 0x00000037ff40723e */ /* 0x000fe200030006ff */
[-C--:B------:R-:W-:Y:S01]  /*dc30*/  FFMA.FTZ R58, R58, R59.reuse, -R67 ;  /* 0x0000003b3a3a7223 */ /* 0x080fe20000010843 */
[----:B------:R-:W-:Y:S01]  /*dc40*/  FFMA.FTZ R59, R62, R59, R65 ;  /* 0x0000003b3e3b7223 */ /* 0x000fe20000010041 */
[----:B------:R-:W-:Y:S01]  /*dc50*/  HADD2.F32 R156, -RZ, R156.H1_H1 ;  /* 0x3000009cff9c7230 */ /* 0x000fe20000004100 */
[----:B------:R-:W-:Y:S01]  /*dc60*/  F2FP.F16.E4M3.UNPACK_B R67, R155.H1 ;  /* 0x0000009bff43723e */ /* 0x000fe200030006ff */
[----:B------:R-:W-:Y:S01]  /*dc70*/  FMUL.FTZ R61, R63, R158 ;  /* 0x0000009e3f3d7220 */ /* 0x000fe20000410000 */
[----:B------:R-:W-:Y:S01]  /*dc80*/  F2FP.F16.E4M3.UNPACK_B R62, R54.H1 ;  /* 0x00000036ff3e723e */ /* 0x000fe200030006ff */
[----:B------:R-:W-:-:S02]  /*dc90*/  HADD2.F32 R74, -RZ, R66.H0_H0 ;  /* 0x20000042ff4a7230 */ /* 0x000fc40000004100 */
[C---:B------:R-:W-:Y:S01]  /*dca0*/  FMUL.FTZ R158, R60.reuse, R158 ;  /* 0x0000009e3c9e7220 */ /* 0x040fe20000410000 */
[----:B------:R-:W-:Y:S02]  /*dcb0*/  HADD2.F32 R73, -RZ, R66.H1_H1 ;  /* 0x30000042ff497230 */ /* 0x000fe40000004100 */
[-C--:B------:R-:W-:Y:S01]  /*dcc0*/  FFMA.FTZ R61, R60, R156.reuse, -R61 ;  /* 0x0000009c3c3d7223 */ /* 0x080fe2000001083d */
[--C-:B------:R-:W-:Y:S02]  /*dcd0*/  HADD2.F32 R66, -RZ, R64.reuse.H1_H1 ;  /* 0x30000040ff427230 */ /* 0x100fe40000004100 */
[----:B------:R-:W-:Y:S01]  /*dce0*/  FFMA.FTZ R60, R63, R156, R158 ;  /* 0x0000009c3f3c7223 */ /* 0x000fe2000001009e */
[----:B------:R-:W-:Y:S01]  /*dcf0*/  HADD2.F32 R65, -RZ, R64.H0_H0 ;  /* 0x20000040ff417230 */ /* 0x000fe20000004100 */
[----:B------:R-:W-:Y:S01]  /*dd00*/  F2FP.F16.E4M3.UNPACK_B R157, R157 ;  /* 0x0000009dff9d723e */ /* 0x000fe200020006ff */
[----:B------:R-:W-:Y:S02]  /*dd10*/  HADD2.F32 R72, -RZ, R67.H0_H0 ;  /* 0x20000043ff487230 */ /* 0x000fe40000004100 */
[----:B------:R-:W-:Y:S01]  /*dd20*/  FMUL.FTZ R75, R66, R73 ;  /* 0x00000049424b7220 */ /* 0x000fe20000410000 */
[----:B------:R-:W-:-:S02]  /*dd30*/  HADD2.F32 R64, -RZ, R62.H1_H1 ;  /* 0x3000003eff407230 */ /* 0x000fc40000004100 */
[----:B------:R-:W-:Y:S01]  /*dd40*/  FMUL.FTZ R76, R65, R74 ;  /* 0x0000004a414c7220 */ /* 0x000fe20000410000 */
[----:B------:R-:W-:Y:S01]  /*dd50*/  HADD2.F32 R67, -RZ, R67.H1_H1 ;  /* 0x30000043ff437230 */ /* 0x000fe20000004100 */
[----:B------:R-:W-:Y:S01]  /*dd60*/  F2FP.F16.E4M3.UNPACK_B R54, R54 ;  /* 0x00000036ff36723e */ /* 0x000fe200020006ff */
[----:B------:R-:W-:Y:S02]  /*dd70*/  HADD2.F32 R63, -RZ, R62.H0_H0 ;  /* 0x2000003eff3f7230 */ /* 0x000fe40000004100 */
[C---:B------:R-:W-:Y:S01]  /*dd80*/  FMUL.FTZ R73, R64.reuse, R73 ;  /* 0x0000004940497220 */ /* 0x040fe20000410000 */
[----:B------:R-:W-:Y:S01]  /*dd90*/  F2FP.F16.E4M3.UNPACK_B R155, R155 ;  /* 0x0000009bff9b723e */ /* 0x000fe200020006ff */
[----:B------:R-:W-:Y:S01]  /*dda0*/  FFMA.FTZ R75, R64, R67, -R75 ;  /* 0x00000043404b7223 */ /* 0x000fe2000001084b */
[----:B------:R-:W-:Y:S01]  /*ddb0*/  F2FP.F16.E4M3.UNPACK_B R64, R55 ;  /* 0x00000037ff40723e */ /* 0x000fe200020006ff */
[C---:B------:R-:W-:Y:S01]  /*ddc0*/  FMUL.FTZ R74, R63.reuse, R74 ;  /* 0x0000004a3f4a7220 */ /* 0x040fe20000410000 */
[----:B------:R-:W-:Y:S01]  /*ddd0*/  FFMA.FTZ R62, R63, R72, -R76 ;  /* 0x000000483f3e7223 */ /* 0x000fe2000001084c */
[----:B------:R-:W-:Y:S01]  /*dde0*/  FFMA.FTZ R76, R66, R67, R73 ;  /* 0x00000043424c7223 */ /* 0x000fe20000010049 */
[----:B------:R-:W-:-:S02]  /*ddf0*/  HADD2.F32 R55, -RZ, R54.H0_H0 ;  /* 0x20000036ff377230 */ /* 0x000fc40000004100 */
[----:B------:R-:W-:Y:S01]  /*de00*/  FFMA.FTZ R63, R65, R72, R74 ;  /* 0x00000048413f7223 */ /* 0x000fe2000001004a */
[--C-:B------:R-:W-:Y:S01]  /*de10*/  HADD2.F32 R72, -RZ, R157.reuse.H0_H0 ;  /* 0x2000009dff487230 */ /* 0x100fe20000004100 */
[----:B------:R-:W-:Y:S01]  /*de20*/  F2FP.SATFINITE.E4M3.F32.PACK_AB_MERGE_C R48, R57, R48, RZ ;  /* 0x000000303930723e */ /* 0x000fe200048070ff */
[--C-:B------:R-:W-:Y:S01]  /*de30*/  HADD2.F32 R65, -RZ, R64.reuse.H0_H0 ;  /* 0x20000040ff417230 */ /* 0x100fe20000004100 */
[----:B------:R-:W-:Y:S01]  /*de40*/  F2FP.F16.E4M3.UNPACK_B R57, R41 ;  /* 0x00000029ff39723e */ /* 0x000fe200020006ff */
[----:B------:R-:W-:Y:S01]  /*de50*/  HADD2.F32 R157, -RZ, R157.H1_H1 ;  /* 0x3000009dff9d7230 */ /* 0x000fe20000004100 */
[----:B------:R-:W-:Y:S01]  /*de60*/  F2FP.SATFINITE.E4M3.F32.PACK_AB_MERGE_C R76, R76, R63, RZ ;  /* 0x0000003f4c4c723e */ /* 0x000fe200048070ff */
[----:B------:R-:W-:Y:S02]  /*de70*/  HADD2.F32 R64, -RZ, R64.H1_H1 ;  /* 0x30000040ff407230 */ /* 0x000fe40000004100 */
[----:B------:R-:W-:Y:S01]  /*de80*/  FMUL.FTZ R74, R65, R72 ;  /* 0x00000048414a7220 */ /* 0x000fe20000410000 */
[----:B------:R-:W-:Y:S01]  /*de90*/  HADD2.F32 R66, -RZ, R155.H0_H0 ;  /* 0x2000009bff427230 */ /* 0x000fe20000004100 */
[----:B------:R-:W-:Y:S01]  /*dea0*/  F2FP.F16.E4M3.UNPACK_B R63, R46 ;  /* 0x0000002eff3f723e */ /* 0x000fe200020006ff */
[----:B------:R-:W-:-:S02]  /*deb0*/  HADD2.F32 R54, -RZ, R54.H1_H1 ;  /* 0x30000036ff367230 */ /* 0x000fc40000004100 */
[-C--:B------:R-:W-:Y:S01]  /*dec0*/  FMUL.FTZ R67, R64, R157.reuse ;  /* 0x0000009d40437220 */ /* 0x080fe20000410000 */
[----:B------:R-:W-:Y:S02]  /*ded0*/  HADD2.F32 R155, -RZ, R155.H1_H1 ;  /* 0x3000009bff9b7230 */ /* 0x000fe40000004100 */
[C---:B------:R-:W-:Y:S01]  /*dee0*/  FMUL.FTZ R72, R55.reuse, R72 ;  /* 0x0000004837487220 */ /* 0x040fe20000410000 */
[----:B------:R-:W-:Y:S01]  /*def0*/  FFMA.FTZ R74, R55, R66, -R74 ;  /* 0x00000042374a7223 */ /* 0x000fe2000001084a */
[C---:B------:R-:W-:Y:S01]  /*df00*/  FMUL.FTZ R157, R54.reuse, R157 ;  /* 0x0000009d369d7220 */ /* 0x040fe20000410000 */
[----:B------:R-:W-:Y:S01]  /*df10*/  F2FP.SATFINITE.E4M3.F32.PACK_AB_MERGE_C R55, R61, R58, R48 ;  /* 0x0000003a3d37723e */ /* 0x000fe20004807030 */
[----:B------:R-:W-:Y:S01]  /*df20*/  FFMA.FTZ R67, R54, R155, -R67 ;  /* 0x0000009b36437223 */ /* 0x000fe20000010843 */
[----:B------:R-:W-:Y:S01]  /*df30*/  F2FP.SATFINITE.E4M3.F32.PACK_AB_MERGE_C R54, R56, R53, RZ ;  /* 0x000000353836723e */ /* 0x000fe200048070ff */
[----:B------:R-:W-:Y:S01]  /*df40*/  HADD2.F32 R56, -RZ, R57.H0_H0 ;  /* 0x20000039ff387230 */ /* 0x000fe20000004100 */
[----:B------:R-:W-:Y:S01]  /*df50*/  F2FP.SATFINITE.E4M3.F32.PACK_AB_MERGE_C R53, R75, R62, RZ ;  /* 0x0000003e4b35723e */ /* 0x000fe200048070ff */
[----:B------:R-:W-:Y:S01]  /*df60*/  FFMA.FTZ R72, R65, R66, R72 ;  /* 0x0000004241487223 */ /* 0x000fe20000010048 */
[----:B------:R-:W-:Y:S01]  /*df70*/  F2FP.F16.E4M3.UNPACK_B R62, R45 ;  /* 0x0000002dff3e723e */ /* 0x000fe200020006ff */
[----:B------:R-:W-:Y:S01]  /*df80*/  FFMA.FTZ R157, R64, R155, R157 ;  /* 0x0000009b409d7223 */ /* 0x000fe2000001009d */
[----:B------:R-:W-:Y:S01]  /*df90*/  F2FP.SATFINITE.E4M3.F32.PACK_AB_MERGE_C R54, R60, R59, R54 ;  /* 0x0000003b3c36723e */ /* 0x000fe20004807036 */
[----:B------:R-:W-:Y:S01]  /*dfa0*/  HADD2.F32 R59, -RZ, R63.H0_H0 ;  /* 0x2000003fff3b7230 */ /* 0x000fe20000004100 */
[----:B------:R-:W-:Y:S01]  /*dfb0*/  F2FP.F16.E4M3.UNPACK_B R60, R44 ;  /* 0x0000002cff3c723e */ /* 0x000fe200020006ff */
[--C-:B------:R-:W-:Y:S01]  /*dfc0*/  HADD2.F32 R58, -RZ, R62.reuse.H0_H0 ;  /* 0x2000003eff3a7230 */ /* 0x100fe20000004100 */
[----:B------:R-:W-:Y:S01]  /*dfd0*/  F2FP.SATFINITE.E4M3.F32.PACK_AB_MERGE_C R53, R67, R74, R53 ;  /* 0x0000004a4335723e */ /* 0x000fe20004807035 */
[----:B------:R-:W-:-:S02]  /*dfe0*/  HADD2.F32 R62, -RZ, R62.H1_H1 ;  /* 0x3000003eff3e7230 */ /* 0x000fc40000004100 */
[-C--:B------:R-:W-:Y:S01]  /*dff0*/  FMUL.FTZ R67, R56, R59.reuse ;  /* 0x0000003b38437220 */ /* 0x080fe20000410000 */
[--C-:B------:R-:W-:Y:S02]  /*e000*/  HADD2.F32 R61, -RZ, R60.reuse.H0_H0 ;  /* 0x2000003cff3d7230 */ /* 0x100fe40000004100 */
[----:B------:R-:W-:Y:S01]  /*e010*/  FMUL.FTZ R65, R58, R59 ;  /* 0x0000003b3a417220 */ /* 0x000fe20000410000 */
[----:B------:R-:W-:Y:S01]  /*e020*/  HADD2.F32 R63, -RZ, R63.H1_H1 ;  /* 0x3000003fff3f7230 */ /* 0x000fe20000004100 */
[----:B------:R-:W-:Y:S01]  /*e030*/  F2FP.F16.E4M3.UNPACK_B R44, R44.H1 ;  /* 0x0000002cff2c723e */ /* 0x000fe200030006ff */
[----:B------:R-:W-:Y:S02]  /*e040*/  HADD2.F32 R59, -RZ, R57.H1_H1 ;  /* 0x30000039ff3b7230 */ /* 0x000fe40000004100 */
[-C--:B------:R-:W-:Y:S01]  /*e050*/  FFMA.FTZ R56, R56, R61.reuse, -R65 ;  /* 0x0000003d38387223 */ /* 0x080fe20000010841 */
[----:B------:R-:W-:Y:S01]  /*e060*/  FFMA.FTZ R57, R58, R61, R67 ;  /* 0x0000003d3a397223 */ /* 0x000fe20000010043 */
[----:B------:R-:W-:-:S02]  /*e070*/  HADD2.F32 R61, -RZ, R60.H1_H1 ;  /* 0x3000003cff3d7230 */ /* 0x000fc40000004100 */
[CC--:B------:R-:W-:Y:S01]  /*e080*/  FMUL.FTZ R64, R62.reuse, R63.reuse ;  /* 0x0000003f3e407220 */ /* 0x0c0fe20000410000 */
[C---:B------:R-:W-:Y:S01]  /*e090*/  FMUL.FTZ R65, R59.reuse, R63 ;  /* 0x0000003f3b417220 */ /* 0x040fe20000410000 */
[----:B------:R-:W-:Y:S02]  /*e0a0*/  F2FP.F16.E4M3.UNPACK_B R60, R45.H1 ;  /* 0x0000002dff3c723e */ /* 0x000fe400030006ff */
[----:B------:R-:W-:Y:S01]  /*e0b0*/  F2FP.F16.E4M3.UNPACK_B R63, R46.H1 ;  /* 0x0000002eff3f723e */ /* 0x000fe200030006ff */
[----:B------:R-:W-:Y:S01]  /*e0c0*/  FFMA.FTZ R46, R62, R61, R65 ;  /* 0x0000003d3e2e7223 */ /* 0x000fe20000010041 */
[----:B------:R-:W-:Y:S01]  /*e0d0*/  F2FP.F16.E4M3.UNPACK_B R58, R41.H1 ;  /* 0x00000029ff3a723e */ /* 0x000fe200030006ff */
[----:B------:R-:W-:Y:S01]  /*e0e0*/  FFMA.FTZ R41, R59, R61, -R64 ;  /* 0x0000003d3b297223 */ /* 0x000fe20000010840 */
[----:B------:R-:W-:Y:S01]  /*e0f0*/  HADD2.F32 R59, -RZ, R60.H0_H0 ;  /* 0x2000003cff3b7230 */ /* 0x000fe20000004100 */
[----:B------:R-:W-:Y:S01]  /*e100*/  F2FP.F16.E4M3.UNPACK_B R73, R42 ;  /* 0x0000002aff49723e */ /* 0x000fe200020006ff */
[----:B------:R-:W-:Y:S01]  /*e110*/  HADD2.F32 R62, -RZ, R63.H0_H0 ;  /* 0x2000003fff3e7230 */ /* 0x000fe20000004100 */
[----:B------:R-:W-:Y:S01]  /*e120*/  F2FP.F16.E4M3.UNPACK_B R67, R40.H1 ;  /* 0x00000028ff43723e */ /* 0x000fe200030006ff */
[----:B------:R-:W-:Y:S01]  /*e130*/  HADD2.F32 R45, -RZ, R58.H0_H0 ;  /* 0x2000003aff2d7230 */ /* 0x000fe20000004100 */
[----:B------:R-:W-:Y:S01]  /*e140*/  F2FP.F16.E4M3.UNPACK_B R74, R42.H1 ;  /* 0x0000002aff4a723e */ /* 0x000fe200030006ff */
[----:B------:R-:W-:-:S02]  /*e150*/  HADD2.F32 R61, -RZ, R60.H1_H1 ;  /* 0x3000003cff3d7230 */ /* 0x000fc40000004100 */
[-C--:B------:R-:W-:Y:S01]  /*e160*/  FMUL.FTZ R66, R59, R62.reuse ;  /* 0x0000003e3b427220 */ /* 0x080fe20000410000 */
[----:B------:R-:W-:Y:S02]  /*e170*/  HADD2.F32 R60, -RZ, R44.H0_H0 ;  /* 0x2000002cff3c7230 */ /* 0x000fe40000004100 */
[----:B------:R-:W-:Y:S01]  /*e180*/  FMUL.FTZ R62, R45, R62 ;  /* 0x0000003e2d3e7220 */ /* 0x000fe20000410000 */
[----:B------:R-:W-:Y:S01]  /*e190*/  HADD2.F32 R64, -RZ, R63.H1_H1 ;  /* 0x3000003fff407230 */ /* 0x000fe20000004100 */
[----:B------:R-:W-:Y:S01]  /*e1a0*/  F2FP.SATFINITE.E4M3.F32.PACK_AB_MERGE_C R48, R157, R72, R76 ;  /* 0x000000489d30723e */ /* 0x000fe2000480704c */
[----:B------:R-:W-:Y:S02]  /*e1b0*/  HADD2.F32 R58, -RZ, R58.H1_H1 ;  /* 0x3000003aff3a7230 */ /* 0x000fe40000004100 */
[----:B------:R-:W-:Y:S02]  /*e1c0*/  HADD2.F32 R63, -RZ, R44.H1_H1 ;  /* 0x3000002cff3f7230 */ /* 0x000fe40000004100 */
[----:B------:R-:W-:Y:S01]  /*e1d0*/  FFMA.FTZ R44, R45, R60, -R66 ;  /* 0x0000003c2d2c7223 */ /* 0x000fe20000010842 */
[----:B------:R-:W-:Y:S01]  /*e1e0*/  FMUL.FTZ R65, R61, R64 ;  /* 0x000000403d417220 */ /* 0x000fe20000410000 */
[----:B------:R-:W-:Y:S01]  /*e1f0*/  FFMA.FTZ R45, R59, R60, R62 ;  /* 0x0000003c3b2d7223 */ /* 0x000fe2000001003e */
[C---:B------:R-:W-:Y:S01]  /*e200*/  FMUL.FTZ R64, R58.reuse, R64 ;  /* 0x000000403a407220 */ /* 0x040fe20000410000 */
[----:B------:R-:W-:Y:S01]  /*e210*/  F2FP.F16.E4M3.UNPACK_B R62, R47 ;  /* 0x0000002fff3e723e */ /* 0x000fe200020006ff */
[----:B------:R-:W-:Y:S01]  /*e220*/  FFMA.FTZ R59, R58, R63, -R65 ;  /* 0x0000003f3a3b7223 */ /* 0x000fe20000010841 */
[----:B------:R-:W-:Y:S01]  /*e230*/  F2FP.F16.E4M3.UNPACK_B R60, R43 ;  /* 0x0000002bff3c723e */ /* 0x000fe200020006ff */
[----:B------:R-:W-:Y:S01]  /*e240*/  FFMA.FTZ R58, R61, R63, R64 ;  /* 0x0000003f3d3a7223 */ /* 0x000fe20000010040 */
[----:B------:R-:W-:Y:S01]  /*e250*/  F2FP.F16.E4M3.UNPACK_B R66, R40 ;  /* 0x00000028ff42723e */ /* 0x000fe200020006ff */
[----:B------:R-:W-:Y:S01]  /*e260*/  HADD2.F32 R64, -RZ, R62.H0_H0 ;  /* 0x2000003eff407230 */ /* 0x000fe20000004100 */
[----:B------:R-:W-:Y:S01]  /*e270*/  F2FP.F16.E4M3.UNPACK_B R63, R47.H1 ;  /* 0x0000002fff3f723e */ /* 0x000fe200030006ff */
[----:B------:R-:W-:Y:S01]  /*e280*/  HADD2.F32 R40, -RZ, R73.H0_H0 ;  /* 0x20000049ff287230 */ /* 0x000fe20000004100 */
[----:B------:R-:W-:Y:S01]  /*e290*/  F2FP.F16.E4M3.UNPACK_B R43, R43.H1 ;  /* 0x0000002bff2b723e */ /* 0x000fe200030006ff */
[----:B------:R-:W-:Y:S01]  /*e2a0*/  HADD2.F32 R47, -RZ, R60.H0_H0 ;  /* 0x2000003cff2f7230 */ /* 0x000fe20000004100 */
[----:B------:R-:W-:Y:S01]  /*e2b0*/  F2FP.SATFINITE.E4M3.F32.PACK_AB_MERGE_C R44, R59, R44, RZ ;  /* 0x0000002c3b2c723e */ /* 0x000fe200048070ff */
[----:B------:R-:W-:-:S02]  /*e2c0*/  HADD2.F32 R42, -RZ, R66.H0_H0 ;  /* 0x20000042ff2a7230 */ /* 0x000fc40000004100 */
[CC--:B------:R-:W-:Y:S01]  /*e2d0*/  FMUL.FTZ R78, R64.reuse, R40.reuse ;  /* 0x00000028404e7220 */ /* 0x0c0fe20000410000 */
[----:B------:R-:W-:Y:S02]  /*e2e0*/  HADD2.F32 R65, -RZ, R63.H0_H0 ;  /* 0x2000003fff417230 */ /* 0x000fe40000004100 */
[C---:B------:R-:W-:Y:S01]  /*e2f0*/  FMUL.FTZ R75, R47.reuse, R40 ;  /* 0x000000282f4b7220 */ /* 0x040fe20000410000 */
[----:B------:R-:W-:Y:S02]  /*e300*/  HADD2.F32 R76, -RZ, R74.H0_H0 ;  /* 0x2000004aff4c7230 */ /* 0x000fe40000004100 */
[-C--:B------:R-:W-:Y:S01]  /*e310*/  FFMA.FTZ R40, R47, R42.reuse, -R78 ;  /* 0x0000002a2f287223 */ /* 0x080fe2000001084e */
[----:B------:R-:W-:Y:S02]  /*e320*/  HADD2.F32 R61, -RZ, R43.H0_H0 ;  /* 0x2000002bff3d7230 */ /* 0x000fe40000004100 */
[----:B------:R-:W-:Y:S01]  /*e330*/  FFMA.FTZ R42, R64, R42, R75 ;  /* 0x0000002a402a7223 */ /* 0x000fe2000001004b */
[----:B------:R-:W-:-:S02]  /*e340*/  HADD2.F32 R63, -RZ, R63.H1_H1 ;  /* 0x3000003fff3f7230 */ /* 0x000fc40000004100 */
[-C--:B------:R-:W-:Y:S01]  /*e350*/  FMUL.FTZ R80, R65, R76.reuse ;  /* 0x0000004c41507220 */ /* 0x080fe20000410000 */
[----:B------:R-:W-:Y:S02]  /*e360*/  HADD2.F32 R74, -RZ, R74.H1_H1 ;  /* 0x3000004aff4a7230 */ /* 0x000fe40000004100 */
[----:B------:R-:W-:Y:S01]  /*e370*/  FMUL.FTZ R76, R61, R76 ;  /* 0x0000004c3d4c7220 */ /* 0x000fe20000410000 */
[----:B------:R-:W-:Y:S01]  /*e380*/  HADD2.F32 R43, -RZ, R43.H1_H1 ;  /* 0x3000002bff2b7230 */ /* 0x000fe20000004100 */
[----:B------:R-:W-:Y:S01]  /*e390*/  F2FP.SATFINITE.E4M3.F32.PACK_AB_MERGE_C R45, R58, R45, RZ ;  /* 0x0000002d3a2d723e */ /* 0x000fe200048070ff */
[----:B------:R-:W-:Y:S01]  /*e3a0*/  HADD2.F32 R72, -RZ, R67.H0_H0 ;  /* 0x20000043ff487230 */ /* 0x000fe20000004100 */
[----:B------:R-:W-:Y:S01]  /*e3b0*/  F2FP.SATFINITE.E4M3.F32.PACK_AB_MERGE_C R41, R41, R56, R44 ;  /* 0x000000382929723e */ /* 0x000fe2000480702c */
[----:B------:R-:W-:Y:S01]  /*e3c0*/  HADD2.F32 R62, -RZ, R62.H1_H1 ;  /* 0x3000003eff3e7230 */ /* 0x000fe20000004100 */
[----:B------:R-:W-:Y:S01]  /*e3d0*/  F2FP.SATFINITE.E4M3.F32.PACK_AB_MERGE_C R45, R46, R57, R45 ;  /* 0x000000392e2d723e */ /* 0x000fe2000480702d */
[----:B------:R-:W-:-:S02]  /*e3e0*/  HADD2.F32 R73, -RZ, R73.H1_H1 ;  /* 0x30000049ff497230 */ /* 0x000fc40000004100 */
[----:B------:R-:W-:Y:S01]  /*e3f0*/  FFMA.FTZ R80, R61, R72, -R80 ;  /* 0x000000483d507223 */ /* 0x000fe20000010850 */
[----:B------:R-:W-:Y:S02]  /*e400*/  HADD2.F32 R47, -RZ, R66.H1_H1 ;  /* 0x30000042ff2f7230 */ /* 0x000fe40000004100 */
[-C--:B------:R-:W-:Y:S01]  /*e410*/  FMUL.FTZ R66, R63, R74.reuse ;  /* 0x0000004a3f427220 */ /* 0x080fe20000410000 */
[----:B------:R-:W-:Y:S02]  /*e420*/  HADD2.F32 R60, -RZ, R60.H1_H1 ;  /* 0x3000003cff3c7230 */ /* 0x000fe40000004100 */
[----:B------:R-:W-:Y:S01]  /*e430*/  FMUL.FTZ R74, R43, R74 ;  /* 0x0000004a2b4a7220 */ /* 0x000fe20000410000 */
[----:B------:R-:W-:Y:S02]  /*e440*/  HADD2.F32 R64, -RZ, R67.H1_H1 ;  /* 0x30000043ff407230 */ /* 0x000fe40000004100 */
[-C--:B------:R-:W-:Y:S01]  /*e450*/  FMUL.FTZ R61, R62, R73.reuse ;  /* 0x000000493e3d7220 */ /* 0x080fe20000410000 */
[----:B------:R-:W-:Y:S01]  /*e460*/  FFMA.FTZ R76, R65, R72, R76 ;  /* 0x00000048414c7223 */ /* 0x000fe2000001004c */
[----:B------:R-:W-:Y:S01]  /*e470*/  FMUL.FTZ R73, R60, R73 ;  /* 0x000000493c497220 */ /* 0x000fe20000410000 */
[----:B------:R-:W-:-:S02]  /*e480*/  IMAD.MOV.U32 R44, RZ, RZ, R54 ;  /* 0x000000ffff2c7224 */ /* 0x000fc400078e0036 */
[-C--:B------:R-:W-:Y:S01]  /*e490*/  FFMA.FTZ R43, R43, R64.reuse, -R66 ;  /* 0x000000402b2b7223 */ /* 0x080fe20000010842 */
[----:B------:R-:W-:Y:S01]  /*e4a0*/  FFMA.FTZ R63, R63, R64, R74 ;  /* 0x000000403f3f7223 */ /* 0x000fe2000001004a */
[-C--:B------:R-:W-:Y:S01]  /*e4b0*/  FFMA.FTZ R61, R60, R47.reuse, -R61 ;  /* 0x0000002f3c3d7223 */ /* 0x080fe2000001083d */
[----:B------:R-:W-:Y:S01]  /*e4c0*/  FFMA.FTZ R73, R62, R47, R73 ;  /* 0x0000002f3e497223 */ /* 0x000fe20000010049 */
[----:B------:R-:W-:Y:S01]  /*e4d0*/  IMAD.MOV.U32 R46, RZ, RZ, R48 ;  /* 0x000000ffff2e7224 */ /* 0x000fe200078e0030 */
[----:B------:R-:W-:Y:S02]  /*e4e0*/  F2FP.SATFINITE.E4M3.F32.PACK_AB_MERGE_C R43, R43, R80, RZ ;  /* 0x000000502b2b723e */ /* 0x000fe400048070ff */
[----:B------:R-:W-:Y:S02]  /*e4f0*/  F2FP.SATFINITE.E4M3.F32.PACK_AB_MERGE_C R63, R63, R76, RZ ;  /* 0x0000004c3f3f723e */ /* 0x000fe400048070ff */
[----:B------:R-:W-:Y:S01]  /*e500*/  F2FP.SATFINITE.E4M3.F32.PACK_AB_MERGE_C R43, R61, R40, R43 ;  /* 0x000000283d2b723e */ /* 0x000fe2000480702b */
[----:B------:R-:W-:Y:S01]  /*e510*/  IMAD.MOV.U32 R40, RZ, RZ, R55 ;  /* 0x000000ffff287224 */ /* 0x000fe200078e0037 */
[----:B------:R-:W-:Y:S01]  /*e520*/  F2FP.SATFINITE.E4M3.F32.PACK_AB_MERGE_C R47, R73, R42, R63 ;  /* 0x0000002a492f723e */ /* 0x000fe2000480703f */
[----:B------:R-:W-:-:S07]  /*e530*/  IMAD.MOV.U32 R42, RZ, RZ, R53 ;  /* 0x000000ffff2a7224 */ /* 0x000fce00078e0035 */
.L_x_418:
[----:B------:R-:W-:Y:S05]  /*e540*/  BSYNC B2 ;  /* 0x0000000000027941 */ /* 0x000fea0003800000 */
.L_x_417:
[----:B------:R-:W-:-:S13]  /*e550*/  ISETP.GE.AND P3, PT, R51, R154, PT ;  /* 0x0000009a3300720c */ /* 0x000fda0003f66270 */
[--C-:B------:R-:W-:Y:S02]  /*e560*/  @!P3 SHF.R.S32.HI R53, RZ, 0x1f, R51.reuse ;  /* 0x0000001fff35b819 */ /* 0x100fe40000011433 */
[----:B------:R-:W-:-:S04]  /*e570*/  @!P3 IADD3 R51, P4, P5, R116, R136, R51 ;  /* 0x000000887433b210 */ /* 0x000fc80007d9e033 */
[----:B------:R-:W-:Y:S02]  /*e580*/  @!P3 IADD3.X R54, R4, R52, R53, P4, P5 ;  /* 0x000000340436b210 */ /* 0x000fe400027ea435 */
[----:B------:R-:W-:-:S04]  /*e590*/  IADD3 R48, P4, R49, R124, RZ ;  /* 0x0000007c31307210 */ /* 0x000fc80007f9e0ff */
[----:B------:R-:W-:Y:S02]  /*e5a0*/  IADD3.X R49, R50, R125, RZ, P4, !PT ;  /* 0x0000007d32317210 */ /* 0x000fe400027fe4ff */
[----:B------:R-:W-:-:S03]  /*e5b0*/  @!P3 IADD3 R50, P4, R51, R124, RZ ;  /* 0x0000007c3332b210 */ /* 0x000fc60007f9e0ff */
[----:B-1----:R4:W-:Y:S02]  /*e5c0*/  STG.E.128 desc[UR54][R48.64], R40 ;  /* 0x0000002830007986 */ /* 0x0029e4000c101d36 */
[----:B------:R-:W-:-:S05]  /*e5d0*/  @!P3 IMAD.X R51, R54, 0x1, R125, P4 ;  /* 0x000000013633b824 */ /* 0x000fca00020e067d */
[----:B---3--:R4:W-:Y:S03]  /*e5e0*/  @!P3 STG.E.128 desc[UR54][R50.64], R44 ;  /* 0x0000002c3200b986 */ /* 0x0089e6000c101d36 */
.L_x_416:
[----:B------:R-:W-:Y:S05]  /*e5f0*/  BSYNC B1 ;  /* 0x0000000000017941 */ /* 0x000fea0003800000 */
.L_x_415:
[----:B------:R-:W-:-:S13]  /*e600*/  ISETP.NE.AND P3, PT, R36, RZ, PT ;  /* 0x000000ff2400720c */ /* 0x000fda0003f65270 */
[----:B------:R-:W-:Y:S05]  /*e610*/  @!P3 BRA `(.L_x_369) ;  /* 0x0000001000bcb947 */ /* 0x000fea0003800000 */
[----:B-1--4-:R-:W3:Y:S01]  /*e620*/  LDL R40, [R1+0x10] ;  /* 0x0000100001287983 */ /* 0x012ee20000100800 */
[----:B------:R-:W-:Y:S01]  /*e630*/  IADD3 R49, P3, P4, R116, R136, R29 ;  /* 0x0000008874317210 */ /* 0x000fe20007c7e01d */
[----:B------:R-:W-:Y:S01]  /*e640*/  BSSY B1, `(.L_x_419) ;  /* 0x00000ec000017945 */ /* 0x000fe20003800000 */
[----:B---3--:R-:W-:Y:S02]  /*e650*/  LOP3.LUT P5, RZ, R40, 0x1, RZ, 0xc0, !PT ;  /* 0x0000000128ff7812 */ /* 0x008fe400078ac0ff */
[----:B------:R-:W-:Y:S02]  /*e660*/  IADD3.X R40, R4, R52, R32, P3, P4 ;  /* 0x0000003404287210 */ /* 0x000fe40001fe8420 */
[----:B------:R-:W-:Y:S02]  /*e670*/  IADD3 R48, P3, R49, R124, RZ ;  /* 0x0000007c31307210 */ /* 0x000fe40007f7e0ff */
[----:B------:R-:W-:-:S03]  /*e680*/  SEL R159, R99, R159, !P5 ;  /* 0x0000009f639f7207 */ /* 0x000fc60006800000 */
[----:B------:R-:W-:Y:S01]  /*e690*/  IMAD.X R49, R40, 0x1, R125, P3 ;  /* 0x0000000128317824 */ /* 0x000fe200018e067d */
[----:B------:R-:W-:Y:S02]  /*e6a0*/  SHF.R.S32.HI R40, RZ, 0x1f, R159 ;  /* 0x0000001fff287819 */ /* 0x000fe4000001149f */
[----:B------:R-:W-:Y:S02]  /*e6b0*/  ISETP.GE.AND P3, PT, R6, R133, PT ;  /* 0x000000850600720c */ /* 0x000fe40003f66270 */
        /* <DEDUP_REMOVED lines=12> */
[----:B------:R-:W-:-:S03]  /*e780*/  IMAD.IADD R41, R16, 0x1, R41 ;  /* 0x0000000110297824 */ /* 0x000fc600078e0229 */
[----:B------:R-:W-:-:S03]  /*e790*/  IADD3 R44, R16, R43, RZ ;  /* 0x0000002b102c7210 */ /* 0x000fc60007ffe0ff */
[----:B------:R-:W1:Y:S04]  /*e7a0*/  LDS.128 R40, [R41+0x1a400] ;  /* 0x01a4000029287984 */ /* 0x000e680000000c00 */
[----:B------:R-:W3:Y:S01]  /*e7b0*/  LDS.128 R44, [R44+0x1a400] ;  /* 0x01a400002c2c7984 */ /* 0x000ee20000000c00 */
[----:B------:R-:W-:Y:S05]  /*e7c0*/  @P3 BRA `(.L_x_420) ;  /* 0x0000000c004c3947 */ /* 0x000fea0003800000 */
[----:B------:R-:W-:Y:S01]  /*e7d0*/  SHF.R.U32.HI R53, RZ, 0x8, R85 ;  /* 0x00000008ff357819 */ /* 0x000fe20000011655 */
[----:B-1----:R-:W-:Y:S01]  /*e7e0*/  IMAD.MOV.U32 R50, RZ, RZ, R41 ;  /* 0x000000ffff327224 */ /* 0x002fe200078e0029 */
[----:B------:R-:W-:Y:S01]  /*e7f0*/  SHF.R.U32.HI R66, RZ, 0x10, R85 ;  /* 0x00000010ff427819 */ /* 0x000fe20000011655 */
[----:B---3--:R-:W-:Y:S01]  /*e800*/  IMAD.MOV.U32 R58, RZ, RZ, R44 ;  /* 0x000000ffff3a7224 */ /* 0x008fe200078e002c */
[----:B------:R-:W-:Y:S01]  /*e810*/  LOP3.LUT R54, R85, 0xff0000ff, RZ, 0xc0, !PT ;  /* 0xff0000ff55367812 */ /* 0x000fe200078ec0ff */
[----:B------:R-:W-:Y:S01]  /*e820*/  IMAD.SHL.U32 R41, R53, 0x100, RZ ;  /* 0x0000010035297824 */ /* 0x000fe200078e00ff */
[----:B------:R-:W-:Y:S01]  /*e830*/  SHF.R.U32.HI R61, RZ, 0x8, R69 ;  /* 0x00000008ff3d7819 */ /* 0x000fe20000011645 */
[----:B------:R-:W-:Y:S01]  /*e840*/  IMAD.MOV.U32 R53, RZ, RZ, R42 ;  /* 0x000000ffff357224 */ /* 0x000fe200078e002a */
[----:B------:R-:W-:Y:S01]  /*e850*/  SHF.R.U32.HI R60, RZ, 0x8, R71 ;  /* 0x00000008ff3c7819 */ /* 0x000fe20000011647 */
[----:B------:R-:W-:Y:S01]  /*e860*/  IMAD.U32 R42, R66, 0x10000, RZ ;  /* 0x00010000422a7824 */ /* 0x000fe200078e00ff */
[----:B------:R-:W-:Y:S01]  /*e870*/  SHF.R.U32.HI R64, RZ, 0x8, R87 ;  /* 0x00000008ff407819 */ /* 0x000fe20000011657 */
[----:B------:R-:W-:Y:S01]  /*e880*/  IMAD.SHL.U32 R44, R61, 0x100, RZ ;  /* 0x000001003d2c7824 */ /* 0x000fe200078e00ff */
[----:B------:R-:W-:Y:S01]  /*e890*/  LOP3.LUT R41, R54, 0xff00, R41, 0xf8, !PT ;  /* 0x0000ff0036297812 */ /* 0x000fe200078ef829 */
[----:B------:R-:W-:Y:S01]  /*e8a0*/  IMAD.SHL.U32 R54, R60, 0x100, RZ ;  /* 0x000001003c367824 */ /* 0x000fe200078e00ff */
[----:B------:R-:W-:Y:S01]  /*e8b0*/  SHF.R.U32.HI R62, RZ, 0x10, R87 ;  /* 0x00000010ff3e7819 */ /* 0x000fe20000011657 */
[----:B------:R-:W-:Y:S01]  /*e8c0*/  IMAD.MOV.U32 R56, RZ, RZ, R40 ;  /* 0x000000ffff387224 */ /* 0x000fe200078e0028 */
        /* <DEDUP_REMOVED lines=9> */
[----:B------:R-:W-:Y:S02]  /*e960*/  F2FP.F16.E4M3.UNPACK_B R62, R150.H1 ;  /* 0x00000096ff3e723e */ /* 0x000fe400030006ff */
[----:B------:R-:W-:Y:S02]  /*e970*/  F2FP.F16.E4M3.UNPACK_B R59, R58.H1 ;  /* 0x0000003aff3b723e */ /* 0x000fe400030006ff */
[----:B------:R-:W-:Y:S02]  /*e980*/  F2FP.F16.E4M3.UNPACK_B R57, R56.H1 ;  /* 0x00000038ff39723e */ /* 0x000fe400030006ff */
[----:B------:R-:W-:Y:S01]  /*e990*/  LOP3.LUT R40, R40, 0xff0000, R41, 0xf8, !PT ;  /* 0x00ff000028287812 */ /* 0x000fe200078ef829 */
[----:B------:R-:W-:Y:S01]  /*e9a0*/  HADD2.F32 R41, -RZ, R62.H0_H0 ;  /* 0x2000003eff297230 */ /* 0x000fe20000004100 */
[----:B------:R-:W-:Y:S01]  /*e9b0*/  F2FP.F16.E4M3.UNPACK_B R60, R152.H1 ;  /* 0x00000098ff3c723e */ /* 0x000fe200030006ff */
[----:B------:R-:W-:Y:S01]  /*e9c0*/  HADD2.F32 R55, -RZ, R59.H0_H0 ;  /* 0x2000003bff377230 */ /* 0x000fe20000004100 */
[----:B------:R-:W-:Y:S01]  /*e9d0*/  SHF.R.U32.HI R63, RZ, 0x10, R69 ;  /* 0x00000010ff3f7819 */ /* 0x000fe20000011645 */
[----:B------:R-:W-:Y:S01]  /*e9e0*/  HADD2.F32 R54, -RZ, R57.H0_H0 ;  /* 0x20000039ff367230 */ /* 0x000fe20000004100 */
[----:B------:R-:W-:Y:S01]  /*e9f0*/  SHF.R.U32.HI R65, RZ, 0x10, R71 ;  /* 0x00000010ff417819 */ /* 0x000fe20000011647 */
[----:B------:R-:W-:-:S02]  /*ea00*/  HADD2.F32 R61, -RZ, R60.H0_H0 ;  /* 0x2000003cff3d7230 */ /* 0x000fc40000004100 */
[-C--:B------:R-:W-:Y:S01]  /*ea10*/  FMUL.FTZ R67, R55, R41.reuse ;  /* 0x0000002937437220 */ /* 0x080fe20000410000 */
[----:B------:R-:W-:Y:S02]  /*ea20*/  IMAD.U32 R63, R63, 0x10000, RZ ;  /* 0x000100003f3f7824 */ /* 0x000fe400078e00ff */
[C---:B------:R-:W-:Y:S01]  /*ea30*/  FMUL.FTZ R66, R54.reuse, R41 ;  /* 0x0000002936427220 */ /* 0x040fe20000410000 */
[----:B------:R-:W-:Y:S01]  /*ea40*/  SHF.L.U32 R65, R65, 0x10, RZ ;  /* 0x0000001041417819 */ /* 0x000fe200000006ff */
[-C--:B------:R-:W-:Y:S01]  /*ea50*/  FFMA.FTZ R54, R54, R61.reuse, -R67 ;  /* 0x0000003d36367223 */ /* 0x080fe20000010843 */
[----:B------:R-:W-:Y:S02]  /*ea60*/  HADD2.F32 R57, -RZ, R57.H1_H1 ;  /* 0x30000039ff397230 */ /* 0x000fe40000004100 */
[----:B------:R-:W-:Y:S01]  /*ea70*/  FFMA.FTZ R55, R55, R61, R66 ;  /* 0x0000003d37377223 */ /* 0x000fe20000010042 */
[----:B------:R-:W-:Y:S01]  /*ea80*/  HADD2.F32 R61, -RZ, R62.H1_H1 ;  /* 0x3000003eff3d7230 */ /* 0x000fe20000004100 */
[----:B------:R-:W-:Y:S01]  /*ea90*/  LOP3.LUT R44, R44, 0xff0000, R63, 0xf8, !PT ;  /* 0x00ff00002c2c7812 */ /* 0x000fe200078ef83f */
[----:B------:R-:W-:Y:S01]  /*eaa0*/  HADD2.F32 R62, -RZ, R59.H1_H1 ;  /* 0x3000003bff3e7230 */ /* 0x000fe20000004100 */
[----:B------:R-:W-:Y:S01]  /*eab0*/  F2FP.F16.E4M3.UNPACK_B R150, R150 ;  /* 0x00000096ff96723e */ /* 0x000fe200020006ff */
[----:B------:R-:W-:Y:S01]  /*eac0*/  HADD2.F32 R63, -RZ, R60.H1_H1 ;  /* 0x3000003cff3f7230 */ /* 0x000fe20000004100 */
[----:B------:R-:W-:-:S02]  /*ead0*/  F2FP.F16.E4M3.UNPACK_B R59, R58 ;  /* 0x0000003aff3b723e */ /* 0x000fc400020006ff */
[----:B------:R-:W-:Y:S01]  /*eae0*/  F2FP.F16.E4M3.UNPACK_B R60, R56 ;  /* 0x00000038ff3c723e */ /* 0x000fe200020006ff */
[-C--:B------:R-:W-:Y:S01]  /*eaf0*/  FMUL.FTZ R56, R62, R61.reuse ;  /* 0x0000003d3e387220 */ /* 0x080fe20000410000 */
[----:B------:R-:W-:Y:S01]  /*eb00*/  LOP3.LUT R41, R64, 0xff0000, R65, 0xf8, !PT ;  /* 0x00ff000040297812 */ /* 0x000fe200078ef841 */
[C---:B------:R-:W-:Y:S01]  /*eb10*/  FMUL.FTZ R65, R57.reuse, R61 ;  /* 0x0000003d39417220 */ /* 0x040fe20000410000 */
[----:B------:R-:W-:Y:S01]  /*eb20*/  F2FP.F16.E4M3.UNPACK_B R152, R152 ;  /* 0x00000098ff98723e */ /* 0x000fe200020006ff */
[----:B------:R-:W-:Y:S02]  /*eb30*/  HADD2.F32 R64, -RZ, R150.H0_H0 ;  /* 0x20000096ff407230 */ /* 0x000fe40000004100 */
[-C--:B------:R-:W-:Y:S01]  /*eb40*/  FFMA.FTZ R57, R57, R63.reuse, -R56 ;  /* 0x0000003f39397223 */ /* 0x080fe20000010838 */
[----:B------:R-:W-:Y:S02]  /*eb50*/  HADD2.F32 R61, -RZ, R59.H0_H0 ;  /* 0x2000003bff3d7230 */ /* 0x000fe40000004100 */
[----:B------:R-:W-:Y:S01]  /*eb60*/  FFMA.FTZ R56, R62, R63, R65 ;  /* 0x0000003f3e387223 */ /* 0x000fe20000010041 */
        /* <DEDUP_REMOVED lines=10> */
[----:B------:R-:W-:Y:S01]  /*ec10*/  F2FP.F16.E4M3.UNPACK_B R64, R46.H1 ;  /* 0x0000002eff40723e */ /* 0x000fe200030006ff */
[----:B------:R-:W-:-:S02]  /*ec20*/  HADD2.F32 R152, -RZ, R152.H1_H1 ;  /* 0x30000098ff987230 */ /* 0x000fc40000004100 */
[CC--:B------:R-:W-:Y:S01]  /*ec30*/  FMUL.FTZ R61, R63.reuse, R150.reuse ;  /* 0x000000963f3d7220 */ /* 0x0c0fe20000410000 */
[C---:B------:R-:W-:Y:S01]  /*ec40*/  FMUL.FTZ R150, R60.reuse, R150 ;  /* 0x000000963c967220 */ /* 0x040fe20000410000 */
[----:B------:R-:W-:Y:S01]  /*ec50*/  F2FP.F16.E4M3.UNPACK_B R66, R153.H1 ;  /* 0x00000099ff42723e */ /* 0x000fe200030006ff */
[----:B------:R-:W-:Y:S01]  /*ec60*/  HADD2.F32 R70, -RZ, R67.H0_H0 ;  /* 0x20000043ff467230 */ /* 0x000fe20000004100 */
[----:B------:R-:W-:Y:S01]  /*ec70*/  F2FP.F16.E4M3.UNPACK_B R62, R53.H1 ;  /* 0x00000035ff3e723e */ /* 0x000fe200030006ff */
[----:B------:R-:W-:Y:S02]  /*ec80*/  HADD2.F32 R65, -RZ, R64.H0_H0 ;  /* 0x20000040ff417230 */ /* 0x000fe40000004100 */
[-C--:B------:R-:W-:Y:S01]  /*ec90*/  FFMA.FTZ R61, R60, R152.reuse, -R61 ;  /* 0x000000983c3d7223 */ /* 0x080fe2000001083d */
[----:B------:R-:W-:Y:S01]  /*eca0*/  FFMA.FTZ R60, R63, R152, R150 ;  /* 0x000000983f3c7223 */ /* 0x000fe20000010096 */
[----:B------:R-:W-:Y:S01]  /*ecb0*/  HADD2.F32 R68, -RZ, R66.H0_H0 ;  /* 0x20000042ff447230 */ /* 0x000fe20000004100 */
[----:B------:R-:W-:Y:S01]  /*ecc0*/  F2FP.F16.E4M3.UNPACK_B R151, R151 ;  /* 0x00000097ff97723e */ /* 0x000fe200020006ff */
[----:B------:R-:W-:-:S02]  /*ecd0*/  HADD2.F32 R63, -RZ, R62.H0_H0 ;  /* 0x2000003eff3f7230 */ /* 0x000fc40000004100 */
[-C--:B------:R-:W-:Y:S01]  /*ece0*/  FMUL.FTZ R72, R65, R70.reuse ;  /* 0x0000004641487220 */ /* 0x080fe20000410000 */
[----:B------:R-:W-:Y:S01]  /*ecf0*/  HADD2.F32 R67, -RZ, R67.H1_H1 ;  /* 0x30000043ff437230 */ /* 0x000fe20000004100 */
[----:B------:R-:W-:Y:S01]  /*ed00*/  F2FP.F16.E4M3.UNPACK_B R53, R53 ;  /* 0x00000035ff35723e */ /* 0x000fe200020006ff */
[----:B------:R-:W-:Y:S02]  /*ed10*/  HADD2.F32 R64, -RZ, R64.H1_H1 ;  /* 0x30000040ff407230 */ /* 0x000fe40000004100 */
[C---:B------:R-:W-:Y:S01]  /*ed20*/  FMUL.FTZ R70, R63.reuse, R70 ;  /* 0x000000463f467220 */ /* 0x040fe20000410000 */
[-C--:B------:R-:W-:Y:S01]  /*ed30*/  FFMA.FTZ R72, R63, R68.reuse, -R72 ;  /* 0x000000443f487223 */ /* 0x080fe20000010848 */
[----:B------:R-:W-:Y:S01]  /*ed40*/  HADD2.F32 R62, -RZ, R62.H1_H1 ;  /* 0x3000003eff3e7230 */ /* 0x000fe20000004100 */
[----:B------:R-:W-:Y:S01]  /*ed50*/  F2FP.F16.E4M3.UNPACK_B R153, R153 ;  /* 0x00000099ff99723e */ /* 0x000fe200020006ff */
[----:B------:R-:W-:Y:S02]  /*ed60*/  HADD2.F32 R63, -RZ, R66.H1_H1 ;  /* 0x30000042ff3f7230 */ /* 0x000fe40000004100 */
[-C--:B------:R-:W-:Y:S01]  /*ed70*/  FMUL.FTZ R69, R64, R67.reuse ;  /* 0x0000004340457220 */ /* 0x080fe20000410000 */
[----:B------:R-:W-:Y:S01]  /*ed80*/  FFMA.FTZ R70, R65, R68, R70 ;  /* 0x0000004441467223 */ /* 0x000fe20000010046 */
[----:B------:R-:W-:Y:S01]  /*ed90*/  FMUL.FTZ R67, R62, R67 ;  /* 0x000000433e437220 */ /* 0x000fe20000410000 */
[----:B------:R-:W-:-:S02]  /*eda0*/  HADD2.F32 R65, -RZ, R151.H0_H0 ;  /* 0x20000097ff417230 */ /* 0x000fc40000004100 */
[-C--:B------:R-:W-:Y:S01]  /*edb0*/  FFMA.FTZ R69, R62, R63.reuse, -R69 ;  /* 0x0000003f3e457223 */ /* 0x080fe20000010845 */
[----:B------:R-:W-:Y:S01]  /*edc0*/  F2FP.F16.E4M3.UNPACK_B R62, R46 ;  /* 0x0000002eff3e723e */ /* 0x000fe200020006ff */
[----:B------:R-:W-:Y:S01]  /*edd0*/  FFMA.FTZ R71, R64, R63, R67 ;  /* 0x0000003f40477223 */ /* 0x000fe20000010043 */
[----:B------:R-:W-:Y:S01]  /*ede0*/  HADD2.F32 R151, -RZ, R151.H1_H1 ;  /* 0x30000097ff977230 */ /* 0x000fe20000004100 */
[----:B------:R-:W-:Y:S01]  /*edf0*/  F2FP.SATFINITE.E4M3.F32.PACK_AB_MERGE_C R54, R57, R54, RZ ;  /* 0x000000363936723e */ /* 0x000fe200048070ff */
[--C-:B------:R-:W-:Y:S01]  /*ee00*/  HADD2.F32 R46, -RZ, R53.reuse.H0_H0 ;  /* 0x20000035ff2e7230 */ /* 0x100fe20000004100 */
[----:B------:R-:W-:Y:S01]  /*ee10*/  F2FP.SATFINITE.E4M3.F32.PACK_AB_MERGE_C R56, R56, R55, RZ ;  /* 0x000000373838723e */ /* 0x000fe200048070ff */
[--C-:B------:R-:W-:Y:S01]  /*ee20*/  HADD2.F32 R63, -RZ, R62.reuse.H0_H0 ;  /* 0x2000003eff3f7230 */ /* 0x100fe20000004100 */
[----:B------:R-:W-:Y:S01]  /*ee30*/  F2FP.SATFINITE.E4M3.F32.PACK_AB_MERGE_C R55, R61, R58, R54 ;  /* 0x0000003a3d37723e */ /* 0x000fe20004807036 */
[----:B------:R-:W-:Y:S02]  /*ee40*/  HADD2.F32 R62, -RZ, R62.H1_H1 ;  /* 0x3000003eff3e7230 */ /* 0x000fe40000004100 */
[----:B------:R-:W-:Y:S01]  /*ee50*/  FMUL.FTZ R66, R46, R65 ;  /* 0x000000412e427220 */ /* 0x000fe20000410000 */
[----:B------:R-:W-:-:S02]  /*ee60*/  HADD2.F32 R53, -RZ, R53.H1_H1 ;  /* 0x30000035ff357230 */ /* 0x000fc40000004100 */
[----:B------:R-:W-:Y:S01]  /*ee70*/  FMUL.FTZ R67, R63, R65 ;  /* 0x000000413f437220 */ /* 0x000fe20000410000 */
[--C-:B------:R-:W-:Y:S02]  /*ee80*/  HADD2.F32 R64, -RZ, R153.reuse.H0_H0 ;  /* 0x20000099ff407230 */ /* 0x100fe40000004100 */
[-C--:B------:R-:W-:Y:S01]  /*ee90*/  FMUL.FTZ R68, R62, R151.reuse ;  /* 0x000000973e447220 */ /* 0x080fe20000410000 */
[----:B------:R-:W-:Y:S02]  /*eea0*/  HADD2.F32 R153, -RZ, R153.H1_H1 ;  /* 0x30000099ff997230 */ /* 0x000fe40000004100 */
[----:B------:R-:W-:Y:S01]  /*eeb0*/  FMUL.FTZ R151, R53, R151 ;  /* 0x0000009735977220 */ /* 0x000fe20000410000 */
[----:B------:R-:W-:Y:S01]  /*eec0*/  F2FP.F16.E4M3.UNPACK_B R58, R44 ;  /* 0x0000002cff3a723e */ /* 0x000fe200020006ff */
[----:B------:R-:W-:Y:S01]  /*eed0*/  FFMA.FTZ R67, R46, R64, -R67 ;  /* 0x000000402e437223 */ /* 0x000fe20000010843 */
[----:B------:R-:W-:Y:S01]  /*eee0*/  F2FP.F16.E4M3.UNPACK_B R57, R50 ;  /* 0x00000032ff39723e */ /* 0x000fe200020006ff */
[----:B------:R-:W-:Y:S01]  /*eef0*/  FFMA.FTZ R151, R62, R153, R151 ;  /* 0x000000993e977223 */ /* 0x000fe20000010097 */
[----:B------:R-:W-:Y:S01]  /*ef00*/  F2FP.F16.E4M3.UNPACK_B R62, R45 ;  /* 0x0000002dff3e723e */ /* 0x000fe200020006ff */
[----:B------:R-:W-:Y:S01]  /*ef10*/  FFMA.FTZ R46, R63, R64, R66 ;  /* 0x000000403f2e7223 */ /* 0x000fe20000010042 */
[----:B------:R-:W-:Y:S01]  /*ef20*/  F2FP.SATFINITE.E4M3.F32.PACK_AB_MERGE_C R54, R60, R59, R56 ;  /* 0x0000003b3c36723e */ /* 0x000fe20004807038 */
[----:B------:R-:W-:Y:S01]  /*ef30*/  HADD2.F32 R63, -RZ, R58.H0_H0 ;  /* 0x2000003aff3f7230 */ /* 0x000fe20000004100 */
[----:B------:R-:W-:Y:S01]  /*ef40*/  F2FP.F16.E4M3.UNPACK_B R60, R42 ;  /* 0x0000002aff3c723e */ /* 0x000fe200020006ff */
        /* <DEDUP_REMOVED lines=14> */
[----:B------:R-:W-:Y:S01]  /*f030*/  F2FP.F16.E4M3.UNPACK_B R60, R45.H1 ;  /* 0x0000002dff3c723e */ /* 0x000fe200030006ff */
[C---:B------:R-:W-:Y:S01]  /*f040*/  FMUL.FTZ R65, R58.reuse, R63 ;  /* 0x0000003f3a417220 */ /* 0x040fe20000410000 */
[----:B------:R-:W-:Y:S01]  /*f050*/  F2FP.F16.E4M3.UNPACK_B R63, R44.H1 ;  /* 0x0000002cff3f723e */ /* 0x000fe200030006ff */
[-C--:B------:R-:W-:Y:S01]  /*f060*/  FFMA.FTZ R45, R58, R59.reuse, -R61 ;  /* 0x0000003b3a2d7223 */ /* 0x080fe2000001083d */
[----:B------:R-:W-:Y:S02]  /*f070*/  HADD2.F32 R58, -RZ, R50.H0_H0 ;  /* 0x20000032ff3a7230 */ /* 0x000fe40000004100 */
[----:B------:R-:W-:Y:S01]  /*f080*/  FFMA.FTZ R44, R62, R59, R65 ;  /* 0x0000003b3e2c7223 */ /* 0x000fe20000010041 */
[--C-:B------:R-:W-:Y:S02]  /*f090*/  HADD2.F32 R61, -RZ, R60.reuse.H0_H0 ;  /* 0x2000003cff3d7230 */ /* 0x100fe40000004100 */
[----:B------:R-:W-:Y:S01]  /*f0a0*/  FFMA.FTZ R68, R53, R153, -R68 ;  /* 0x0000009935447223 */ /* 0x000fe20000010844 */
[--C-:B------:R-:W-:Y:S01]  /*f0b0*/  HADD2.F32 R62, -RZ, R63.reuse.H0_H0 ;  /* 0x2000003fff3e7230 */ /* 0x100fe20000004100 */
[----:B------:R-:W-:Y:S01]  /*f0c0*/  F2FP.SATFINITE.E4M3.F32.PACK_AB_MERGE_C R53, R69, R72, RZ ;  /* 0x000000484535723e */ /* 0x000fe200048070ff */
[----:B------:R-:W-:Y:S01]  /*f0d0*/  HADD2.F32 R60, -RZ, R60.H1_H1 ;  /* 0x3000003cff3c7230 */ /* 0x000fe20000004100 */
[----:B------:R-:W-:Y:S01]  /*f0e0*/  F2FP.SATFINITE.E4M3.F32.PACK_AB_MERGE_C R70, R71, R70, RZ ;  /* 0x000000464746723e */ /* 0x000fe200048070ff */
[----:B------:R-:W-:-:S02]  /*f0f0*/  HADD2.F32 R63, -RZ, R63.H1_H1 ;  /* 0x3000003fff3f7230 */ /* 0x000fc40000004100 */
[-C--:B------:R-:W-:Y:S01]  /*f100*/  FMUL.FTZ R65, R61, R62.reuse ;  /* 0x0000003e3d417220 */ /* 0x080fe20000410000 */
[----:B------:R-:W-:Y:S02]  /*f110*/  HADD2.F32 R59, -RZ, R50.H1_H1 ;  /* 0x30000032ff3b7230 */ /* 0x000fe40000004100 */
[----:B------:R-:W-:Y:S01]  /*f120*/  FMUL.FTZ R64, R58, R62 ;  /* 0x0000003e3a407220 */ /* 0x000fe20000410000 */
[--C-:B------:R-:W-:Y:S02]  /*f130*/  HADD2.F32 R50, -RZ, R42.reuse.H0_H0 ;  /* 0x2000002aff327230 */ /* 0x100fe40000004100 */
[-C--:B------:R-:W-:Y:S01]  /*f140*/  FMUL.FTZ R66, R60, R63.reuse ;  /* 0x0000003f3c427220 */ /* 0x080fe20000410000 */
[----:B------:R-:W-:Y:S02]  /*f150*/  HADD2.F32 R62, -RZ, R42.H1_H1 ;  /* 0x3000002aff3e7230 */ /* 0x000fe40000004100 */
[----:B------:R-:W-:Y:S01]  /*f160*/  FMUL.FTZ R63, R59, R63 ;  /* 0x0000003f3b3f7220 */ /* 0x000fe20000410000 */
[----:B------:R-:W-:Y:S01]  /*f170*/  F2FP.SATFINITE.E4M3.F32.PACK_AB_MERGE_C R53, R68, R67, R53 ;  /* 0x000000434435723e */ /* 0x000fe20004807035 */
[-C--:B------:R-:W-:Y:S01]  /*f180*/  FFMA.FTZ R42, R58, R50.reuse, -R65 ;  /* 0x000000323a2a7223 */ /* 0x080fe20000010841 */
[----:B------:R-:W-:Y:S01]  /*f190*/  FFMA.FTZ R50, R61, R50, R64 ;  /* 0x000000323d327223 */ /* 0x000fe20000010040 */
[-C--:B------:R-:W-:Y:S01]  /*f1a0*/  FFMA.FTZ R71, R59, R62.reuse, -R66 ;  /* 0x0000003e3b477223 */ /* 0x080fe20000010842 */
[----:B------:R-:W-:Y:S01]  /*f1b0*/  F2FP.F16.E4M3.UNPACK_B R58, R43 ;  /* 0x0000002bff3a723e */ /* 0x000fe200020006ff */
[----:B------:R-:W-:Y:S01]  /*f1c0*/  FFMA.FTZ R73, R60, R62, R63 ;  /* 0x0000003e3c497223 */ /* 0x000fe2000001003f */
[----:B------:R-:W-:-:S02]  /*f1d0*/  F2FP.F16.E4M3.UNPACK_B R61, R47 ;  /* 0x0000002fff3d723e */ /* 0x000fc400020006ff */
[----:B------:R-:W-:Y:S02]  /*f1e0*/  F2FP.F16.E4M3.UNPACK_B R66, R41 ;  /* 0x00000029ff42723e */ /* 0x000fe400020006ff */
[----:B------:R-:W-:Y:S01]  /*f1f0*/  F2FP.F16.E4M3.UNPACK_B R60, R47.H1 ;  /* 0x0000002fff3c723e */ /* 0x000fe200030006ff */
[----:B------:R-:W-:Y:S01]  /*f200*/  HADD2.F32 R47, -RZ, R58.H0_H0 ;  /* 0x2000003aff2f7230 */ /* 0x000fe20000004100 */
[----:B------:R-:W-:Y:S01]  /*f210*/  F2FP.F16.E4M3.UNPACK_B R67, R41.H1 ;  /* 0x00000029ff43723e */ /* 0x000fe200030006ff */
[----:B------:R-:W-:Y:S01]  /*f220*/  HADD2.F32 R62, -RZ, R61.H0_H0 ;  /* 0x2000003dff3e7230 */ /* 0x000fe20000004100 */
[----:B------:R-:W-:Y:S01]  /*f230*/  F2FP.F16.E4M3.UNPACK_B R43, R43.H1 ;  /* 0x0000002bff2b723e */ /* 0x000fe200030006ff */
[----:B------:R-:W-:Y:S01]  /*f240*/  HADD2.F32 R68, -RZ, R66.H0_H0 ;  /* 0x20000042ff447230 */ /* 0x000fe20000004100 */
[-C--:B------:R-:W-:Y:S01]  /*f250*/  F2FP.F16.E4M3.UNPACK_B R41, R40.reuse ;  /* 0x00000028ff29723e */ /* 0x080fe200020006ff */
[----:B------:R-:W-:Y:S01]  /*f260*/  HADD2.F32 R69, -RZ, R67.H0_H0 ;  /* 0x20000043ff457230 */ /* 0x000fe20000004100 */
[----:B------:R-:W-:Y:S01]  /*f270*/  F2FP.F16.E4M3.UNPACK_B R63, R40.H1 ;  /* 0x00000028ff3f723e */ /* 0x000fe200030006ff */
[----:B------:R-:W-:Y:S01]  /*f280*/  HADD2.F32 R40, -RZ, R60.H0_H0 ;  /* 0x2000003cff287230 */ /* 0x000fe20000004100 */
[----:B------:R-:W-:Y:S01]  /*f290*/  F2FP.SATFINITE.E4M3.F32.PACK_AB_MERGE_C R46, R151, R46, R70 ;  /* 0x0000002e972e723e */ /* 0x000fe20004807046 */
[----:B------:R-:W-:-:S02]  /*f2a0*/  HADD2.F32 R59, -RZ, R43.H0_H0 ;  /* 0x2000002bff3b7230 */ /* 0x000fc40000004100 */
[-C--:B------:R-:W-:Y:S01]  /*f2b0*/  FMUL.FTZ R70, R62, R68.reuse ;  /* 0x000000443e467220 */ /* 0x080fe20000410000 */
[----:B------:R-:W-:Y:S01]  /*f2c0*/  FMUL.FTZ R75, R47, R68 ;  /* 0x000000442f4b7220 */ /* 0x000fe20000410000 */
[----:B------:R-:W-:Y:S02]  /*f2d0*/  HADD2.F32 R65, -RZ, R63.H0_H0 ;  /* 0x2000003fff417230 */ /* 0x000fe40000004100 */
[CC--:B------:R-:W-:Y:S01]  /*f2e0*/  FMUL.FTZ R68, R40.reuse, R69.reuse ;  /* 0x0000004528447220 */ /* 0x0c0fe20000410000 */
[----:B------:R-:W-:Y:S01]  /*f2f0*/  FMUL.FTZ R69, R59, R69 ;  /* 0x000000453b457220 */ /* 0x000fe20000410000 */
[----:B------:R-:W-:Y:S01]  /*f300*/  HADD2.F32 R60, -RZ, R60.H1_H1 ;  /* 0x3000003cff3c7230 */ /* 0x000fe20000004100 */
[----:B------:R-:W-:Y:S01]  /*f310*/  F2FP.SATFINITE.E4M3.F32.PACK_AB_MERGE_C R42, R71, R42, RZ ;  /* 0x0000002a472a723e */ /* 0x000fe200048070ff */
[----:B------:R-:W-:Y:S02]  /*f320*/  HADD2.F32 R67, -RZ, R67.H1_H1 ;  /* 0x30000043ff437230 */ /* 0x000fe40000004100 */
[----:B------:R-:W-:Y:S01]  /*f330*/  FFMA.FTZ R69, R40, R65, R69 ;  /* 0x0000004128457223 */ /* 0x000fe20000010045 */
[----:B------:R-:W-:-:S02]  /*f340*/  HADD2.F32 R43, -RZ, R43.H1_H1 ;  /* 0x3000002bff2b7230 */ /* 0x000fc40000004100 */
[----:B------:R-:W-:Y:S01]  /*f350*/  FFMA.FTZ R68, R59, R65, -R68 ;  /* 0x000000413b447223 */ /* 0x000fe20000010844 */
[----:B------:R-:W-:Y:S02]  /*f360*/  HADD2.F32 R64, -RZ, R41.H0_H0 ;  /* 0x20000029ff407230 */ /* 0x000fe40000004100 */
[-C--:B------:R-:W-:Y:S01]  /*f370*/  FMUL.FTZ R40, R60, R67.reuse ;  /* 0x000000433c287220 */ /* 0x080fe20000410000 */
[----:B------:R-:W-:Y:S02]  /*f380*/  HADD2.F32 R61, -RZ, R61.H1_H1 ;  /* 0x3000003dff3d7230 */ /* 0x000fe40000004100 */
[----:B------:R-:W-:Y:S01]  /*f390*/  FMUL.FTZ R67, R43, R67 ;  /* 0x000000432b437220 */ /* 0x000fe20000410000 */
[----:B------:R-:W-:Y:S02]  /*f3a0*/  HADD2.F32 R66, -RZ, R66.H1_H1 ;  /* 0x30000042ff427230 */ /* 0x000fe40000004100 */
[----:B------:R-:W-:Y:S01]  /*f3b0*/  FFMA.FTZ R70, R47, R64, -R70 ;  /* 0x000000402f467223 */ /* 0x000fe20000010846 */
[----:B------:R-:W-:-:S02]  /*f3c0*/  HADD2.F32 R63, -RZ, R63.H1_H1 ;  /* 0x3000003fff3f7230 */ /* 0x000fc40000004100 */
[----:B------:R-:W-:Y:S01]  /*f3d0*/  FFMA.FTZ R75, R62, R64, R75 ;  /* 0x000000403e4b7223 */ /* 0x000fe2000001004b */
[----:B------:R-:W-:Y:S02]  /*f3e0*/  HADD2.F32 R58, -RZ, R58.H1_H1 ;  /* 0x3000003aff3a7230 */ /* 0x000fe40000004100 */
[-C--:B------:R-:W-:Y:S01]  /*f3f0*/  FMUL.FTZ R47, R61, R66.reuse ;  /* 0x000000423d2f7220 */ /* 0x080fe20000410000 */
[----:B------:R-:W-:Y:S02]  /*f400*/  HADD2.F32 R41, -RZ, R41.H1_H1 ;  /* 0x30000029ff297230 */ /* 0x000fe40000004100 */
[-C--:B------:R-:W-:Y:S01]  /*f410*/  FFMA.FTZ R43, R43, R63.reuse, -R40 ;  /* 0x0000003f2b2b7223 */ /* 0x080fe20000010828 */
[----:B------:R-:W-:Y:S01]  /*f420*/  FFMA.FTZ R60, R60, R63, R67 ;  /* 0x0000003f3c3c7223 */ /* 0x000fe20000010043 */
[C---:B------:R-:W-:Y:S01]  /*f430*/  FMUL.FTZ R66, R58.reuse, R66 ;  /* 0x000000423a427220 */ /* 0x040fe20000410000 */
[----:B------:R-:W-:Y:S01]  /*f440*/  F2FP.SATFINITE.E4M3.F32.PACK_AB_MERGE_C R50, R73, R50, RZ ;  /* 0x000000324932723e */ /* 0x000fe200048070ff */
[-C--:B------:R-:W-:Y:S01]  /*f450*/  FFMA.FTZ R47, R58, R41.reuse, -R47 ;  /* 0x000000293a2f7223 */ /* 0x080fe2000001082f */
[----:B------:R-:W-:Y:S01]  /*f460*/  F2FP.SATFINITE.E4M3.F32.PACK_AB_MERGE_C R43, R43, R68, RZ ;  /* 0x000000442b2b723e */ /* 0x000fe200048070ff */
[----:B------:R-:W-:Y:S01]  /*f470*/  FFMA.FTZ R66, R61, R41, R66 ;  /* 0x000000293d427223 */ /* 0x000fe20000010042 */
[----:B------:R-:W-:Y:S01]  /*f480*/  F2FP.SATFINITE.E4M3.F32.PACK_AB_MERGE_C R60, R60, R69, RZ ;  /* 0x000000453c3c723e */ /* 0x000fe200048070ff */
[----:B------:R-:W-:Y:S01]  /*f490*/  IMAD.MOV.U32 R40, RZ, RZ, R55 ;  /* 0x000000ffff287224 */ /* 0x000fe200078e0037 */
[----:B------:R-:W-:Y:S01]  /*f4a0*/  F2FP.SATFINITE.E4M3.F32.PACK_AB_MERGE_C R41, R45, R56, R42 ;  /* 0x000000382d29723e */ /* 0x000fe2000480702a */
[----:B------:R-:W-:Y:S01]  /*f4b0*/  IMAD.MOV.U32 R42, RZ, RZ, R53 ;  /* 0x000000ffff2a7224 */ /* 0x000fe200078e0035 */
[----:B------:R-:W-:-:S02]  /*f4c0*/  F2FP.SATFINITE.E4M3.F32.PACK_AB_MERGE_C R43, R47, R70, R43 ;  /* 0x000000462f2b723e */ /* 0x000fc4000480702b */
[----:B------:R-:W-:Y:S01]  /*f4d0*/  F2FP.SATFINITE.E4M3.F32.PACK_AB_MERGE_C R45, R44, R57, R50 ;  /* 0x000000392c2d723e */ /* 0x000fe20004807032 */
[----:B------:R-:W-:Y:S01]  /*f4e0*/  IMAD.MOV.U32 R44, RZ, RZ, R54 ;  /* 0x000000ffff2c7224 */ /* 0x000fe200078e0036 */
[----:B------:R-:W-:-:S07]  /*f4f0*/  F2FP.SATFINITE.E4M3.F32.PACK_AB_MERGE_C R47, R66, R75, R60 ;  /* 0x0000004b422f723e */ /* 0x000fce000480703c */
.L_x_420:
[----:B------:R-:W-:Y:S05]  /*f500*/  BSYNC B1 ;  /* 0x0000000000017941 */ /* 0x000fea0003800000 */
.L_x_419:
[----:B-1----:R1:W-:Y:S01]  /*f510*/  STG.E.128 desc[UR54][R48.64], R40 ;  /* 0x0000002830007986 */ /* 0x0023e2000c101d36 */
[----:B------:R-:W-:-:S13]  /*f520*/  ISETP.GE.AND P3, PT, R51, R154, PT ;  /* 0x0000009a3300720c */ /* 0x000fda0003f66270 */
[----:B------:R-:W-:Y:S05]  /*f530*/  @P3 BRA `(.L_x_369) ;  /* 0x0000000000f43947 */ /* 0x000fea0003800000 */
[--C-:B-1----:R-:W-:Y:S02]  /*f540*/  SHF.R.S32.HI R41, RZ, 0x1f, R51.reuse ;  /* 0x0000001fff297819 */ /* 0x102fe40000011433 */
[----:B------:R-:W-:-:S04]  /*f550*/  IADD3 R51, P3, P4, R116, R136, R51 ;  /* 0x0000008874337210 */ /* 0x000fc80007c7e033 */
[----:B------:R-:W-:Y:S02]  /*f560*/  IADD3.X R52, R4, R52, R41, P3, P4 ;  /* 0x0000003404347210 */ /* 0x000fe40001fe8429 */
[----:B------:R-:W-:-:S05]  /*f570*/  IADD3 R124, P3, R51, R124, RZ ;  /* 0x0000007c337c7210 */ /* 0x000fca0007f7e0ff */
[----:B------:R-:W-:-:S05]  /*f580*/  IMAD.X R125, R52, 0x1, R125, P3 ;  /* 0x00000001347d7824 */ /* 0x000fca00018e067d */
[----:B---3--:R1:W-:Y:S01]  /*f590*/  STG.E.128 desc[UR54][R124.64], R44 ;  /* 0x0000002c7c007986 */ /* 0x0083e2000c101d36 */
[----:B------:R-:W-:Y:S05]  /*f5a0*/  BRA `(.L_x_369) ;  /* 0x0000000000d87947 */ /* 0x000fea0003800000 */
.L_x_336:
[----:B------:R-:W-:-:S06]  /*f5b0*/  UISETP.NE.AND UP0, UPT, UR53, 0x3, UPT ;  /* 0x000000033500788c */ /* 0x000fcc000bf05270 */
[----:B------:R-:W-:-:S13]  /*f5c0*/  PLOP3.LUT P2, PT, PT, PT, UP0, 0x80, 0x0 ;  /* 0x000000000000781c */ /* 0x000fda0003f4f008 */
[----:B------:R-:W-:Y:S05]  /*f5d0*/  @!P2 BRA `(.L_x_421) ;  /* 0x000000000004a947 */ /* 0x000fea0003800000 */
[----:B------:R-:W-:Y:S01]  /*f5e0*/  BPT.TRAP 0x1 ;  /* 0x000000040000795c */ /* 0x000fe20000300000 */
.L_x_421:
[----:B------:R-:W-:Y:S01]  /*f5f0*/  IMAD R97, R17, 0x8, R16 ;  /* 0x0000000811617824 */ /* 0x000fe200078e0210 */
[----:B------:R-:W-:Y:S01]  /*f600*/  SHF.L.U32 R98, R169, 0x1f, RZ ;  /* 0x0000001fa9627819 */ /* 0x000fe200000006ff */
[----:B------:R-:W-:Y:S01]  /*f610*/  IMAD R96, R24, -0xa0, R2 ;  /* 0xffffff6018607824 */ /* 0x000fe200078e0202 */
[----:B------:R-:W-:Y:S02]  /*f620*/  BSSY B1, `(.L_x_422) ;  /* 0x0000004000017945 */ /* 0x000fe40003800000 */
[----:B------:R-:W1:Y:S02]  /*f630*/  SYNCS.PHASECHK.TRANS64.TRYWAIT P3, [R97+URZ+0x29890], R98 ;  /* 0x02989062610075a7 */ /* 0x000e64000806017f */
[----:B------:R-:W-:Y:S01]  /*f640*/  VIMNMX R96, R96, 0xa0, PT ;  /* 0x000000a060607848 */ /* 0x000fe20003fe0100 */
[----:B-1----:R-:W-:Y:S06]  /*f650*/  @!P3 BRA `(.L_x_423) ;  /* 0x000001a400e0b947 */ /* 0x002fec0003800000 */
.L_x_665:
[----:B------:R-:W-:Y:S05]  /*f660*/  BSYNC B1 ;  /* 0x0000000000017941 */ /* 0x000fea0003800000 */
.L_x_422:
[----:B------:R-:W-:Y:S01]  /*f670*/  ISETP.GE.AND P3, PT, R168, R96, PT ;  /* 0x00000060a800720c */ /* 0x000fe20003f66270 */
[----:B------:R-:W-:-:S12]  /*f680*/  BSSY B1, `(.L_x_424) ;  /* 0x0000014000017945 */ /* 0x000fd80003800000 */
[----:B------:R-:W-:Y:S05]  /*f690*/  @P3 BRA `(.L_x_425) ;  /* 0x0000000000483947 */ /* 0x000fea0003800000 */
[----:B------:R-:W-:-:S13]  /*f6a0*/  ISETP.NE.AND P3, PT, R34, RZ, PT ;  /* 0x000000ff2200720c */ /* 0x000fda0003f65270 */
[----:B0-----:R-:W0:Y:S04]  /*f6b0*/  @P3 LDS.128 R40, [R47+0x1a400] ;  /* 0x01a400002f283984 */ /* 0x001e280000000c00 */
[----:B0-----:R-:W-:Y:S01]  /*f6c0*/  @P3 STG.E.128 desc[UR54][R48.64], R40 ;  /* 0x0000002830003986 */ /* 0x001fe2000c101d36 */
[----:B------:R-:W-:-:S13]  /*f6d0*/  ISETP.NE.AND P3, PT, R35, RZ, PT ;  /* 0x000000ff2300720c */ /* 0x000fda0003f65270 */
[----:B------:R-:W0:Y:S04]  /*f6e0*/  @P3 LDS.128 R40, [R46+0x1a400] ;  /* 0x01a400002e283984 */ /* 0x000e280000000c00 */
        /* <DEDUP_REMOVED lines=12> */
[----:B0-----:R2:W-:Y:S02]  /*f7b0*/  @P3 STG.E.128 desc[UR54][R48.64+0xa0], R40 ;  /* 0x0000a02830003986 */ /* 0x0015e4000c101d36 */
.L_x_425:
[----:B------:R-:W-:Y:S05]  /*f7c0*/  BSYNC B1 ;  /* 0x0000000000017941 */ /* 0x000fea0003800000 */
.L_x_424:
[----:B------:R-:W-:-:S13]  /*f7d0*/  ISETP.GE.AND P3, PT, R216, R96, PT ;  /* 0x00000060d800720c */ /* 0x000fda0003f66270 */
[----:B------:R-:W-:Y:S05]  /*f7e0*/  @P3 BRA `(.L_x_369) ;  /* 0x0000000000483947 */ /* 0x000fea0003800000 */
[----:B------:R-:W-:-:S13]  /*f7f0*/  ISETP.NE.AND P3, PT, R34, RZ, PT ;  /* 0x000000ff2200720c */ /* 0x000fda0003f65270 */
[----:B0-2---:R-:W0:Y:S04]  /*f800*/  @P3 LDS.128 R40, [R47+0x1c400] ;  /* 0x01c400002f283984 */ /* 0x005e280000000c00 */
        /* <DEDUP_REMOVED lines=16> */
.L_x_369:
[----:B------:R-:W-:Y:S05]  /*f910*/  BSYNC B0 ;  /* 0x0000000000007941 */ /* 0x000fea0003800000 */
.L_x_335:
[----:B012-4-:R-:W0:Y:S01]  /*f920*/  S2R R40, SR_TID.X ;  /* 0x0000000000287919 */ /* 0x017e220000002100 */
[----:B------:R-:W-:Y:S01]  /*f930*/  @!PT LDS RZ, [RZ] ;  /* 0x00000000fffff984 */ /* 0x000fe20000000800 */
[----:B------:R-:W-:Y:S01]  /*f940*/  @!PT LDS RZ, [RZ] ;  /* 0x00000000fffff984 */ /* 0x000fe20000000800 */
[----:B------:R-:W-:Y:S01]  /*f950*/  @!PT LDS RZ, [RZ] ;  /* 0x00000000fffff984 */ /* 0x000fe20000000800 */
[----:B------:R-:W-:Y:S01]  /*f960*/  @!PT LDS RZ, [RZ] ;  /* 0x00000000fffff984 */ /* 0x000fe20000000800 */
[----:B------:R1:W-:Y:S06]  /*f970*/  MEMBAR.ALL.CTA ;  /* 0x0000000000007992 */ /* 0x0003ec0000008000 */
[----:B-1----:R-:W1:Y:S01]  /*f980*/  FENCE.VIEW.ASYNC.S ;  /* 0x00000000000073c6 */ /* 0x002e620000000000 */
[----:B------:R-:W-:Y:S05]  /*f990*/  WARPSYNC.ALL ;  /* 0x0000000000007948 */ /* 0x000fea0003800000 */
[----:B------:R-:W-:Y:S01]  /*f9a0*/  BSSY B0, `(.L_x_426) ;  /* 0x0000009000007945 */ /* 0x000fe20003800000 */
[----:B0-----:R-:W-:Y:S01]  /*f9b0*/  LOP3.LUT R40, R40, 0x7f, RZ, 0xc0, !PT ;  /* 0x0000007f28287812 */ /* 0x001fe200078ec0ff */
[----:B-1----:R0:W-:Y:S03]  /*f9c0*/  BAR.SYNC.DEFER_BLOCKING R195, 0x80 ;  /* 0x000200c30000751d */ /* 0x0021e60000010000 */
[----:B------:R-:W-:-:S13]  /*f9d0*/  ISETP.NE.AND P3, PT, R40, RZ, PT ;  /* 0x000000ff2800720c */ /* 0x000fda0003f65270 */
[----:B------:R-:W-:-:S04]  /*f9e0*/  @!P3 IADD3 R40, R97, 0x298a0, RZ ;  /* 0x000298a06128b810 */ /* 0x000fc80007ffe0ff */
[----:B------:R-:W-:-:S04]  /*f9f0*/  @!P3 PRMT R40, RZ, 0x654, R40 ;  /* 0x00000654ff28b816 */ /* 0x000fc80000000028 */
[----:B------:R0:W-:Y:S01]  /*fa00*/  @!P3 SYNCS.ARRIVE.TRANS64.RED.A1T0 RZ, [R40+URZ], RZ ;  /* 0x000000ff28ffb9a7 */ /* 0x0001e2000810043f */
[----:B------:R-:W-:Y:S05]  /*fa10*/  @!P2 BRA `(.L_x_427) ;  /* 0x000000000004a947 */ /* 0x000fea0003800000 */
[----:B------:R-:W-:Y:S01]  /*fa20*/  BPT.TRAP 0x1 ;  /* 0x000000040000795c */ /* 0x000fe20000300000 */
.L_x_427:
[----:B------:R-:W-:Y:S05]  /*fa30*/  BSYNC B0 ;  /* 0x0000000000007941 */ /* 0x000fea0003800000 */
.L_x_426:
[----:B------:R-:W1:Y:S01]  /*fa40*/  SYNCS.PHASECHK.TRANS64.TRYWAIT P2, [R97+URZ+0x298b0], R98 ;  /* 0x0298b062610075a7 */ /* 0x000e62000804017f */
[----:B------:R-:W-:Y:S01]  /*fa50*/  IMAD R41, R17, 0x5000, R208 ;  /* 0x0000500011297824 */ /* 0x000fe200078e02d0 */
[----:B------:R-:W-:Y:S01]  /*fa60*/  ULDC UR42, c[0x0][0x320] ;  /* 0x0000c800002a7ab9 */ /* 0x000fe20000000800 */
[----:B------:R-:W-:Y:S01]  /*fa70*/  ULDC.64 UR40, c[0x0][0x328] ;  /* 0x0000ca0000287ab9 */ /* 0x000fe20000000a00 */
[----:B------:R-:W-:Y:S01]  /*fa80*/  ULDC.64 UR38, c[0x0][0x318] ;  /* 0x0000c60000267ab9 */ /* 0x000fe20000000a00 */
[----:B------:R-:W-:Y:S01]  /*fa90*/  BSSY B0, `(.L_x_428) ;  /* 0x0000003000007945 */ /* 0x000fe20003800000 */
[----:B------:R-:W-:-:S03]  /*faa0*/  IMAD.IADD R48, R16, 0x1, R41 ;  /* 0x0000000110307824 */ /* 0x000fc600078e0229 */
[----:B-1----:R-:W-:Y:S05]  /*fab0*/  @!P2 BRA `(.L_x_429) ;  /* 0x000001a000dca947 */ /* 0x002fea0003800000 */
.L_x_666:
[----:B------:R-:W-:Y:S05]  /*fac0*/  BSYNC B0 ;  /* 0x0000000000007941 */ /* 0x000fea0003800000 */
.L_x_428:
[----:B------:R-:W-:Y:S01]  /*fad0*/  ISETP.GE.AND P2, PT, R168, R96, PT ;  /* 0x00000060a800720c */ /* 0x000fe20003f46270 */
[----:B------:R-:W-:Y:S01]  /*fae0*/  BSSY B0, `(.L_x_430) ;  /* 0x0000019000007945 */ /* 0x000fe20003800000 */
[-C--:B------:R-:W-:Y:S01]  /*faf0*/  IADD3 R49, R16, R41.reuse, R122 ;  /* 0x0000002910317210 */ /* 0x080fe20007ffe07a */
[----:B---3--:R-:W-:Y:S01]  /*fb00*/  IMAD.WIDE R44, R24, 0xa0, R118 ;  /* 0x000000a0182c7825 */ /* 0x008fe200078e0276 */
[CC--:B------:R-:W-:Y:S02]  /*fb10*/  IADD3 R50, R16.reuse, R41.reuse, R120 ;  /* 0x0000002910327210 */ /* 0x0c0fe40007ffe078 */
[----:B------:R-:W-:-:S07]  /*fb20*/  IADD3 R51, R16, R41, R130 ;  /* 0x0000002910337210 */ /* 0x000fce0007ffe082 */
[----:B------:R-:W-:Y:S05]  /*fb30*/  @P2 BRA `(.L_x_431) ;  /* 0x00000000004c2947 */ /* 0x000fea0003800000 */
[----:B0-----:R-:W-:Y:S02]  /*fb40*/  IMAD.MOV.U32 R40, RZ, RZ, R114 ;  /* 0x000000ffff287224 */ /* 0x001fe400078e0072 */
[----:B------:R-:W-:Y:S02]  /*fb50*/  IMAD.MOV.U32 R41, RZ, RZ, R33 ;  /* 0x000000ffff297224 */ /* 0x000fe400078e0021 */
[----:B------:R-:W-:Y:S02]  /*fb60*/  IMAD R43, R45, UR40, RZ ;  /* 0x000000282d2b7c24 */ /* 0x000fe4000f8e02ff */
[----:B------:R-:W-:-:S04]  /*fb70*/  IMAD.WIDE.U32 R40, R44, UR40, R40 ;  /* 0x000000282c287c25 */ /* 0x000fc8000f8e0028 */
[----:B------:R-:W-:Y:S01]  /*fb80*/  IMAD R43, R44, UR41, R43 ;  /* 0x000000292c2b7c24 */ /* 0x000fe2000f8e022b */
[----:B------:R-:W-:-:S04]  /*fb90*/  IADD3 R46, P2, R40, UR38, RZ ;  /* 0x00000026282e7c10 */ /* 0x000fc8000ff5e0ff */
[----:B------:R-:W-:Y:S02]  /*fba0*/  IADD3.X R47, R41, UR39, R43, P2, !PT ;  /* 0x00000027292f7c10 */ /* 0x000fe400097fe42b */
[----:B------:R-:W-:-:S13]  /*fbb0*/  ISETP.GE.AND P2, PT, R18, UR42, PT ;  /* 0x0000002a12007c0c */ /* 0x000fda000bf46270 */
[----:B------:R-:W0:Y:S04]  /*fbc0*/  @!P2 LDS.128 R40, [R48+0xa400] ;  /* 0x00a400003028a984 */ /* 0x000e280000000c00 */
[----:B0-----:R-:W-:Y:S01]  /*fbd0*/  @!P2 STG.E.128 desc[UR54][R46.64], R40 ;  /* 0x000000282e00a986 */ /* 0x001fe2000c101d36 */
        /* <DEDUP_REMOVED lines=8> */
[----:B0-----:R2:W-:Y:S02]  /*fc60*/  @!P2 STG.E.128 desc[UR54][R46.64+0x60], R40 ;  /* 0x000060282e00a986 */ /* 0x0015e4000c101d36 */
.L_x_431:
[----:B------:R-:W-:Y:S05]  /*fc70*/  BSYNC B0 ;  /* 0x0000000000007941 */ /* 0x000fea0003800000 */
.L_x_430:
[----:B------:R-:W-:Y:S01]  /*fc80*/  ISETP.GE.AND P2, PT, R216, R96, PT ;  /* 0x00000060d800720c */ /* 0x000fe20003f46270 */
[----:B------:R-:W-:-:S12]  /*fc90*/  BSSY B0, `(.L_x_432) ;  /* 0x0000017000007945 */ /* 0x000fd80003800000 */
[----:B------:R-:W-:Y:S05]  /*fca0*/  @P2 BRA `(.L_x_433) ;  /* 0x0000000000542947 */ /* 0x000fea0003800000 */
[----:B--2---:R-:W-:Y:S01]  /*fcb0*/  IADD3 R43, P2, R44, 0x80, RZ ;  /* 0x000000802c2b7810 */ /* 0x004fe20007f5e0ff */
[----:B0-----:R-:W-:Y:S01]  /*fcc0*/  IMAD.MOV.U32 R40, RZ, RZ, R114 ;  /* 0x000000ffff287224 */ /* 0x001fe200078e0072 */
[----:B------:R-:W-:-:S03]  /*fcd0*/  MOV R41, R33 ;  /* 0x0000002100297202 */ /* 0x000fc60000000f00 */
[----:B------:R-:W-:Y:S02]  /*fce0*/  IMAD.X R44, RZ, RZ, R45, P2 ;  /* 0x000000ffff2c7224 */ /* 0x000fe400010e062d */
[----:B------:R-:W-:-:S04]  /*fcf0*/  IMAD.WIDE.U32 R40, R43, UR40, R40 ;  /* 0x000000282b287c25 */ /* 0x000fc8000f8e0028 */
[----:B------:R-:W-:-:S04]  /*fd00*/  IMAD R44, R44, UR40, RZ ;  /* 0x000000282c2c7c24 */ /* 0x000fc8000f8e02ff */
        /* <DEDUP_REMOVED lines=15> */
.L_x_433:
[----:B------:R-:W-:Y:S05]  /*fe00*/  BSYNC B0 ;  /* 0x0000000000007941 */ /* 0x000fea0003800000 */
.L_x_432:
[----:B0-23--:R-:W2:Y:S01]  /*fe10*/  LDL R40, [R1+0x10] ;  /* 0x0000100001287983 */ /* 0x00dea20000100800 */
[----:B------:R-:W-:Y:S02]  /*fe20*/  VIADD R17, R17, 0x1 ;  /* 0x0000000111117836 */ /* 0x000fe40000000000 */
[----:B-1----:R-:W-:Y:S01]  /*fe30*/  @!P3 VIADD R97, R97, 0x298c0 ;  /* 0x000298c06161b836 */ /* 0x002fe20000000000 */
[----:B------:R-:W-:Y:S01]  /*fe40*/  @!PT LDS RZ, [RZ] ;  /* 0x00000000fffff984 */ /* 0x000fe20000000800 */
[----:B------:R-:W-:Y:S01]  /*fe50*/  @!PT LDS RZ, [RZ] ;  /* 0x00000000fffff984 */ /* 0x000fe20000000800 */
[----:B------:R-:W-:Y:S01]  /*fe60*/  @!PT LDS RZ, [RZ] ;  /* 0x00000000fffff984 */ /* 0x000fe20000000800 */
[----:B------:R-:W-:Y:S01]  /*fe70*/  @!PT LDS RZ, [RZ] ;  /* 0x00000000fffff984 */ /* 0x000fe20000000800 */
[----:B------:R0:W-:Y:S06]  /*fe80*/  MEMBAR.ALL.CTA ;  /* 0x0000000000007992 */ /* 0x0001ec0000008000 */
[----:B0-----:R-:W0:Y:S02]  /*fe90*/  FENCE.VIEW.ASYNC.S ;  /* 0x00000000000073c6 */ /* 0x001e240000000000 */
[----:B0-----:R0:W-:Y:S01]  /*fea0*/  BAR.SYNC.DEFER_BLOCKING R195, 0x80 ;  /* 0x000200c30000751d */ /* 0x0011e20000010000 */
[----:B------:R-:W-:-:S02]  /*feb0*/  ISETP.NE.AND P2, PT, R17, 0x2, PT ;  /* 0x000000021100780c */ /* 0x000fc40003f45270 */
[----:B------:R-:W-:Y:S02]  /*fec0*/  @!P3 PRMT R97, RZ, 0x654, R97 ;  /* 0x00000654ff61b816 */ /* 0x000fe40000000061 */
[----:B------:R-:W-:Y:S02]  /*fed0*/  SEL R17, R17, RZ, P2 ;  /* 0x000000ff11117207 */ /* 0x000fe40001000000 */
[----:B------:R0:W-:Y:S01]  /*fee0*/  @!P3 SYNCS.ARRIVE.TRANS64.RED.A1T0 RZ, [R97+URZ], RZ ;  /* 0x000000ff61ffb9a7 */ /* 0x0001e2000810043f */
[----:B--2---:R-:W-:Y:S02]  /*fef0*/  LOP3.LUT P4, RZ, R40, 0x2, RZ, 0xc0, !PT ;  /* 0x0000000228ff7812 */ /* 0x004fe4000788c0ff */
[----:B------:R-:W-:-:S04]  /*ff00*/  SEL R40, RZ, 0x1, P2 ;  /* 0x00000001ff287807 */ /* 0x000fc80001000000 */
[----:B------:R-:W-:-:S07]  /*ff10*/  LOP3.LUT R169, R169, R40, RZ, 0x3c, !PT ;  /* 0x00000028a9a97212 */ /* 0x000fce00078e3cff */
[----:B0-----:R-:W-:Y:S05]  /*ff20*/  @P4 BRA `(.L_x_434) ;  /* 0xffffff2c00b44947 */ /* 0x001fea000383ffff */
[----:B------:R-:W0:Y:S01]  /*ff30*/  S2R R41, SR_TID.X ;  /* 0x0000000000297919 */ /* 0x000e220000002100 */
[----:B------:R-:W-:Y:S02]  /*ff40*/  PLOP3.LUT P0, PT, PT, PT, PT, 0x8, 0x0 ;  /* 0x000000000000781c */ /* 0x000fe40003f0e170 */
[----:B0-----:R-:W-:-:S04]  /*ff50*/  SHF.R.U32.HI R41, RZ, 0x7, R41 ;  /* 0x00000007ff297819 */ /* 0x001fc80000011629 */
[----:B------:R-:W-:-:S13]  /*ff60*/  ISETP.NE.AND P4, PT, R41, 0x1, PT ;  /* 0x000000012900780c */ /* 0x000fda0003f85270 */
[----:B------:R-:W-:Y:S06]  /*ff70*/  @!P4 BAR.ARV 0x9, 0x100 ;  /* 0x024400000000cb1d */ /* 0x000fec0000002000 */
.L_x_330:
[----:B------:R-:W-:Y:S05]  /*ff80*/  @P0 BRA `(.L_x_435) ;  /* 0x00000000000c0947 */ /* 0x000fea0003800000 */
[----:B------:R-:W1:Y:S01]  /*ff90*/  FENCE.VIEW.ASYNC.G ;  /* 0x00000000000073c6 */ /* 0x000e620000000100 */
[----:B------:R-:W-:Y:S05]  /*ffa0*/  WARPSYNC.ALL ;  /* 0x0000000000007948 */ /* 0x000fea0003800000 */
[----:B-1----:R-:W-:Y:S06]  /*ffb0*/  BAR.ARV 0xc, 0x180 ;  /* 0x0306000000007b1d */ /* 0x002fec0000002000 */
.L_x_435:
[----:B------:R-:W2:Y:S01]  /*ffc0*/  LDL R0, [R1+0x10] ;  /* 0x0000100001007983 */ /* 0x000ea20000100800 */
[----:B------:R-:W-:Y:S01]  /*ffd0*/  ULDC.64 UR6, c[0x0][0x998] ;  /* 0x0002660000067ab9 */ /* 0x000fe20000000a00 */
[----:B------:R-:W-:Y:S01]  /*ffe0*/  ULDC.64 UR4, c[0x0][0x990] ;  /* 0x0002640000047ab9 */ /* 0x000fe20000000a00 */
[----:B------:R-:W-:Y:S02]  /*fff0*/  ISETP.NE.U32.AND P1, PT, RZ, UR6, PT ;  /* 0x00000006ff007c0c */ /* 0x000fe4000bf25070 */
[----:B------:R-:W-:Y:S02]  /*10000*/  ISETP.NE.U32.AND P0, PT, RZ, UR4, PT ;  /* 0x00000004ff007c0c */ /* 0x000fe4000bf05070 */
[----:B------:R-:W-:Y:S02]  /*10010*/  ISETP.NE.AND.EX P1, PT, RZ, UR7, PT, P1 ;  /* 0x00000007ff007c0c */ /* 0x000fe4000bf25310 */
[----:B------:R-:W-:-:S11]  /*10020*/  ISETP.NE.AND.EX P0, PT, RZ, UR5, PT, P0 ;  /* 0x00000005ff007c0c */ /* 0x000fd6000bf05300 */
[----:B------:R-:W1:Y:S08]  /*10030*/  @P1 LDC.64 R8, c[0x0][0x9b8] ;  /* 0x00026e00ff081b82 */ /* 0x000e700000000a00 */
[----:B0-----:R-:W0:Y:S08]  /*10040*/  @P0 LDC.64 R6, c[0x0][0x9a8] ;  /* 0x00026a00ff060b82 */ /* 0x001e300000000a00 */
[----:B------:R-:W3:Y:S08]  /*10050*/  @P0 LDC.64 R10, c[0x0][0x9b0] ;  /* 0x00026c00ff0a0b82 */ /* 0x000ef00000000a00 */
[----:B------:R-:W4:Y:S01]  /*10060*/  @P1 LDC.64 R12, c[0x0][0x9c0] ;  /* 0x00027000ff0c1b82 */ /* 0x000f220000000a00 */
[----:B-1----:R-:W-:-:S02]  /*10070*/  @P1 IMAD R2, R214, R8, RZ ;  /* 0x00000008d6021224 */ /* 0x002fc400078e02ff */
[----:B------:R-:W-:-:S04]  /*10080*/  @P1 IMAD.WIDE.U32 R4, R206, R8, RZ ;  /* 0x00000008ce041225 */ /* 0x000fc800078e00ff */
[C---:B------:R-:W-:Y:S02]  /*10090*/  @P1 IMAD R9, R206.reuse, R9, R2 ;  /* 0x00000009ce091224 */ /* 0x040fe400078e0202 */
[----:B0-----:R-:W-:-:S04]  /*100a0*/  @P0 IMAD.WIDE.U32 R2, R206, R6, RZ ;  /* 0x00000006ce020225 */ /* 0x001fc800078e00ff */
[----:B------:R-:W-:Y:S01]  /*100b0*/  @P1 IMAD.IADD R5, R5, 0x1, R9 ;  /* 0x0000000105051824 */ /* 0x000fe200078e0209 */
[----:B--2---:R-:W-:Y:S01]  /*100c0*/  LOP3.LUT P4, RZ, R0, 0x4, RZ, 0xc0, !PT ;  /* 0x0000000400ff7812 */ /* 0x004fe2000788c0ff */
[----:B------:R-:W-:-:S04]  /*100d0*/  @P0 IMAD R0, R214, R6, RZ ;  /* 0x00000006d6000224 */ /* 0x000fc800078e02ff */
[----:B------:R-:W-:Y:S01]  /*100e0*/  @P0 IMAD R7, R206, R7, R0 ;  /* 0x00000007ce070224 */ /* 0x000fe200078e0200 */
[----:B------:R-:W-:-:S03]  /*100f0*/  MOV R0, 0x3f800000 ;  /* 0x3f80000000007802 */ /* 0x000fc60000000f00 */
[----:B------:R-:W-:Y:S02]  /*10100*/  @P0 IMAD.IADD R3, R3, 0x1, R7 ;  /* 0x0000000103030824 */ /* 0x000fe400078e0207 */
[----:B----4-:R-:W-:-:S04]  /*10110*/  @P1 IMAD.WIDE.U32 R6, R204, R12, R4 ;  /* 0x0000000ccc061225 */ /* 0x010fc800078e0004 */
[----:B---3--:R-:W-:Y:S01]  /*10120*/  @P0 IMAD.WIDE.U32 R2, R204, R10, R2 ;  /* 0x0000000acc020225 */ /* 0x008fe200078e0002 */
[----:B------:R-:W-:-:S03]  /*10130*/  @P1 LEA R8, P3, R6, UR6, 0x2 ;  /* 0x0000000606081c11 */ /* 0x000fc6000f8610ff */
[----:B------:R-:W-:Y:S01]  /*10140*/  @P0 IMAD R5, R204, R11, R3 ;  /* 0x0000000bcc050224 */ /* 0x000fe200078e0203 */
[----:B------:R-:W-:Y:S01]  /*10150*/  @P0 LEA R4, P2, R2, UR4, 0x2 ;  /* 0x0000000402040c11 */ /* 0x000fe2000f8410ff */
[----:B------:R-:W-:Y:S01]  /*10160*/  @P1 IMAD R3, R204, R13, R7 ;  /* 0x0000000dcc031224 */ /* 0x000fe200078e0207 */
[----:B------:R-:W-:Y:S02]  /*10170*/  ULDC UR4, c[0x0][0x988] ;  /* 0x0002620000047ab9 */ /* 0x000fe40000000800 */
[----:B------:R-:W-:Y:S02]  /*10180*/  @P0 LEA.HI.X R5, R2, UR5, R5, 0x2, P2 ;  /* 0x0000000502050c11 */ /* 0x000fe400090f1405 */
[----:B------:R-:W-:Y:S01]  /*10190*/  @P1 LEA.HI.X R9, R6, UR7, R3, 0x2, P3 ;  /* 0x0000000706091c11 */ /* 0x000fe200098f1403 */
[----:B------:R-:W-:-:S04]  /*101a0*/  IMAD.MOV.U32 R3, RZ, RZ, 0x3f800000 ;  /* 0x3f800000ff037424 */ /* 0x000fc800078e00ff */
[----:B------:R-:W2:Y:S04]  /*101b0*/  @P1 LDG.E R0, desc[UR54][R8.64] ;  /* 0x0000003608001981 */ /* 0x000ea8000c1e1900 */
[----:B------:R-:W2:Y:S01]  /*101c0*/  @P0 LDG.E R3, desc[UR54][R4.64] ;  /* 0x0000003604030981 */ /* 0x000ea2000c1e1900 */
[----:B------:R-:W-:Y:S01]  /*101d0*/  BSSY B0, `(.L_x_436) ;  /* 0x0000022000007945 */ /* 0x000fe20003800000 */
[----:B------:R-:W-:Y:S02]  /*101e0*/  IMAD.MOV.U32 R6, RZ, RZ, RZ ;  /* 0x000000ffff067224 */ /* 0x000fe400078e00ff */
[----:B--2---:R-:W-:-:S04]  /*101f0*/  FMUL.FTZ R0, R3, R0 ;  /* 0x0000000003007220 */ /* 0x004fc80000410000 */
[----:B------:R-:W-:Y:S01]  /*10200*/  FMUL.FTZ R2, R0, UR4 ;  /* 0x0000000400027c20 */ /* 0x000fe20008410000 */
[----:B------:R-:W-:Y:S06]  /*10210*/  @!P4 BRA `(.L_x_437) ;  /* 0x000000000074c947 */ /* 0x000fec0003800000 */
[----:B------:R-:W-:Y:S01]  /*10220*/  ISETP.NE.AND P0, PT, R211, RZ, PT ;  /* 0x000000ffd300720c */ /* 0x000fe20003f05270 */
[----:B------:R-:W-:-:S03]  /*10230*/  ULDC UR4, c[0x0][0x9f0] ;  /* 0x00027c0000047ab9 */ /* 0x000fc60000000800 */
[----:B------:R-:W-:-:S04]  /*10240*/  SEL R9, R211, UR4, P0 ;  /* 0x00000004d3097c07 */ /* 0x000fc80008000000 */
[-C--:B------:R-:W-:Y:S02]  /*10250*/  IABS R6, R9.reuse ;  /* 0x0000000900067213 */ /* 0x080fe40000000000 */
[----:B------:R-:W-:Y:S02]  /*10260*/  IADD3 R0, R147, -0x1, R9 ;  /* 0xffffffff93007810 */ /* 0x000fe40007ffe009 */
[----:B------:R-:W0:Y:S01]  /*10270*/  I2F.RP R3, R6 ;  /* 0x0000000600037306 */ /* 0x000e220000209400 */
[-C--:B------:R-:W-:Y:S02]  /*10280*/  IABS R10, R9.reuse ;  /* 0x00000009000a7213 */ /* 0x080fe40000000000 */
        /* <DEDUP_REMOVED lines=19> */
[----:B------:R-:W-:Y:S01]  /*103c0*/  @!P2 IMAD.MOV R5, RZ, RZ, -R5 ;  /* 0x000000ffff05a224 */ /* 0x000fe200078e0a05 */
[----:B------:R-:W-:-:S05]  /*103d0*/  @!P1 LOP3.LUT R5, RZ, R9, RZ, 0x33, !PT ;  /* 0x00000009ff059212 */ /* 0x000fca00078e33ff */
[----:B------:R-:W-:-:S07]  /*103e0*/  IMAD.MOV.U32 R6, RZ, RZ, R5 ;  /* 0x000000ffff067224 */ /* 0x000fce00078e0005 */
.L_x_437:
[----:B------:R-:W-:Y:S05]  /*103f0*/  BSYNC B0 ;  /* 0x0000000000007941 */ /* 0x000fea0003800000 */
.L_x_436:
[-C--:B------:R-:W-:Y:S01]  /*10400*/  IMAD R201, R217, R6.reuse, RZ ;  /* 0x00000006d9c97224 */ /* 0x080fe200078e02ff */
[----:B------:R-:W-:Y:S02]  /*10410*/  PLOP3.LUT P0, PT, PT, PT, PT, 0x80, 0x0 ;  /* 0x000000000000781c */ /* 0x000fe40003f0f070 */
[----:B------:R-:W-:Y:S02]  /*10420*/  CS2R R8, SRZ ;  /* 0x0000000000087805 */ /* 0x000fe4000001ff00 */
[----:B------:R-:W-:Y:S02]  /*10430*/  CS2R R88, SRZ ;  /* 0x0000000000587805 */ /* 0x000fe4000001ff00 */
[----:B------:R-:W-:Y:S02]  /*10440*/  CS2R R4, SRZ ;  /* 0x0000000000047805 */ /* 0x000fe4000001ff00 */
[----:B------:R-:W-:Y:S01]  /*10450*/  VIADDMNMX R147, R201, R6, R147, PT ;  /* 0x00000006c9937246 */ /* 0x000fe20003800193 */
[----:B------:R-:W-:Y:S01]  /*10460*/  IMAD.MOV.U32 R104, RZ, RZ, RZ ;  /* 0x000000ffff687224 */ /* 0x000fe200078e00ff */
[----:B------:R-:W-:-:S02]  /*10470*/  CS2R R52, SRZ ;  /* 0x0000000000347805 */ /* 0x000fc4000001ff00 */
[----:B------:R-:W-:Y:S02]  /*10480*/  CS2R R48, SRZ ;  /* 0x0000000000307805 */ /* 0x000fe4000001ff00 */
[----:B------:R-:W-:Y:S02]  /*10490*/  ISETP.GT.AND P1, PT, R147, R201, PT ;  /* 0x000000c99300720c */ /* 0x000fe40003f24270 */
[----:B------:R-:W-:Y:S02]  /*104a0*/  CS2R R108, SRZ ;  /* 0x00000000006c7805 */ /* 0x000fe4000001ff00 */
[----:B------:R-:W-:Y:S02]  /*104b0*/  MOV R42, RZ ;  /* 0x000000ff002a7202 */ /* 0x000fe40000000f00 */
        /* <DEDUP_REMOVED lines=10> */
[----:B------:R-:W-:-:S02]  /*10560*/  CS2R R64, SRZ ;  /* 0x0000000000407805 */ /* 0x000fc4000001ff00 */
[----:B------:R-:W-:Y:S02]  /*10570*/  MOV R47, RZ ;  /* 0x000000ff002f7202 */ /* 0x000fe40000000f00 */
[----:B------:R-:W-:Y:S01]  /*10580*/  CS2R R98, SRZ ;  /* 0x0000000000627805 */ /* 0x000fe2000001ff00 */
[----:B------:R-:W-:Y:S01]  /*10590*/  IMAD.MOV.U32 R120, RZ, RZ, RZ ;  /* 0x000000ffff787224 */ /* 0x000fe200078e00ff */
[----:B------:R-:W-:Y:S01]  /*105a0*/  CS2R R72, SRZ ;  /* 0x0000000000487805 */ /* 0x000fe2000001ff00 */
[----:B------:R-:W-:Y:S01]  /*105b0*/  IMAD.MOV.U32 R39, RZ, RZ, RZ ;  /* 0x000000ffff277224 */ /* 0x000fe200078e00ff */
[----:B------:R-:W-:Y:S02]  /*105c0*/  CS2R R110, SRZ ;  /* 0x00000000006e7805 */ /* 0x000fe4000001ff00 */
[----:B------:R-:W-:Y:S01]  /*105d0*/  CS2R R54, SRZ ;  /* 0x0000000000367805 */ /* 0x000fe2000001ff00 */
[----:B------:R-:W-:Y:S01]  /*105e0*/  IMAD.MOV.U32 R152, RZ, RZ, RZ ;  /* 0x000000ffff987224 */ /* 0x000fe200078e00ff */
[----:B------:R-:W-:Y:S01]  /*105f0*/  MOV R74, RZ ;  /* 0x000000ff004a7202 */ /* 0x000fe20000000f00 */
[----:B------:R-:W-:Y:S01]  /*10600*/  IMAD.MOV.U32 R77, RZ, RZ, RZ ;  /* 0x000000ffff4d7224 */ /* 0x000fe200078e00ff */
[----:B------:R-:W-:Y:S01]  /*10610*/  CS2R R32, SRZ ;  /* 0x0000000000207805 */ /* 0x000fe2000001ff00 */
[----:B------:R-:W-:Y:S01]  /*10620*/  IMAD.MOV.U32 R112, RZ, RZ, RZ ;  /* 0x000000ffff707224 */ /* 0x000fe200078e00ff */
[----:B------:R-:W-:Y:S01]  /*10630*/  CS2R R84, SRZ ;  /* 0x0000000000547805 */ /* 0x000fe2000001ff00 */
[----:B------:R-:W-:Y:S01]  /*10640*/  IMAD.MOV.U32 R118, RZ, RZ, RZ ;  /* 0x000000ffff767224 */ /* 0x000fe200078e00ff */
[----:B------:R-:W-:Y:S01]  /*10650*/  CS2R R24, SRZ ;  /* 0x0000000000187805 */ /* 0x000fe2000001ff00 */
[----:B------:R-:W-:Y:S01]  /*10660*/  IMAD.MOV.U32 R63, RZ, RZ, RZ ;  /* 0x000000ffff3f7224 */ /* 0x000fe200078e00ff */
[----:B------:R-:W-:Y:S01]  /*10670*/  MOV R12, RZ ;  /* 0x000000ff000c7202 */ /* 0x000fe20000000f00 */
[----:B------:R-:W-:Y:S01]  /*10680*/  IMAD.MOV.U32 R69, RZ, RZ, RZ ;  /* 0x000000ffff457224 */ /* 0x000fe200078e00ff */
[----:B------:R-:W-:Y:S01]  /*10690*/  MOV R81, RZ ;  /* 0x000000ff00517202 */ /* 0x000fe20000000f00 */
[----:B------:R-:W-:-:S02]  /*106a0*/  IMAD.MOV.U32 R34, RZ, RZ, RZ ;  /* 0x000000ffff227224 */ /* 0x000fc400078e00ff */
[----:B------:R-:W-:Y:S02]  /*106b0*/  IMAD.MOV.U32 R67, RZ, RZ, RZ ;  /* 0x000000ffff437224 */ /* 0x000fe400078e00ff */
[----:B------:R-:W-:Y:S02]  /*106c0*/  IMAD.MOV.U32 R79, RZ, RZ, RZ ;  /* 0x000000ffff4f7224 */ /* 0x000fe400078e00ff */
[----:B------:R-:W-:Y:S02]  /*106d0*/  IMAD.MOV.U32 R61, RZ, RZ, RZ ;  /* 0x000000ffff3d7224 */ /* 0x000fe400078e00ff */
[----:B------:R-:W-:Y:S02]  /*106e0*/  IMAD.MOV.U32 R150, RZ, RZ, RZ ;  /* 0x000000ffff967224 */ /* 0x000fe400078e00ff */
[----:B------:R-:W-:Y:S02]  /*106f0*/  IMAD.MOV.U32 R6, RZ, RZ, RZ ;  /* 0x000000ffff067224 */ /* 0x000fe400078e00ff */
[----:B------:R-:W-:-:S02]  /*10700*/  IMAD.MOV.U32 R0, RZ, RZ, RZ ;  /* 0x000000ffff007224 */ /* 0x000fc400078e00ff */
[----:B------:R-:W-:Y:S02]  /*10710*/  IMAD.MOV.U32 R87, RZ, RZ, RZ ;  /* 0x000000ffff577224 */ /* 0x000fe400078e00ff */
[----:B------:R-:W-:Y:S01]  /*10720*/  IMAD.MOV.U32 R83, RZ, RZ, RZ ;  /* 0x000000ffff537224 */ /* 0x000fe200078e00ff */
[----:B------:R-:W-:Y:S06]  /*10730*/  @!P1 BRA `(.L_x_438) ;  /* 0x000000e400089947 */ /* 0x000fec0003800000 */
[----:B------:R-:W-:-:S03]  /*10740*/  UMOV UR4, 0xffffffff ;  /* 0xffffffff00047882 */ /* 0x000fc60000000000 */
[----:B------:R-:W-:Y:S05]  /*10750*/  BRA.DIV UR4, `(.L_x_439) ;  /* 0x0000019604c87947 */ /* 0x000fea000b800000 */
[----:B------:R-:W0:Y:S02]  /*10760*/  S2R R0, SR_TID.X ;  /* 0x0000000000007919 */ /* 0x000e240000002100 */
[----:B0-----:R-:W-:-:S05]  /*10770*/  VIADD R3, R0, 0xffffff80 ;  /* 0xffffff8000037836 */ /* 0x001fca0000000000 */
[----:B------:R-:W-:-:S04]  /*10780*/  SHF.R.S32.HI R0, RZ, 0x1f, R3 ;  /* 0x0000001fff007819 */ /* 0x000fc80000011403 */
[----:B------:R-:W-:-:S04]  /*10790*/  LEA.HI R0, R0, R3, RZ, 0x7 ;  /* 0x0000000300007211 */ /* 0x000fc800078f38ff */
[----:B------:R-:W-:-:S05]  /*107a0*/  SHF.R.S32.HI R0, RZ, 0x7, R0 ;  /* 0x00000007ff007819 */ /* 0x000fca0000011400 */
[----:B------:R0:W1:Y:S02]  /*107b0*/  SHFL.IDX PT, R202, R0, RZ, 0x1f ;  /* 0x00001fff00ca7589 */ /* 0x00006400000e0000 */
.L_x_669:
[----:B01----:R-:W-:Y:S01]  /*107c0*/  LEA.HI R0, R202, R202, RZ, 0x1 ;  /* 0x000000caca007211 */ /* 0x003fe200078f08ff */
[----:B------:R-:W-:-:S03]  /*107d0*/  ULOP3.LUT UP0, URZ, UR52, 0x9f, URZ, 0xc0, !UPT ;  /* 0x0000009f343f7892 */ /* 0x000fc6000f80c03f */
[----:B------:R-:W-:-:S03]  /*107e0*/  LOP3.LUT R3, R0, 0x3e, RZ, 0xc0, !PT ;  /* 0x0000003e00037812 */ /* 0x000fc600078ec0ff */
[----:B------:R-:W-:Y:S02]  /*107f0*/  PLOP3.LUT P0, PT, PT, PT, UP0, 0x80, 0x0 ;  /* 0x000000000000781c */ /* 0x000fe40003f0f008 */
[----:B------:R-:W-:-:S05]  /*10800*/  IMAD.IADD R3, R202, 0x1, -R3 ;  /* 0x00000001ca037824 */ /* 0x000fca00078e0a03 */
[----:B------:R-:W-:-:S04]  /*10810*/  LEA R3, R3, UR52, 0xc ;  /* 0x0000003403037c11 */ /* 0x000fc8000f8e60ff */
[----:B------:R-:W-:-:S04]  /*10820*/  SHF.R.U32.HI R3, RZ, 0x4, R3 ;  /* 0x00000004ff037819 */ /* 0x000fc80000011603 */
[----:B------:R-:W-:Y:S01]  /*10830*/  LOP3.LUT R44, R3, 0x3fff, RZ, 0xc0, !PT ;  /* 0x00003fff032c7812 */ /* 0x000fe200078ec0ff */
[----:B------:R-:W-:Y:S06]  /*10840*/  @!P0 BRA `(.L_x_440) ;  /* 0x0000000000408947 */ /* 0x000fec0003800000 */
[----:B------:R-:W-:Y:S01]  /*10850*/  MOV R0, 0x0 ;  /* 0x0000000000007802 */ /* 0x000fe20000000f00 */
[----:B------:R-:W-:Y:S01]  /*10860*/  ULDC.64 UR4, c[0x4][0xa0] ;  /* 0x0100280000047ab9 */ /* 0x000fe20000000a00 */
[----:B------:R-:W-:Y:S01]  /*10870*/  ULDC.64 UR6, c[0x4][0xa8] ;  /* 0x01002a0000067ab9 */ /* 0x000fe20000000a00 */
[----:B------:R-:W-:Y:S01]  /*10880*/  IMAD.U32 R4, RZ, RZ, UR4 ;  /* 0x00000004ff047e24 */ /* 0x000fe2000f8e00ff */
[----:B------:R0:W1:Y:S01]  /*10890*/  LDC.64 R14, c[0x4][R0] ;  /* 0x01000000000e7b82 */ /* 0x0000620000000a00 */
[----:B------:R-:W-:Y:S01]  /*108a0*/  MOV R5, UR5 ;  /* 0x0000000500057c02 */ /* 0x000fe20008000f00 */
[----:B------:R-:W-:Y:S01]  /*108b0*/  ULDC.64 UR4, c[0x4][0x38] ;  /* 0x01000e0000047ab9 */ /* 0x000fe20000000a00 */
[----:B------:R-:W-:Y:S01]  /*108c0*/  IMAD.U32 R6, RZ, RZ, UR6 ;  /* 0x00000006ff067e24 */ /* 0x000fe2000f8e00ff */
[----:B------:R-:W-:Y:S01]  /*108d0*/  MOV R12, 0x1 ;  /* 0x00000001000c7802 */ /* 0x000fe20000000f00 */
[----:B------:R-:W-:Y:S02]  /*108e0*/  IMAD.U32 R7, RZ, RZ, UR7 ;  /* 0x00000007ff077e24 */ /* 0x000fe4000f8e00ff */
[----:B------:R-:W-:-:S02]  /*108f0*/  IMAD.U32 R10, RZ, RZ, UR4 ;  /* 0x00000004ff0a7e24 */ /* 0x000fc4000f8e00ff */
[----:B------:R-:W-:Y:S02]  /*10900*/  IMAD.U32 R11, RZ, RZ, UR5 ;  /* 0x00000005ff0b7e24 */ /* 0x000fe4000f8e00ff */
[----:B------:R-:W-:Y:S02]  /*10910*/  IMAD.MOV.U32 R8, RZ, RZ, 0x70 ;  /* 0x00000070ff087424 */ /* 0x000fe400078e00ff */
[----:B0-----:R-:W-:-:S07]  /*10920*/  IMAD.MOV.U32 R13, RZ, RZ, RZ ;  /* 0x000000ffff0d7224 */ /* 0x001fce00078e00ff */
[----:B------:R-:W-:-:S07]  /*10930*/  LEPC R20, `(.L_x_440) ;  /* 0x000000001014794e */ /* 0x000fce0000000000 */
[----:B-1---5:R-:W-:Y:S05]  /*10940*/  CALL.ABS.NOINC R14 ;  /* 0x000000000e007343 */ /* 0x022fea0003c00000 */
.L_x_440:
[----:B------:R-:W-:Y:S02]  /*10950*/  ULDC UR4, c[0x0][0x3f4] ;  /* 0x0000fd0000047ab9 */ /* 0x000fe40000000800 */
[----:B------:R-:W-:-:S13]  /*10960*/  ISETP.LT.AND P0, PT, RZ, UR4, PT ;  /* 0x00000004ff007c0c */ /* 0x000fda000bf01270 */
[----:B------:R-:W-:Y:S05]  /*10970*/  @P0 BRA `(.L_x_441) ;  /* 0x0000000000400947 */ /* 0x000fea0003800000 */
[----:B------:R-:W-:-:S04]  /*10980*/  ULEA.HI UR4, UR43, UR43, URZ, 0x1 ;  /* 0x0000002b2b047291 */ /* 0x000fc8000f8f083f */
[----:B------:R-:W-:-:S04]  /*10990*/  ULOP3.LUT UR4, UR4, 0xfffffffe, URZ, 0xc0, !UPT ;  /* 0xfffffffe04047892 */ /* 0x000fc8000f8ec03f */
[----:B------:R-:W-:-:S06]  /*109a0*/  UIADD3 UR4, UR43, -UR4, URZ ;  /* 0x800000042b047290 */ /* 0x000fcc000fffe03f */
[----:B------:R-:W-:-:S05]  /*109b0*/  IMAD.U32 R3, RZ, RZ, UR4 ;  /* 0x00000004ff037e24 */ /* 0x000fca000f8e00ff */
[----:B------:R-:W-:-:S04]  /*109c0*/  SHF.L.U32 R3, R3, 0x1f, RZ ;  /* 0x0000001f03037819 */ /* 0x000fc800000006ff */
[----:B------:R0:W1:Y:S03]  /*109d0*/  SYNCS.PHASECHK.TRANS64.TRYWAIT P0, [R16+URZ+0x29800], R3 ;  /* 0x02980003100075a7 */ /* 0x000066000800017f */
[----:B-1----:R-:W-:Y:S05]  /*109e0*/  @!P0 NANOSLEEP.SYNCS 0x989680 ;  /* 0x009896800000895d */ /* 0x002fea0003900000 */
[----:B------:R-:W1:Y:S01]  /*109f0*/  @!P0 SYNCS.PHASECHK.TRANS64 P0, [R16+URZ+0x29800], R3 ;  /* 0x02980003100085a7 */ /* 0x000e62000800007f */
[----:B------:R-:W-:Y:S04]  /*10a00*/  BSSY B0, `(.L_x_442) ;  /* 0x0000006000007945 */ /* 0x000fe80003800000 */
[----:B-1----:R-:W-:Y:S05]  /*10a10*/  @P0 BRA `(.L_x_443) ;  /* 0x0000000000100947 */ /* 0x002fea0003800000 */
.L_x_444:
[----:B-1----:R1:W2:Y:S02]  /*10a20*/  SYNCS.PHASECHK.TRANS64.TRYWAIT P0, [R16+URZ+0x29800], R3 ;  /* 0x02980003100075a7 */ /* 0x0022a4000800017f */
[----:B--2---:R-:W-:Y:S05]  /*10a30*/  @!P0 NANOSLEEP.SYNCS 0x989680 ;  /* 0x009896800000895d */ /* 0x004fea0003900000 */
[----:B------:R-:W2:Y:S02]  /*10a40*/  @!P0 SYNCS.PHASECHK.TRANS64 P0, [R16+URZ+0x29800], R3 ;  /* 0x02980003100085a7 */ /* 0x000ea4000800007f */
[----:B--2---:R-:W-:Y:S05]  /*10a50*/  @!P0 BRA `(.L_x_444) ;  /* 0xfffffffc00f08947 */ /* 0x004fea000383ffff */
.L_x_443:
[----:B------:R-:W-:Y:S05]  /*10a60*/  BSYNC B0 ;  /* 0x0000000000007941 */ /* 0x000fea0003800000 */
.L_x_442:
[----:B------:R-:W-:Y:S05]  /*10a70*/  BRA `(.L_x_445) ;  /* 0x0000006c00287947 */ /* 0x000fea0003800000 */
.L_x_441:
[----:B------:R-:W0:Y:S01]  /*10a80*/  LDC.64 R26, c[0x0][0x3e8] ;  /* 0x0000fa00ff1a7b82 */ /* 0x000e220000000a00 */
[----:B------:R-:W-:Y:S01]  /*10a90*/  ULOP3.LUT UP0, URZ, UR52, 0x1bf, URZ, 0xc0, !UPT ;  /* 0x000001bf343f7892 */ /* 0x000fe2000f80c03f */
[----:B-----5:R-:W-:Y:S01]  /*10aa0*/  SHF.R.S32.HI R0, RZ, 0x1f, R144 ;  /* 0x0000001fff007819 */ /* 0x020fe20000011490 */
[----:B------:R-:W-:Y:S01]  /*10ab0*/  ULDC.64 UR4, c[0x0][0x3f8] ;  /* 0x0000fe0000047ab9 */ /* 0x000fe20000000a00 */
[----:B------:R-:W-:-:S03]  /*10ac0*/  ULDC.64 UR6, c[0x0][0x408] ;  /* 0x0001020000067ab9 */ /* 0x000fc60000000a00 */
[----:B------:R-:W-:Y:S01]  /*10ad0*/  PLOP3.LUT P0, PT, PT, PT, UP0, 0x80, 0x0 ;  /* 0x000000000000781c */ /* 0x000fe20003f0f008 */
[----:B------:R-:W1:Y:S01]  /*10ae0*/  LDC.64 R24, c[0x0][0x400] ;  /* 0x00010000ff187b82 */ /* 0x000e620000000a00 */
[C---:B------:R-:W-:Y:S02]  /*10af0*/  IMAD R3, R0.reuse, UR4, RZ ;  /* 0x0000000400037c24 */ /* 0x040fe4000f8e02ff */
[----:B------:R-:W-:Y:S02]  /*10b00*/  IMAD R5, R0, UR6, RZ ;  /* 0x0000000600057c24 */ /* 0x000fe4000f8e02ff */
[C---:B------:R-:W-:Y:S02]  /*10b10*/  IMAD R3, R144.reuse, UR5, R3 ;  /* 0x0000000590037c24 */ /* 0x040fe4000f8e0203 */
[C---:B------:R-:W-:Y:S02]  /*10b20*/  IMAD R5, R144.reuse, UR7, R5 ;  /* 0x0000000790057c24 */ /* 0x040fe4000f8e0205 */
[----:B0-----:R-:W-:-:S04]  /*10b30*/  IMAD.WIDE.U32 R26, R144, UR4, R26 ;  /* 0x00000004901a7c25 */ /* 0x001fc8000f8e001a */
[----:B------:R-:W-:Y:S02]  /*10b40*/  IMAD.IADD R28, R3, 0x1, R27 ;  /* 0x00000001031c7824 */ /* 0x000fe400078e021b */
[----:B-1----:R-:W-:-:S04]  /*10b50*/  IMAD.WIDE.U32 R24, R144, UR6, R24 ;  /* 0x0000000690187c25 */ /* 0x002fc8000f8e0018 */
[----:B------:R-:W-:Y:S01]  /*10b60*/  IMAD.IADD R29, R5, 0x1, R25 ;  /* 0x00000001051d7824 */ /* 0x000fe200078e0219 */
        /* <DEDUP_REMOVED lines=16> */
[----:B-1----:R-:W-:Y:S05]  /*10c70*/  CALL.ABS.NOINC R14 ;  /* 0x000000000e007343 */ /* 0x002fea0003c00000 */
.L_x_446:
[----:B------:R-:W-:Y:S01]  /*10c80*/  ULDC.U8 UR4, c[0x0][0x410] ;  /* 0x0001040000047ab9 */ /* 0x000fe20000000000 */
[----:B------:R-:W-:Y:S01]  /*10c90*/  BSSY B0, `(.L_x_447) ;  /* 0x00006a0000007945 */ /* 0x000fe20003800000 */
[----:B------:R-:W-:Y:S01]  /*10ca0*/  ISETP.NE.AND P0, PT, RZ, UR4, PT ;  /* 0x00000004ff007c0c */ /* 0x000fe2000bf05270 */
[----:B------:R-:W-:-:S12]  /*10cb0*/  IMAD R4, R145, 0x80, R168 ;  /* 0x0000008091047824 */ /* 0x000fd800078e02a8 */
[----:B------:R-:W-:Y:S05]  /*10cc0*/  @!P0 BRA `(.L_x_448) ;  /* 0x00000034002c8947 */ /* 0x000fea0003800000 */
[----:B------:R-:W-:-:S03]  /*10cd0*/  UMOV UR4, 0xffffffff ;  /* 0xffffffff00047882 */ /* 0x000fc60000000000 */
[----:B------:R-:W-:Y:S05]  /*10ce0*/  BRA.DIV UR4, `(.L_x_449) ;  /* 0x0000019204a47947 */ /* 0x000fea000b800000 */
[----:B------:R0:W1:Y:S04]  /*10cf0*/  SHFL.IDX PT, R27, R26, RZ, 0x1e1f ;  /* 0x001e1fff1a1b7589 */ /* 0x00006800000e0000 */
[----:B------:R0:W2:Y:S04]  /*10d00*/  SHFL.IDX PT, R14, R24, RZ, 0x1e1f ;  /* 0x001e1fff180e7589 */ /* 0x0000a800000e0000 */
[----:B------:R0:W3:Y:S04]  /*10d10*/  SHFL.IDX PT, R0, R28, RZ, 0x1e1f ;  /* 0x001e1fff1c007589 */ /* 0x0000e800000e0000 */
[----:B------:R0:W4:Y:S02]  /*10d20*/  SHFL.IDX PT, R3, R29, RZ, 0x1e1f ;  /* 0x001e1fff1d037589 */ /* 0x00012400000e0000 */
.L_x_675:
[----:B------:R-:W-:Y:S01]  /*10d30*/  ULDC UR4, c[0x0][0x448] ;  /* 0x0001120000047ab9 */ /* 0x000fe20000000800 */
[----:B------:R-:W-:Y:S01]  /*10d40*/  BSSY B1, `(.L_x_450) ;  /* 0x000004d000017945 */ /* 0x000fe20003800000 */
[----:B------:R-:W-:Y:S01]  /*10d50*/  IMAD R149, R149, UR4, RZ ;  /* 0x0000000495957c24 */ /* 0x000fe2000f8e02ff */
[----:B------:R-:W-:Y:S02]  /*10d60*/  CS2R R40, SRZ ;  /* 0x0000000000287805 */ /* 0x000fe4000001ff00 */
[----:B------:R-:W-:Y:S02]  /*10d70*/  CS2R R34, SRZ ;  /* 0x0000000000227805 */ /* 0x000fe4000001ff00 */
[----:B------:R-:W-:Y:S02]  /*10d80*/  CS2R R32, SRZ ;  /* 0x0000000000207805 */ /* 0x000fe4000001ff00 */
[----:B0-----:R-:W-:Y:S02]  /*10d90*/  CS2R R24, SRZ ;  /* 0x0000000000187805 */ /* 0x001fe4000001ff00 */
[----:B------:R-:W-:-:S02]  /*10da0*/  ISETP.GE.AND P0, PT, R4, R149, PT ;  /* 0x000000950400720c */ /* 0x000fc40003f06270 */
        /* <DEDUP_REMOVED lines=8> */
[----:B------:R-:W-:Y:S06]  /*10e30*/  @P0 BRA `(.L_x_451) ;  /* 0x0000000000f40947 */ /* 0x000fec0003800000 */
[----:B------:R-:W-:Y:S01]  /*10e40*/  ULDC UR4, c[0x0][0x3f4] ;  /* 0x0000fd0000047ab9 */ /* 0x000fe20000000800 */
[----:B------:R-:W-:Y:S02]  /*10e50*/  SHF.R.S32.HI R7, RZ, 0x1f, R170 ;  /* 0x0000001fff077819 */ /* 0x000fe400000114aa */
[----:B------:R-:W-:Y:S02]  /*10e60*/  CS2R R36, SRZ ;  /* 0x0000000000247805 */ /* 0x000fe4000001ff00 */
[----:B------:R-:W-:Y:S02]  /*10e70*/  ISETP.GE.AND P4, PT, R170, UR4, PT ;  /* 0x00000004aa007c0c */ /* 0x000fe4000bf86270 */
[----:B------:R-:W-:Y:S02]  /*10e80*/  CS2R R34, SRZ ;  /* 0x0000000000227805 */ /* 0x000fe4000001ff00 */
[----:B------:R-:W-:Y:S02]  /*10e90*/  ISETP.GE.AND P3, PT, R172, UR4, PT ;  /* 0x00000004ac007c0c */ /* 0x000fe4000bf66270 */
[----:B------:R-:W-:-:S07]  /*10ea0*/  ISETP.GE.AND P2, PT, R173, UR4, PT ;  /* 0x00000004ad007c0c */ /* 0x000fce000bf46270 */
[C---:B-1----:R-:W-:Y:S02]  /*10eb0*/  @!P4 IADD3 R4, P0, R170.reuse, R27, RZ ;  /* 0x0000001baa04c210 */ /* 0x042fe40007f1e0ff */
[----:B--2---:R-:W-:-:S03]  /*10ec0*/  @!P4 IADD3 R6, P1, R170, R14, RZ ;  /* 0x0000000eaa06c210 */ /* 0x004fc60007f3e0ff */
[--C-:B---3--:R-:W-:Y:S02]  /*10ed0*/  @!P4 IMAD.X R5, R0, 0x1, R7.reuse, P0 ;  /* 0x000000010005c824 */ /* 0x108fe400000e0607 */
[----:B----4-:R-:W-:Y:S01]  /*10ee0*/  @!P4 IMAD.X R7, R3, 0x1, R7, P1 ;  /* 0x000000010307c824 */ /* 0x010fe200008e0607 */
[----:B------:R-:W-:Y:S02]  /*10ef0*/  ISETP.GE.AND P1, PT, R171, UR4, PT ;  /* 0x00000004ab007c0c */ /* 0x000fe4000bf26270 */
[----:B------:R0:W5:Y:S01]  /*10f00*/  @!P4 LD.E.64 R36, desc[UR54][R4.64] ;  /* 0x000000360424c980 */ /* 0x000162000c101b00 */
[----:B------:R-:W-:-:S03]  /*10f10*/  SHF.R.S32.HI R11, RZ, 0x1f, R172 ;  /* 0x0000001fff0b7819 */ /* 0x000fc600000114ac */
[----:B------:R1:W5:Y:S01]  /*10f20*/  @!P4 LD.E.64 R34, desc[UR54][R6.64] ;  /* 0x000000360622c980 */ /* 0x000362000c101b00 */
[CC--:B------:R-:W-:Y:S02]  /*10f30*/  @!P3 IADD3 R8, P4, R172.reuse, R27.reuse, RZ ;  /* 0x0000001bac08b210 */ /* 0x0c0fe40007f9e0ff */
[----:B------:R-:W-:Y:S02]  /*10f40*/  CS2R R30, SRZ ;  /* 0x00000000001e7805 */ /* 0x000fe4000001ff00 */
[----:B------:R-:W-:Y:S02]  /*10f50*/  @!P3 IADD3 R10, P5, R172, R14, RZ ;  /* 0x0000000eac0ab210 */ /* 0x000fe40007fbe0ff */
[----:B------:R-:W-:Y:S02]  /*10f60*/  CS2R R32, SRZ ;  /* 0x0000000000207805 */ /* 0x000fe4000001ff00 */
[----:B------:R-:W-:Y:S01]  /*10f70*/  SHF.R.S32.HI R12, RZ, 0x1f, R173 ;  /* 0x0000001fff0c7819 */ /* 0x000fe200000114ad */
[----:B------:R-:W-:Y:S01]  /*10f80*/  @!P3 IMAD.X R9, R0, 0x1, R11, P4 ;  /* 0x000000010009b824 */ /* 0x000fe200020e060b */
[----:B------:R-:W-:-:S02]  /*10f90*/  @!P2 IADD3 R48, P4, R173, R27, RZ ;  /* 0x0000001bad30a210 */ /* 0x000fc40007f9e0ff */
[----:B------:R-:W-:Y:S02]  /*10fa0*/  ISETP.GE.AND P0, PT, R22, UR4, PT ;  /* 0x0000000416007c0c */ /* 0x000fe4000bf06270 */
[----:B------:R-:W-:Y:S01]  /*10fb0*/  @!P3 IADD3.X R11, R3, R11, RZ, P5, !PT ;  /* 0x0000000b030bb210 */ /* 0x000fe20002ffe4ff */
[C-C-:B------:R-:W-:Y:S01]  /*10fc0*/  @!P2 IMAD.X R49, R0.reuse, 0x1, R12.reuse, P4 ;  /* 0x000000010031a824 */ /* 0x140fe200020e060c */
[-C--:B------:R-:W-:Y:S01]  /*10fd0*/  @!P2 IADD3 R50, P5, R173, R14.reuse, RZ ;  /* 0x0000000ead32a210 */ /* 0x080fe20007fbe0ff */
[----:B------:R-:W5:Y:S01]  /*10fe0*/  @!P3 LD.E.64 R30, desc[UR54][R8.64] ;  /* 0x00000036081eb980 */ /* 0x000f62000c101b00 */
[----:B------:R-:W-:Y:S02]  /*10ff0*/  SHF.R.S32.HI R13, RZ, 0x1f, R171 ;  /* 0x0000001fff0d7819 */ /* 0x000fe400000114ab */
[----:B------:R-:W-:Y:S01]  /*11000*/  @!P1 IADD3 R42, P4, R171, R27, RZ ;  /* 0x0000001bab2a9210 */ /* 0x000fe20007f9e0ff */
[----:B------:R-:W-:Y:S01]  /*11010*/  @!P2 IMAD.X R51, R3, 0x1, R12, P5 ;  /* 0x000000010333a824 */ /* 0x000fe200028e060c */
[----:B------:R-:W-:Y:S01]  /*11020*/  @!P1 IADD3 R46, P5, R171, R14, RZ ;  /* 0x0000000eab2e9210 */ /* 0x000fe20007fbe0ff */
[----:B------:R2:W5:Y:S01]  /*11030*/  @!P3 LD.E.64 R32, desc[UR54][R10.64] ;  /* 0x000000360a20b980 */ /* 0x000562000c101b00 */
[----:B------:R-:W-:Y:S01]  /*11040*/  SHF.R.S32.HI R12, RZ, 0x1f, R174 ;  /* 0x0000001fff0c7819 */ /* 0x000fe200000114ae */
[--C-:B------:R-:W-:Y:S01]  /*11050*/  @!P1 IMAD.X R43, R0, 0x1, R13.reuse, P4 ;  /* 0x00000001002b9824 */ /* 0x100fe200020e060d */
[----:B------:R-:W-:Y:S01]  /*11060*/  ISETP.GE.AND P4, PT, R174, UR4, PT ;  /* 0x00000004ae007c0c */ /* 0x000fe2000bf86270 */
[----:B------:R-:W-:Y:S01]  /*11070*/  @!P1 IMAD.X R47, R3, 0x1, R13, P5 ;  /* 0x00000001032f9824 */ /* 0x000fe200028e060d */
[----:B0-----:R-:W-:-:S02]  /*11080*/  @!P0 SHF.R.S32.HI R5, RZ, 0x1f, R22 ;  /* 0x0000001fff058819 */ /* 0x001fc40000011416 */
[----:B-1----:R-:W-:-:S05]  /*11090*/  @!P0 IADD3 R6, P5, R22, R27, RZ ;  /* 0x0000001b16068210 */ /* 0x002fca0007fbe0ff */
[----:B------:R-:W-:Y:S01]  /*110a0*/  @!P0 IMAD.X R7, R0, 0x1, R5, P5 ;  /* 0x0000000100078824 */ /* 0x000fe200028e0605 */
[----:B------:R-:W-:-:S04]  /*110b0*/  @!P0 IADD3 R4, P5, R22, R14, RZ ;  /* 0x0000000e16048210 */ /* 0x000fc80007fbe0ff */
[----:B------:R-:W-:Y:S02]  /*110c0*/  @!P0 IADD3.X R5, R3, R5, RZ, P5, !PT ;  /* 0x0000000503058210 */ /* 0x000fe40002ffe4ff */
[----:B------:R-:W-:-:S05]  /*110d0*/  @!P4 IADD3 R26, P5, R174, R27, RZ ;  /* 0x0000001bae1ac210 */ /* 0x000fca0007fbe0ff */
[--C-:B------:R-:W-:Y:S01]  /*110e0*/  @!P4 IMAD.X R27, R0, 0x1, R12.reuse, P5 ;  /* 0x00000001001bc824 */ /* 0x100fe200028e060c */
[----:B------:R-:W-:Y:S02]  /*110f0*/  @!P4 IADD3 R14, P5, R174, R14, RZ ;  /* 0x0000000eae0ec210 */ /* 0x000fe40007fbe0ff */
[----:B------:R-:W-:Y:S02]  /*11100*/  CS2R R28, SRZ ;  /* 0x00000000001c7805 */ /* 0x000fe4000001ff00 */
[----:B------:R-:W-:Y:S02]  /*11110*/  CS2R R24, SRZ ;  /* 0x0000000000187805 */ /* 0x000fe4000001ff00 */
[----:B------:R-:W-:Y:S02]  /*11120*/  CS2R R20, SRZ ;  /* 0x0000000000147805 */ /* 0x000fe4000001ff00 */
[----:B------:R-:W-:Y:S01]  /*11130*/  CS2R R38, SRZ ;  /* 0x0000000000267805 */ /* 0x000fe2000001ff00 */
[----:B------:R-:W-:Y:S01]  /*11140*/  @!P4 IMAD.X R15, R3, 0x1, R12, P5 ;  /* 0x00000001030fc824 */ /* 0x000fe200028e060c */
[----:B------:R-:W-:-:S02]  /*11150*/  CS2R R12, SRZ ;  /* 0x00000000000c7805 */ /* 0x000fc4000001ff00 */
[----:B------:R-:W-:Y:S02]  /*11160*/  CS2R R40, SRZ ;  /* 0x0000000000287805 */ /* 0x000fe4000001ff00 */
[----:B--2---:R-:W-:Y:S02]  /*11170*/  CS2R R10, SRZ ;  /* 0x00000000000a7805 */ /* 0x004fe4000001ff00 */
[----:B------:R-:W-:Y:S01]  /*11180*/  CS2R R8, SRZ ;  /* 0x0000000000087805 */ /* 0x000fe2000001ff00 */
[----:B------:R0:W5:Y:S04]  /*11190*/  @!P2 LD.E.64 R28, desc[UR54][R48.64] ;  /* 0x00000036301ca980 */ /* 0x000168000c101b00 */
[----:B------:R0:W5:Y:S04]  /*111a0*/  @!P2 LD.E.64 R24, desc[UR54][R50.64] ;  /* 0x000000363218a980 */ /* 0x000168000c101b00 */
[----:B------:R0:W5:Y:S04]  /*111b0*/  @!P1 LD.E.64 R20, desc[UR54][R42.64] ;  /* 0x000000362a149980 */ /* 0x000168000c101b00 */
[----:B------:R0:W5:Y:S04]  /*111c0*/  @!P1 LD.E.64 R12, desc[UR54][R46.64] ;  /* 0x000000362e0c9980 */ /* 0x000168000c101b00 */
[----:B------:R0:W5:Y:S04]  /*111d0*/  @!P0 LD.E.64 R38, desc[UR54][R6.64] ;  /* 0x0000003606268980 */ /* 0x000168000c101b00 */
[----:B------:R0:W5:Y:S04]  /*111e0*/  @!P0 LD.E.64 R40, desc[UR54][R4.64] ;  /* 0x0000003604288980 */ /* 0x000168000c101b00 */
[----:B------:R0:W5:Y:S04]  /*111f0*/  @!P4 LD.E.64 R10, desc[UR54][R26.64] ;  /* 0x000000361a0ac980 */ /* 0x000168000c101b00 */
[----:B------:R0:W5:Y:S02]  /*11200*/  @!P4 LD.E.64 R8, desc[UR54][R14.64] ;  /* 0x000000360e08c980 */ /* 0x000164000c101b00 */
.L_x_451:
[----:B------:R-:W-:Y:S05]  /*11210*/  BSYNC B1 ;  /* 0x0000000000017941 */ /* 0x000fea0003800000 */
.L_x_450:
[----:B------:R-:W-:Y:S01]  /*11220*/  ULEA.HI UR4, UR43, UR43, URZ, 0x1 ;  /* 0x0000002b2b047291 */ /* 0x000fe2000f8f083f */
[----:B---3--:R-:W-:Y:S01]  /*11230*/  IMAD R0, R145, -0x80, R149 ;  /* 0xffffff8091007824 */ /* 0x008fe200078e0295 */
[----:B------:R-:W-:Y:S02]  /*11240*/  BSSY B1, `(.L_x_452) ;  /* 0x0000009000017945 */ /* 0x000fe40003800000 */
[----:B------:R-:W-:Y:S02]  /*11250*/  ULOP3.LUT UR4, UR4, 0xfffffffe, URZ, 0xc0, !UPT ;  /* 0xfffffffe04047892 */ /* 0x000fe4000f8ec03f */
[----:B----4-:R-:W-:Y:S02]  /*11260*/  VIMNMX R3, R0, 0x80, PT ;  /* 0x0000008000037848 */ /* 0x010fe40003fe0100 */
[----:B------:R-:W-:Y:S02]  /*11270*/  UIADD3 UR4, UR43, -UR4, URZ ;  /* 0x800000042b047290 */ /* 0x000fe4000fffe03f */
[----:B------:R-:W-:-:S04]  /*11280*/  ISETP.GE.AND P1, PT, R168, R3, PT ;  /* 0x00000003a800720c */ /* 0x000fc80003f26270 */
[----:B0-----:R-:W-:-:S05]  /*11290*/  IMAD.U32 R5, RZ, RZ, UR4 ;  /* 0x00000004ff057e24 */ /* 0x001fca000f8e00ff */
[----:B------:R-:W-:-:S04]  /*112a0*/  SHF.L.U32 R5, R5, 0x1f, RZ ;  /* 0x0000001f05057819 */ /* 0x000fc800000006ff */
[----:B------:R-:W0:Y:S02]  /*112b0*/  SYNCS.PHASECHK.TRANS64.TRYWAIT P0, [R16+URZ+0x29800], R5 ;  /* 0x02980005100075a7 */ /* 0x000e24000800017f */
[----:B0-----:R-:W-:Y:S05]  /*112c0*/  @!P0 BRA `(.L_x_453) ;  /* 0x0000018c009c8947 */ /* 0x001fea0003800000 */
.L_x_676:
[----:B------:R-:W-:Y:S05]  /*112d0*/  BSYNC B1 ;  /* 0x0000000000017941 */ /* 0x000fea0003800000 */
.L_x_452:
[----:B------:R-:W-:Y:S05]  /*112e0*/  @P1 BRA `(.L_x_454) ;  /* 0x0000006000e81947 */ /* 0x000fea0003800000 */
[----:B------:R-:W3:Y:S01]  /*112f0*/  LDC R3, c[0x0][0x3f4] ;  /* 0x0000fd00ff037b82 */ /* 0x000ee20000000800 */
[----:B------:R-:W-:Y:S01]  /*11300*/  BSSY B1, `(.L_x_455) ;  /* 0x000007f000017945 */ /* 0x000fe20003800000 */
[----:B------:R-:W-:Y:S01]  /*11310*/  IMAD.IADD R0, R16, 0x1, R205 ;  /* 0x0000000110007824 */ /* 0x000fe200078e02cd */
[-C--:B---3--:R-:W-:Y:S02]  /*11320*/  ISETP.GE.AND P0, PT, R22, R3.reuse, PT ;  /* 0x000000031600720c */ /* 0x088fe40003f06270 */
[-C--:B------:R-:W-:Y:S02]  /*11330*/  ISETP.GE.AND P1, PT, R170, R3.reuse, PT ;  /* 0x00000003aa00720c */ /* 0x080fe40003f26270 */
[-C--:B------:R-:W-:Y:S02]  /*11340*/  ISETP.GE.AND P2, PT, R172, R3.reuse, PT ;  /* 0x00000003ac00720c */ /* 0x080fe40003f46270 */
[-C--:B------:R-:W-:Y:S02]  /*11350*/  ISETP.GE.AND P3, PT, R173, R3.reuse, PT ;  /* 0x00000003ad00720c */ /* 0x080fe40003f66270 */
[----:B------:R-:W-:-:S02]  /*11360*/  ISETP.GE.AND P4, PT, R171, R3, PT ;  /* 0x00000003ab00720c */ /* 0x000fc40003f86270 */
[----:B------:R-:W-:-:S03]  /*11370*/  ISETP.GE.AND P5, PT, R174, R3, PT ;  /* 0x00000003ae00720c */ /* 0x000fc60003fa6270 */
[----:B------:R-:W-:Y:S10]  /*11380*/  @P0 BRA `(.L_x_456) ;  /* 0x0000000400d80947 */ /* 0x000ff40003800000 */
[----:B0-----:R-:W0:Y:S01]  /*11390*/  LDS.128 R4, [R0+0x14400] ;  /* 0x0144000000047984 */ /* 0x001e220000000c00 */
[----:B--2--5:R-:W-:Y:S02]  /*113a0*/  SHF.R.U32.HI R14, RZ, 0x8, R38 ;  /* 0x00000008ff0e7819 */ /* 0x024fe40000011626 */
[----:B------:R-:W-:Y:S02]  /*113b0*/  LOP3.LUT R3, R38, 0xff, RZ, 0xc0, !PT ;  /* 0x000000ff26037812 */ /* 0x000fe400078ec0ff */
[----:B------:R-:W-:Y:S02]  /*113c0*/  LOP3.LUT R14, R14, 0xff, RZ, 0xc0, !PT ;  /* 0x000000ff0e0e7812 */ /* 0x000fe400078ec0ff */
[----:B------:R-:W-:Y:S02]  /*113d0*/  SHF.R.U32.HI R26, RZ, 0x8, R39 ;  /* 0x00000008ff1a7819 */ /* 0x000fe40000011627 */
[----:B------:R-:W-:Y:S02]  /*113e0*/  SHF.R.U32.HI R43, RZ, 0x8, R41 ;  /* 0x00000008ff2b7819 */ /* 0x000fe40000011629 */
[----:B------:R-:W-:-:S02]  /*113f0*/  PRMT R3, R14, 0x7604, R3 ;  /* 0x000076040e037816 */ /* 0x000fc40000000003 */
[----:B------:R-:W-:Y:S02]  /*11400*/  LOP3.LUT R15, R39, 0xff, RZ, 0xc0, !PT ;  /* 0x000000ff270f7812 */ /* 0x000fe400078ec0ff */
[----:B------:R-:W-:Y:S02]  /*11410*/  LOP3.LUT R26, R26, 0xff, RZ, 0xc0, !PT ;  /* 0x000000ff1a1a7812 */ /* 0x000fe400078ec0ff */
[----:B------:R-:W-:Y:S02]  /*11420*/  SHF.R.U32.HI R46, RZ, 0x10, R39 ;  /* 0x00000010ff2e7819 */ /* 0x000fe40000011627 */
[----:B------:R-:W-:Y:S02]  /*11430*/  SHF.R.U32.HI R14, RZ, 0x8, R40 ;  /* 0x00000008ff0e7819 */ /* 0x000fe40000011628 */
[----:B------:R-:W-:Y:S02]  /*11440*/  LOP3.LUT R42, R41, 0xff, RZ, 0xc0, !PT ;  /* 0x000000ff292a7812 */ /* 0x000fe400078ec0ff */
[----:B------:R-:W-:-:S02]  /*11450*/  LOP3.LUT R43, R43, 0xff, RZ, 0xc0, !PT ;  /* 0x000000ff2b2b7812 */ /* 0x000fc400078ec0ff */
[----:B------:R-:W-:Y:S02]  /*11460*/  SHF.R.U32.HI R45, RZ, 0x10, R41 ;  /* 0x00000010ff2d7819 */ /* 0x000fe40000011629 */
[----:B------:R-:W-:Y:S02]  /*11470*/  PRMT R15, R26, 0x7604, R15 ;  /* 0x000076041a0f7816 */ /* 0x000fe4000000000f */
[----:B-1----:R-:W-:Y:S01]  /*11480*/  LOP3.LUT R27, R14, 0xff, RZ, 0xc0, !PT ;  /* 0x000000ff0e1b7812 */ /* 0x002fe200078ec0ff */
[----:B------:R-:W-:Y:S01]  /*11490*/  IMAD.U32 R14, R46, 0x10000, RZ ;  /* 0x000100002e0e7824 */ /* 0x000fe200078e00ff */
[----:B------:R-:W-:Y:S02]  /*114a0*/  LOP3.LUT R26, R40, 0xff, RZ, 0xc0, !PT ;  /* 0x000000ff281a7812 */ /* 0x000fe400078ec0ff */
[----:B------:R-:W-:Y:S02]  /*114b0*/  PRMT R42, R43, 0x7604, R42 ;  /* 0x000076042b2a7816 */ /* 0x000fe4000000002a */
[----:B------:R-:W-:-:S02]  /*114c0*/  SHF.L.U32 R45, R45, 0x10, RZ ;  /* 0x000000102d2d7819 */ /* 0x000fc400000006ff */
[----:B------:R-:W-:Y:S02]  /*114d0*/  PRMT R43, R27, 0x7604, R26 ;  /* 0x000076041b2b7816 */ /* 0x000fe4000000001a */
[----:B------:R-:W-:Y:S02]  /*114e0*/  LOP3.LUT R27, R15, 0xff0000, R14, 0xf8, !PT ;  /* 0x00ff00000f1b7812 */ /* 0x000fe400078ef80e */
[----:B------:R-:W-:Y:S02]  /*114f0*/  LOP3.LUT R45, R42, 0xff0000, R45, 0xf8, !PT ;  /* 0x00ff00002a2d7812 */ /* 0x000fe400078ef82d */
[----:B------:R-:W-:Y:S02]  /*11500*/  LOP3.LUT R43, R43, 0xff0000, R40, 0xf8, !PT ;  /* 0x00ff00002b2b7812 */ /* 0x000fe400078ef828 */
[----:B------:R-:W-:Y:S02]  /*11510*/  LOP3.LUT R45, R45, 0xff000000, R41, 0xf8, !PT ;  /* 0xff0000002d2d7812 */ /* 0x000fe400078ef829 */
[----:B------:R-:W-:-:S02]  /*11520*/  LOP3.LUT R39, R27, 0xff000000, R39, 0xf8, !PT ;  /* 0xff0000001b277812 */ /* 0x000fc400078ef827 */
[----:B------:R-:W-:Y:S02]  /*11530*/  LOP3.LUT R15, R3, 0xff0000, R38, 0xf8, !PT ;  /* 0x00ff0000030f7812 */ /* 0x000fe400078ef826 */
[----:B------:R-:W-:Y:S02]  /*11540*/  LOP3.LUT R43, R43, 0xff000000, R40, 0xf8, !PT ;  /* 0xff0000002b2b7812 */ /* 0x000fe400078ef828 */
[-C--:B0-----:R-:W-:Y:S02]  /*11550*/  F2FP.F16.E4M3.UNPACK_B R3, R6.reuse.H1 ;  /* 0x00000006ff03723e */ /* 0x081fe400030006ff */
[----:B------:R-:W-:Y:S02]  /*11560*/  F2FP.F16.E4M3.UNPACK_B R42, R45 ;  /* 0x0000002dff2a723e */ /* 0x000fe400020006ff */
[----:B------:R-:W-:Y:S01]  /*11570*/  F2FP.F16.E4M3.UNPACK_B R40, R39 ;  /* 0x00000027ff28723e */ /* 0x000fe200020006ff */
[--C-:B------:R-:W-:Y:S01]  /*11580*/  HADD2.F32 R14, -RZ, R3.reuse.H1_H1 ;  /* 0x30000003ff0e7230 */ /* 0x100fe20000004100 */
[----:B------:R-:W-:Y:S01]  /*11590*/  F2FP.F16.E4M3.UNPACK_B R6, R6 ;  /* 0x00000006ff06723e */ /* 0x000fe200020006ff */
[----:B------:R-:W-:Y:S01]  /*115a0*/  HADD2.F32 R46, -RZ, R42.H1_H1 ;  /* 0x3000002aff2e7230 */ /* 0x000fe20000004100 */
[----:B------:R-:W-:Y:S01]  /*115b0*/  LOP3.LUT R38, R15, 0xff000000, R38, 0xf8, !PT ;  /* 0xff0000000f267812 */ /* 0x000fe200078ef826 */
[----:B------:R-:W-:Y:S01]  /*115c0*/  HADD2.F32 R41, -RZ, R40.H1_H1 ;  /* 0x30000028ff297230 */ /* 0x000fe20000004100 */
[-C--:B------:R-:W-:Y:S01]  /*115d0*/  F2FP.F16.E4M3.UNPACK_B R26, R7.reuse ;  /* 0x00000007ff1a723e */ /* 0x080fe200020006ff */
[----:B------:R-:W-:Y:S01]  /*115e0*/  HADD2.F32 R15, -RZ, R3.H0_H0 ;  /* 0x20000003ff0f7230 */ /* 0x000fe20000004100 */
[----:B------:R-:W-:Y:S01]  /*115f0*/  F2FP.F16.E4M3.UNPACK_B R27, R7.H1 ;  /* 0x00000007ff1b723e */ /* 0x000fe200030006ff */
[C---:B------:R-:W-:Y:S01]  /*11600*/  FMUL.FTZ R48, R14.reuse, R46 ;  /* 0x0000002e0e307220 */ /* 0x040fe20000410000 */
[----:B------:R-:W-:Y:S01]  /*11610*/  FMUL.FTZ R47, R14, R41 ;  /* 0x000000290e2f7220 */ /* 0x000fe20000410000 */
[-C--:B------:R-:W-:Y:S01]  /*11620*/  F2FP.F16.E4M3.UNPACK_B R7, R5.reuse ;  /* 0x00000005ff07723e */ /* 0x080fe200020006ff */
[----:B------:R-:W-:Y:S01]  /*11630*/  HADD2.F32 R42, -RZ, R42.H0_H0 ;  /* 0x2000002aff2a7230 */ /* 0x000fe20000004100 */
[----:B------:R-:W-:Y:S01]  /*11640*/  F2FP.F16.E4M3.UNPACK_B R14, R5.H1 ;  /* 0x00000005ff0e723e */ /* 0x000fe200030006ff */
[----:B------:R-:W-:-:S02]  /*11650*/  HADD2.F32 R5, -RZ, R6.H1_H1 ;  /* 0x30000006ff057230 */ /* 0x000fc40000004100 */
[C---:B------:R-:W-:Y:S01]  /*11660*/  FFMA.FTZ R48, R15.reuse, R41, -R48 ;  /* 0x000000290f307223 */ /* 0x040fe20000010830 */
[----:B------:R-:W-:Y:S02]  /*11670*/  HADD2.F32 R40, -RZ, R40.H0_H0 ;  /* 0x20000028ff287230 */ /* 0x000fe40000004100 */
[----:B------:R-:W-:Y:S01]  /*11680*/  FFMA.FTZ R49, R15, R46, R47 ;  /* 0x0000002e0f317223 */ /* 0x000fe2000001002f */
[----:B------:R-:W-:Y:S01]  /*11690*/  HADD2.F32 R6, -RZ, R6.H0_H0 ;  /* 0x20000006ff067230 */ /* 0x000fe20000004100 */
[----:B------:R-:W-:Y:S01]  /*116a0*/  F2FP.F16.E4M3.UNPACK_B R45, R45.H1 ;  /* 0x0000002dff2d723e */ /* 0x000fe200030006ff */
[C---:B------:R-:W-:Y:S01]  /*116b0*/  FMUL.FTZ R15, R5.reuse, R42 ;  /* 0x0000002a050f7220 */ /* 0x040fe20000410000 */
[----:B------:R-:W-:Y:S01]  /*116c0*/  F2FP.F16.E4M3.UNPACK_B R39, R39.H1 ;  /* 0x00000027ff27723e */ /* 0x000fe200030006ff */
[-C--:B------:R-:W-:Y:S01]  /*116d0*/  FMUL.FTZ R47, R5, R40.reuse ;  /* 0x00000028052f7220 */ /* 0x080fe20000410000 */
[----:B------:R-:W-:Y:S02]  /*116e0*/  HADD2.F32 R5, -RZ, R26.H1_H1 ;  /* 0x3000001aff057230 */ /* 0x000fe40000004100 */
[----:B------:R-:W-:Y:S01]  /*116f0*/  FFMA.FTZ R46, R6, R40, -R15 ;  /* 0x00000028062e7223 */ /* 0x000fe2000001080f */
[----:B------:R-:W-:-:S02]  /*11700*/  HADD2.F32 R41, -RZ, R45.H0_H0 ;  /* 0x2000002dff297230 */ /* 0x000fc40000004100 */
[----:B------:R-:W-:Y:S01]  /*11710*/  FFMA.FTZ R47, R6, R42, R47 ;  /* 0x0000002a062f7223 */ /* 0x000fe2000001002f */
[----:B------:R-:W-:Y:S01]  /*11720*/  HADD2.F32 R15, -RZ, R39.H0_H0 ;  /* 0x20000027ff0f7230 */ /* 0x000fe20000004100 */
[----:B------:R-:W-:Y:S01]  /*11730*/  F2FP.F16.E4M3.UNPACK_B R3, R4 ;  /* 0x00000004ff03723e */ /* 0x000fe200020006ff */
[----:B------:R-:W-:Y:S02]  /*11740*/  HADD2.F32 R26, -RZ, R26.H0_H0 ;  /* 0x2000001aff1a7230 */ /* 0x000fe40000004100 */
[C---:B------:R-:W-:Y:S01]  /*11750*/  FMUL.FTZ R51, R5.reuse, R41 ;  /* 0x0000002905337220 */ /* 0x040fe20000410000 */
[----:B------:R-:W-:Y:S02]  /*11760*/  HADD2.F32 R45, -RZ, R45.H1_H1 ;  /* 0x3000002dff2d7230 */ /* 0x000fe40000004100 */
[-C--:B------:R-:W-:Y:S01]  /*11770*/  FMUL.FTZ R5, R5, R15.reuse ;  /* 0x0000000f05057220 */ /* 0x080fe20000410000 */
[----:B------:R-:W-:Y:S02]  /*11780*/  HADD2.F32 R6, -RZ, R27.H1_H1 ;  /* 0x3000001bff067230 */ /* 0x000fe40000004100 */
[----:B------:R-:W-:Y:S01]  /*11790*/  FFMA.FTZ R51, R26, R15, -R51 ;  /* 0x0000000f1a337223 */ /* 0x000fe20000010833 */
[----:B------:R-:W-:-:S02]  /*117a0*/  HADD2.F32 R39, -RZ, R39.H1_H1 ;  /* 0x30000027ff277230 */ /* 0x000fc40000004100 */
[----:B------:R-:W-:Y:S01]  /*117b0*/  FFMA.FTZ R50, R26, R41, R5 ;  /* 0x000000291a327223 */ /* 0x000fe20000010005 */
[----:B------:R-:W-:Y:S02]  /*117c0*/  HADD2.F32 R27, -RZ, R27.H0_H0 ;  /* 0x2000001bff1b7230 */ /* 0x000fe40000004100 */
[C---:B------:R-:W-:Y:S01]  /*117d0*/  FMUL.FTZ R40, R6.reuse, R45 ;  /* 0x0000002d06287220 */ /* 0x040fe20000410000 */
[----:B------:R-:W-:Y:S01]  /*117e0*/  F2FP.F16.E4M3.UNPACK_B R5, R43 ;  /* 0x0000002bff05723e */ /* 0x000fe200020006ff */
[-C--:B------:R-:W-:Y:S01]  /*117f0*/  FMUL.FTZ R26, R6, R39.reuse ;  /* 0x00000027061a7220 */ /* 0x080fe20000410000 */
[----:B------:R-:W-:Y:S01]  /*11800*/  F2FP.F16.E4M3.UNPACK_B R4, R4.H1 ;  /* 0x00000004ff04723e */ /* 0x000fe200030006ff */
[C---:B------:R-:W-:Y:S01]  /*11810*/  FFMA.FTZ R52, R27.reuse, R39, -R40 ;  /* 0x000000271b347223 */ /* 0x040fe20000010828 */
[-C--:B------:R-:W-:Y:S01]  /*11820*/  F2FP.F16.E4M3.UNPACK_B R15, R38.reuse ;  /* 0x00000026ff0f723e */ /* 0x080fe200020006ff */
[----:B------:R-:W-:Y:S01]  /*11830*/  FFMA.FTZ R45, R27, R45, R26 ;  /* 0x0000002d1b2d7223 */ /* 0x000fe2000001001a */
[--C-:B------:R-:W-:Y:S01]  /*11840*/  HADD2.F32 R39, -RZ, R5.reuse.H1_H1 ;  /* 0x30000005ff277230 */ /* 0x100fe20000004100 */
[----:B------:R-:W-:Y:S01]  /*11850*/  F2FP.F16.E4M3.UNPACK_B R38, R38.H1 ;  /* 0x00000026ff26723e */ /* 0x000fe200030006ff */
[----:B------:R-:W-:Y:S01]  /*11860*/  HADD2.F32 R27, -RZ, R5.H0_H0 ;  /* 0x20000005ff1b7230 */ /* 0x000fe20000004100 */
[----:B------:R-:W-:Y:S01]  /*11870*/  F2FP.F16.E4M3.UNPACK_B R43, R43.H1 ;  /* 0x0000002bff2b723e */ /* 0x000fe200030006ff */
[----:B------:R-:W-:-:S02]  /*11880*/  HADD2.F32 R6, -RZ, R4.H1_H1 ;  /* 0x30000004ff067230 */ /* 0x000fc40000004100 */
[----:B------:R-:W-:Y:S02]  /*11890*/  HADD2.F32 R26, -RZ, R15.H1_H1 ;  /* 0x3000000fff1a7230 */ /* 0x000fe40000004100 */
[----:B------:R-:W-:Y:S02]  /*118a0*/  HADD2.F32 R5, -RZ, R4.H0_H0 ;  /* 0x20000004ff057230 */ /* 0x000fe40000004100 */
[C---:B------:R-:W-:Y:S01]  /*118b0*/  FMUL.FTZ R40, R6.reuse, R39 ;  /* 0x0000002706287220 */ /* 0x040fe20000410000 */
[----:B------:R-:W-:Y:S02]  /*118c0*/  HADD2.F32 R4, -RZ, R3.H1_H1 ;  /* 0x30000003ff047230 */ /* 0x000fe40000004100 */
[-C--:B------:R-:W-:Y:S01]  /*118d0*/  FMUL.FTZ R42, R6, R26.reuse ;  /* 0x0000001a062a7220 */ /* 0x080fe20000410000 */
[----:B------:R-:W-:Y:S02]  /*118e0*/  HADD2.F32 R15, -RZ, R15.H0_H0 ;  /* 0x2000000fff0f7230 */ /* 0x000fe40000004100 */
[----:B------:R-:W-:Y:S01]  /*118f0*/  FFMA.FTZ R40, R5, R26, -R40 ;  /* 0x0000001a05287223 */ /* 0x000fe20000010828 */
[----:B------:R-:W-:-:S02]  /*11900*/  HADD2.F32 R3, -RZ, R3.H0_H0 ;  /* 0x20000003ff037230 */ /* 0x000fc40000004100 */
[C---:B------:R-:W-:Y:S01]  /*11910*/  FMUL.FTZ R6, R4.reuse, R27 ;  /* 0x0000001b04067220 */ /* 0x040fe20000410000 */
[----:B------:R-:W-:Y:S01]  /*11920*/  FFMA.FTZ R39, R5, R39, R42 ;  /* 0x0000002705277223 */ /* 0x000fe2000001002a */
[-C--:B------:R-:W-:Y:S01]  /*11930*/  FMUL.FTZ R4, R4, R15.reuse ;  /* 0x0000000f04047220 */ /* 0x080fe20000410000 */
[----:B------:R-:W-:Y:S02]  /*11940*/  HADD2.F32 R5, -RZ, R38.H1_H1 ;  /* 0x30000026ff057230 */ /* 0x000fe40000004100 */
[C---:B------:R-:W-:Y:S01]  /*11950*/  FFMA.FTZ R26, R3.reuse, R15, -R6 ;  /* 0x0000000f031a7223 */ /* 0x040fe20000010806 */
[--C-:B------:R-:W-:Y:S02]  /*11960*/  HADD2.F32 R15, -RZ, R43.reuse.H1_H1 ;  /* 0x3000002bff0f7230 */ /* 0x100fe40000004100 */
[----:B------:R-:W-:Y:S01]  /*11970*/  FFMA.FTZ R27, R3, R27, R4 ;  /* 0x0000001b031b7223 */ /* 0x000fe20000010004 */
[----:B------:R-:W-:Y:S02]  /*11980*/  HADD2.F32 R4, -RZ, R14.H1_H1 ;  /* 0x3000000eff047230 */ /* 0x000fe40000004100 */
[----:B------:R-:W-:-:S02]  /*11990*/  HADD2.F32 R6, -RZ, R43.H0_H0 ;  /* 0x2000002bff067230 */ /* 0x000fc40000004100 */
[--C-:B------:R-:W-:Y:S02]  /*119a0*/  HADD2.F32 R3, -RZ, R7.reuse.H1_H1 ;  /* 0x30000007ff037230 */ /* 0x100fe40000004100 */
[C---:B------:R-:W-:Y:S01]  /*119b0*/  FMUL.FTZ R41, R4.reuse, R15 ;  /* 0x0000000f04297220 */ /* 0x040fe20000410000 */
[----:B------:R-:W-:Y:S02]  /*119c0*/  HADD2.F32 R38, -RZ, R38.H0_H0 ;  /* 0x20000026ff267230 */ /* 0x000fe40000004100 */
[-C--:B------:R-:W-:Y:S01]  /*119d0*/  FMUL.FTZ R42, R4, R5.reuse ;  /* 0x00000005042a7220 */ /* 0x080fe20000410000 */
[----:B------:R-:W-:Y:S02]  /*119e0*/  HADD2.F32 R14, -RZ, R14.H0_H0 ;  /* 0x2000000eff0e7230 */ /* 0x000fe40000004100 */
[C---:B------:R-:W-:Y:S01]  /*119f0*/  FMUL.FTZ R4, R3.reuse, R6 ;  /* 0x0000000603047220 */ /* 0x040fe20000410000 */
[----:B------:R-:W-:Y:S02]  /*11a00*/  HADD2.F32 R7, -RZ, R7.H0_H0 ;  /* 0x20000007ff077230 */ /* 0x000fe40000004100 */
[-C--:B------:R-:W-:Y:S01]  /*11a10*/  FMUL.FTZ R3, R3, R38.reuse ;  /* 0x0000002603037220 */ /* 0x080fe20000410000 */
[C---:B------:R-:W-:Y:S01]  /*11a20*/  FFMA.FTZ R41, R14.reuse, R5, -R41 ;  /* 0x000000050e297223 */ /* 0x040fe20000010829 */
[----:B------:R-:W-:Y:S01]  /*11a30*/  FFMA.FTZ R42, R14, R15, R42 ;  /* 0x0000000f0e2a7223 */ /* 0x000fe2000001002a */
[C---:B------:R-:W-:Y:S01]  /*11a40*/  FFMA.FTZ R5, R7.reuse, R38, -R4 ;  /* 0x0000002607057223 */ /* 0x040fe20000010804 */
[----:B------:R-:W-:Y:S01]  /*11a50*/  FFMA.FTZ R14, R7, R6, R3 ;  /* 0x00000006070e7223 */ /* 0x000fe20000010003 */
[----:B------:R-:W-:-:S02]  /*11a60*/  F2FP.SATFINITE.E4M3.F32.PACK_AB_MERGE_C R6, R49, R48, RZ ;  /* 0x000000303106723e */ /* 0x000fc400048070ff */
[----:B------:R-:W-:Y:S02]  /*11a70*/  F2FP.SATFINITE.E4M3.F32.PACK_AB_MERGE_C R7, R45, R52, RZ ;  /* 0x000000342d07723e */ /* 0x000fe400048070ff */
[----:B------:R-:W-:Y:S02]  /*11a80*/  F2FP.SATFINITE.E4M3.F32.PACK_AB_MERGE_C R4, R39, R40, RZ ;  /* 0x000000282704723e */ /* 0x000fe400048070ff */
[----:B------:R-:W-:Y:S02]  /*11a90*/  F2FP.SATFINITE.E4M3.F32.PACK_AB_MERGE_C R41, R42, R41, RZ ;  /* 0x000000292a29723e */ /* 0x000fe400048070ff */
[----:B------:R-:W-:Y:S02]  /*11aa0*/  F2FP.SATFINITE.E4M3.F32.PACK_AB_MERGE_C R6, R47, R46, R6 ;  /* 0x0000002e2f06723e */ /* 0x000fe40004807006 */
[----:B------:R-:W-:Y:S02]  /*11ab0*/  F2FP.SATFINITE.E4M3.F32.PACK_AB_MERGE_C R7, R50, R51, R7 ;  /* 0x000000333207723e */ /* 0x000fe40004807007 */
[----:B------:R-:W-:-:S02]  /*11ac0*/  F2FP.SATFINITE.E4M3.F32.PACK_AB_MERGE_C R4, R27, R26, R4 ;  /* 0x0000001a1b04723e */ /* 0x000fc40004807004 */
[----:B------:R-:W-:-:S05]  /*11ad0*/  F2FP.SATFINITE.E4M3.F32.PACK_AB_MERGE_C R5, R14, R5, R41 ;  /* 0x000000050e05723e */ /* 0x000fca0004807029 */
[----:B------:R3:W-:Y:S02]  /*11ae0*/  STS.128 [R0+0x14400], R4 ;  /* 0x0144000400007388 */ /* 0x0007e40000000c00 */
.L_x_456:
[----:B------:R-:W-:Y:S05]  /*11af0*/  BSYNC B1 ;  /* 0x0000000000017941 */ /* 0x000fea0003800000 */
.L_x_455:
[----:B------:R-:W-:Y:S04]  /*11b00*/  BSSY B1, `(.L_x_457) ;  /* 0x000007c000017945 */ /* 0x000fe80003800000 */
[----:B------:R-:W-:Y:S05]  /*11b10*/  @P1 BRA `(.L_x_458) ;  /* 0x0000000400e81947 */ /* 0x000fea0003800000 */
[----:B0--3--:R-:W0:Y:S01]  /*11b20*/  LDS.128 R4, [R234] ;  /* 0x00000000ea047984 */ /* 0x009e220000000c00 */
[----:B-----5:R-:W-:Y:S02]  /*11b30*/  SHF.R.U32.HI R15, RZ, 0x8, R37 ;  /* 0x00000008ff0f7819 */ /* 0x020fe40000011625 */
[----:B------:R-:W-:Y:S02]  /*11b40*/  SHF.R.U32.HI R40, RZ, 0x8, R35 ;  /* 0x00000008ff287819 */ /* 0x000fe40000011623 */
[----:B-1----:R-:W-:Y:S02]  /*11b50*/  SHF.R.U32.HI R27, RZ, 0x8, R34 ;  /* 0x00000008ff1b7819 */ /* 0x002fe40000011622 */
[----:B------:R-:W-:Y:S02]  /*11b60*/  LOP3.LUT R26, R37, 0xff, RZ, 0xc0, !PT ;  /* 0x000000ff251a7812 */ /* 0x000fe400078ec0ff */
[----:B------:R-:W-:Y:S02]  /*11b70*/  LOP3.LUT R41, R35, 0xff, RZ, 0xc0, !PT ;  /* 0x000000ff23297812 */ /* 0x000fe400078ec0ff */
[----:B------:R-:W-:-:S02]  /*11b80*/  LOP3.LUT R15, R15, 0xff, RZ, 0xc0, !PT ;  /* 0x000000ff0f0f7812 */ /* 0x000fc400078ec0ff */
[----:B------:R-:W-:Y:S02]  /*11b90*/  LOP3.LUT R40, R40, 0xff, RZ, 0xc0, !PT ;  /* 0x000000ff28287812 */ /* 0x000fe400078ec0ff */
[----:B------:R-:W-:Y:S02]  /*11ba0*/  SHF.R.U32.HI R3, RZ, 0x8, R36 ;  /* 0x00000008ff037819 */ /* 0x000fe40000011624 */
[----:B------:R-:W-:Y:S02]  /*11bb0*/  LOP3.LUT R38, R27, 0xff, RZ, 0xc0, !PT ;  /* 0x000000ff1b267812 */ /* 0x000fe400078ec0ff */
[----:B------:R-:W-:Y:S02]  /*11bc0*/  PRMT R27, R15, 0x7604, R26 ;  /* 0x000076040f1b7816 */ /* 0x000fe4000000001a */
[----:B------:R-:W-:Y:S02]  /*11bd0*/  PRMT R41, R40, 0x7604, R41 ;  /* 0x0000760428297816 */ /* 0x000fe40000000029 */
[----:B------:R-:W-:-:S02]  /*11be0*/  SHF.R.U32.HI R26, RZ, 0x10, R37 ;  /* 0x00000010ff1a7819 */ /* 0x000fc40000011625 */
[----:B------:R-:W-:Y:S02]  /*11bf0*/  SHF.R.U32.HI R40, RZ, 0x10, R35 ;  /* 0x00000010ff287819 */ /* 0x000fe40000011623 */
[----:B--2---:R-:W-:Y:S02]  /*11c00*/  LOP3.LUT R14, R36, 0xff, RZ, 0xc0, !PT ;  /* 0x000000ff240e7812 */ /* 0x004fe400078ec0ff */
[----:B------:R-:W-:Y:S02]  /*11c10*/  LOP3.LUT R39, R34, 0xff, RZ, 0xc0, !PT ;  /* 0x000000ff22277812 */ /* 0x000fe400078ec0ff */
[----:B------:R-:W-:Y:S02]  /*11c20*/  LOP3.LUT R3, R3, 0xff, RZ, 0xc0, !PT ;  /* 0x000000ff03037812 */ /* 0x000fe400078ec0ff */
[----:B------:R-:W-:Y:S02]  /*11c30*/  SHF.R.U32.HI R15, RZ, 0x10, R34 ;  /* 0x00000010ff0f7819 */ /* 0x000fe40000011622 */
[----:B------:R-:W-:-:S02]  /*11c40*/  LOP3.LUT R26, R26, 0xff, RZ, 0xc0, !PT ;  /* 0x000000ff1a1a7812 */ /* 0x000fc400078ec0ff */
[----:B------:R-:W-:Y:S02]  /*11c50*/  LOP3.LUT R40, R40, 0xff, RZ, 0xc0, !PT ;  /* 0x000000ff28287812 */ /* 0x000fe400078ec0ff */
[----:B------:R-:W-:Y:S02]  /*11c60*/  PRMT R14, R3, 0x7604, R14 ;  /* 0x00007604030e7816 */ /* 0x000fe4000000000e */
[----:B------:R-:W-:Y:S02]  /*11c70*/  PRMT R39, R38, 0x7604, R39 ;  /* 0x0000760426277816 */ /* 0x000fe40000000027 */
[----:B------:R-:W-:Y:S02]  /*11c80*/  SHF.R.U32.HI R3, RZ, 0x10, R36 ;  /* 0x00000010ff037819 */ /* 0x000fe40000011624 */
[----:B------:R-:W-:Y:S02]  /*11c90*/  LOP3.LUT R38, R15, 0xff, RZ, 0xc0, !PT ;  /* 0x000000ff0f267812 */ /* 0x000fe400078ec0ff */
[----:B------:R-:W-:-:S02]  /*11ca0*/  PRMT R27, R26, 0x7054, R27 ;  /* 0x000070541a1b7816 */ /* 0x000fc4000000001b */
[----:B------:R-:W-:Y:S02]  /*11cb0*/  PRMT R41, R40, 0x7054, R41 ;  /* 0x0000705428297816 */ /* 0x000fe40000000029 */
[----:B------:R-:W-:Y:S02]  /*11cc0*/  LOP3.LUT R3, R3, 0xff, RZ, 0xc0, !PT ;  /* 0x000000ff03037812 */ /* 0x000fe400078ec0ff */
[----:B------:R-:W-:Y:S02]  /*11cd0*/  PRMT R39, R38, 0x7054, R39 ;  /* 0x0000705426277816 */ /* 0x000fe40000000027 */
[----:B------:R-:W-:Y:S02]  /*11ce0*/  LOP3.LUT R41, R41, 0xff000000, R35, 0xf8, !PT ;  /* 0xff00000029297812 */ /* 0x000fe400078ef823 */
[----:B------:R-:W-:Y:S02]  /*11cf0*/  LOP3.LUT R37, R27, 0xff000000, R37, 0xf8, !PT ;  /* 0xff0000001b257812 */ /* 0x000fe400078ef825 */
[----:B------:R-:W-:-:S02]  /*11d00*/  PRMT R15, R3, 0x7054, R14 ;  /* 0x00007054030f7816 */ /* 0x000fc4000000000e */
        /* <DEDUP_REMOVED lines=90> */
[----:B------:R4:W-:Y:S02]  /*122b0*/  STS.128 [R234], R4 ;  /* 0x00000004ea007388 */ /* 0x0009e40000000c00 */
.L_x_458:
[----:B------:R-:W-:Y:S05]  /*122c0*/  BSYNC B1 ;  /* 0x0000000000017941 */ /* 0x000fea0003800000 */
.L_x_457:
[----:B------:R-:W-:Y:S04]  /*122d0*/  BSSY B1, `(.L_x_459) ;  /* 0x0000078000017945 */ /* 0x000fe80003800000 */
[----:B------:R-:W-:Y:S05]  /*122e0*/  @P2 BRA `(.L_x_460) ;  /* 0x0000000400d82947 */ /* 0x000fea0003800000 */
[----:B0--34-:R-:W0:Y:S01]  /*122f0*/  LDS.128 R4, [R0+0x16400] ;  /* 0x0164000000047984 */ /* 0x019e220000000c00 */
        /* <DEDUP_REMOVED lines=10> */
[----:B------:R-:W-:Y:S02]  /*123a0*/  SHF.R.U32.HI R37, RZ, 0x10, R33 ;  /* 0x00000010ff257819 */ /* 0x000fe40000011621 */
[----:B------:R-:W-:-:S02]  /*123b0*/  LOP3.LUT R34, R33, 0xff, RZ, 0xc0, !PT ;  /* 0x000000ff21227812 */ /* 0x000fc400078ec0ff */
[----:B------:R-:W-:Y:S01]  /*123c0*/  LOP3.LUT R35, R35, 0xff, RZ, 0xc0, !PT ;  /* 0x000000ff23237812 */ /* 0x000fe200078ec0ff */
[----:B------:R-:W-:Y:S01]  /*123d0*/  IMAD.U32 R37, R37, 0x10000, RZ ;  /* 0x0001000025257824 */ /* 0x000fe200078e00ff */
[----:B------:R-:W-:Y:S02]  /*123e0*/  PRMT R15, R26, 0x7604, R15 ;  /* 0x000076041a0f7816 */ /* 0x000fe4000000000f */
[----:B-1----:R-:W-:Y:S01]  /*123f0*/  LOP3.LUT R27, R14, 0xff, RZ, 0xc0, !PT ;  /* 0x000000ff0e1b7812 */ /* 0x002fe200078ec0ff */
[----:B------:R-:W-:Y:S01]  /*12400*/  IMAD.U32 R14, R36, 0x10000, RZ ;  /* 0x00010000240e7824 */ /* 0x000fe200078e00ff */
[----:B------:R-:W-:Y:S02]  /*12410*/  LOP3.LUT R26, R32, 0xff, RZ, 0xc0, !PT ;  /* 0x000000ff201a7812 */ /* 0x000fe400078ec0ff */
[----:B------:R-:W-:Y:S02]  /*12420*/  PRMT R34, R35, 0x7604, R34 ;  /* 0x0000760423227816 */ /* 0x000fe40000000022 */
[----:B------:R-:W-:-:S02]  /*12430*/  PRMT R35, R27, 0x7604, R26 ;  /* 0x000076041b237816 */ /* 0x000fc4000000001a */
[----:B------:R-:W-:Y:S02]  /*12440*/  LOP3.LUT R27, R15, 0xff0000, R14, 0xf8, !PT ;  /* 0x00ff00000f1b7812 */ /* 0x000fe400078ef80e */
[----:B------:R-:W-:Y:S02]  /*12450*/  LOP3.LUT R37, R34, 0xff0000, R37, 0xf8, !PT ;  /* 0x00ff000022257812 */ /* 0x000fe400078ef825 */
[----:B------:R-:W-:Y:S02]  /*12460*/  LOP3.LUT R35, R35, 0xff0000, R32, 0xf8, !PT ;  /* 0x00ff000023237812 */ /* 0x000fe400078ef820 */
[----:B------:R-:W-:Y:S02]  /*12470*/  LOP3.LUT R37, R37, 0xff000000, R33, 0xf8, !PT ;  /* 0xff00000025257812 */ /* 0x000fe400078ef821 */
[----:B------:R-:W-:Y:S02]  /*12480*/  LOP3.LUT R31, R27, 0xff000000, R31, 0xf8, !PT ;  /* 0xff0000001b1f7812 */ /* 0x000fe400078ef81f */
[----:B------:R-:W-:-:S02]  /*12490*/  LOP3.LUT R15, R3, 0xff0000, R30, 0xf8, !PT ;  /* 0x00ff0000030f7812 */ /* 0x000fc400078ef81e */
        /* <DEDUP_REMOVED lines=91> */
.L_x_460:
[----:B------:R-:W-:Y:S05]  /*12a50*/  BSYNC B1 ;  /* 0x0000000000017941 */ /* 0x000fea0003800000 */
.L_x_459:
[----:B------:R-:W-:Y:S04]  /*12a60*/  BSSY B1, `(.L_x_461) ;  /* 0x000007c000017945 */ /* 0x000fe80003800000 */
[----:B------:R-:W-:Y:S05]  /*12a70*/  @P3 BRA `(.L_x_462) ;  /* 0x0000000400e83947 */ /* 0x000fea0003800000 */
[----:B0--34-:R-:W0:Y:S01]  /*12a80*/  LDS.128 R4, [R234+0x2000] ;  /* 0x00200000ea047984 */ /* 0x019e220000000c00 */
[----:B-----5:R-:W-:Y:S02]  /*12a90*/  SHF.R.U32.HI R15, RZ, 0x8, R29 ;  /* 0x00000008ff0f7819 */ /* 0x020fe4000001161d */
[----:B------:R-:W-:Y:S02]  /*12aa0*/  SHF.R.U32.HI R32, RZ, 0x8, R25 ;  /* 0x00000008ff207819 */ /* 0x000fe40000011619 */
[----:B------:R-:W-:Y:S02]  /*12ab0*/  SHF.R.U32.HI R3, RZ, 0x8, R28 ;  /* 0x00000008ff037819 */ /* 0x000fe4000001161c */
[----:B-1----:R-:W-:Y:S02]  /*12ac0*/  SHF.R.U32.HI R27, RZ, 0x8, R24 ;  /* 0x00000008ff1b7819 */ /* 0x002fe40000011618 */
[----:B------:R-:W-:Y:S02]  /*12ad0*/  LOP3.LUT R26, R29, 0xff, RZ, 0xc0, !PT ;  /* 0x000000ff1d1a7812 */ /* 0x000fe400078ec0ff */
[----:B------:R-:W-:-:S02]  /*12ae0*/  LOP3.LUT R33, R25, 0xff, RZ, 0xc0, !PT ;  /* 0x000000ff19217812 */ /* 0x000fc400078ec0ff */
[----:B------:R-:W-:Y:S02]  /*12af0*/  LOP3.LUT R15, R15, 0xff, RZ, 0xc0, !PT ;  /* 0x000000ff0f0f7812 */ /* 0x000fe400078ec0ff */
[----:B------:R-:W-:Y:S02]  /*12b00*/  LOP3.LUT R32, R32, 0xff, RZ, 0xc0, !PT ;  /* 0x000000ff20207812 */ /* 0x000fe400078ec0ff */
[----:B--2---:R-:W-:Y:S02]  /*12b10*/  LOP3.LUT R14, R28, 0xff, RZ, 0xc0, !PT ;  /* 0x000000ff1c0e7812 */ /* 0x004fe400078ec0ff */
[----:B------:R-:W-:Y:S02]  /*12b20*/  LOP3.LUT R3, R3, 0xff, RZ, 0xc0, !PT ;  /* 0x000000ff03037812 */ /* 0x000fe400078ec0ff */
[----:B------:R-:W-:Y:S02]  /*12b30*/  LOP3.LUT R30, R27, 0xff, RZ, 0xc0, !PT ;  /* 0x000000ff1b1e7812 */ /* 0x000fe400078ec0ff */
[----:B------:R-:W-:-:S02]  /*12b40*/  PRMT R27, R15, 0x7604, R26 ;  /* 0x000076040f1b7816 */ /* 0x000fc4000000001a */
[----:B------:R-:W-:Y:S02]  /*12b50*/  PRMT R33, R32, 0x7604, R33 ;  /* 0x0000760420217816 */ /* 0x000fe40000000021 */
[----:B------:R-:W-:Y:S02]  /*12b60*/  SHF.R.U32.HI R26, RZ, 0x10, R29 ;  /* 0x00000010ff1a7819 */ /* 0x000fe4000001161d */
[----:B------:R-:W-:Y:S02]  /*12b70*/  SHF.R.U32.HI R32, RZ, 0x10, R25 ;  /* 0x00000010ff207819 */ /* 0x000fe40000011619 */
[----:B------:R-:W-:Y:S02]  /*12b80*/  PRMT R14, R3, 0x7604, R14 ;  /* 0x00007604030e7816 */ /* 0x000fe4000000000e */
[----:B------:R-:W-:Y:S02]  /*12b90*/  SHF.R.U32.HI R3, RZ, 0x10, R28 ;  /* 0x00000010ff037819 */ /* 0x000fe4000001161c */
[----:B------:R-:W-:-:S02]  /*12ba0*/  LOP3.LUT R26, R26, 0xff, RZ, 0xc0, !PT ;  /* 0x000000ff1a1a7812 */ /* 0x000fc400078ec0ff */
[----:B------:R-:W-:Y:S02]  /*12bb0*/  LOP3.LUT R32, R32, 0xff, RZ, 0xc0, !PT ;  /* 0x000000ff20207812 */ /* 0x000fe400078ec0ff */
[----:B------:R-:W-:Y:S02]  /*12bc0*/  LOP3.LUT R31, R24, 0xff, RZ, 0xc0, !PT ;  /* 0x000000ff181f7812 */ /* 0x000fe400078ec0ff */
[----:B------:R-:W-:Y:S02]  /*12bd0*/  SHF.R.U32.HI R15, RZ, 0x10, R24 ;  /* 0x00000010ff0f7819 */ /* 0x000fe40000011618 */
[----:B------:R-:W-:Y:S02]  /*12be0*/  LOP3.LUT R3, R3, 0xff, RZ, 0xc0, !PT ;  /* 0x000000ff03037812 */ /* 0x000fe400078ec0ff */
[----:B------:R-:W-:Y:S02]  /*12bf0*/  PRMT R27, R26, 0x7054, R27 ;  /* 0x000070541a1b7816 */ /* 0x000fe4000000001b */
        /* <DEDUP_REMOVED lines=98> */
.L_x_462:
[----:B------:R-:W-:Y:S05]  /*13220*/  BSYNC B1 ;  /* 0x0000000000017941 */ /* 0x000fea0003800000 */
.L_x_461:
[----:B------:R-:W-:Y:S04]  /*13230*/  BSSY B1, `(.L_x_463) ;  /* 0x0000078000017945 */ /* 0x000fe80003800000 */
[----:B------:R-:W-:Y:S05]  /*13240*/  @P4 BRA `(.L_x_464) ;  /* 0x0000000400d84947 */ /* 0x000fea0003800000 */
[----:B0--34-:R-:W0:Y:S01]  /*13250*/  LDS.128 R4, [R0+0x18400] ;  /* 0x0184000000047984 */ /* 0x019e220000000c00 */
[----:B--2--5:R-:W-:Y:S02]  /*13260*/  SHF.R.U32.HI R14, RZ, 0x8, R20 ;  /* 0x00000008ff0e7819 */ /* 0x024fe40000011614 */
[----:B------:R-:W-:Y:S02]  /*13270*/  LOP3.LUT R3, R20, 0xff, RZ, 0xc0, !PT ;  /* 0x000000ff14037812 */ /* 0x000fe400078ec0ff */
[----:B------:R-:W-:Y:S02]  /*13280*/  LOP3.LUT R14, R14, 0xff, RZ, 0xc0, !PT ;  /* 0x000000ff0e0e7812 */ /* 0x000fe400078ec0ff */
[----:B------:R-:W-:Y:S02]  /*13290*/  SHF.R.U32.HI R24, RZ, 0x8, R21 ;  /* 0x00000008ff187819 */ /* 0x000fe40000011615 */
[----:B-1----:R-:W-:Y:S02]  /*132a0*/  SHF.R.U32.HI R27, RZ, 0x8, R13 ;  /* 0x00000008ff1b7819 */ /* 0x002fe4000001160d */
        /* <DEDUP_REMOVED lines=10> */
[----:B------:R-:W-:Y:S01]  /*13350*/  LOP3.LUT R25, R14, 0xff, RZ, 0xc0, !PT ;  /* 0x000000ff0e197812 */ /* 0x000fe200078ec0ff */
        /* <DEDUP_REMOVED lines=9> */
[----:B0-----:R-:W-:-:S02]  /*133f0*/  F2FP.F16.E4M3.UNPACK_B R3, R6.H1 ;  /* 0x00000006ff03723e */ /* 0x001fc400030006ff */
[--C-:B------:R-:W-:Y:S02]  /*13400*/  LOP3.LUT R27, R27, 0xff0000, R12.reuse, 0xf8, !PT ;  /* 0x00ff00001b1b7812 */ /* 0x100fe400078ef80c */
[----:B------:R-:W-:Y:S01]  /*13410*/  F2FP.F16.E4M3.UNPACK_B R26, R29 ;  /* 0x0000001dff1a723e */ /* 0x000fe200020006ff */
[--C-:B------:R-:W-:Y:S01]  /*13420*/  HADD2.F32 R13, -RZ, R3.reuse.H0_H0 ;  /* 0x20000003ff0d7230 */ /* 0x100fe20000004100 */
[----:B------:R-:W-:Y:S02]  /*13430*/  F2FP.F16.E4M3.UNPACK_B R21, R25 ;  /* 0x00000019ff15723e */ /* 0x000fe400020006ff */
[----:B------:R-:W-:Y:S01]  /*13440*/  LOP3.LUT R27, R27, 0xff000000, R12, 0xf8, !PT ;  /* 0xff0000001b1b7812 */ /* 0x000fe200078ef80c */
[----:B------:R-:W-:Y:S01]  /*13450*/  HADD2.F32 R12, -RZ, R3.H1_H1 ;  /* 0x30000003ff0c7230 */ /* 0x000fe20000004100 */
[----:B------:R-:W-:Y:S01]  /*13460*/  F2FP.F16.E4M3.UNPACK_B R6, R6 ;  /* 0x00000006ff06723e */ /* 0x000fe200020006ff */
[--C-:B------:R-:W-:Y:S01]  /*13470*/  HADD2.F32 R28, -RZ, R26.reuse.H1_H1 ;  /* 0x3000001aff1c7230 */ /* 0x100fe20000004100 */
[----:B------:R-:W-:Y:S01]  /*13480*/  LOP3.LUT R20, R15, 0xff000000, R20, 0xf8, !PT ;  /* 0xff0000000f147812 */ /* 0x000fe200078ef814 */
[--C-:B------:R-:W-:Y:S01]  /*13490*/  HADD2.F32 R24, -RZ, R21.reuse.H1_H1 ;  /* 0x30000015ff187230 */ /* 0x100fe20000004100 */
        /* <DEDUP_REMOVED lines=81> */
.L_x_464:
[----:B------:R-:W-:Y:S05]  /*139b0*/  BSYNC B1 ;  /* 0x0000000000017941 */ /* 0x000fea0003800000 */
.L_x_463:
[----:B------:R-:W-:Y:S05]  /*139c0*/  @P5 BRA `(.L_x_454) ;  /* 0x0000003c00305947 */ /* 0x000fea0003800000 */
[----:B0--34-:R-:W0:Y:S01]  /*139d0*/  LDS.128 R4, [R234+0x4000] ;  /* 0x00400000ea047984 */ /* 0x019e220000000c00 */
[----:B-----5:R-:W-:Y:S02]  /*139e0*/  SHF.R.U32.HI R12, RZ, 0x8, R11 ;  /* 0x00000008ff0c7819 */ /* 0x020fe4000001160b */
[----:B------:R-:W-:Y:S02]  /*139f0*/  SHF.R.U32.HI R20, RZ, 0x8, R9 ;  /* 0x00000008ff147819 */ /* 0x000fe40000011609 */
[----:B------:R-:W-:Y:S02]  /*13a00*/  LOP3.LUT R13, R11, 0xff, RZ, 0xc0, !PT ;  /* 0x000000ff0b0d7812 */ /* 0x000fe400078ec0ff */
[----:B------:R-:W-:Y:S02]  /*13a10*/  LOP3.LUT R21, R9, 0xff, RZ, 0xc0, !PT ;  /* 0x000000ff09157812 */ /* 0x000fe400078ec0ff */
[----:B------:R-:W-:Y:S02]  /*13a20*/  LOP3.LUT R12, R12, 0xff, RZ, 0xc0, !PT ;  /* 0x000000ff0c0c7812 */ /* 0x000fe400078ec0ff */
[----:B------:R-:W-:-:S02]  /*13a30*/  LOP3.LUT R20, R20, 0xff, RZ, 0xc0, !PT ;  /* 0x000000ff14147812 */ /* 0x000fc400078ec0ff */
[----:B------:R-:W-:Y:S02]  /*13a40*/  SHF.R.U32.HI R0, RZ, 0x8, R10 ;  /* 0x00000008ff007819 */ /* 0x000fe4000001160a */
[----:B--2---:R-:W-:Y:S02]  /*13a50*/  SHF.R.U32.HI R14, RZ, 0x8, R8 ;  /* 0x00000008ff0e7819 */ /* 0x004fe40000011608 */
[----:B------:R-:W-:Y:S02]  /*13a60*/  PRMT R13, R12, 0x7604, R13 ;  /* 0x000076040c0d7816 */ /* 0x000fe4000000000d */
[----:B------:R-:W-:Y:S02]  /*13a70*/  PRMT R21, R20, 0x7604, R21 ;  /* 0x0000760414157816 */ /* 0x000fe40000000015 */
[----:B------:R-:W-:Y:S02]  /*13a80*/  SHF.R.U32.HI R12, RZ, 0x10, R11 ;  /* 0x00000010ff0c7819 */ /* 0x000fe4000001160b */
[----:B------:R-:W-:-:S02]  /*13a90*/  SHF.R.U32.HI R20, RZ, 0x10, R9 ;  /* 0x00000010ff147819 */ /* 0x000fc40000011609 */
[----:B------:R-:W-:Y:S02]  /*13aa0*/  LOP3.LUT R3, R10, 0xff, RZ, 0xc0, !PT ;  /* 0x000000ff0a037812 */ /* 0x000fe400078ec0ff */
[----:B------:R-:W-:Y:S02]  /*13ab0*/  LOP3.LUT R15, R8, 0xff, RZ, 0xc0, !PT ;  /* 0x000000ff080f7812 */ /* 0x000fe400078ec0ff */
[----:B------:R-:W-:Y:S02]  /*13ac0*/  LOP3.LUT R0, R0, 0xff, RZ, 0xc0, !PT ;  /* 0x000000ff00007812 */ /* 0x000fe400078ec0ff */
[----:B------:R-:W-:Y:S02]  /*13ad0*/  LOP3.LUT R14, R14, 0xff, RZ, 0xc0, !PT ;  /* 0x000000ff0e0e7812 */ /* 0x000fe400078ec0ff */
[----:B------:R-:W-:Y:S02]  /*13ae0*/  LOP3.LUT R12, R12, 0xff, RZ, 0xc0, !PT ;  /* 0x000000ff0c0c7812 */ /* 0x000fe400078ec0ff */
[----:B------:R-:W-:-:S02]  /*13af0*/  LOP3.LUT R20, R20, 0xff, RZ, 0xc0, !PT ;  /* 0x000000ff14147812 */ /* 0x000fc400078ec0ff */
[----:B------:R-:W-:Y:S02]  /*13b00*/  PRMT R3, R0, 0x7604, R3 ;  /* 0x0000760400037816 */ /* 0x000fe40000000003 */
[----:B------:R-:W-:Y:S02]  /*13b10*/  PRMT R15, R14, 0x7604, R15 ;  /* 0x000076040e0f7816 */ /* 0x000fe4000000000f */
[----:B------:R-:W-:Y:S02]  /*13b20*/  SHF.R.U32.HI R0, RZ, 0x10, R10 ;  /* 0x00000010ff007819 */ /* 0x000fe4000001160a */
[----:B------:R-:W-:Y:S02]  /*13b30*/  SHF.R.U32.HI R14, RZ, 0x10, R8 ;  /* 0x00000010ff0e7819 */ /* 0x000fe40000011608 */
[----:B------:R-:W-:Y:S02]  /*13b40*/  PRMT R13, R12, 0x7054, R13 ;  /* 0x000070540c0d7816 */ /* 0x000fe4000000000d */
[----:B------:R-:W-:-:S02]  /*13b50*/  PRMT R21, R20, 0x7054, R21 ;  /* 0x0000705414157816 */ /* 0x000fc40000000015 */
[----:B------:R-:W-:Y:S02]  /*13b60*/  LOP3.LUT R0, R0, 0xff, RZ, 0xc0, !PT ;  /* 0x000000ff00007812 */ /* 0x000fe400078ec0ff */
[----:B------:R-:W-:Y:S02]  /*13b70*/  LOP3.LUT R14, R14, 0xff, RZ, 0xc0, !PT ;  /* 0x000000ff0e0e7812 */ /* 0x000fe400078ec0ff */
[----:B------:R-:W-:Y:S02]  /*13b80*/  LOP3.LUT R21, R21, 0xff000000, R9, 0xf8, !PT ;  /* 0xff00000015157812 */ /* 0x000fe400078ef809 */
[----:B------:R-:W-:Y:S02]  /*13b90*/  LOP3.LUT R13, R13, 0xff000000, R11, 0xf8, !PT ;  /* 0xff0000000d0d7812 */ /* 0x000fe400078ef80b */
[----:B------:R-:W-:Y:S02]  /*13ba0*/  PRMT R3, R0, 0x7054, R3 ;  /* 0x0000705400037816 */ /* 0x000fe40000000003 */
[----:B------:R-:W-:-:S02]  /*13bb0*/  PRMT R15, R14, 0x7054, R15 ;  /* 0x000070540e0f7816 */ /* 0x000fc4000000000f */
[-C--:B0-----:R-:W-:Y:S02]  /*13bc0*/  F2FP.F16.E4M3.UNPACK_B R0, R6.reuse.H1 ;  /* 0x00000006ff00723e */ /* 0x081fe400030006ff */
[----:B------:R-:W-:Y:S02]  /*13bd0*/  F2FP.F16.E4M3.UNPACK_B R24, R21 ;  /* 0x00000015ff18723e */ /* 0x000fe400020006ff */
[----:B------:R-:W-:Y:S01]  /*13be0*/  F2FP.F16.E4M3.UNPACK_B R14, R13 ;  /* 0x0000000dff0e723e */ /* 0x000fe200020006ff */
[----:B------:R-:W-:Y:S01]  /*13bf0*/  HADD2.F32 R9, -RZ, R0.H1_H1 ;  /* 0x30000000ff097230 */ /* 0x000fe20000004100 */
[----:B------:R-:W-:Y:S01]  /*13c00*/  LOP3.LUT R12, R3, 0xff000000, R10, 0xf8, !PT ;  /* 0xff000000030c7812 */ /* 0x000fe200078ef80a */
[----:B------:R-:W-:Y:S01]  /*13c10*/  HADD2.F32 R25, -RZ, R24.H1_H1 ;  /* 0x30000018ff197230 */ /* 0x000fe20000004100 */
[----:B------:R-:W-:Y:S01]  /*13c20*/  LOP3.LUT R20, R15, 0xff000000, R8, 0xf8, !PT ;  /* 0xff0000000f147812 */ /* 0x000fe200078ef808 */
[----:B------:R-:W-:Y:S01]  /*13c30*/  HADD2.F32 R15, -RZ, R14.H1_H1 ;  /* 0x3000000eff0f7230 */ /* 0x000fe20000004100 */
[----:B------:R-:W-:Y:S01]  /*13c40*/  F2FP.F16.E4M3.UNPACK_B R3, R6 ;  /* 0x00000006ff03723e */ /* 0x000fe200020006ff */
[----:B------:R-:W-:Y:S01]  /*13c50*/  HADD2.F32 R8, -RZ, R0.H0_H0 ;  /* 0x20000000ff087230 */ /* 0x000fe20000004100 */
[----:B------:R-:W-:Y:S01]  /*13c60*/  F2FP.F16.E4M3.UNPACK_B R10, R7 ;  /* 0x00000007ff0a723e */ /* 0x000fe200020006ff */
[C---:B-1----:R-:W-:Y:S01]  /*13c70*/  FMUL.FTZ R27, R9.reuse, R25 ;  /* 0x00000019091b7220 */ /* 0x042fe20000410000 */
[----:B------:R-:W-:Y:S01]  /*13c80*/  F2FP.F16.E4M3.UNPACK_B R11, R7.H1 ;  /* 0x00000007ff0b723e */ /* 0x000fe200030006ff */
[----:B------:R-:W-:Y:S01]  /*13c90*/  FMUL.FTZ R26, R9, R15 ;  /* 0x0000000f091a7220 */ /* 0x000fe20000410000 */
[-C--:B------:R-:W-:Y:S01]  /*13ca0*/  F2FP.F16.E4M3.UNPACK_B R6, R5.reuse ;  /* 0x00000005ff06723e */ /* 0x080fe200020006ff */
[----:B------:R-:W-:Y:S01]  /*13cb0*/  HADD2.F32 R24, -RZ, R24.H0_H0 ;  /* 0x20000018ff187230 */ /* 0x000fe20000004100 */
[----:B------:R-:W-:Y:S01]  /*13cc0*/  F2FP.F16.E4M3.UNPACK_B R7, R5.H1 ;  /* 0x00000005ff07723e */ /* 0x000fe200030006ff */
[----:B------:R-:W-:Y:S01]  /*13cd0*/  HADD2.F32 R5, -RZ, R3.H1_H1 ;  /* 0x30000003ff057230 */ /* 0x000fe20000004100 */
[----:B------:R-:W-:Y:S01]  /*13ce0*/  F2FP.F16.E4M3.UNPACK_B R21, R21.H1 ;  /* 0x00000015ff15723e */ /* 0x000fe200030006ff */
[----:B------:R-:W-:-:S02]  /*13cf0*/  HADD2.F32 R14, -RZ, R14.H0_H0 ;  /* 0x2000000eff0e7230 */ /* 0x000fc40000004100 */
[C---:B------:R-:W-:Y:S01]  /*13d00*/  FFMA.FTZ R27, R8.reuse, R15, -R27 ;  /* 0x0000000f081b7223 */ /* 0x040fe2000001081b */
[----:B------:R-:W-:Y:S01]  /*13d10*/  FFMA.FTZ R26, R8, R25, R26 ;  /* 0x00000019081a7223 */ /* 0x000fe2000001001a */
[----:B------:R-:W-:Y:S01]  /*13d20*/  HADD2.F32 R3, -RZ, R3.H0_H0 ;  /* 0x20000003ff037230 */ /* 0x000fe20000004100 */
[----:B------:R-:W-:Y:S01]  /*13d30*/  F2FP.F16.E4M3.UNPACK_B R13, R13.H1 ;  /* 0x0000000dff0d723e */ /* 0x000fe200030006ff */
[C---:B------:R-:W-:Y:S01]  /*13d40*/  FMUL.FTZ R8, R5.reuse, R24 ;  /* 0x0000001805087220 */ /* 0x040fe20000410000 */
[----:B------:R-:W-:Y:S01]  /*13d50*/  FMUL.FTZ R15, R5, R14 ;  /* 0x0000000e050f7220 */ /* 0x000fe20000410000 */
[--C-:B------:R-:W-:Y:S01]  /*13d60*/  HADD2.F32 R5, -RZ, R10.reuse.H1_H1 ;  /* 0x3000000aff057230 */ /* 0x100fe20000004100 */
[----:B------:R-:W-:Y:S01]  /*13d70*/  F2FP.F16.E4M3.UNPACK_B R0, R4 ;  /* 0x00000004ff00723e */ /* 0x000fe200020006ff */
[----:B------:R-:W-:Y:S02]  /*13d80*/  HADD2.F32 R9, -RZ, R21.H0_H0 ;  /* 0x20000015ff097230 */ /* 0x000fe40000004100 */
[C---:B------:R-:W-:Y:S01]  /*13d90*/  FFMA.FTZ R25, R3.reuse, R14, -R8 ;  /* 0x0000000e03197223 */ /* 0x040fe20000010808 */
[----:B------:R-:W-:Y:S01]  /*13da0*/  FFMA.FTZ R24, R3, R24, R15 ;  /* 0x0000001803187223 */ /* 0x000fe2000001000f */
[----:B------:R-:W-:Y:S01]  /*13db0*/  HADD2.F32 R8, -RZ, R13.H0_H0 ;  /* 0x2000000dff087230 */ /* 0x000fe20000004100 */
[----:B------:R-:W-:Y:S01]  /*13dc0*/  F2FP.F16.E4M3.UNPACK_B R4, R4.H1 ;  /* 0x00000004ff04723e */ /* 0x000fe200030006ff */
[----:B------:R-:W-:-:S02]  /*13dd0*/  HADD2.F32 R10, -RZ, R10.H0_H0 ;  /* 0x2000000aff0a7230 */ /* 0x000fc40000004100 */
[CC--:B------:R-:W-:Y:S01]  /*13de0*/  FMUL.FTZ R15, R5.reuse, R9.reuse ;  /* 0x00000009050f7220 */ /* 0x0c0fe20000410000 */
[----:B------:R-:W-:Y:S02]  /*13df0*/  HADD2.F32 R14, -RZ, R21.H1_H1 ;  /* 0x30000015ff0e7230 */ /* 0x000fe40000004100 */
[-C--:B------:R-:W-:Y:S01]  /*13e00*/  FMUL.FTZ R5, R5, R8.reuse ;  /* 0x0000000805057220 */ /* 0x080fe20000410000 */
[----:B------:R-:W-:Y:S02]  /*13e10*/  HADD2.F32 R3, -RZ, R11.H1_H1 ;  /* 0x3000000bff037230 */ /* 0x000fe40000004100 */
[C---:B------:R-:W-:Y:S01]  /*13e20*/  FFMA.FTZ R21, R10.reuse, R8, -R15 ;  /* 0x000000080a157223 */ /* 0x040fe2000001080f */
[----:B------:R-:W-:Y:S02]  /*13e30*/  HADD2.F32 R8, -RZ, R13.H1_H1 ;  /* 0x3000000dff087230 */ /* 0x000fe40000004100 */
[----:B------:R-:W-:Y:S01]  /*13e40*/  FFMA.FTZ R28, R10, R9, R5 ;  /* 0x000000090a1c7223 */ /* 0x000fe20000010005 */
[----:B------:R-:W-:-:S02]  /*13e50*/  HADD2.F32 R11, -RZ, R11.H0_H0 ;  /* 0x2000000bff0b7230 */ /* 0x000fc40000004100 */
[C---:B------:R-:W-:Y:S01]  /*13e60*/  FMUL.FTZ R30, R3.reuse, R14 ;  /* 0x0000000e031e7220 */ /* 0x040fe20000410000 */
[----:B------:R-:W-:Y:S01]  /*13e70*/  F2FP.F16.E4M3.UNPACK_B R9, R20 ;  /* 0x00000014ff09723e */ /* 0x000fe200020006ff */
[-C--:B------:R-:W-:Y:S01]  /*13e80*/  FMUL.FTZ R10, R3, R8.reuse ;  /* 0x00000008030a7220 */ /* 0x080fe20000410000 */
[----:B------:R-:W-:Y:S02]  /*13e90*/  HADD2.F32 R5, -RZ, R4.H1_H1 ;  /* 0x30000004ff057230 */ /* 0x000fe40000004100 */
[C---:B------:R-:W-:Y:S01]  /*13ea0*/  FFMA.FTZ R30, R11.reuse, R8, -R30 ;  /* 0x000000080b1e7223 */ /* 0x040fe2000001081e */
[----:B------:R-:W-:Y:S01]  /*13eb0*/  F2FP.F16.E4M3.UNPACK_B R8, R12 ;  /* 0x0000000cff08723e */ /* 0x000fe200020006ff */
[----:B------:R-:W-:Y:S01]  /*13ec0*/  FFMA.FTZ R29, R11, R14, R10 ;  /* 0x0000000e0b1d7223 */ /* 0x000fe2000001000a */
[--C-:B------:R-:W-:Y:S01]  /*13ed0*/  HADD2.F32 R13, -RZ, R9.reuse.H1_H1 ;  /* 0x30000009ff0d7230 */ /* 0x100fe20000004100 */
[----:B------:R-:W-:Y:S01]  /*13ee0*/  F2FP.F16.E4M3.UNPACK_B R12, R12.H1 ;  /* 0x0000000cff0c723e */ /* 0x000fe200030006ff */
[----:B------:R-:W-:Y:S01]  /*13ef0*/  HADD2.F32 R10, -RZ, R9.H0_H0 ;  /* 0x20000009ff0a7230 */ /* 0x000fe20000004100 */
[----:B------:R-:W-:Y:S01]  /*13f00*/  F2FP.F16.E4M3.UNPACK_B R20, R20.H1 ;  /* 0x00000014ff14723e */ /* 0x000fe200030006ff */
[----:B------:R-:W-:-:S02]  /*13f10*/  HADD2.F32 R9, -RZ, R8.H1_H1 ;  /* 0x30000008ff097230 */ /* 0x000fc40000004100 */
[C---:B------:R-:W-:Y:S01]  /*13f20*/  FMUL.FTZ R11, R5.reuse, R13 ;  /* 0x0000000d050b7220 */ /* 0x040fe20000410000 */
[----:B------:R-:W-:Y:S02]  /*13f30*/  HADD2.F32 R3, -RZ, R0.H1_H1 ;  /* 0x30000000ff037230 */ /* 0x000fe40000004100 */
        /* <DEDUP_REMOVED lines=10> */
[----:B------:R-:W-:-:S02]  /*13fe0*/  HADD2.F32 R4, -RZ, R12.H1_H1 ;  /* 0x3000000cff047230 */ /* 0x000fc40000004100 */
[--C-:B------:R-:W-:Y:S02]  /*13ff0*/  HADD2.F32 R3, -RZ, R7.reuse.H1_H1 ;  /* 0x30000007ff037230 */ /* 0x100fe40000004100 */
[--C-:B------:R-:W-:Y:S02]  /*14000*/  HADD2.F32 R8, -RZ, R20.reuse.H1_H1 ;  /* 0x30000014ff087230 */ /* 0x100fe40000004100 */
[----:B------:R-:W-:Y:S02]  /*14010*/  HADD2.F32 R9, -RZ, R20.H0_H0 ;  /* 0x20000014ff097230 */ /* 0x000fe40000004100 */
[C---:B------:R-:W-:Y:S01]  /*14020*/  FMUL.FTZ R13, R3.reuse, R4 ;  /* 0x00000004030d7220 */ /* 0x040fe20000410000 */
[----:B------:R-:W-:Y:S02]  /*14030*/  HADD2.F32 R0, -RZ, R6.H1_H1 ;  /* 0x30000006ff007230 */ /* 0x000fe40000004100 */
[----:B------:R-:W-:Y:S02]  /*14040*/  HADD2.F32 R5, -RZ, R12.H0_H0 ;  /* 0x2000000cff057230 */ /* 0x000fe40000004100 */
[----:B------:R-:W-:Y:S01]  /*14050*/  FMUL.FTZ R12, R3, R8 ;  /* 0x00000008030c7220 */ /* 0x000fe20000410000 */
[----:B------:R-:W-:-:S02]  /*14060*/  HADD2.F32 R7, -RZ, R7.H0_H0 ;  /* 0x20000007ff077230 */ /* 0x000fc40000004100 */
[C---:B------:R-:W-:Y:S01]  /*14070*/  FMUL.FTZ R3, R0.reuse, R9 ;  /* 0x0000000900037220 */ /* 0x040fe20000410000 */
[----:B------:R-:W-:Y:S02]  /*14080*/  HADD2.F32 R6, -RZ, R6.H0_H0 ;  /* 0x20000006ff067230 */ /* 0x000fe40000004100 */
[-C--:B------:R-:W-:Y:S01]  /*14090*/  FMUL.FTZ R0, R0, R5.reuse ;  /* 0x0000000500007220 */ /* 0x080fe20000410000 */
[C---:B------:R-:W-:Y:S01]  /*140a0*/  FFMA.FTZ R12, R7.reuse, R4, -R12 ;  /* 0x00000004070c7223 */ /* 0x040fe2000001080c */
[----:B------:R-:W-:Y:S01]  /*140b0*/  FFMA.FTZ R13, R7, R8, R13 ;  /* 0x00000008070d7223 */ /* 0x000fe2000001000d */
[C---:B------:R-:W-:Y:S01]  /*140c0*/  FFMA.FTZ R5, R6.reuse, R5, -R3 ;  /* 0x0000000506057223 */ /* 0x040fe20000010803 */
[----:B------:R-:W-:Y:S01]  /*140d0*/  FFMA.FTZ R0, R6, R9, R0 ;  /* 0x0000000906007223 */ /* 0x000fe20000010000 */
[----:B------:R-:W-:Y:S02]  /*140e0*/  F2FP.SATFINITE.E4M3.F32.PACK_AB_MERGE_C R6, R26, R27, RZ ;  /* 0x0000001b1a06723e */ /* 0x000fe400048070ff */
[----:B------:R-:W-:-:S02]  /*140f0*/  F2FP.SATFINITE.E4M3.F32.PACK_AB_MERGE_C R7, R29, R30, RZ ;  /* 0x0000001e1d07723e */ /* 0x000fc400048070ff */
[----:B------:R-:W-:Y:S02]  /*14100*/  F2FP.SATFINITE.E4M3.F32.PACK_AB_MERGE_C R4, R15, R14, RZ ;  /* 0x0000000e0f04723e */ /* 0x000fe400048070ff */
[----:B------:R-:W-:Y:S02]  /*14110*/  F2FP.SATFINITE.E4M3.F32.PACK_AB_MERGE_C R12, R13, R12, RZ ;  /* 0x0000000c0d0c723e */ /* 0x000fe400048070ff */
[----:B------:R-:W-:Y:S02]  /*14120*/  F2FP.SATFINITE.E4M3.F32.PACK_AB_MERGE_C R6, R24, R25, R6 ;  /* 0x000000191806723e */ /* 0x000fe40004807006 */
[----:B------:R-:W-:Y:S02]  /*14130*/  F2FP.SATFINITE.E4M3.F32.PACK_AB_MERGE_C R7, R28, R21, R7 ;  /* 0x000000151c07723e */ /* 0x000fe40004807007 */
[----:B------:R-:W-:Y:S02]  /*14140*/  F2FP.SATFINITE.E4M3.F32.PACK_AB_MERGE_C R4, R10, R11, R4 ;  /* 0x0000000b0a04723e */ /* 0x000fe40004807004 */
[----:B------:R-:W-:-:S05]  /*14150*/  F2FP.SATFINITE.E4M3.F32.PACK_AB_MERGE_C R5, R0, R5, R12 ;  /* 0x000000050005723e */ /* 0x000fca000480700c */
[----:B------:R0:W-:Y:S01]  /*14160*/  STS.128 [R234+0x4000], R4 ;  /* 0x00400004ea007388 */ /* 0x0001e20000000c00 */
[----:B------:R-:W-:Y:S05]  /*14170*/  BRA `(.L_x_454) ;  /* 0x0000003400447947 */ /* 0x000fea0003800000 */
.L_x_448:
[----:B------:R-:W-:-:S03]  /*14180*/  UMOV UR4, 0xffffffff ;  /* 0xffffffff00047882 */ /* 0x000fc60000000000 */
[----:B------:R-:W-:Y:S05]  /*14190*/  BRA.DIV UR4, `(.L_x_465) ;  /* 0x0000015e04fc7947 */ /* 0x000fea000b800000 */
[----:B------:R0:W1:Y:S04]  /*141a0*/  SHFL.IDX PT, R3, R26, RZ, 0x1e1f ;  /* 0x001e1fff1a037589 */ /* 0x00006800000e0000 */
[----:B------:R0:W2:Y:S04]  /*141b0*/  SHFL.IDX PT, R21, R24, RZ, 0x1e1f ;  /* 0x001e1fff18157589 */ /* 0x0000a800000e0000 */
[----:B------:R0:W3:Y:S04]  /*141c0*/  SHFL.IDX PT, R0, R28, RZ, 0x1e1f ;  /* 0x001e1fff1c007589 */ /* 0x0000e800000e0000 */
[----:B------:R0:W4:Y:S02]  /*141d0*/  SHFL.IDX PT, R20, R29, RZ, 0x1e1f ;  /* 0x001e1fff1d147589 */ /* 0x00012400000e0000 */
.L_x_682:
[----:B------:R-:W-:Y:S01]  /*141e0*/  ULDC UR4, c[0x0][0x448] ;  /* 0x0001120000047ab9 */ /* 0x000fe20000000800 */
[----:B------:R-:W-:Y:S01]  /*141f0*/  BSSY B1, `(.L_x_466) ;  /* 0x000003b000017945 */ /* 0x000fe20003800000 */
[----:B------:R-:W-:Y:S01]  /*14200*/  IMAD R149, R149, UR4, RZ ;  /* 0x0000000495957c24 */ /* 0x000fe2000f8e02ff */
[----:B0-----:R-:W-:Y:S02]  /*14210*/  CS2R R28, SRZ ;  /* 0x00000000001c7805 */ /* 0x001fe4000001ff00 */
[----:B------:R-:W-:Y:S02]  /*14220*/  CS2R R30, SRZ ;  /* 0x00000000001e7805 */ /* 0x000fe4000001ff00 */
[----:B------:R-:W-:Y:S02]  /*14230*/  CS2R R6, SRZ ;  /* 0x0000000000067805 */ /* 0x000fe4000001ff00 */
[----:B------:R-:W-:Y:S02]  /*14240*/  CS2R R8, SRZ ;  /* 0x0000000000087805 */ /* 0x000fe4000001ff00 */
        /* <DEDUP_REMOVED lines=10> */
[----:B------:R-:W4:Y:S04]  /*142f0*/  LDL R41, [R1] ;  /* 0x0000000001297983 */ /* 0x000f280000100800 */
[----:B------:R-:W4:Y:S01]  /*14300*/  LDL R40, [R1+0xc] ;  /* 0x00000c0001287983 */ /* 0x000f220000100800 */
[C---:B------:R-:W-:Y:S01]  /*14310*/  VIADD R4, R18.reuse, 0x20 ;  /* 0x0000002012047836 */ /* 0x040fe20000000000 */
[----:B------:R-:W-:Y:S01]  /*14320*/  ULDC UR4, c[0x0][0x3f4] ;  /* 0x0000fd0000047ab9 */ /* 0x000fe20000000800 */
[C---:B------:R-:W-:Y:S02]  /*14330*/  IADD3 R5, R18.reuse, 0x40, RZ ;  /* 0x0000004012057810 */ /* 0x040fe40007ffe0ff */
[----:B------:R-:W-:Y:S02]  /*14340*/  CS2R R32, SRZ ;  /* 0x0000000000207805 */ /* 0x000fe4000001ff00 */
[----:B------:R-:W-:-:S02]  /*14350*/  ISETP.GE.AND P2, PT, R18, UR4, PT ;  /* 0x0000000412007c0c */ /* 0x000fc4000bf46270 */
[----:B------:R-:W-:Y:S02]  /*14360*/  CS2R R34, SRZ ;  /* 0x0000000000227805 */ /* 0x000fe4000001ff00 */
[----:B------:R-:W-:Y:S02]  /*14370*/  ISETP.GE.AND P1, PT, R4, UR4, PT ;  /* 0x0000000404007c0c */ /* 0x000fe4000bf26270 */
[----:B------:R-:W-:Y:S02]  /*14380*/  CS2R R28, SRZ ;  /* 0x00000000001c7805 */ /* 0x000fe4000001ff00 */
[----:B------:R-:W-:Y:S02]  /*14390*/  ISETP.GE.AND P0, PT, R5, UR4, PT ;  /* 0x0000000405007c0c */ /* 0x000fe4000bf06270 */
[----:B------:R-:W-:Y:S02]  /*143a0*/  CS2R R30, SRZ ;  /* 0x00000000001e7805 */ /* 0x000fe4000001ff00 */
[----:B------:R-:W-:-:S02]  /*143b0*/  CS2R R12, SRZ ;  /* 0x00000000000c7805 */ /* 0x000fc4000001ff00 */
[----:B------:R-:W-:Y:S02]  /*143c0*/  CS2R R14, SRZ ;  /* 0x00000000000e7805 */ /* 0x000fe4000001ff00 */
[----:B------:R-:W-:Y:S02]  /*143d0*/  @!P2 SHF.R.S32.HI R5, RZ, 0x1f, R18 ;  /* 0x0000001fff05a819 */ /* 0x000fe40000011412 */
[C---:B-1----:R-:W-:Y:S02]  /*143e0*/  @!P2 IADD3 R36, P3, R18.reuse, R3, RZ ;  /* 0x000000031224a210 */ /* 0x042fe40007f7e0ff */
[----:B--2---:R-:W-:-:S03]  /*143f0*/  @!P2 IADD3 R38, P4, R18, R21, RZ ;  /* 0x000000151226a210 */ /* 0x004fc60007f9e0ff */
[--C-:B---3--:R-:W-:Y:S02]  /*14400*/  @!P2 IMAD.X R37, R0, 0x1, R5.reuse, P3 ;  /* 0x000000010025a824 */ /* 0x108fe400018e0605 */
[----:B----4-:R-:W-:Y:S01]  /*14410*/  @!P2 IMAD.X R39, R20, 0x1, R5, P4 ;  /* 0x000000011427a824 */ /* 0x010fe200020e0605 */
[----:B------:R-:W-:Y:S02]  /*14420*/  CS2R R6, SRZ ;  /* 0x0000000000067805 */ /* 0x000fe4000001ff00 */
[----:B------:R-:W-:Y:S02]  /*14430*/  CS2R R24, SRZ ;  /* 0x0000000000187805 */ /* 0x000fe4000001ff00 */
[----:B------:R-:W-:Y:S02]  /*14440*/  CS2R R26, SRZ ;  /* 0x00000000001a7805 */ /* 0x000fe4000001ff00 */
[----:B------:R-:W-:Y:S02]  /*14450*/  CS2R R8, SRZ ;  /* 0x0000000000087805 */ /* 0x000fe4000001ff00 */
[----:B------:R-:W-:Y:S01]  /*14460*/  CS2R R10, SRZ ;  /* 0x00000000000a7805 */ /* 0x000fe2000001ff00 */
[----:B------:R0:W5:Y:S04]  /*14470*/  @!P2 LD.E.128 R32, desc[UR54][R36.64] ;  /* 0x000000362420a980 */ /* 0x000168000c101d00 */
[----:B------:R0:W5:Y:S01]  /*14480*/  @!P2 LD.E.128 R28, desc[UR54][R38.64] ;  /* 0x00000036261ca980 */ /* 0x000162000c101d00 */
[----:B------:R-:W-:-:S02]  /*14490*/  @!P1 IMAD.SHL.U32 R42, R41, 0x10, RZ ;  /* 0x00000010292a9824 */ /* 0x000fc400078e00ff */
[----:B------:R-:W-:-:S03]  /*144a0*/  @!P0 IMAD.SHL.U32 R48, R40, 0x10, RZ ;  /* 0x0000001028308824 */ /* 0x000fc600078e00ff */
[----:B------:R-:W-:Y:S02]  /*144b0*/  @!P1 SHF.R.S32.HI R5, RZ, 0x1f, R42 ;  /* 0x0000001fff059819 */ /* 0x000fe4000001142a */
[C---:B------:R-:W-:Y:S02]  /*144c0*/  @!P1 IADD3 R40, P5, R3.reuse, R42, RZ ;  /* 0x0000002a03289210 */ /* 0x040fe40007fbe0ff */
[----:B------:R-:W-:Y:S02]  /*144d0*/  @!P0 IADD3 R46, P3, R3, R48, RZ ;  /* 0x00000030032e8210 */ /* 0x000fe40007f7e0ff */
[C---:B------:R-:W-:Y:S01]  /*144e0*/  @!P1 IADD3 R42, P4, R21.reuse, R42, RZ ;  /* 0x0000002a152a9210 */ /* 0x040fe20007f9e0ff */
[----:B------:R-:W-:Y:S01]  /*144f0*/  @!P1 IMAD.X R41, R0, 0x1, R5, P5 ;  /* 0x0000000100299824 */ /* 0x000fe200028e0605 */
[----:B------:R-:W-:Y:S02]  /*14500*/  @!P0 SHF.R.S32.HI R3, RZ, 0x1f, R48 ;  /* 0x0000001fff038819 */ /* 0x000fe40000011430 */
[----:B------:R-:W-:-:S02]  /*14510*/  @!P0 IADD3 R48, P5, R21, R48, RZ ;  /* 0x0000003015308210 */ /* 0x000fc40007fbe0ff */
[----:B------:R-:W-:Y:S02]  /*14520*/  @!P1 IADD3.X R43, R20, R5, RZ, P4, !PT ;  /* 0x00000005142b9210 */ /* 0x000fe400027fe4ff */
[----:B------:R-:W-:Y:S01]  /*14530*/  CS2R R4, SRZ ;  /* 0x0000000000047805 */ /* 0x000fe2000001ff00 */
[--C-:B------:R-:W-:Y:S01]  /*14540*/  @!P0 IMAD.X R47, R0, 0x1, R3.reuse, P3 ;  /* 0x00000001002f8824 */ /* 0x100fe200018e0603 */
[----:B------:R0:W5:Y:S01]  /*14550*/  @!P1 LD.E.128 R12, desc[UR54][R40.64] ;  /* 0x00000036280c9980 */ /* 0x000162000c101d00 */
[----:B------:R-:W-:-:S03]  /*14560*/  @!P0 IMAD.X R49, R20, 0x1, R3, P5 ;  /* 0x0000000114318824 */ /* 0x000fc600028e0603 */
[----:B------:R0:W5:Y:S04]  /*14570*/  @!P1 LD.E.128 R4, desc[UR54][R42.64] ;  /* 0x000000362a049980 */ /* 0x000168000c101d00 */
[----:B------:R0:W5:Y:S04]  /*14580*/  @!P0 LD.E.128 R24, desc[UR54][R46.64] ;  /* 0x000000362e188980 */ /* 0x000168000c101d00 */
[----:B------:R0:W5:Y:S02]  /*14590*/  @!P0 LD.E.128 R8, desc[UR54][R48.64] ;  /* 0x0000003630088980 */ /* 0x000164000c101d00 */
.L_x_467:
[----:B------:R-:W-:Y:S05]  /*145a0*/  BSYNC B1 ;  /* 0x0000000000017941 */ /* 0x000fea0003800000 */
.L_x_466:
[----:B------:R-:W-:Y:S01]  /*145b0*/  ULEA.HI UR4, UR43, UR43, URZ, 0x1 ;  /* 0x0000002b2b047291 */ /* 0x000fe2000f8f083f */
[----:B---3--:R-:W-:Y:S01]  /*145c0*/  IMAD R0, R145, -0x80, R149 ;  /* 0xffffff8091007824 */ /* 0x008fe200078e0295 */
[----:B------:R-:W-:Y:S02]  /*145d0*/  BSSY B1, `(.L_x_468) ;  /* 0x0000009000017945 */ /* 0x000fe40003800000 */
[----:B------:R-:W-:Y:S02]  /*145e0*/  ULOP3.LUT UR4, UR4, 0xfffffffe, URZ, 0xc0, !UPT ;  /* 0xfffffffe04047892 */ /* 0x000fe4000f8ec03f */
[----:B-1----:R-:W-:Y:S02]  /*145f0*/  VIMNMX R3, R0, 0x80, PT ;  /* 0x0000008000037848 */ /* 0x002fe40003fe0100 */
[----:B------:R-:W-:Y:S02]  /*14600*/  UIADD3 UR4, UR43, -UR4, URZ ;  /* 0x800000042b047290 */ /* 0x000fe4000fffe03f */
[----:B------:R-:W-:-:S04]  /*14610*/  ISETP.GE.AND P1, PT, R168, R3, PT ;  /* 0x00000003a800720c */ /* 0x000fc80003f26270 */
[----:B--2---:R-:W-:-:S05]  /*14620*/  IMAD.U32 R21, RZ, RZ, UR4 ;  /* 0x00000004ff157e24 */ /* 0x004fca000f8e00ff */
[----:B------:R-:W-:-:S04]  /*14630*/  SHF.L.U32 R21, R21, 0x1f, RZ ;  /* 0x0000001f15157819 */ /* 0x000fc800000006ff */
[----:B------:R-:W1:Y:S02]  /*14640*/  SYNCS.PHASECHK.TRANS64.TRYWAIT P0, [R16+URZ+0x29800], R21 ;  /* 0x02980015100075a7 */ /* 0x000e64000800017f */
[----:B-1----:R-:W-:Y:S05]  /*14650*/  @!P0 BRA `(.L_x_469) ;  /* 0x0000015c00408947 */ /* 0x002fea0003800000 */
.L_x_683:
[----:B------:R-:W-:Y:S05]  /*14660*/  BSYNC B1 ;  /* 0x0000000000017941 */ /* 0x000fea0003800000 */
.L_x_468:
[----:B------:R-:W-:Y:S05]  /*14670*/  @P1 BRA `(.L_x_454) ;  /* 0x0000003000041947 */ /* 0x000fea0003800000 */
[----:B------:R-:W2:Y:S01]  /*14680*/  LDC R3, c[0x0][0x3f4] ;  /* 0x0000fd00ff037b82 */ /* 0x000ea20000000800 */
[C---:B------:R-:W-:Y:S01]  /*14690*/  VIADD R0, R18.reuse, 0x20 ;  /* 0x0000002012007836 */ /* 0x040fe20000000000 */
[----:B------:R-:W-:Y:S01]  /*146a0*/  BSSY B1, `(.L_x_470) ;  /* 0x0000102000017945 */ /* 0x000fe20003800000 */
[C---:B----4-:R-:W-:Y:S01]  /*146b0*/  VIADD R20, R18.reuse, 0x40 ;  /* 0x0000004012147836 */ /* 0x050fe20000000000 */
[-C--:B--2---:R-:W-:Y:S02]  /*146c0*/  ISETP.GE.AND P0, PT, R18, R3.reuse, PT ;  /* 0x000000031200720c */ /* 0x084fe40003f06270 */
[-C--:B------:R-:W-:Y:S02]  /*146d0*/  ISETP.GE.AND P1, PT, R0, R3.reuse, PT ;  /* 0x000000030000720c */ /* 0x080fe40003f26270 */
[----:B------:R-:W-:-:S09]  /*146e0*/  ISETP.GE.AND P2, PT, R20, R3, PT ;  /* 0x000000031400720c */ /* 0x000fd20003f46270 */
[----:B------:R-:W-:Y:S05]  /*146f0*/  @P0 BRA `(.L_x_471) ;  /* 0x0000000c00f00947 */ /* 0x000fea0003800000 */
[----:B------:R-:W2:Y:S01]  /*14700*/  LDL R65, [R1+0x58] ;  /* 0x0000580001417983 */ /* 0x000ea20000100800 */
[----:B0-----:R-:W0:Y:S01]  /*14710*/  S2R R36, SR_TID.X ;  /* 0x0000000000247919 */ /* 0x001e220000002100 */
[----:B-----5:R-:W-:Y:S02]  /*14720*/  SHF.R.U32.HI R0, RZ, 0x8, R32 ;  /* 0x00000008ff007819 */ /* 0x020fe40000011620 */
[----:B------:R-:W-:Y:S02]  /*14730*/  LOP3.LUT R20, R32, 0xff, RZ, 0xc0, !PT ;  /* 0x000000ff20147812 */ /* 0x000fe400078ec0ff */
[----:B-1----:R-:W-:-:S04]  /*14740*/  LOP3.LUT R21, R0, 0xff, RZ, 0xc0, !PT ;  /* 0x000000ff00157812 */ /* 0x002fc800078ec0ff */
[----:B------:R-:W-:Y:S02]  /*14750*/  PRMT R45, R21, 0x7604, R20 ;  /* 0x00007604152d7816 */ /* 0x000fe40000000014 */
[----:B0-----:R-:W-:-:S04]  /*14760*/  IADD3 R38, R36, -0x80, RZ ;  /* 0xffffff8024267810 */ /* 0x001fc80007ffe0ff */
[----:B------:R-:W-:-:S04]  /*14770*/  LEA.HI R40, R38, R38, RZ, 0x1 ;  /* 0x0000002626287211 */ /* 0x000fc800078f08ff */
[----:B------:R-:W-:-:S05]  /*14780*/  LOP3.LUT R40, R40, 0xfffffffe, RZ, 0xc0, !PT ;  /* 0xfffffffe28287812 */ /* 0x000fca00078ec0ff */
[----:B------:R-:W-:-:S05]  /*14790*/  IMAD.IADD R40, R38, 0x1, -R40 ;  /* 0x0000000126287824 */ /* 0x000fca00078e0a28 */
[----:B------:R-:W-:-:S04]  /*147a0*/  LEA.HI R0, R3, R40, RZ, 0x1c ;  /* 0x0000002803007211 */ /* 0x000fc800078fe0ff */
[----:B------:R-:W-:-:S04]  /*147b0*/  SHF.R.S32.HI R21, RZ, 0x1f, R0 ;  /* 0x0000001fff157819 */ /* 0x000fc80000011400 */
[----:B------:R-:W-:Y:S01]  /*147c0*/  LEA.HI R20, R21, R0, RZ, 0x2 ;  /* 0x0000000015147211 */ /* 0x000fe200078f10ff */
[----:B------:R-:W-:-:S04]  /*147d0*/  IMAD.SHL.U32 R0, R0, 0x10, RZ ;  /* 0x0000001000007824 */ /* 0x000fc800078e00ff */
[----:B------:R-:W-:Y:S01]  /*147e0*/  IMAD.SHL.U32 R20, R20, 0x800, RZ ;  /* 0x0000080014147824 */ /* 0x000fe200078e00ff */
[----:B------:R-:W-:Y:S02]  /*147f0*/  LOP3.LUT R21, R175, 0x30, R0, 0xf8, !PT ;  /* 0x00000030af157812 */ /* 0x000fe400078ef800 */
[----:B------:R-:W-:Y:S02]  /*14800*/  SHF.R.U32.HI R37, RZ, 0x8, R33 ;  /* 0x00000008ff257819 */ /* 0x000fe40000011621 */
[----:B------:R-:W-:Y:S02]  /*14810*/  SHF.R.U32.HI R39, RZ, 0x8, R34 ;  /* 0x00000008ff277819 */ /* 0x000fe40000011622 */
[----:B------:R-:W-:Y:S02]  /*14820*/  LOP3.LUT R21, R21, R196, RZ, 0x3c, !PT ;  /* 0x000000c415157212 */ /* 0x000fe400078e3cff */
[----:B------:R-:W-:Y:S02]  /*14830*/  LOP3.LUT R20, R20, 0xffffe000, RZ, 0xc0, !PT ;  /* 0xffffe00014147812 */ /* 0x000fe400078ec0ff */
[----:B------:R-:W-:-:S02]  /*14840*/  LOP3.LUT R36, R33, 0xff, RZ, 0xc0, !PT ;  /* 0x000000ff21247812 */ /* 0x000fc400078ec0ff */
[----:B------:R-:W-:Y:S02]  /*14850*/  LOP3.LUT R38, R34, 0xff, RZ, 0xc0, !PT ;  /* 0x000000ff22267812 */ /* 0x000fe400078ec0ff */
[----:B------:R-:W-:Y:S02]  /*14860*/  LOP3.LUT R37, R37, 0xff, RZ, 0xc0, !PT ;  /* 0x000000ff25257812 */ /* 0x000fe400078ec0ff */
[----:B------:R-:W-:Y:S02]  /*14870*/  LOP3.LUT R39, R39, 0xff, RZ, 0xc0, !PT ;  /* 0x000000ff27277812 */ /* 0x000fe400078ec0ff */
[----:B------:R-:W-:Y:S02]  /*14880*/  IADD3 R21, R21, R197, R20 ;  /* 0x000000c515157210 */ /* 0x000fe40007ffe014 */
[----:B------:R-:W-:Y:S02]  /*14890*/  PRMT R46, R37, 0x7604, R36 ;  /* 0x00007604252e7816 */ /* 0x000fe40000000024 */
[----:B------:R-:W-:Y:S01]  /*148a0*/  PRMT R47, R39, 0x7604, R38 ;  /* 0x00007604272f7816 */ /* 0x000fe20000000026 */
[----:B------:R-:W-:Y:S01]  /*148b0*/  IMAD.IADD R0, R16, 0x1, R21 ;  /* 0x0000000110007824 */ /* 0x000fe200078e0215 */
[----:B------:R-:W-:-:S02]  /*148c0*/  SHF.R.U32.HI R37, RZ, 0x8, R35 ;  /* 0x00000008ff257819 */ /* 0x000fc40000011623 */
[----:B------:R-:W-:Y:S02]  /*148d0*/  SHF.R.U32.HI R39, RZ, 0x8, R28 ;  /* 0x00000008ff277819 */ /* 0x000fe4000001161c */
[----:B------:R-:W-:Y:S02]  /*148e0*/  SHF.R.U32.HI R40, RZ, 0x8, R29 ;  /* 0x00000008ff287819 */ /* 0x000fe4000001161d */
[----:B------:R-:W-:Y:S02]  /*148f0*/  LOP3.LUT R36, R35, 0xff, RZ, 0xc0, !PT ;  /* 0x000000ff23247812 */ /* 0x000fe400078ec0ff */
[----:B------:R-:W-:Y:S02]  /*14900*/  LOP3.LUT R38, R28, 0xff, RZ, 0xc0, !PT ;  /* 0x000000ff1c267812 */ /* 0x000fe400078ec0ff */
[----:B------:R-:W-:Y:S02]  /*14910*/  LOP3.LUT R37, R37, 0xff, RZ, 0xc0, !PT ;  /* 0x000000ff25257812 */ /* 0x000fe400078ec0ff */
[----:B------:R-:W-:-:S02]  /*14920*/  LOP3.LUT R39, R39, 0xff, RZ, 0xc0, !PT ;  /* 0x000000ff27277812 */ /* 0x000fc400078ec0ff */
[----:B------:R-:W-:Y:S02]  /*14930*/  LOP3.LUT R21, R40, 0xff, RZ, 0xc0, !PT ;  /* 0x000000ff28157812 */ /* 0x000fe400078ec0ff */
[----:B------:R-:W0:Y:S01]  /*14940*/  LDS.128 R40, [R0+0x14400] ;  /* 0x0144000000287984 */ /* 0x000e220000000c00 */
[----:B------:R-:W-:Y:S02]  /*14950*/  PRMT R48, R37, 0x7604, R36 ;  /* 0x0000760425307816 */ /* 0x000fe40000000024 */
[----:B------:R-:W-:Y:S02]  /*14960*/  PRMT R51, R39, 0x7604, R38 ;  /* 0x0000760427337816 */ /* 0x000fe40000000026 */
[----:B------:R-:W-:Y:S02]  /*14970*/  SHF.R.U32.HI R53, RZ, 0x8, R31 ;  /* 0x00000008ff357819 */ /* 0x000fe4000001161f */
[----:B------:R-:W-:Y:S02]  /*14980*/  LOP3.LUT R52, R31, 0xff, RZ, 0xc0, !PT ;  /* 0x000000ff1f347812 */ /* 0x000fe400078ec0ff */
[----:B------:R-:W-:-:S02]  /*14990*/  LOP3.LUT R53, R53, 0xff, RZ, 0xc0, !PT ;  /* 0x000000ff35357812 */ /* 0x000fc400078ec0ff */
[----:B------:R-:W-:Y:S02]  /*149a0*/  LOP3.LUT R20, R29, 0xff, RZ, 0xc0, !PT ;  /* 0x000000ff1d147812 */ /* 0x000fe400078ec0ff */
[----:B------:R-:W-:Y:S02]  /*149b0*/  SHF.R.U32.HI R50, RZ, 0x8, R30 ;  /* 0x00000008ff327819 */ /* 0x000fe4000001161e */
[----:B------:R-:W-:Y:S02]  /*149c0*/  PRMT R52, R53, 0x7604, R52 ;  /* 0x0000760435347816 */ /* 0x000fe40000000034 */
[----:B------:R-:W-:Y:S02]  /*149d0*/  LOP3.LUT R49, R30, 0xff, RZ, 0xc0, !PT ;  /* 0x000000ff1e317812 */ /* 0x000fe400078ec0ff */
[----:B------:R-:W-:Y:S02]  /*149e0*/  LOP3.LUT R50, R50, 0xff, RZ, 0xc0, !PT ;  /* 0x000000ff32327812 */ /* 0x000fe400078ec0ff */
[----:B------:R-:W-:-:S02]  /*149f0*/  PRMT R20, R21, 0x7604, R20 ;  /* 0x0000760415147816 */ /* 0x000fc40000000014 */
[----:B------:R-:W-:Y:S02]  /*14a00*/  SHF.R.U32.HI R53, RZ, 0x10, R29 ;  /* 0x00000010ff357819 */ /* 0x000fe4000001161d */
[----:B------:R-:W-:Y:S02]  /*14a10*/  SHF.R.U32.HI R21, RZ, 0x10, R33 ;  /* 0x00000010ff157819 */ /* 0x000fe40000011621 */
[----:B------:R-:W-:Y:S01]  /*14a20*/  PRMT R57, R50, 0x7604, R49 ;  /* 0x0000760432397816 */ /* 0x000fe20000000031 */
[----:B------:R-:W-:Y:S01]  /*14a30*/  IMAD.U32 R53, R53, 0x10000, RZ ;  /* 0x0001000035357824 */ /* 0x000fe200078e00ff */
[----:B------:R-:W-:Y:S01]  /*14a40*/  SHF.R.U32.HI R49, RZ, 0x10, R35 ;  /* 0x00000010ff317819 */ /* 0x000fe20000011623 */
[----:B------:R-:W-:Y:S01]  /*14a50*/  IMAD.U32 R21, R21, 0x10000, RZ ;  /* 0x0001000015157824 */ /* 0x000fe200078e00ff */
[----:B------:R-:W-:Y:S02]  /*14a60*/  SHF.R.U32.HI R59, RZ, 0x10, R31 ;  /* 0x00000010ff3b7819 */ /* 0x000fe4000001161f */
[----:B------:R-:W-:-:S02]  /*14a70*/  SHF.L.U32 R49, R49, 0x10, RZ ;  /* 0x0000001031317819 */ /* 0x000fc400000006ff */
[----:B------:R-:W-:Y:S01]  /*14a80*/  LOP3.LUT R55, R20, 0xff0000, R53, 0xf8, !PT ;  /* 0x00ff000014377812 */ /* 0x000fe200078ef835 */
[----:B------:R-:W-:Y:S01]  /*14a90*/  IMAD.U32 R59, R59, 0x10000, RZ ;  /* 0x000100003b3b7824 */ /* 0x000fe200078e00ff */
[----:B------:R-:W-:Y:S02]  /*14aa0*/  LOP3.LUT R21, R46, 0xff0000, R21, 0xf8, !PT ;  /* 0x00ff00002e157812 */ /* 0x000fe400078ef815 */
[----:B------:R-:W-:Y:S02]  /*14ab0*/  LOP3.LUT R49, R48, 0xff0000, R49, 0xf8, !PT ;  /* 0x00ff000030317812 */ /* 0x000fe400078ef831 */
[----:B------:R-:W-:Y:S02]  /*14ac0*/  LOP3.LUT R45, R45, 0xff0000, R32, 0xf8, !PT ;  /* 0x00ff00002d2d7812 */ /* 0x000fe400078ef820 */
[----:B------:R-:W-:Y:S02]  /*14ad0*/  LOP3.LUT R47, R47, 0xff0000, R34, 0xf8, !PT ;  /* 0x00ff00002f2f7812 */ /* 0x000fe400078ef822 */
[----:B------:R-:W-:-:S02]  /*14ae0*/  LOP3.LUT R55, R55, 0xff000000, R29, 0xf8, !PT ;  /* 0xff00000037377812 */ /* 0x000fc400078ef81d */
[----:B------:R-:W-:Y:S02]  /*14af0*/  LOP3.LUT R53, R21, 0xff000000, R33, 0xf8, !PT ;  /* 0xff00000015357812 */ /* 0x000fe400078ef821 */
[----:B------:R-:W-:Y:S02]  /*14b00*/  LOP3.LUT R59, R52, 0xff0000, R59, 0xf8, !PT ;  /* 0x00ff0000343b7812 */ /* 0x000fe400078ef83b */
[----:B------:R-:W-:Y:S02]  /*14b10*/  LOP3.LUT R45, R45, 0xff000000, R32, 0xf8, !PT ;  /* 0xff0000002d2d7812 */ /* 0x000fe400078ef820 */
[----:B------:R-:W-:Y:S02]  /*14b20*/  LOP3.LUT R54, R49, 0xff000000, R35, 0xf8, !PT ;  /* 0xff00000031367812 */ /* 0x000fe400078ef823 */
[----:B------:R-:W-:Y:S02]  /*14b30*/  LOP3.LUT R20, R47, 0xff000000, R34, 0xf8, !PT ;  /* 0xff0000002f147812 */ /* 0x000fe400078ef822 */
[----:B------:R-:W-:-:S02]  /*14b40*/  F2FP.F16.E4M3.UNPACK_B R35, R55 ;  /* 0x00000037ff23723e */ /* 0x000fc400020006ff */
[----:B0-----:R-:W-:Y:S02]  /*14b50*/  F2FP.F16.E4M3.UNPACK_B R32, R41 ;  /* 0x00000029ff20723e */ /* 0x001fe400020006ff */
[----:B------:R-:W-:Y:S02]  /*14b60*/  F2FP.F16.E4M3.UNPACK_B R34, R53 ;  /* 0x00000035ff22723e */ /* 0x000fe400020006ff */
[----:B------:R-:W-:Y:S01]  /*14b70*/  LOP3.LUT R59, R59, 0xff000000, R31, 0xf8, !PT ;  /* 0xff0000003b3b7812 */ /* 0x000fe200078ef81f */
[----:B------:R-:W-:Y:S01]  /*14b80*/  HADD2.F32 R56, -RZ, R35.H0_H0 ;  /* 0x20000023ff387230 */ /* 0x000fe20000004100 */
[----:B------:R-:W-:Y:S01]  /*14b90*/  LOP3.LUT R51, R51, 0xff0000, R28, 0xf8, !PT ;  /* 0x00ff000033337812 */ /* 0x000fe200078ef81c */
[----:B------:R-:W-:Y:S01]  /*14ba0*/  HADD2.F32 R29, -RZ, R32.H0_H0 ;  /* 0x20000020ff1d7230 */ /* 0x000fe20000004100 */
[----:B------:R-:W-:Y:S02]  /*14bb0*/  LOP3.LUT R21, R57, 0xff0000, R30, 0xf8, !PT ;  /* 0x00ff000039157812 */ /* 0x000fe400078ef81e */
[----:B------:R-:W-:-:S02]  /*14bc0*/  LOP3.LUT R57, R51, 0xff000000, R28, 0xf8, !PT ;  /* 0xff00000033397812 */ /* 0x000fc400078ef81c */
[-C--:B------:R-:W-:Y:S02]  /*14bd0*/  F2FP.F16.E4M3.UNPACK_B R50, R40.reuse ;  /* 0x00000028ff32723e */ /* 0x080fe400020006ff */
[----:B------:R-:W-:Y:S01]  /*14be0*/  F2FP.F16.E4M3.UNPACK_B R51, R40.H1 ;  /* 0x00000028ff33723e */ /* 0x000fe200030006ff */
[----:B------:R-:W-:Y:S01]  /*14bf0*/  FMUL.FTZ R40, R29, R56 ;  /* 0x000000381d287220 */ /* 0x000fe20000410000 */
[-C--:B------:R-:W-:Y:S02]  /*14c00*/  F2FP.F16.E4M3.UNPACK_B R49, R43.reuse ;  /* 0x0000002bff31723e */ /* 0x080fe400020006ff */
[----:B------:R-:W-:Y:S02]  /*14c10*/  F2FP.F16.E4M3.UNPACK_B R52, R43.H1 ;  /* 0x0000002bff34723e */ /* 0x000fe400030006ff */
[----:B------:R-:W-:Y:S02]  /*14c20*/  F2FP.F16.E4M3.UNPACK_B R41, R41.H1 ;  /* 0x00000029ff29723e */ /* 0x000fe400030006ff */
[----:B------:R-:W-:Y:S01]  /*14c30*/  F2FP.F16.E4M3.UNPACK_B R55, R55.H1 ;  /* 0x00000037ff37723e */ /* 0x000fe200030006ff */
[----:B------:R-:W-:Y:S01]  /*14c40*/  HADD2.F32 R32, -RZ, R32.H1_H1 ;  /* 0x30000020ff207230 */ /* 0x000fe20000004100 */
[----:B------:R-:W-:Y:S01]  /*14c50*/  F2FP.F16.E4M3.UNPACK_B R53, R53.H1 ;  /* 0x00000035ff35723e */ /* 0x000fe200030006ff */
[----:B--2---:R-:W0:Y:S02]  /*14c60*/  LDS.128 R36, [R65+0x14400] ;  /* 0x0144000041247984 */ /* 0x004e240000000c00 */
[----:B0-----:R-:W-:-:S02]  /*14c70*/  F2FP.F16.E4M3.UNPACK_B R31, R37 ;  /* 0x00000025ff1f723e */ /* 0x001fc400020006ff */
[-C--:B------:R-:W-:Y:S02]  /*14c80*/  F2FP.F16.E4M3.UNPACK_B R46, R39.reuse ;  /* 0x00000027ff2e723e */ /* 0x080fe400020006ff */
[----:B------:R-:W-:Y:S02]  /*14c90*/  F2FP.F16.E4M3.UNPACK_B R48, R39.H1 ;  /* 0x00000027ff30723e */ /* 0x000fe400030006ff */
[-C--:B------:R-:W-:Y:S02]  /*14ca0*/  F2FP.F16.E4M3.UNPACK_B R39, R36.reuse ;  /* 0x00000024ff27723e */ /* 0x080fe400020006ff */
[----:B------:R-:W-:Y:S01]  /*14cb0*/  F2FP.F16.E4M3.UNPACK_B R47, R36.H1 ;  /* 0x00000024ff2f723e */ /* 0x000fe200030006ff */
[----:B------:R-:W-:Y:S02]  /*14cc0*/  HADD2.F32 R36, -RZ, R34.H0_H0 ;  /* 0x20000022ff247230 */ /* 0x000fe40000004100 */
[----:B------:R-:W-:-:S03]  /*14cd0*/  HADD2.F32 R33, -RZ, R31.H0_H0 ;  /* 0x2000001fff217230 */ /* 0x000fc60000004100 */
[-C--:B------:R-:W-:Y:S02]  /*14ce0*/  FMUL.FTZ R43, R29, R36.reuse ;  /* 0x000000241d2b7220 */ /* 0x080fe40000410000 */
[C---:B------:R-:W-:Y:S02]  /*14cf0*/  FFMA.FTZ R29, R33.reuse, R36, -R40 ;  /* 0x00000024211d7223 */ /* 0x040fe40000010828 */
[----:B------:R-:W-:Y:S01]  /*14d00*/  FFMA.FTZ R33, R33, R56, R43 ;  /* 0x0000003821217223 */ /* 0x000fe2000001002b */
[----:B------:R-:W-:Y:S01]  /*14d10*/  HADD2.F32 R43, -RZ, R35.H1_H1 ;  /* 0x30000023ff2b7230 */ /* 0x000fe20000004100 */
[----:B------:R-:W-:Y:S01]  /*14d20*/  F2FP.F16.E4M3.UNPACK_B R37, R37.H1 ;  /* 0x00000025ff25723e */ /* 0x000fe200030006ff */
[----:B------:R-:W-:Y:S02]  /*14d30*/  HADD2.F32 R36, -RZ, R34.H1_H1 ;  /* 0x30000022ff247230 */ /* 0x000fe40000004100 */
[----:B------:R-:W-:Y:S02]  /*14d40*/  HADD2.F32 R56, -RZ, R55.H0_H0 ;  /* 0x20000037ff387230 */ /* 0x000fe40000004100 */
[----:B------:R-:W-:-:S02]  /*14d50*/  HADD2.F32 R34, -RZ, R41.H0_H0 ;  /* 0x20000029ff227230 */ /* 0x000fc40000004100 */
[C---:B------:R-:W-:Y:S01]  /*14d60*/  FMUL.FTZ R58, R32.reuse, R43 ;  /* 0x0000002b203a7220 */ /* 0x040fe20000410000 */
[----:B------:R-:W-:Y:S02]  /*14d70*/  HADD2.F32 R31, -RZ, R31.H1_H1 ;  /* 0x3000001fff1f7230 */ /* 0x000fe40000004100 */
[----:B------:R-:W-:Y:S02]  /*14d80*/  HADD2.F32 R40, -RZ, R53.H0_H0 ;  /* 0x20000035ff287230 */ /* 0x000fe40000004100 */
[----:B------:R-:W-:Y:S01]  /*14d90*/  FMUL.FTZ R60, R32, R36 ;  /* 0x00000024203c7220 */ /* 0x000fe20000410000 */
[----:B------:R-:W-:Y:S02]  /*14da0*/  HADD2.F32 R35, -RZ, R37.H0_H0 ;  /* 0x20000025ff237230 */ /* 0x000fe40000004100 */
[C---:B------:R-:W-:Y:S01]  /*14db0*/  FMUL.FTZ R62, R34.reuse, R56 ;  /* 0x00000038223e7220 */ /* 0x040fe20000410000 */
[C---:B------:R-:W-:Y:S01]  /*14dc0*/  FFMA.FTZ R32, R31.reuse, R36, -R58 ;  /* 0x000000241f207223 */ /* 0x040fe2000001083a */
[-C--:B------:R-:W-:Y:S01]  /*14dd0*/  FMUL.FTZ R61, R34, R40.reuse ;  /* 0x00000028223d7220 */ /* 0x080fe20000410000 */
[----:B------:R-:W-:Y:S01]  /*14de0*/  F2FP.F16.E4M3.UNPACK_B R58, R59 ;  /* 0x0000003bff3a723e */ /* 0x000fe200020006ff */
[----:B------:R-:W-:Y:S01]  /*14df0*/  FFMA.FTZ R34, R31, R43, R60 ;  /* 0x0000002b1f227223 */ /* 0x000fe2000001003c */
[C---:B------:R-:W-:Y:S01]  /*14e00*/  FFMA.FTZ R31, R35.reuse, R40, -R62 ;  /* 0x00000028231f7223 */ /* 0x040fe2000001083e */
[----:B------:R-:W-:Y:S01]  /*14e10*/  F2FP.F16.E4M3.UNPACK_B R43, R54 ;  /* 0x00000036ff2b723e */ /* 0x000fe200020006ff */
[----:B------:R-:W-:Y:S01]  /*14e20*/  FFMA.FTZ R35, R35, R56, R61 ;  /* 0x0000003823237223 */ /* 0x000fe2000001003d */
[----:B------:R-:W-:-:S02]  /*14e30*/  HADD2.F32 R53, -RZ, R53.H1_H1 ;  /* 0x30000035ff357230 */ /* 0x000fc40000004100 */
[----:B------:R-:W-:Y:S02]  /*14e40*/  HADD2.F32 R56, -RZ, R55.H1_H1 ;  /* 0x30000037ff387230 */ /* 0x000fe40000004100 */
[----:B------:R-:W-:Y:S02]  /*14e50*/  HADD2.F32 R36, -RZ, R41.H1_H1 ;  /* 0x30000029ff247230 */ /* 0x000fe40000004100 */
[----:B------:R-:W-:Y:S02]  /*14e60*/  HADD2.F32 R60, -RZ, R58.H0_H0 ;  /* 0x2000003aff3c7230 */ /* 0x000fe40000004100 */
[----:B------:R-:W-:Y:S02]  /*14e70*/  HADD2.F32 R40, -RZ, R49.H0_H0 ;  /* 0x20000031ff287230 */ /* 0x000fe40000004100 */
[----:B------:R-:W-:Y:S02]  /*14e80*/  HADD2.F32 R55, -RZ, R43.H0_H0 ;  /* 0x2000002bff377230 */ /* 0x000fe40000004100 */
[----:B------:R-:W-:Y:S01]  /*14e90*/  FMUL.FTZ R62, R36, R56 ;  /* 0x00000038243e7220 */ /* 0x000fe20000410000 */
[----:B------:R-:W-:-:S02]  /*14ea0*/  HADD2.F32 R37, -RZ, R37.H1_H1 ;  /* 0x30000025ff257230 */ /* 0x000fc40000004100 */
[----:B------:R-:W-:Y:S01]  /*14eb0*/  FMUL.FTZ R61, R36, R53 ;  /* 0x00000035243d7220 */ /* 0x000fe20000410000 */
[----:B------:R-:W-:Y:S02]  /*14ec0*/  HADD2.F32 R41, -RZ, R46.H0_H0 ;  /* 0x2000002eff297230 */ /* 0x000fe40000004100 */
[C---:B------:R-:W-:Y:S01]  /*14ed0*/  FMUL.FTZ R64, R40.reuse, R60 ;  /* 0x0000003c28407220 */ /* 0x040fe20000410000 */
[----:B------:R-:W-:Y:S01]  /*14ee0*/  FMUL.FTZ R63, R40, R55 ;  /* 0x00000037283f7220 */ /* 0x000fe20000410000 */
[----:B------:R-:W-:Y:S01]  /*14ef0*/  F2FP.F16.E4M3.UNPACK_B R59, R59.H1 ;  /* 0x0000003bff3b723e */ /* 0x000fe200030006ff */
[C---:B------:R-:W-:Y:S01]  /*14f00*/  FFMA.FTZ R36, R37.reuse, R53, -R62 ;  /* 0x0000003525247223 */ /* 0x040fe2000001083e */
[----:B------:R-:W-:Y:S01]  /*14f10*/  FFMA.FTZ R40, R37, R56, R61 ;  /* 0x0000003825287223 */ /* 0x000fe2000001003d */
[----:B------:R-:W-:Y:S01]  /*14f20*/  F2FP.F16.E4M3.UNPACK_B R54, R54.H1 ;  /* 0x00000036ff36723e */ /* 0x000fe200030006ff */
[----:B------:R-:W-:Y:S01]  /*14f30*/  FFMA.FTZ R37, R41, R55, -R64 ;  /* 0x0000003729257223 */ /* 0x000fe20000010840 */
[----:B------:R-:W-:-:S02]  /*14f40*/  HADD2.F32 R55, -RZ, R43.H1_H1 ;  /* 0x3000002bff377230 */ /* 0x000fc40000004100 */
[----:B------:R-:W-:Y:S01]  /*14f50*/  FFMA.FTZ R41, R41, R60, R63 ;  /* 0x0000003c29297223 */ /* 0x000fe2000001003f */
[----:B------:R-:W-:Y:S02]  /*14f60*/  HADD2.F32 R43, -RZ, R46.H1_H1 ;  /* 0x3000002eff2b7230 */ /* 0x000fe40000004100 */
[----:B------:R-:W-:Y:S02]  /*14f70*/  HADD2.F32 R46, -RZ, R49.H1_H1 ;  /* 0x30000031ff2e7230 */ /* 0x000fe40000004100 */
[----:B------:R-:W-:Y:S02]  /*14f80*/  HADD2.F32 R60, -RZ, R59.H0_H0 ;  /* 0x2000003bff3c7230 */ /* 0x000fe40000004100 */
[----:B------:R-:W-:Y:S02]  /*14f90*/  HADD2.F32 R53, -RZ, R52.H0_H0 ;  /* 0x20000034ff357230 */ /* 0x000fe40000004100 */
[----:B------:R-:W-:Y:S02]  /*14fa0*/  HADD2.F32 R56, -RZ, R54.H0_H0 ;  /* 0x20000036ff387230 */ /* 0x000fe40000004100 */
[----:B------:R-:W-:Y:S01]  /*14fb0*/  FMUL.FTZ R61, R46, R55 ;  /* 0x000000372e3d7220 */ /* 0x000fe20000410000 */
[----:B------:R-:W-:-:S02]  /*14fc0*/  HADD2.F32 R58, -RZ, R58.H1_H1 ;  /* 0x3000003aff3a7230 */ /* 0x000fc40000004100 */
[C---:B------:R-:W-:Y:S01]  /*14fd0*/  FMUL.FTZ R66, R53.reuse, R60 ;  /* 0x0000003c35427220 */ /* 0x040fe20000410000 */
[----:B------:R-:W-:Y:S02]  /*14fe0*/  HADD2.F32 R49, -RZ, R48.H0_H0 ;  /* 0x20000030ff317230 */ /* 0x000fe40000004100 */
[----:B------:R-:W-:Y:S01]  /*14ff0*/  FMUL.FTZ R53, R53, R56 ;  /* 0x0000003835357220 */ /* 0x000fe20000410000 */
[-C--:B------:R-:W-:Y:S01]  /*15000*/  FMUL.FTZ R62, R46, R58.reuse ;  /* 0x0000003a2e3e7220 */ /* 0x080fe20000410000 */
[----:B------:R-:W-:Y:S01]  /*15010*/  FFMA.FTZ R64, R43, R58, R61 ;  /* 0x0000003a2b407223 */ /* 0x000fe2000001003d */
[C---:B------:R-:W-:Y:S01]  /*15020*/  FFMA.FTZ R66, R49.reuse, R56, -R66 ;  /* 0x0000003831427223 */ /* 0x040fe20000010842 */
[----:B------:R-:W-:Y:S01]  /*15030*/  FFMA.FTZ R61, R49, R60, R53 ;  /* 0x0000003c313d7223 */ /* 0x000fe20000010035 */
[----:B------:R-:W-:Y:S02]  /*15040*/  F2FP.F16.E4M3.UNPACK_B R56, R57.H1 ;  /* 0x00000039ff38723e */ /* 0x000fe400030006ff */
[----:B------:R-:W-:Y:S01]  /*15050*/  F2FP.F16.E4M3.UNPACK_B R53, R45.H1 ;  /* 0x0000002dff35723e */ /* 0x000fe200030006ff */
[----:B------:R-:W-:Y:S01]  /*15060*/  FFMA.FTZ R46, R43, R55, -R62 ;  /* 0x000000372b2e7223 */ /* 0x000fe2000001083e */
        /* <DEDUP_REMOVED lines=8> */
[-C--:B------:R-:W-:Y:S01]  /*150f0*/  FMUL.FTZ R60, R52, R55.reuse ;  /* 0x00000037343c7220 */ /* 0x080fe20000410000 */
[----:B------:R-:W-:Y:S02]  /*15100*/  HADD2.F32 R43, -RZ, R47.H0_H0 ;  /* 0x2000002fff2b7230 */ /* 0x000fe40000004100 */
[C---:B------:R-:W-:Y:S01]  /*15110*/  FMUL.FTZ R52, R49.reuse, R58 ;  /* 0x0000003a31347220 */ /* 0x040fe20000410000 */
[-C--:B------:R-:W-:Y:S01]  /*15120*/  FMUL.FTZ R49, R49, R54.reuse ;  /* 0x0000003631317220 */ /* 0x080fe20000410000 */
[----:B------:R-:W-:Y:S02]  /*15130*/  HADD2.F32 R56, -RZ, R56.H1_H1 ;  /* 0x30000038ff387230 */ /* 0x000fe40000004100 */
[----:B------:R-:W-:Y:S02]  /*15140*/  HADD2.F32 R51, -RZ, R51.H1_H1 ;  /* 0x30000033ff337230 */ /* 0x000fe40000004100 */
[C---:B------:R-:W-:Y:S01]  /*15150*/  FFMA.FTZ R63, R48.reuse, R55, -R63 ;  /* 0x00000037303f7223 */ /* 0x040fe2000001083f */
[----:B------:R-:W-:Y:S01]  /*15160*/  FFMA.FTZ R68, R48, R59, R60 ;  /* 0x0000003b30447223 */ /* 0x000fe2000001003c */
[C---:B------:R-:W-:Y:S01]  /*15170*/  FFMA.FTZ R55, R43.reuse, R54, -R52 ;  /* 0x000000362b377223 */ /* 0x040fe20000010834 */
[----:B------:R-:W-:Y:S01]  /*15180*/  FFMA.FTZ R59, R43, R58, R49 ;  /* 0x0000003a2b3b7223 */ /* 0x000fe20000010031 */
[----:B------:R-:W-:Y:S01]  /*15190*/  HADD2.F32 R52, -RZ, R53.H1_H1 ;  /* 0x30000035ff347230 */ /* 0x000fe20000004100 */
[----:B------:R-:W-:Y:S01]  /*151a0*/  F2FP.F16.E4M3.UNPACK_B R57, R57 ;  /* 0x00000039ff39723e */ /* 0x000fe200020006ff */
[----:B------:R-:W-:Y:S01]  /*151b0*/  HADD2.F32 R47, -RZ, R47.H1_H1 ;  /* 0x3000002fff2f7230 */ /* 0x000fe20000004100 */
[----:B------:R-:W-:Y:S01]  /*151c0*/  F2FP.F16.E4M3.UNPACK_B R48, R45 ;  /* 0x0000002dff30723e */ /* 0x000fe200020006ff */
[C---:B------:R-:W-:Y:S01]  /*151d0*/  FMUL.FTZ R58, R51.reuse, R56 ;  /* 0x00000038333a7220 */ /* 0x040fe20000410000 */
[----:B------:R-:W-:Y:S01]  /*151e0*/  FMUL.FTZ R51, R51, R52 ;  /* 0x0000003433337220 */ /* 0x000fe20000410000 */
[----:B------:R-:W-:-:S02]  /*151f0*/  HADD2.F32 R54, -RZ, R57.H0_H0 ;  /* 0x20000039ff367230 */ /* 0x000fc40000004100 */
[----:B------:R-:W-:Y:S01]  /*15200*/  FFMA.FTZ R60, R47, R52, -R58 ;  /* 0x000000342f3c7223 */ /* 0x000fe2000001083a */
[----:B------:R-:W-:Y:S02]  /*15210*/  HADD2.F32 R45, -RZ, R50.H0_H0 ;  /* 0x20000032ff2d7230 */ /* 0x000fe40000004100 */
[----:B------:R-:W-:Y:S01]  /*15220*/  HADD2.F32 R52, -RZ, R48.H0_H0 ;  /* 0x20000030ff347230 */ /* 0x000fe20000004100 */
[----:B------:R-:W-:Y:S01]  /*15230*/  LOP3.LUT R28, R21, 0xff000000, R30, 0xf8, !PT ;  /* 0xff000000151c7812 */ /* 0x000fe200078ef81e */
[----:B------:R-:W-:Y:S01]  /*15240*/  FFMA.FTZ R62, R47, R56, R51 ;  /* 0x000000382f3e7223 */ /* 0x000fe20000010033 */
[----:B------:R-:W-:Y:S01]  /*15250*/  HADD2.F32 R43, -RZ, R39.H0_H0 ;  /* 0x20000027ff2b7230 */ /* 0x000fe20000004100 */
[----:B------:R-:W-:Y:S01]  /*15260*/  F2FP.F16.E4M3.UNPACK_B R30, R42 ;  /* 0x0000002aff1e723e */ /* 0x000fe200020006ff */
[C---:B------:R-:W-:Y:S01]  /*15270*/  FMUL.FTZ R56, R45.reuse, R54 ;  /* 0x000000362d387220 */ /* 0x040fe20000410000 */
[----:B------:R-:W-:Y:S02]  /*15280*/  HADD2.F32 R57, -RZ, R57.H1_H1 ;  /* 0x30000039ff397230 */ /* 0x000fe40000004100 */
[----:B------:R-:W-:Y:S01]  /*15290*/  FMUL.FTZ R58, R45, R52 ;  /* 0x000000342d3a7220 */ /* 0x000fe20000410000 */
[----:B------:R-:W-:Y:S01]  /*152a0*/  HADD2.F32 R50, -RZ, R50.H1_H1 ;  /* 0x30000032ff327230 */ /* 0x000fe20000004100 */
[----:B------:R-:W-:Y:S01]  /*152b0*/  F2FP.F16.E4M3.UNPACK_B R42, R42.H1 ;  /* 0x0000002aff2a723e */ /* 0x000fe200030006ff */
[----:B------:R-:W-:Y:S01]  /*152c0*/  HADD2.F32 R48, -RZ, R48.H1_H1 ;  /* 0x30000030ff307230 */ /* 0x000fe20000004100 */
[----:B------:R-:W-:Y:S01]  /*152d0*/  F2FP.F16.E4M3.UNPACK_B R47, R28.H1 ;  /* 0x0000001cff2f723e */ /* 0x000fe200030006ff */
[----:B------:R-:W-:Y:S01]  /*152e0*/  FFMA.FTZ R56, R43, R52, -R56 ;  /* 0x000000342b387223 */ /* 0x000fe20000010838 */
[----:B------:R-:W-:Y:S01]  /*152f0*/  F2FP.F16.E4M3.UNPACK_B R21, R38 ;  /* 0x00000026ff15723e */ /* 0x000fe200020006ff */
[----:B------:R-:W-:-:S02]  /*15300*/  HADD2.F32 R39, -RZ, R39.H1_H1 ;  /* 0x30000027ff277230 */ /* 0x000fc40000004100 */
[----:B------:R-:W-:Y:S01]  /*15310*/  FFMA.FTZ R58, R43, R54, R58 ;  /* 0x000000362b3a7223 */ /* 0x000fe2000001003a */
[----:B------:R-:W-:Y:S01]  /*15320*/  F2FP.F16.E4M3.UNPACK_B R38, R38.H1 ;  /* 0x00000026ff26723e */ /* 0x000fe200030006ff */
[CC--:B------:R-:W-:Y:S01]  /*15330*/  FMUL.FTZ R52, R50.reuse, R57.reuse ;  /* 0x0000003932347220 */ /* 0x0c0fe20000410000 */
[----:B------:R-:W-:Y:S01]  /*15340*/  F2FP.F16.E4M3.UNPACK_B R45, R20.H1 ;  /* 0x00000014ff2d723e */ /* 0x000fe200030006ff */
[-C--:B------:R-:W-:Y:S01]  /*15350*/  FMUL.FTZ R54, R50, R48.reuse ;  /* 0x0000003032367220 */ /* 0x080fe20000410000 */
[----:B------:R-:W-:Y:S02]  /*15360*/  HADD2.F32 R50, -RZ, R47.H0_H0 ;  /* 0x2000002fff327230 */ /* 0x000fe40000004100 */
[----:B------:R-:W-:Y:S02]  /*15370*/  HADD2.F32 R43, -RZ, R42.H0_H0 ;  /* 0x2000002aff2b7230 */ /* 0x000fe40000004100 */
[C---:B------:R-:W-:Y:S01]  /*15380*/  FFMA.FTZ R49, R39.reuse, R48, -R52 ;  /* 0x0000003027317223 */ /* 0x040fe20000010834 */
[----:B------:R-:W-:Y:S01]  /*15390*/  FFMA.FTZ R57, R39, R57, R54 ;  /* 0x0000003927397223 */ /* 0x000fe20000010036 */
[----:B------:R-:W-:-:S02]  /*153a0*/  HADD2.F32 R48, -RZ, R45.H0_H0 ;  /* 0x2000002dff307230 */ /* 0x000fc40000004100 */
[----:B------:R-:W-:Y:S02]  /*153b0*/  HADD2.F32 R39, -RZ, R38.H0_H0 ;  /* 0x20000026ff277230 */ /* 0x000fe40000004100 */
[C---:B------:R-:W-:Y:S01]  /*153c0*/  FMUL.FTZ R52, R43.reuse, R50 ;  /* 0x000000322b347220 */ /* 0x040fe20000410000 */
[----:B------:R-:W-:Y:S02]  /*153d0*/  HADD2.F32 R45, -RZ, R45.H1_H1 ;  /* 0x3000002dff2d7230 */ /* 0x000fe40000004100 */
[----:B------:R-:W-:Y:S02]  /*153e0*/  HADD2.F32 R47, -RZ, R47.H1_H1 ;  /* 0x3000002fff2f7230 */ /* 0x000fe40000004100 */
[----:B------:R-:W-:Y:S02]  /*153f0*/  HADD2.F32 R42, -RZ, R42.H1_H1 ;  /* 0x3000002aff2a7230 */ /* 0x000fe40000004100 */
[-C--:B------:R-:W-:Y:S01]  /*15400*/  FMUL.FTZ R54, R43, R48.reuse ;  /* 0x000000302b367220 */ /* 0x080fe20000410000 */
[----:B------:R-:W-:Y:S01]  /*15410*/  FFMA.FTZ R52, R39, R48, -R52 ;  /* 0x0000003027347223 */ /* 0x000fe20000010834 */
[----:B------:R-:W-:-:S02]  /*15420*/  HADD2.F32 R38, -RZ, R38.H1_H1 ;  /* 0x30000026ff267230 */ /* 0x000fc40000004100 */
[C---:B------:R-:W-:Y:S01]  /*15430*/  FMUL.FTZ R43, R42.reuse, R47 ;  /* 0x0000002f2a2b7220 */ /* 0x040fe20000410000 */
[-C--:B------:R-:W-:Y:S01]  /*15440*/  FMUL.FTZ R48, R42, R45.reuse ;  /* 0x0000002d2a307220 */ /* 0x080fe20000410000 */
[----:B------:R-:W-:Y:S02]  /*15450*/  F2FP.F16.E4M3.UNPACK_B R42, R28 ;  /* 0x0000001cff2a723e */ /* 0x000fe400020006ff */
[----:B------:R-:W-:Y:S01]  /*15460*/  F2FP.F16.E4M3.UNPACK_B R20, R20 ;  /* 0x00000014ff14723e */ /* 0x000fe200020006ff */
[C---:B------:R-:W-:Y:S01]  /*15470*/  FFMA.FTZ R51, R38.reuse, R45, -R43 ;  /* 0x0000002d26337223 */ /* 0x040fe2000001082b */
[----:B------:R-:W-:Y:S01]  /*15480*/  FFMA.FTZ R54, R39, R50, R54 ;  /* 0x0000003227367223 */ /* 0x000fe20000010036 */
[----:B------:R-:W-:Y:S02]  /*15490*/  HADD2.F32 R43, -RZ, R42.H0_H0 ;  /* 0x2000002aff2b7230 */ /* 0x000fe40000004100 */
[----:B------:R-:W-:Y:S01]  /*154a0*/  FFMA.FTZ R53, R38, R47, R48 ;  /* 0x0000002f26357223 */ /* 0x000fe20000010030 */
[----:B------:R-:W-:-:S02]  /*154b0*/  HADD2.F32 R28, -RZ, R30.H0_H0 ;  /* 0x2000001eff1c7230 */ /* 0x000fc40000004100 */
[----:B------:R-:W-:Y:S02]  /*154c0*/  HADD2.F32 R39, -RZ, R20.H0_H0 ;  /* 0x20000014ff277230 */ /* 0x000fe40000004100 */
[----:B------:R-:W-:Y:S02]  /*154d0*/  HADD2.F32 R42, -RZ, R42.H1_H1 ;  /* 0x3000002aff2a7230 */ /* 0x000fe40000004100 */
[----:B------:R-:W-:Y:S02]  /*154e0*/  HADD2.F32 R30, -RZ, R30.H1_H1 ;  /* 0x3000001eff1e7230 */ /* 0x000fe40000004100 */
[----:B------:R-:W-:Y:S02]  /*154f0*/  HADD2.F32 R38, -RZ, R20.H1_H1 ;  /* 0x30000014ff267230 */ /* 0x000fe40000004100 */
[C---:B------:R-:W-:Y:S01]  /*15500*/  FMUL.FTZ R45, R28.reuse, R43 ;  /* 0x0000002b1c2d7220 */ /* 0x040fe20000410000 */
[--C-:B------:R-:W-:Y:S02]  /*15510*/  HADD2.F32 R20, -RZ, R21.reuse.H0_H0 ;  /* 0x20000015ff147230 */ /* 0x100fe40000004100 */
[----:B------:R-:W-:Y:S01]  /*15520*/  FMUL.FTZ R28, R28, R39 ;  /* 0x000000271c1c7220 */ /* 0x000fe20000410000 */
[----:B------:R-:W-:-:S02]  /*15530*/  HADD2.F32 R21, -RZ, R21.H1_H1 ;  /* 0x30000015ff157230 */ /* 0x000fc40000004100 */
[C---:B------:R-:W-:Y:S01]  /*15540*/  FMUL.FTZ R48, R30.reuse, R42 ;  /* 0x0000002a1e307220 */ /* 0x040fe20000410000 */
[-C--:B------:R-:W-:Y:S01]  /*15550*/  FMUL.FTZ R47, R30, R38.reuse ;  /* 0x000000261e2f7220 */ /* 0x080fe20000410000 */
[C---:B------:R-:W-:Y:S01]  /*15560*/  FFMA.FTZ R30, R20.reuse, R39, -R45 ;  /* 0x00000027141e7223 */ /* 0x040fe2000001082d */
[----:B------:R-:W-:Y:S01]  /*15570*/  FFMA.FTZ R20, R20, R43, R28 ;  /* 0x0000002b14147223 */ /* 0x000fe2000001001c */
[C---:B------:R-:W-:Y:S01]  /*15580*/  FFMA.FTZ R39, R21.reuse, R38, -R48 ;  /* 0x0000002615277223 */ /* 0x040fe20000010830 */
[----:B------:R-:W-:Y:S01]  /*15590*/  F2FP.SATFINITE.E4M3.F32.PACK_AB_MERGE_C R31, R36, R31, RZ ;  /* 0x0000001f241f723e */ /* 0x000fe200048070ff */
[----:B------:R-:W-:Y:S01]  /*155a0*/  FFMA.FTZ R47, R21, R42, R47 ;  /* 0x0000002a152f7223 */ /* 0x000fe2000001002f */
[----:B------:R-:W-:Y:S02]  /*155b0*/  F2FP.SATFINITE.E4M3.F32.PACK_AB_MERGE_C R63, R63, R66, RZ ;  /* 0x000000423f3f723e */ /* 0x000fe400048070ff */
[----:B------:R-:W-:Y:S02]  /*155c0*/  F2FP.SATFINITE.E4M3.F32.PACK_AB_MERGE_C R35, R40, R35, RZ ;  /* 0x000000232823723e */ /* 0x000fe400048070ff */
[----:B------:R-:W-:-:S02]  /*155d0*/  F2FP.SATFINITE.E4M3.F32.PACK_AB_MERGE_C R28, R60, R55, RZ ;  /* 0x000000373c1c723e */ /* 0x000fc400048070ff */
[----:B------:R-:W-:Y:S02]  /*155e0*/  F2FP.SATFINITE.E4M3.F32.PACK_AB_MERGE_C R51, R51, R52, RZ ;  /* 0x000000343333723e */ /* 0x000fe400048070ff */
[----:B------:R-:W-:Y:S02]  /*155f0*/  F2FP.SATFINITE.E4M3.F32.PACK_AB_MERGE_C R61, R68, R61, RZ ;  /* 0x0000003d443d723e */ /* 0x000fe400048070ff */
[----:B------:R-:W-:Y:S02]  /*15600*/  F2FP.SATFINITE.E4M3.F32.PACK_AB_MERGE_C R59, R62, R59, RZ ;  /* 0x0000003b3e3b723e */ /* 0x000fe400048070ff */
[----:B------:R-:W-:Y:S02]  /*15610*/  F2FP.SATFINITE.E4M3.F32.PACK_AB_MERGE_C R53, R53, R54, RZ ;  /* 0x000000363535723e */ /* 0x000fe400048070ff */
[----:B------:R-:W-:Y:S02]  /*15620*/  F2FP.SATFINITE.E4M3.F32.PACK_AB_MERGE_C R29, R32, R29, R31 ;  /* 0x0000001d201d723e */ /* 0x000fe4000480701f */
[----:B------:R-:W-:-:S02]  /*15630*/  F2FP.SATFINITE.E4M3.F32.PACK_AB_MERGE_C R31, R46, R37, R63 ;  /* 0x000000252e1f723e */ /* 0x000fc4000480703f */
[----:B------:R-:W-:Y:S02]  /*15640*/  F2FP.SATFINITE.E4M3.F32.PACK_AB_MERGE_C R33, R34, R33, R35 ;  /* 0x000000212221723e */ /* 0x000fe40004807023 */
[----:B------:R-:W-:Y:S02]  /*15650*/  F2FP.SATFINITE.E4M3.F32.PACK_AB_MERGE_C R28, R49, R56, R28 ;  /* 0x00000038311c723e */ /* 0x000fe4000480701c */
[----:B------:R-:W-:Y:S02]  /*15660*/  F2FP.SATFINITE.E4M3.F32.PACK_AB_MERGE_C R30, R39, R30, R51 ;  /* 0x0000001e271e723e */ /* 0x000fe40004807033 */
[----:B------:R-:W-:Y:S02]  /*15670*/  F2FP.SATFINITE.E4M3.F32.PACK_AB_MERGE_C R35, R64, R41, R61 ;  /* 0x000000294023723e */ /* 0x000fe4000480703d */
[----:B------:R-:W-:Y:S02]  /*15680*/  F2FP.SATFINITE.E4M3.F32.PACK_AB_MERGE_C R32, R57, R58, R59 ;  /* 0x0000003a3920723e */ /* 0x000fe4000480703b */
[----:B------:R-:W-:Y:S01]  /*15690*/  F2FP.SATFINITE.E4M3.F32.PACK_AB_MERGE_C R34, R47, R20, R53 ;  /* 0x000000142f22723e */ /* 0x000fe20004807035 */
[----:B------:R2:W-:Y:S04]  /*156a0*/  STS.128 [R65+0x14400], R28 ;  /* 0x0144001c41007388 */ /* 0x0005e80000000c00 */
[----:B------:R2:W-:Y:S02]  /*156b0*/  STS.128 [R0+0x14400], R32 ;  /* 0x0144002000007388 */ /* 0x0005e40000000c00 */
.L_x_471:
[----:B------:R-:W-:Y:S05]  /*156c0*/  BSYNC B1 ;  /* 0x0000000000017941 */ /* 0x000fea0003800000 */
.L_x_470:
[----:B------:R-:W-:Y:S04]  /*156d0*/  BSSY B1, `(.L_x_472) ;  /* 0x0000102000017945 */ /* 0x000fe80003800000 */
[----:B------:R-:W-:Y:S05]  /*156e0*/  @P1 BRA `(.L_x_473) ;  /* 0x0000001000001947 */ /* 0x000fea0003800000 */
[----:B--2--5:R-:W2:Y:S04]  /*156f0*/  LDL R30, [R1] ;  /* 0x00000000011e7983 */ /* 0x024ea80000100800 */
[----:B------:R-:W3:Y:S01]  /*15700*/  LDL R60, [R1+0x54] ;  /* 0x00005400013c7983 */ /* 0x000ee20000100800 */
[----:B------:R-:W-:Y:S02]  /*15710*/  SHF.R.U32.HI R0, RZ, 0x8, R12 ;  /* 0x00000008ff007819 */ /* 0x000fe4000001160c */
[----:B-1----:R-:W-:Y:S02]  /*15720*/  LOP3.LUT R21, R12, 0xff, RZ, 0xc0, !PT ;  /* 0x000000ff0c157812 */ /* 0x002fe400078ec0ff */
[----:B------:R-:W-:Y:S02]  /*15730*/  LOP3.LUT R20, R0, 0xff, RZ, 0xc0, !PT ;  /* 0x000000ff00147812 */ /* 0x000fe400078ec0ff */
[----:B------:R-:W-:-:S02]  /*15740*/  SHF.R.U32.HI R32, RZ, 0x8, R15 ;  /* 0x00000008ff207819 */ /* 0x000fc4000001160f */
[----:B0-----:R-:W-:Y:S02]  /*15750*/  PRMT R37, R20, 0x7604, R21 ;  /* 0x0000760414257816 */ /* 0x001fe40000000015 */
[----:B------:R-:W-:Y:S02]  /*15760*/  LOP3.LUT R31, R15, 0xff, RZ, 0xc0, !PT ;  /* 0x000000ff0f1f7812 */ /* 0x000fe400078ec0ff */
[----:B------:R-:W-:Y:S02]  /*15770*/  SHF.R.U32.HI R28, RZ, 0x8, R13 ;  /* 0x00000008ff1c7819 */ /* 0x000fe4000001160d */
[----:B------:R-:W-:Y:S02]  /*15780*/  LOP3.LUT R33, R4, 0xff, RZ, 0xc0, !PT ;  /* 0x000000ff04217812 */ /* 0x000fe400078ec0ff */
[----:B------:R-:W-:Y:S02]  /*15790*/  LOP3.LUT R29, R13, 0xff, RZ, 0xc0, !PT ;  /* 0x000000ff0d1d7812 */ /* 0x000fe400078ec0ff */
[----:B------:R-:W-:-:S02]  /*157a0*/  LOP3.LUT R28, R28, 0xff, RZ, 0xc0, !PT ;  /* 0x000000ff1c1c7812 */ /* 0x000fc400078ec0ff */
[----:B------:R-:W-:Y:S02]  /*157b0*/  LOP3.LUT R35, R6, 0xff, RZ, 0xc0, !PT ;  /* 0x000000ff06237812 */ /* 0x000fe400078ec0ff */
[----:B------:R-:W-:Y:S02]  /*157c0*/  PRMT R36, R28, 0x7604, R29 ;  /* 0x000076041c247816 */ /* 0x000fe4000000001d */
[----:B------:R-:W-:Y:S02]  /*157d0*/  SHF.R.U32.HI R28, RZ, 0x8, R14 ;  /* 0x00000008ff1c7819 */ /* 0x000fe4000001160e */
[----:B------:R-:W-:Y:S02]  /*157e0*/  LOP3.LUT R47, R7, 0xff, RZ, 0xc0, !PT ;  /* 0x000000ff072f7812 */ /* 0x000fe400078ec0ff */
[----:B------:R-:W-:Y:S02]  /*157f0*/  LOP3.LUT R29, R14, 0xff, RZ, 0xc0, !PT ;  /* 0x000000ff0e1d7812 */ /* 0x000fe400078ec0ff */
[----:B------:R-:W-:-:S02]  /*15800*/  LOP3.LUT R28, R28, 0xff, RZ, 0xc0, !PT ;  /* 0x000000ff1c1c7812 */ /* 0x000fc400078ec0ff */
[----:B------:R-:W-:Y:S02]  /*15810*/  SHF.R.U32.HI R38, RZ, 0x10, R14 ;  /* 0x00000010ff267819 */ /* 0x000fe4000001160e */
[----:B------:R-:W-:Y:S02]  /*15820*/  PRMT R39, R28, 0x7604, R29 ;  /* 0x000076041c277816 */ /* 0x000fe4000000001d */
[----:B------:R-:W-:Y:S02]  /*15830*/  LOP3.LUT R38, R38, 0xff, RZ, 0xc0, !PT ;  /* 0x000000ff26267812 */ /* 0x000fe400078ec0ff */
[----:B------:R-:W-:Y:S02]  /*15840*/  SHF.R.U32.HI R40, RZ, 0x10, R15 ;  /* 0x00000010ff287819 */ /* 0x000fe4000001160f */
[----:B------:R-:W-:Y:S02]  /*15850*/  PRMT R39, R38, 0x7054, R39 ;  /* 0x0000705426277816 */ /* 0x000fe40000000027 */
[----:B------:R-:W-:-:S02]  /*15860*/  SHF.R.U32.HI R38, RZ, 0x10, R6 ;  /* 0x00000010ff267819 */ /* 0x000fc40000011606 */
[----:B------:R-:W-:Y:S02]  /*15870*/  LOP3.LUT R40, R40, 0xff, RZ, 0xc0, !PT ;  /* 0x000000ff28287812 */ /* 0x000fe400078ec0ff */
[----:B------:R-:W-:Y:S02]  /*15880*/  LOP3.LUT R38, R38, 0xff, RZ, 0xc0, !PT ;  /* 0x000000ff26267812 */ /* 0x000fe400078ec0ff */
[----:B--2---:R-:W-:Y:S02]  /*15890*/  LEA.HI R0, R3, R30, RZ, 0x1c ;  /* 0x0000001e03007211 */ /* 0x004fe400078fe0ff */
[----:B------:R-:W-:Y:S02]  /*158a0*/  SHF.R.U32.HI R30, RZ, 0x8, R4 ;  /* 0x00000008ff1e7819 */ /* 0x000fe40000011604 */
[----:B------:R-:W-:Y:S02]  /*158b0*/  SHF.R.S32.HI R21, RZ, 0x1f, R0 ;  /* 0x0000001fff157819 */ /* 0x000fe40000011400 */
[----:B------:R-:W-:-:S02]  /*158c0*/  LOP3.LUT R30, R30, 0xff, RZ, 0xc0, !PT ;  /* 0x000000ff1e1e7812 */ /* 0x000fc400078ec0ff */
[----:B------:R-:W-:Y:S01]  /*158d0*/  LEA.HI R20, R21, R0, RZ, 0x2 ;  /* 0x0000000015147211 */ /* 0x000fe200078f10ff */
[----:B------:R-:W-:Y:S01]  /*158e0*/  IMAD.SHL.U32 R0, R0, 0x10, RZ ;  /* 0x0000001000007824 */ /* 0x000fe200078e00ff */
[----:B------:R-:W-:Y:S02]  /*158f0*/  PRMT R43, R30, 0x7604, R33 ;  /* 0x000076041e2b7816 */ /* 0x000fe40000000021 */
[----:B------:R-:W-:Y:S01]  /*15900*/  LOP3.LUT R33, R5, 0xff, RZ, 0xc0, !PT ;  /* 0x000000ff05217812 */ /* 0x000fe200078ec0ff */
[----:B------:R-:W-:Y:S01]  /*15910*/  IMAD.SHL.U32 R20, R20, 0x800, RZ ;  /* 0x0000080014147824 */ /* 0x000fe200078e00ff */
[----:B------:R-:W-:Y:S02]  /*15920*/  LOP3.LUT R21, R175, 0x30, R0, 0xf8, !PT ;  /* 0x00000030af157812 */ /* 0x000fe400078ef800 */
[----:B------:R-:W-:Y:S02]  /*15930*/  LOP3.LUT R0, R32, 0xff, RZ, 0xc0, !PT ;  /* 0x000000ff20007812 */ /* 0x000fe400078ec0ff */
[----:B------:R-:W-:-:S02]  /*15940*/  LOP3.LUT R21, R21, R196, RZ, 0x3c, !PT ;  /* 0x000000c415157212 */ /* 0x000fc400078e3cff */
[----:B------:R-:W-:Y:S02]  /*15950*/  PRMT R41, R0, 0x7604, R31 ;  /* 0x0000760400297816 */ /* 0x000fe4000000001f */
[----:B------:R-:W-:Y:S01]  /*15960*/  LOP3.LUT R20, R20, 0xffffe000, RZ, 0xc0, !PT ;  /* 0xffffe00014147812 */ /* 0x000fe200078ec0ff */
[----:B---3--:R-:W-:Y:S01]  /*15970*/  LDS.128 R28, [R60+0x14400] ;  /* 0x014400003c1c7984 */ /* 0x008fe20000000c00 */
[----:B------:R-:W-:Y:S02]  /*15980*/  SHF.R.U32.HI R0, RZ, 0x8, R5 ;  /* 0x00000008ff007819 */ /* 0x000fe40000011605 */
[----:B------:R-:W-:Y:S02]  /*15990*/  IADD3 R21, R21, R197, R20 ;  /* 0x000000c515157210 */ /* 0x000fe40007ffe014 */
[----:B------:R-:W-:Y:S02]  /*159a0*/  SHF.R.U32.HI R32, RZ, 0x8, R7 ;  /* 0x00000008ff207819 */ /* 0x000fe40000011607 */
[----:B------:R-:W-:-:S02]  /*159b0*/  LOP3.LUT R0, R0, 0xff, RZ, 0xc0, !PT ;  /* 0x000000ff00007812 */ /* 0x000fc400078ec0ff */
[----:B------:R-:W-:Y:S02]  /*159c0*/  SHF.R.U32.HI R20, RZ, 0x8, R6 ;  /* 0x00000008ff147819 */ /* 0x000fe40000011606 */
[----:B------:R-:W-:Y:S02]  /*159d0*/  LOP3.LUT R32, R32, 0xff, RZ, 0xc0, !PT ;  /* 0x000000ff20207812 */ /* 0x000fe400078ec0ff */
[----:B------:R-:W-:Y:S01]  /*159e0*/  PRMT R45, R0, 0x7604, R33 ;  /* 0x00007604002d7816 */ /* 0x000fe20000000021 */
[----:B------:R-:W-:Y:S01]  /*159f0*/  IMAD.IADD R0, R16, 0x1, R21 ;  /* 0x0000000110007824 */ /* 0x000fe200078e0215 */
[----:B------:R-:W-:Y:S02]  /*15a00*/  LOP3.LUT R20, R20, 0xff, RZ, 0xc0, !PT ;  /* 0x000000ff14147812 */ /* 0x000fe400078ec0ff */
[----:B------:R-:W-:Y:S02]  /*15a10*/  PRMT R53, R32, 0x7604, R47 ;  /* 0x0000760420357816 */ /* 0x000fe4000000002f */
[----:B------:R-:W-:-:S02]  /*15a20*/  PRMT R49, R20, 0x7604, R35 ;  /* 0x0000760414317816 */ /* 0x000fc40000000023 */
[----:B------:R-:W0:Y:S01]  /*15a30*/  LDS.128 R32, [R0+0x14400] ;  /* 0x0144000000207984 */ /* 0x000e220000000c00 */
[----:B------:R-:W-:Y:S02]  /*15a40*/  SHF.R.U32.HI R21, RZ, 0x10, R13 ;  /* 0x00000010ff157819 */ /* 0x000fe4000001160d */
[----:B------:R-:W-:Y:S02]  /*15a50*/  SHF.R.U32.HI R20, RZ, 0x10, R12 ;  /* 0x00000010ff147819 */ /* 0x000fe4000001160c */
[----:B------:R-:W-:Y:S02]  /*15a60*/  LOP3.LUT R21, R21, 0xff, RZ, 0xc0, !PT ;  /* 0x000000ff15157812 */ /* 0x000fe400078ec0ff */
[----:B------:R-:W-:Y:S02]  /*15a70*/  LOP3.LUT R20, R20, 0xff, RZ, 0xc0, !PT ;  /* 0x000000ff14147812 */ /* 0x000fe400078ec0ff */
[----:B------:R-:W-:Y:S02]  /*15a80*/  PRMT R21, R21, 0x7054, R36 ;  /* 0x0000705415157816 */ /* 0x000fe40000000024 */
[----:B------:R-:W-:-:S02]  /*15a90*/  SHF.R.U32.HI R36, RZ, 0x10, R5 ;  /* 0x00000010ff247819 */ /* 0x000fc40000011605 */
[----:B------:R-:W-:Y:S02]  /*15aa0*/  PRMT R37, R20, 0x7054, R37 ;  /* 0x0000705414257816 */ /* 0x000fe40000000025 */
[----:B------:R-:W-:Y:S02]  /*15ab0*/  SHF.R.U32.HI R20, RZ, 0x10, R4 ;  /* 0x00000010ff147819 */ /* 0x000fe40000011604 */
[----:B------:R-:W-:Y:S02]  /*15ac0*/  LOP3.LUT R36, R36, 0xff, RZ, 0xc0, !PT ;  /* 0x000000ff24247812 */ /* 0x000fe400078ec0ff */
[----:B------:R-:W-:Y:S02]  /*15ad0*/  LOP3.LUT R20, R20, 0xff, RZ, 0xc0, !PT ;  /* 0x000000ff14147812 */ /* 0x000fe400078ec0ff */
[----:B------:R-:W-:Y:S02]  /*15ae0*/  PRMT R47, R36, 0x7054, R45 ;  /* 0x00007054242f7816 */ /* 0x000fe4000000002d */
[----:B------:R-:W-:-:S02]  /*15af0*/  PRMT R41, R40, 0x7054, R41 ;  /* 0x0000705428297816 */ /* 0x000fc40000000029 */
[----:B------:R-:W-:Y:S02]  /*15b00*/  PRMT R43, R20, 0x7054, R43 ;  /* 0x00007054142b7816 */ /* 0x000fe4000000002b */
[----:B------:R-:W-:Y:S02]  /*15b10*/  LOP3.LUT R47, R47, 0xff000000, R5, 0xf8, !PT ;  /* 0xff0000002f2f7812 */ /* 0x000fe400078ef805 */
[----:B------:R-:W-:Y:S02]  /*15b20*/  LOP3.LUT R21, R21, 0xff000000, R13, 0xf8, !PT ;  /* 0xff00000015157812 */ /* 0x000fe400078ef80d */
[----:B------:R-:W-:Y:S02]  /*15b30*/  PRMT R51, R38, 0x7054, R49 ;  /* 0x0000705426337816 */ /* 0x000fe40000000031 */
[----:B------:R-:W-:Y:S02]  /*15b40*/  LOP3.LUT R46, R41, 0xff000000, R15, 0xf8, !PT ;  /* 0xff000000292e7812 */ /* 0x000fe400078ef80f */
[----:B------:R-:W-:-:S02]  /*15b50*/  LOP3.LUT R49, R43, 0xff000000, R4, 0xf8, !PT ;  /* 0xff0000002b317812 */ /* 0x000fc400078ef804 */
[----:B------:R-:W-:Y:S02]  /*15b60*/  SHF.R.U32.HI R40, RZ, 0x10, R7 ;  /* 0x00000010ff287819 */ /* 0x000fe40000011607 */
[----:B------:R-:W-:Y:S02]  /*15b70*/  F2FP.F16.E4M3.UNPACK_B R43, R47 ;  /* 0x0000002fff2b723e */ /* 0x000fe400020006ff */
[----:B0-----:R-:W-:Y:S02]  /*15b80*/  F2FP.F16.E4M3.UNPACK_B R15, R33 ;  /* 0x00000021ff0f723e */ /* 0x001fe400020006ff */
[----:B------:R-:W-:Y:S02]  /*15b90*/  F2FP.F16.E4M3.UNPACK_B R20, R21 ;  /* 0x00000015ff14723e */ /* 0x000fe400020006ff */
[----:B------:R-:W-:Y:S02]  /*15ba0*/  LOP3.LUT R45, R37, 0xff000000, R12, 0xf8, !PT ;  /* 0xff000000252d7812 */ /* 0x000fe400078ef80c */
[----:B------:R-:W-:-:S02]  /*15bb0*/  LOP3.LUT R12, R39, 0xff000000, R14, 0xf8, !PT ;  /* 0xff000000270c7812 */ /* 0x000fc400078ef80e */
[----:B------:R-:W-:Y:S02]  /*15bc0*/  LOP3.LUT R40, R40, 0xff, RZ, 0xc0, !PT ;  /* 0x000000ff28287812 */ /* 0x000fe400078ec0ff */
[----:B------:R-:W-:Y:S01]  /*15bd0*/  LOP3.LUT R5, R51, 0xff000000, R6, 0xf8, !PT ;  /* 0xff00000033057812 */ /* 0x000fe200078ef806 */
[--C-:B------:R-:W-:Y:S01]  /*15be0*/  HADD2.F32 R6, -RZ, R15.reuse.H0_H0 ;  /* 0x2000000fff067230 */ /* 0x100fe20000004100 */
[----:B------:R-:W-:Y:S01]  /*15bf0*/  F2FP.F16.E4M3.UNPACK_B R14, R29 ;  /* 0x0000001dff0e723e */ /* 0x000fe200020006ff */
[----:B------:R-:W-:Y:S01]  /*15c00*/  HADD2.F32 R15, -RZ, R15.H1_H1 ;  /* 0x3000000fff0f7230 */ /* 0x000fe20000004100 */
[-C--:B------:R-:W-:Y:S02]  /*15c10*/  F2FP.F16.E4M3.UNPACK_B R38, R31.reuse ;  /* 0x0000001fff26723e */ /* 0x080fe400020006ff */
[----:B------:R-:W-:Y:S01]  /*15c20*/  F2FP.F16.E4M3.UNPACK_B R39, R31.H1 ;  /* 0x0000001fff27723e */ /* 0x000fe200030006ff */
[--C-:B------:R-:W-:Y:S01]  /*15c30*/  HADD2.F32 R31, -RZ, R43.reuse.H0_H0 ;  /* 0x2000002bff1f7230 */ /* 0x100fe20000004100 */
[-C--:B------:R-:W-:Y:S01]  /*15c40*/  F2FP.F16.E4M3.UNPACK_B R36, R28.reuse ;  /* 0x0000001cff24723e */ /* 0x080fe200020006ff */
[----:B------:R-:W-:Y:S01]  /*15c50*/  HADD2.F32 R13, -RZ, R14.H0_H0 ;  /* 0x2000000eff0d7230 */ /* 0x000fe20000004100 */
[----:B------:R-:W-:Y:S01]  /*15c60*/  F2FP.F16.E4M3.UNPACK_B R37, R28.H1 ;  /* 0x0000001cff25723e */ /* 0x000fe200030006ff */
[----:B------:R-:W-:Y:S01]  /*15c70*/  HADD2.F32 R28, -RZ, R20.H0_H0 ;  /* 0x20000014ff1c7230 */ /* 0x000fe20000004100 */
[----:B------:R-:W-:Y:S01]  /*15c80*/  PRMT R53, R40, 0x7054, R53 ;  /* 0x0000705428357816 */ /* 0x000fe20000000035 */
[----:B------:R-:W-:Y:S01]  /*15c90*/  HADD2.F32 R43, -RZ, R43.H1_H1 ;  /* 0x3000002bff2b7230 */ /* 0x000fe20000004100 */
[-C--:B------:R-:W-:Y:S01]  /*15ca0*/  F2FP.F16.E4M3.UNPACK_B R41, R35.reuse ;  /* 0x00000023ff29723e */ /* 0x080fe200020006ff */
[----:B------:R-:W-:Y:S01]  /*15cb0*/  HADD2.F32 R14, -RZ, R14.H1_H1 ;  /* 0x3000000eff0e7230 */ /* 0x000fe20000004100 */
[----:B------:R-:W-:Y:S01]  /*15cc0*/  F2FP.F16.E4M3.UNPACK_B R42, R35.H1 ;  /* 0x00000023ff2a723e */ /* 0x000fe200030006ff */
[C---:B------:R-:W-:Y:S01]  /*15cd0*/  FMUL.FTZ R48, R6.reuse, R28 ;  /* 0x0000001c06307220 */ /* 0x040fe20000410000 */
[-C--:B------:R-:W-:Y:S01]  /*15ce0*/  F2FP.F16.E4M3.UNPACK_B R35, R32.reuse ;  /* 0x00000020ff23723e */ /* 0x080fe200020006ff */
[----:B------:R-:W-:Y:S01]  /*15cf0*/  FMUL.FTZ R51, R15, R43 ;  /* 0x0000002b0f337220 */ /* 0x000fe20000410000 */
[----:B------:R-:W-:Y:S01]  /*15d00*/  F2FP.F16.E4M3.UNPACK_B R40, R32.H1 ;  /* 0x00000020ff28723e */ /* 0x000fe200030006ff */
[----:B------:R-:W-:Y:S01]  /*15d10*/  FMUL.FTZ R32, R6, R31 ;  /* 0x0000001f06207220 */ /* 0x000fe20000410000 */
[----:B------:R-:W-:-:S02]  /*15d20*/  F2FP.F16.E4M3.UNPACK_B R33, R33.H1 ;  /* 0x00000021ff21723e */ /* 0x000fc400030006ff */
[----:B------:R-:W-:Y:S01]  /*15d30*/  F2FP.F16.E4M3.UNPACK_B R47, R47.H1 ;  /* 0x0000002fff2f723e */ /* 0x000fe200030006ff */
[C---:B------:R-:W-:Y:S01]  /*15d40*/  FFMA.FTZ R6, R13.reuse, R28, -R32 ;  /* 0x0000001c0d067223 */ /* 0x040fe20000010820 */
[----:B------:R-:W-:Y:S01]  /*15d50*/  FFMA.FTZ R13, R13, R31, R48 ;  /* 0x0000001f0d0d7223 */ /* 0x000fe20000010030 */
[----:B------:R-:W-:Y:S01]  /*15d60*/  HADD2.F32 R31, -RZ, R20.H1_H1 ;  /* 0x30000014ff1f7230 */ /* 0x000fe20000004100 */
[----:B------:R-:W-:Y:S01]  /*15d70*/  F2FP.F16.E4M3.UNPACK_B R28, R21.H1 ;  /* 0x00000015ff1c723e */ /* 0x000fe200030006ff */
[----:B------:R-:W-:Y:S01]  /*15d80*/  HADD2.F32 R48, -RZ, R47.H0_H0 ;  /* 0x2000002fff307230 */ /* 0x000fe20000004100 */
[----:B------:R-:W-:Y:S01]  /*15d90*/  F2FP.F16.E4M3.UNPACK_B R29, R29.H1 ;  /* 0x0000001dff1d723e */ /* 0x000fe200030006ff */
[----:B------:R-:W-:Y:S02]  /*15da0*/  HADD2.F32 R20, -RZ, R33.H0_H0 ;  /* 0x20000021ff147230 */ /* 0x000fe40000004100 */
[----:B------:R-:W-:Y:S01]  /*15db0*/  FMUL.FTZ R50, R15, R31 ;  /* 0x0000001f0f327220 */ /* 0x000fe20000410000 */
[----:B------:R-:W-:Y:S01]  /*15dc0*/  LOP3.LUT R53, R53, 0xff000000, R7, 0xf8, !PT ;  /* 0xff00000035357812 */ /* 0x000fe200078ef807 */
[----:B------:R-:W-:-:S02]  /*15dd0*/  HADD2.F32 R32, -RZ, R28.H0_H0 ;  /* 0x2000001cff207230 */ /* 0x000fc40000004100 */
[C---:B------:R-:W-:Y:S01]  /*15de0*/  FFMA.FTZ R15, R14.reuse, R31, -R51 ;  /* 0x0000001f0e0f7223 */ /* 0x040fe20000010833 */
[----:B------:R-:W-:Y:S02]  /*15df0*/  HADD2.F32 R21, -RZ, R29.H0_H0 ;  /* 0x2000001dff157230 */ /* 0x000fe40000004100 */
[----:B------:R-:W-:Y:S01]  /*15e00*/  FFMA.FTZ R14, R14, R43, R50 ;  /* 0x0000002b0e0e7223 */ /* 0x000fe20000010032 */
[C---:B------:R-:W-:Y:S01]  /*15e10*/  FMUL.FTZ R52, R20.reuse, R48 ;  /* 0x0000003014347220 */ /* 0x040fe20000410000 */
[----:B------:R-:W-:Y:S01]  /*15e20*/  F2FP.F16.E4M3.UNPACK_B R51, R53 ;  /* 0x00000035ff33723e */ /* 0x000fe200020006ff */
[----:B------:R-:W-:Y:S02]  /*15e30*/  HADD2.F32 R50, -RZ, R47.H1_H1 ;  /* 0x3000002fff327230 */ /* 0x000fe40000004100 */
[----:B------:R-:W-:Y:S01]  /*15e40*/  FMUL.FTZ R55, R20, R32 ;  /* 0x0000002014377220 */ /* 0x000fe20000410000 */
[----:B------:R-:W-:Y:S01]  /*15e50*/  F2FP.F16.E4M3.UNPACK_B R47, R46 ;  /* 0x0000002eff2f723e */ /* 0x000fe200020006ff */
[----:B------:R-:W-:Y:S01]  /*15e60*/  FFMA.FTZ R20, R21, R32, -R52 ;  /* 0x0000002015147223 */ /* 0x000fe20000010834 */
[----:B------:R-:W-:-:S02]  /*15e70*/  HADD2.F32 R43, -RZ, R28.H1_H1 ;  /* 0x3000001cff2b7230 */ /* 0x000fc40000004100 */
[----:B------:R-:W-:Y:S01]  /*15e80*/  FFMA.FTZ R21, R21, R48, R55 ;  /* 0x0000003015157223 */ /* 0x000fe20000010037 */
[----:B------:R-:W-:Y:S01]  /*15e90*/  HADD2.F32 R33, -RZ, R33.H1_H1 ;  /* 0x30000021ff217230 */ /* 0x000fe20000004100 */
[----:B------:R-:W-:Y:S01]  /*15ea0*/  F2FP.F16.E4M3.UNPACK_B R53, R53.H1 ;  /* 0x00000035ff35723e */ /* 0x000fe200030006ff */
[----:B------:R-:W-:Y:S01]  /*15eb0*/  HADD2.F32 R52, -RZ, R51.H0_H0 ;  /* 0x20000033ff347230 */ /* 0x000fe20000004100 */
[----:B------:R-:W-:Y:S01]  /*15ec0*/  F2FP.F16.E4M3.UNPACK_B R46, R46.H1 ;  /* 0x0000002eff2e723e */ /* 0x000fe200030006ff */
[----:B------:R-:W-:Y:S01]  /*15ed0*/  HADD2.F32 R28, -RZ, R41.H0_H0 ;  /* 0x20000029ff1c7230 */ /* 0x000fe20000004100 */
[-C--:B------:R-:W-:Y:S01]  /*15ee0*/  F2FP.F16.E4M3.UNPACK_B R7, R34.reuse ;  /* 0x00000022ff07723e */ /* 0x080fe200020006ff */
[----:B------:R-:W-:Y:S01]  /*15ef0*/  HADD2.F32 R48, -RZ, R47.H0_H0 ;  /* 0x2000002fff307230 */ /* 0x000fe20000004100 */
[----:B------:R-:W-:Y:S01]  /*15f00*/  F2FP.F16.E4M3.UNPACK_B R34, R34.H1 ;  /* 0x00000022ff22723e */ /* 0x000fe200030006ff */
[----:B------:R-:W-:Y:S02]  /*15f10*/  HADD2.F32 R32, -RZ, R29.H1_H1 ;  /* 0x3000001dff207230 */ /* 0x000fe40000004100 */
[----:B------:R-:W-:Y:S01]  /*15f20*/  FMUL.FTZ R29, R33, R50 ;  /* 0x00000032211d7220 */ /* 0x000fe20000410000 */
[----:B------:R-:W-:-:S02]  /*15f30*/  HADD2.F32 R31, -RZ, R38.H0_H0 ;  /* 0x20000026ff1f7230 */ /* 0x000fc40000004100 */
[C---:B------:R-:W-:Y:S01]  /*15f40*/  FMUL.FTZ R54, R28.reuse, R52 ;  /* 0x000000341c367220 */ /* 0x040fe20000410000 */
[-C--:B------:R-:W-:Y:S01]  /*15f50*/  FMUL.FTZ R33, R33, R43.reuse ;  /* 0x0000002b21217220 */ /* 0x080fe20000410000 */
[-C--:B------:R-:W-:Y:S01]  /*15f60*/  FMUL.FTZ R55, R28, R48.reuse ;  /* 0x000000301c377220 */ /* 0x080fe20000410000 */
[----:B------:R-:W-:Y:S02]  /*15f70*/  HADD2.F32 R51, -RZ, R51.H1_H1 ;  /* 0x30000033ff337230 */ /* 0x000fe40000004100 */
[C---:B------:R-:W-:Y:S01]  /*15f80*/  FFMA.FTZ R29, R32.reuse, R43, -R29 ;  /* 0x0000002b201d7223 */ /* 0x040fe2000001081d */
[----:B------:R-:W-:Y:S02]  /*15f90*/  HADD2.F32 R41, -RZ, R41.H1_H1 ;  /* 0x30000029ff297230 */ /* 0x000fe40000004100 */
[C---:B------:R-:W-:Y:S01]  /*15fa0*/  FFMA.FTZ R28, R31.reuse, R48, -R54 ;  /* 0x000000301f1c7223 */ /* 0x040fe20000010836 */
[----:B------:R-:W-:Y:S01]  /*15fb0*/  FFMA.FTZ R32, R32, R50, R33 ;  /* 0x0000003220207223 */ /* 0x000fe20000010021 */
[----:B------:R-:W-:Y:S01]  /*15fc0*/  FFMA.FTZ R31, R31, R52, R55 ;  /* 0x000000341f1f7223 */ /* 0x000fe20000010037 */
[----:B------:R-:W-:-:S02]  /*15fd0*/  HADD2.F32 R47, -RZ, R47.H1_H1 ;  /* 0x3000002fff2f7230 */ /* 0x000fc40000004100 */
[C---:B------:R-:W-:Y:S01]  /*15fe0*/  FMUL.FTZ R55, R41.reuse, R51 ;  /* 0x0000003329377220 */ /* 0x040fe20000410000 */
[----:B------:R-:W-:Y:S01]  /*15ff0*/  HADD2.F32 R38, -RZ, R38.H1_H1 ;  /* 0x30000026ff267230 */ /* 0x000fe20000004100 */
[----:B------:R-:W-:Y:S01]  /*16000*/  F2FP.F16.E4M3.UNPACK_B R4, R30 ;  /* 0x0000001eff04723e */ /* 0x000fe200020006ff */
[----:B------:R-:W-:Y:S02]  /*16010*/  HADD2.F32 R50, -RZ, R53.H0_H0 ;  /* 0x20000035ff327230 */ /* 0x000fe40000004100 */
[-C--:B------:R-:W-:Y:S01]  /*16020*/  FMUL.FTZ R52, R41, R47.reuse ;  /* 0x0000002f29347220 */ /* 0x080fe20000410000 */
[----:B------:R-:W-:Y:S02]  /*16030*/  HADD2.F32 R43, -RZ, R42.H0_H0 ;  /* 0x2000002aff2b7230 */ /* 0x000fe40000004100 */
[----:B------:R-:W-:Y:S01]  /*16040*/  FFMA.FTZ R55, R38, R47, -R55 ;  /* 0x0000002f26377223 */ /* 0x000fe20000010837 */
[----:B------:R-:W-:Y:S01]  /*16050*/  HADD2.F32 R48, -RZ, R46.H0_H0 ;  /* 0x2000002eff307230 */ /* 0x000fe20000004100 */
[----:B------:R-:W-:Y:S01]  /*16060*/  F2FP.F16.E4M3.UNPACK_B R47, R49.H1 ;  /* 0x00000031ff2f723e */ /* 0x000fe200030006ff */
[----:B------:R-:W-:-:S02]  /*16070*/  HADD2.F32 R33, -RZ, R39.H0_H0 ;  /* 0x20000027ff217230 */ /* 0x000fc40000004100 */
[C---:B------:R-:W-:Y:S01]  /*16080*/  FMUL.FTZ R56, R43.reuse, R50 ;  /* 0x000000322b387220 */ /* 0x040fe20000410000 */
[----:B------:R-:W-:Y:S01]  /*16090*/  F2FP.F16.E4M3.UNPACK_B R41, R45.H1 ;  /* 0x0000002dff29723e */ /* 0x000fe200030006ff */
[-C--:B------:R-:W-:Y:S01]  /*160a0*/  FMUL.FTZ R43, R43, R48.reuse ;  /* 0x000000302b2b7220 */ /* 0x080fe20000410000 */
[----:B------:R-:W-:Y:S01]  /*160b0*/  FFMA.FTZ R54, R38, R51, R52 ;  /* 0x0000003326367223 */ /* 0x000fe20000010034 */
[C---:B------:R-:W-:Y:S01]  /*160c0*/  FFMA.FTZ R56, R33.reuse, R48, -R56 ;  /* 0x0000003021387223 */ /* 0x040fe20000010838 */
[----:B------:R-:W-:Y:S02]  /*160d0*/  HADD2.F32 R46, -RZ, R46.H1_H1 ;  /* 0x3000002eff2e7230 */ /* 0x000fe40000004100 */
[----:B------:R-:W-:Y:S01]  /*160e0*/  FFMA.FTZ R57, R33, R50, R43 ;  /* 0x0000003221397223 */ /* 0x000fe2000001002b */
[----:B------:R-:W-:Y:S01]  /*160f0*/  HADD2.F32 R53, -RZ, R53.H1_H1 ;  /* 0x30000035ff357230 */ /* 0x000fe20000004100 */
[----:B------:R-:W-:Y:S01]  /*16100*/  F2FP.F16.E4M3.UNPACK_B R49, R49 ;  /* 0x00000031ff31723e */ /* 0x000fe200020006ff */
[----:B------:R-:W-:Y:S01]  /*16110*/  HADD2.F32 R42, -RZ, R42.H1_H1 ;  /* 0x3000002aff2a7230 */ /* 0x000fe20000004100 */
[----:B------:R-:W-:Y:S01]  /*16120*/  F2FP.F16.E4M3.UNPACK_B R45, R45 ;  /* 0x0000002dff2d723e */ /* 0x000fe200020006ff */
[----:B------:R-:W-:Y:S01]  /*16130*/  HADD2.F32 R48, -RZ, R47.H0_H0 ;  /* 0x2000002fff307230 */ /* 0x000fe20000004100 */
[----:B------:R-:W-:Y:S01]  /*16140*/  F2FP.F16.E4M3.UNPACK_B R30, R30.H1 ;  /* 0x0000001eff1e723e */ /* 0x000fe200030006ff */
[----:B------:R-:W-:-:S02]  /*16150*/  HADD2.F32 R38, -RZ, R40.H0_H0 ;  /* 0x20000028ff267230 */ /* 0x000fc40000004100 */
[C---:B------:R-:W-:Y:S01]  /*16160*/  FMUL.FTZ R50, R42.reuse, R53 ;  /* 0x000000352a327220 */ /* 0x040fe20000410000 */
[----:B------:R-:W-:Y:S02]  /*16170*/  HADD2.F32 R43, -RZ, R41.H0_H0 ;  /* 0x20000029ff2b7230 */ /* 0x000fe40000004100 */
[----:B------:R-:W-:Y:S01]  /*16180*/  FMUL.FTZ R52, R42, R46 ;  /* 0x0000002e2a347220 */ /* 0x000fe20000410000 */
[----:B------:R-:W-:Y:S02]  /*16190*/  HADD2.F32 R33, -RZ, R37.H0_H0 ;  /* 0x20000025ff217230 */ /* 0x000fe40000004100 */
[C---:B------:R-:W-:Y:S01]  /*161a0*/  FMUL.FTZ R42, R38.reuse, R48 ;  /* 0x00000030262a7220 */ /* 0x040fe20000410000 */
[----:B------:R-:W-:Y:S02]  /*161b0*/  HADD2.F32 R47, -RZ, R47.H1_H1 ;  /* 0x3000002fff2f7230 */ /* 0x000fe40000004100 */
[----:B------:R-:W-:Y:S01]  /*161c0*/  FMUL.FTZ R51, R38, R43 ;  /* 0x0000002b26337220 */ /* 0x000fe20000410000 */
[----:B------:R-:W-:-:S02]  /*161d0*/  HADD2.F32 R40, -RZ, R40.H1_H1 ;  /* 0x30000028ff287230 */ /* 0x000fc40000004100 */
[C---:B------:R-:W-:Y:S01]  /*161e0*/  FFMA.FTZ R43, R33.reuse, R43, -R42 ;  /* 0x0000002b212b7223 */ /* 0x040fe2000001082a */
[----:B------:R-:W-:Y:S02]  /*161f0*/  HADD2.F32 R41, -RZ, R41.H1_H1 ;  /* 0x30000029ff297230 */ /* 0x000fe40000004100 */
[----:B------:R-:W-:Y:S01]  /*16200*/  FFMA.FTZ R51, R33, R48, R51 ;  /* 0x0000003021337223 */ /* 0x000fe20000010033 */
[----:B------:R-:W-:Y:S02]  /*16210*/  HADD2.F32 R39, -RZ, R39.H1_H1 ;  /* 0x30000027ff277230 */ /* 0x000fe40000004100 */
[C---:B------:R-:W-:Y:S01]  /*16220*/  FMUL.FTZ R42, R40.reuse, R47 ;  /* 0x0000002f282a7220 */ /* 0x040fe20000410000 */
[----:B------:R-:W-:Y:S02]  /*16230*/  HADD2.F32 R37, -RZ, R37.H1_H1 ;  /* 0x30000025ff257230 */ /* 0x000fe40000004100 */
[----:B------:R-:W-:Y:S01]  /*16240*/  FMUL.FTZ R40, R40, R41 ;  /* 0x0000002928287220 */ /* 0x000fe20000410000 */
[----:B------:R-:W-:-:S02]  /*16250*/  HADD2.F32 R38, -RZ, R35.H0_H0 ;  /* 0x20000023ff267230 */ /* 0x000fc40000004100 */
[C---:B------:R-:W-:Y:S01]  /*16260*/  FFMA.FTZ R59, R39.reuse, R46, -R50 ;  /* 0x0000002e273b7223 */ /* 0x040fe20000010832 */
[----:B------:R-:W-:Y:S01]  /*16270*/  FFMA.FTZ R58, R39, R53, R52 ;  /* 0x00000035273a7223 */ /* 0x000fe20000010034 */
[C---:B------:R-:W-:Y:S01]  /*16280*/  FFMA.FTZ R50, R37.reuse, R41, -R42 ;  /* 0x0000002925327223 */ /* 0x040fe2000001082a */
[----:B------:R-:W-:Y:S01]  /*16290*/  FFMA.FTZ R52, R37, R47, R40 ;  /* 0x0000002f25347223 */ /* 0x000fe20000010028 */
[----:B------:R-:W-:Y:S01]  /*162a0*/  HADD2.F32 R39, -RZ, R49.H0_H0 ;  /* 0x20000031ff277230 */ /* 0x000fe20000004100 */
[----:B------:R-:W-:Y:S01]  /*162b0*/  F2FP.SATFINITE.E4M3.F32.PACK_AB_MERGE_C R21, R32, R21, RZ ;  /* 0x000000152015723e */ /* 0x000fe200048070ff */
[----:B------:R-:W-:Y:S01]  /*162c0*/  HADD2.F32 R37, -RZ, R45.H0_H0 ;  /* 0x2000002dff257230 */ /* 0x000fe20000004100 */
[----:B------:R-:W-:Y:S01]  /*162d0*/  F2FP.SATFINITE.E4M3.F32.PACK_AB_MERGE_C R57, R58, R57, RZ ;  /* 0x000000393a39723e */ /* 0x000fe200048070ff */
[----:B------:R-:W-:Y:S02]  /*162e0*/  HADD2.F32 R33, -RZ, R36.H0_H0 ;  /* 0x20000024ff217230 */ /* 0x000fe40000004100 */
[----:B------:R-:W-:Y:S01]  /*162f0*/  FMUL.FTZ R40, R38, R39 ;  /* 0x0000002726287220 */ /* 0x000fe20000410000 */
[----:B------:R-:W-:-:S02]  /*16300*/  HADD2.F32 R49, -RZ, R49.H1_H1 ;  /* 0x30000031ff317230 */ /* 0x000fc40000004100 */
[-C--:B------:R-:W-:Y:S01]  /*16310*/  FMUL.FTZ R42, R38, R37.reuse ;  /* 0x00000025262a7220 */ /* 0x080fe20000410000 */
[----:B------:R-:W-:Y:S02]  /*16320*/  HADD2.F32 R35, -RZ, R35.H1_H1 ;  /* 0x30000023ff237230 */ /* 0x000fe40000004100 */
[C---:B------:R-:W-:Y:S01]  /*16330*/  FFMA.FTZ R41, R33.reuse, R37, -R40 ;  /* 0x0000002521297223 */ /* 0x040fe20000010828 */
[----:B------:R-:W-:Y:S02]  /*16340*/  HADD2.F32 R45, -RZ, R45.H1_H1 ;  /* 0x3000002dff2d7230 */ /* 0x000fe40000004100 */
[----:B------:R-:W-:Y:S01]  /*16350*/  FFMA.FTZ R42, R33, R39, R42 ;  /* 0x00000027212a7223 */ /* 0x000fe2000001002a */
[----:B------:R-:W-:Y:S01]  /*16360*/  HADD2.F32 R36, -RZ, R36.H1_H1 ;  /* 0x30000024ff247230 */ /* 0x000fe20000004100 */
[----:B------:R-:W-:Y:S01]  /*16370*/  F2FP.F16.E4M3.UNPACK_B R38, R5.H1 ;  /* 0x00000005ff26723e */ /* 0x000fe200030006ff */
[C---:B------:R-:W-:Y:S01]  /*16380*/  FMUL.FTZ R37, R35.reuse, R49 ;  /* 0x0000003123257220 */ /* 0x040fe20000410000 */
[----:B------:R-:W-:Y:S01]  /*16390*/  F2FP.F16.E4M3.UNPACK_B R33, R12.H1 ;  /* 0x0000000cff21723e */ /* 0x000fe200030006ff */
[----:B------:R-:W-:Y:S01]  /*163a0*/  FMUL.FTZ R48, R35, R45 ;  /* 0x0000002d23307220 */ /* 0x000fe20000410000 */
[----:B------:R-:W-:-:S02]  /*163b0*/  HADD2.F32 R35, -RZ, R34.H0_H0 ;  /* 0x20000022ff237230 */ /* 0x000fc40000004100 */
[C---:B------:R-:W-:Y:S01]  /*163c0*/  FFMA.FTZ R46, R36.reuse, R45, -R37 ;  /* 0x0000002d242e7223 */ /* 0x040fe20000010825 */
[--C-:B------:R-:W-:Y:S02]  /*163d0*/  HADD2.F32 R40, -RZ, R38.reuse.H0_H0 ;  /* 0x20000026ff287230 */ /* 0x100fe40000004100 */
[----:B------:R-:W-:Y:S01]  /*163e0*/  FFMA.FTZ R49, R36, R49, R48 ;  /* 0x0000003124317223 */ /* 0x000fe20000010030 */
[--C-:B------:R-:W-:Y:S01]  /*163f0*/  HADD2.F32 R36, -RZ, R33.reuse.H0_H0 ;  /* 0x20000021ff247230 */ /* 0x100fe20000004100 */
[----:B------:R-:W-:Y:S01]  /*16400*/  F2FP.F16.E4M3.UNPACK_B R12, R12 ;  /* 0x0000000cff0c723e */ /* 0x000fe200020006ff */
[----:B------:R-:W-:Y:S02]  /*16410*/  HADD2.F32 R39, -RZ, R38.H1_H1 ;  /* 0x30000026ff277230 */ /* 0x000fe40000004100 */
[C---:B------:R-:W-:Y:S01]  /*16420*/  FMUL.FTZ R48, R35.reuse, R40 ;  /* 0x0000002823307220 */ /* 0x040fe20000410000 */
[----:B------:R-:W-:Y:S02]  /*16430*/  HADD2.F32 R34, -RZ, R34.H1_H1 ;  /* 0x30000022ff227230 */ /* 0x000fe40000004100 */
[----:B------:R-:W-:Y:S01]  /*16440*/  FMUL.FTZ R38, R35, R36 ;  /* 0x0000002423267220 */ /* 0x000fe20000410000 */
[----:B------:R-:W-:Y:S01]  /*16450*/  HADD2.F32 R37, -RZ, R33.H1_H1 ;  /* 0x30000021ff257230 */ /* 0x000fe20000004100 */
[----:B------:R-:W-:Y:S01]  /*16460*/  F2FP.F16.E4M3.UNPACK_B R5, R5 ;  /* 0x00000005ff05723e */ /* 0x000fe200020006ff */
[----:B------:R-:W-:-:S02]  /*16470*/  HADD2.F32 R33, -RZ, R30.H0_H0 ;  /* 0x2000001eff217230 */ /* 0x000fc40000004100 */
[C---:B------:R-:W-:Y:S01]  /*16480*/  FMUL.FTZ R35, R34.reuse, R39 ;  /* 0x0000002722237220 */ /* 0x040fe20000410000 */
[----:B------:R-:W-:Y:S02]  /*16490*/  HADD2.F32 R30, -RZ, R30.H1_H1 ;  /* 0x3000001eff1e7230 */ /* 0x000fe40000004100 */
[----:B------:R-:W-:Y:S01]  /*164a0*/  FMUL.FTZ R34, R34, R37 ;  /* 0x0000002522227220 */ /* 0x000fe20000410000 */
[----:B------:R-:W-:Y:S01]  /*164b0*/  F2FP.SATFINITE.E4M3.F32.PACK_AB_MERGE_C R13, R14, R13, R21 ;  /* 0x0000000d0e0d723e */ /* 0x000fe20004807015 */
[C---:B------:R-:W-:Y:S01]  /*164c0*/  FFMA.FTZ R48, R33.reuse, R36, -R48 ;  /* 0x0000002421307223 */ /* 0x040fe20000010830 */
[----:B------:R-:W-:Y:S01]  /*164d0*/  FFMA.FTZ R38, R33, R40, R38 ;  /* 0x0000002821267223 */ /* 0x000fe20000010026 */
[C---:B------:R-:W-:Y:S01]  /*164e0*/  FFMA.FTZ R45, R30.reuse, R37, -R35 ;  /* 0x000000251e2d7223 */ /* 0x040fe20000010823 */
[----:B------:R-:W-:Y:S01]  /*164f0*/  FFMA.FTZ R47, R30, R39, R34 ;  /* 0x000000271e2f7223 */ /* 0x000fe20000010022 */
[--C-:B------:R-:W-:Y:S02]  /*16500*/  HADD2.F32 R30, -RZ, R12.reuse.H0_H0 ;  /* 0x2000000cff1e7230 */ /* 0x100fe40000004100 */
[----:B------:R-:W-:Y:S01]  /*16510*/  HADD2.F32 R33, -RZ, R12.H1_H1 ;  /* 0x3000000cff217230 */ /* 0x000fe20000004100 */
[----:B------:R-:W-:Y:S01]  /*16520*/  F2FP.SATFINITE.E4M3.F32.PACK_AB_MERGE_C R45, R45, R48, RZ ;  /* 0x000000302d2d723e */ /* 0x000fe200048070ff */
[----:B------:R-:W-:Y:S01]  /*16530*/  HADD2.F32 R34, -RZ, R5.H0_H0 ;  /* 0x20000005ff227230 */ /* 0x000fe20000004100 */
[----:B------:R-:W-:Y:S01]  /*16540*/  F2FP.SATFINITE.E4M3.F32.PACK_AB_MERGE_C R38, R47, R38, RZ ;  /* 0x000000262f26723e */ /* 0x000fe200048070ff */
[----:B------:R-:W-:-:S02]  /*16550*/  HADD2.F32 R12, -RZ, R7.H0_H0 ;  /* 0x20000007ff0c7230 */ /* 0x000fc40000004100 */
[----:B------:R-:W-:Y:S02]  /*16560*/  HADD2.F32 R35, -RZ, R5.H1_H1 ;  /* 0x30000005ff237230 */ /* 0x000fe40000004100 */
[----:B------:R-:W-:Y:S02]  /*16570*/  HADD2.F32 R7, -RZ, R7.H1_H1 ;  /* 0x30000007ff077230 */ /* 0x000fe40000004100 */
[C---:B------:R-:W-:Y:S01]  /*16580*/  FMUL.FTZ R36, R12.reuse, R34 ;  /* 0x000000220c247220 */ /* 0x040fe20000410000 */
[--C-:B------:R-:W-:Y:S02]  /*16590*/  HADD2.F32 R5, -RZ, R4.reuse.H0_H0 ;  /* 0x20000004ff057230 */ /* 0x100fe40000004100 */
[-C--:B------:R-:W-:Y:S01]  /*165a0*/  FMUL.FTZ R37, R12, R30.reuse ;  /* 0x0000001e0c257220 */ /* 0x080fe20000410000 */
[----:B------:R-:W-:Y:S02]  /*165b0*/  HADD2.F32 R4, -RZ, R4.H1_H1 ;  /* 0x30000004ff047230 */ /* 0x000fe40000004100 */
[C---:B------:R-:W-:Y:S01]  /*165c0*/  FMUL.FTZ R39, R7.reuse, R35 ;  /* 0x0000002307277220 */ /* 0x040fe20000410000 */
        /* <DEDUP_REMOVED lines=12> */
[----:B------:R-:W-:Y:S02]  /*16690*/  F2FP.SATFINITE.E4M3.F32.PACK_AB_MERGE_C R6, R39, R36, R45 ;  /* 0x000000242706723e */ /* 0x000fe4000480702d */
[----:B------:R-:W-:Y:S02]  /*166a0*/  F2FP.SATFINITE.E4M3.F32.PACK_AB_MERGE_C R15, R54, R31, R57 ;  /* 0x0000001f360f723e */ /* 0x000fe40004807039 */
[----:B------:R-:W-:Y:S01]  /*166b0*/  F2FP.SATFINITE.E4M3.F32.PACK_AB_MERGE_C R12, R49, R42, R12 ;  /* 0x0000002a310c723e */ /* 0x000fe2000480700c */
[----:B------:R3:W-:Y:S01]  /*166c0*/  STS.128 [R60+0x14400], R4 ;  /* 0x014400043c007388 */ /* 0x0007e20000000c00 */
[----:B------:R-:W-:-:S05]  /*166d0*/  F2FP.SATFINITE.E4M3.F32.PACK_AB_MERGE_C R14, R30, R37, R38 ;  /* 0x000000251e0e723e */ /* 0x000fca0004807026 */
[----:B------:R3:W-:Y:S02]  /*166e0*/  STS.128 [R0+0x14400], R12 ;  /* 0x0144000c00007388 */ /* 0x0007e40000000c00 */
.L_x_473:
[----:B------:R-:W-:Y:S05]  /*166f0*/  BSYNC B1 ;  /* 0x0000000000017941 */ /* 0x000fea0003800000 */
.L_x_472:
[----:B------:R-:W-:Y:S05]  /*16700*/  @P2 BRA `(.L_x_454) ;  /* 0x0000000c00e02947 */ /* 0x000fea0003800000 */
[----:B--23--:R-:W2:Y:S04]  /*16710*/  LDL R0, [R1+0xc] ;  /* 0x00000c0001007983 */ /* 0x00cea80000100800 */
[----:B------:R-:W3:Y:S01]  /*16720*/  LDL R52, [R1+0x50] ;  /* 0x0000500001347983 */ /* 0x000ee20000100800 */
[----:B-----5:R-:W-:Y:S02]  /*16730*/  SHF.R.U32.HI R4, RZ, 0x8, R24 ;  /* 0x00000008ff047819 */ /* 0x020fe40000011618 */
        /* <DEDUP_REMOVED lines=8> */
[----:B------:R-:W-:-:S02]  /*167c0*/  SHF.R.U32.HI R12, RZ, 0x8, R8 ;  /* 0x00000008ff0c7819 */ /* 0x000fc40000011608 */
[----:B------:R-:W-:Y:S02]  /*167d0*/  PRMT R20, R7, 0x7604, R6 ;  /* 0x0000760407147816 */ /* 0x000fe40000000006 */
[----:B------:R-:W-:Y:S02]  /*167e0*/  LOP3.LUT R7, R8, 0xff, RZ, 0xc0, !PT ;  /* 0x000000ff08077812 */ /* 0x000fe400078ec0ff */
[----:B------:R-:W-:Y:S02]  /*167f0*/  LOP3.LUT R12, R12, 0xff, RZ, 0xc0, !PT ;  /* 0x000000ff0c0c7812 */ /* 0x000fe400078ec0ff */
[----:B------:R-:W-:Y:S02]  /*16800*/  SHF.R.U32.HI R6, RZ, 0x8, R27 ;  /* 0x00000008ff067819 */ /* 0x000fe4000001161b */
[----:B------:R-:W-:Y:S02]  /*16810*/  PRMT R35, R12, 0x7604, R7 ;  /* 0x000076040c237816 */ /* 0x000fe40000000007 */
[----:B------:R-:W-:-:S02]  /*16820*/  SHF.R.U32.HI R12, RZ, 0x8, R9 ;  /* 0x00000008ff0c7819 */ /* 0x000fc40000011609 */
[----:B------:R-:W-:Y:S02]  /*16830*/  LOP3.LUT R6, R6, 0xff, RZ, 0xc0, !PT ;  /* 0x000000ff06067812 */ /* 0x000fe400078ec0ff */
[----:B------:R-:W-:Y:S02]  /*16840*/  SHF.R.U32.HI R34, RZ, 0x8, R11 ;  /* 0x00000008ff227819 */ /* 0x000fe4000001160b */
[----:B------:R-:W-:Y:S02]  /*16850*/  LOP3.LUT R33, R11, 0xff, RZ, 0xc0, !PT ;  /* 0x000000ff0b217812 */ /* 0x000fe400078ec0ff */
[----:B------:R-:W-:Y:S02]  /*16860*/  LOP3.LUT R34, R34, 0xff, RZ, 0xc0, !PT ;  /* 0x000000ff22227812 */ /* 0x000fe400078ec0ff */
[----:B------:R-:W-:Y:S02]  /*16870*/  LOP3.LUT R30, R9, 0xff, RZ, 0xc0, !PT ;  /* 0x000000ff091e7812 */ /* 0x000fe400078ec0ff */
[----:B------:R-:W-:-:S02]  /*16880*/  PRMT R34, R34, 0x7604, R33 ;  /* 0x0000760422227816 */ /* 0x000fc40000000021 */
[----:B------:R-:W-:Y:S02]  /*16890*/  SHF.R.U32.HI R33, RZ, 0x10, R9 ;  /* 0x00000010ff217819 */ /* 0x000fe40000011609 */
[----:B------:R-:W-:Y:S02]  /*168a0*/  SHF.R.U32.HI R32, RZ, 0x8, R10 ;  /* 0x00000008ff207819 */ /* 0x000fe4000001160a */
[----:B0-----:R-:W-:Y:S01]  /*168b0*/  SHF.R.U32.HI R41, RZ, 0x10, R11 ;  /* 0x00000010ff297819 */ /* 0x001fe2000001160b */
[----:B------:R-:W-:Y:S01]  /*168c0*/  IMAD.U32 R33, R33, 0x10000, RZ ;  /* 0x0001000021217824 */ /* 0x000fe200078e00ff */
[----:B------:R-:W-:Y:S02]  /*168d0*/  LOP3.LUT R31, R10, 0xff, RZ, 0xc0, !PT ;  /* 0x000000ff0a1f7812 */ /* 0x000fe400078ec0ff */
[----:B------:R-:W-:Y:S02]  /*168e0*/  LOP3.LUT R32, R32, 0xff, RZ, 0xc0, !PT ;  /* 0x000000ff20207812 */ /* 0x000fe400078ec0ff */
[----:B------:R-:W-:-:S02]  /*168f0*/  SHF.L.U32 R41, R41, 0x10, RZ ;  /* 0x0000001029297819 */ /* 0x000fc400000006ff */
[----:B------:R-:W-:Y:S02]  /*16900*/  PRMT R37, R32, 0x7604, R31 ;  /* 0x0000760420257816 */ /* 0x000fe4000000001f */
[----:B------:R-:W-:Y:S02]  /*16910*/  SHF.R.U32.HI R31, RZ, 0x10, R27 ;  /* 0x00000010ff1f7819 */ /* 0x000fe4000001161b */
[----:B------:R-:W-:Y:S02]  /*16920*/  LOP3.LUT R41, R34, 0xff0000, R41, 0xf8, !PT ;  /* 0x00ff000022297812 */ /* 0x000fe400078ef829 */
[--C-:B------:R-:W-:Y:S01]  /*16930*/  LOP3.LUT R35, R35, 0xff0000, R8.reuse, 0xf8, !PT ;  /* 0x00ff000023237812 */ /* 0x100fe200078ef808 */
[----:B------:R-:W-:Y:S01]  /*16940*/  IMAD.U32 R31, R31, 0x10000, RZ ;  /* 0x000100001f1f7824 */ /* 0x000fe200078e00ff */
[----:B------:R-:W-:Y:S02]  /*16950*/  LOP3.LUT R42, R41, 0xff000000, R11, 0xf8, !PT ;  /* 0xff000000292a7812 */ /* 0x000fe400078ef80b */
[----:B------:R-:W-:-:S02]  /*16960*/  LOP3.LUT R38, R35, 0xff000000, R8, 0xf8, !PT ;  /* 0xff00000023267812 */ /* 0x000fc400078ef808 */
[----:B------:R-:W-:Y:S02]  /*16970*/  LOP3.LUT R29, R29, 0xff0000, R26, 0xf8, !PT ;  /* 0x00ff00001d1d7812 */ /* 0x000fe400078ef81a */
[----:B--2---:R-:W-:Y:S02]  /*16980*/  LEA.HI R3, R3, R0, RZ, 0x1c ;  /* 0x0000000003037211 */ /* 0x004fe400078fe0ff */
[----:B------:R-:W-:-:S04]  /*16990*/  LOP3.LUT R0, R24, 0xff, RZ, 0xc0, !PT ;  /* 0x000000ff18007812 */ /* 0x000fc800078ec0ff */
[----:B-1----:R-:W-:Y:S02]  /*169a0*/  PRMT R21, R5, 0x7604, R0 ;  /* 0x0000760405157816 */ /* 0x002fe40000000000 */
[----:B------:R-:W-:Y:S02]  /*169b0*/  SHF.R.S32.HI R0, RZ, 0x1f, R3 ;  /* 0x0000001fff007819 */ /* 0x000fe40000011403 */
[----:B------:R-:W-:Y:S02]  /*169c0*/  LOP3.LUT R5, R27, 0xff, RZ, 0xc0, !PT ;  /* 0x000000ff1b057812 */ /* 0x000fe400078ec0ff */
[----:B------:R-:W-:Y:S02]  /*169d0*/  LEA.HI R4, R0, R3, RZ, 0x2 ;  /* 0x0000000300047211 */ /* 0x000fe400078f10ff */
[----:B------:R-:W-:Y:S02]  /*169e0*/  SHF.L.U32 R0, R3, 0x4, RZ ;  /* 0x0000000403007819 */ /* 0x000fe400000006ff */
[----:B------:R-:W-:Y:S01]  /*169f0*/  PRMT R28, R6, 0x7604, R5 ;  /* 0x00007604061c7816 */ /* 0x000fe20000000005 */
[----:B------:R-:W-:Y:S01]  /*16a00*/  IMAD.SHL.U32 R4, R4, 0x800, RZ ;  /* 0x0000080004047824 */ /* 0x000fe200078e00ff */
[----:B------:R-:W-:-:S02]  /*16a10*/  LOP3.LUT R3, R175, 0x30, R0, 0xf8, !PT ;  /* 0x00000030af037812 */ /* 0x000fc400078ef800 */
[----:B------:R-:W-:Y:S02]  /*16a20*/  LOP3.LUT R21, R21, 0xff0000, R24, 0xf8, !PT ;  /* 0x00ff000015157812 */ /* 0x000fe400078ef818 */
[----:B------:R-:W-:Y:S02]  /*16a30*/  LOP3.LUT R3, R3, R196, RZ, 0x3c, !PT ;  /* 0x000000c403037212 */ /* 0x000fe400078e3cff */
[----:B------:R-:W-:Y:S02]  /*16a40*/  LOP3.LUT R0, R4, 0xffffe000, RZ, 0xc0, !PT ;  /* 0xffffe00004007812 */ /* 0x000fe400078ec0ff */
[----:B---3--:R-:W0:Y:S01]  /*16a50*/  LDS.128 R4, [R52+0x14400] ;  /* 0x0144000034047984 */ /* 0x008e220000000c00 */
[----:B------:R-:W-:Y:S02]  /*16a60*/  LOP3.LUT R31, R28, 0xff0000, R31, 0xf8, !PT ;  /* 0x00ff00001c1f7812 */ /* 0x000fe400078ef81f */
[----:B------:R-:W-:-:S05]  /*16a70*/  IADD3 R3, R3, R197, R0 ;  /* 0x000000c503037210 */ /* 0x000fca0007ffe000 */
[----:B------:R-:W-:Y:S01]  /*16a80*/  IMAD.IADD R0, R16, 0x1, R3 ;  /* 0x0000000110007824 */ /* 0x000fe200078e0203 */
[----:B------:R-:W-:-:S04]  /*16a90*/  LOP3.LUT R3, R12, 0xff, RZ, 0xc0, !PT ;  /* 0x000000ff0c037812 */ /* 0x000fc800078ec0ff */
[----:B------:R-:W1:Y:S01]  /*16aa0*/  LDS.128 R12, [R0+0x14400] ;  /* 0x01440000000c7984 */ /* 0x000e620000000c00 */
[----:B------:R-:W-:Y:S02]  /*16ab0*/  PRMT R30, R3, 0x7604, R30 ;  /* 0x00007604031e7816 */ /* 0x000fe4000000001e */
[----:B------:R-:W-:Y:S02]  /*16ac0*/  SHF.R.U32.HI R3, RZ, 0x10, R25 ;  /* 0x00000010ff037819 */ /* 0x000fe40000011619 */
[----:B------:R-:W-:Y:S02]  /*16ad0*/  LOP3.LUT R39, R30, 0xff0000, R33, 0xf8, !PT ;  /* 0x00ff00001e277812 */ /* 0x000fe400078ef821 */
[----:B------:R-:W-:Y:S01]  /*16ae0*/  LOP3.LUT R33, R21, 0xff000000, R24, 0xf8, !PT ;  /* 0xff00000015217812 */ /* 0x000fe200078ef818 */
[----:B------:R-:W-:Y:S01]  /*16af0*/  IMAD.U32 R3, R3, 0x10000, RZ ;  /* 0x0001000003037824 */ /* 0x000fe200078e00ff */
[----:B------:R-:W-:Y:S02]  /*16b00*/  LOP3.LUT R39, R39, 0xff000000, R9, 0xf8, !PT ;  /* 0xff00000027277812 */ /* 0x000fe400078ef809 */
[----:B------:R-:W-:-:S02]  /*16b10*/  LOP3.LUT R21, R37, 0xff0000, R10, 0xf8, !PT ;  /* 0x00ff000025157812 */ /* 0x000fc400078ef80a */
[----:B------:R-:W-:Y:S02]  /*16b20*/  LOP3.LUT R3, R20, 0xff0000, R3, 0xf8, !PT ;  /* 0x00ff000014037812 */ /* 0x000fe400078ef803 */
[----:B------:R-:W-:Y:S02]  /*16b30*/  F2FP.F16.E4M3.UNPACK_B R35, R39 ;  /* 0x00000027ff23723e */ /* 0x000fe400020006ff */
[----:B------:R-:W-:Y:S02]  /*16b40*/  LOP3.LUT R32, R3, 0xff000000, R25, 0xf8, !PT ;  /* 0xff00000003207812 */ /* 0x000fe400078ef819 */
[----:B------:R-:W-:Y:S01]  /*16b50*/  LOP3.LUT R8, R21, 0xff000000, R10, 0xf8, !PT ;  /* 0xff00000015087812 */ /* 0x000fe200078ef80a */
[--C-:B------:R-:W-:Y:S01]  /*16b60*/  HADD2.F32 R40, -RZ, R35.reuse.H0_H0 ;  /* 0x20000023ff287230 */ /* 0x100fe20000004100 */
[----:B------:R-:W-:Y:S01]  /*16b70*/  F2FP.F16.E4M3.UNPACK_B R34, R32 ;  /* 0x00000020ff22723e */ /* 0x000fe200020006ff */
[----:B------:R-:W-:Y:S01]  /*16b80*/  HADD2.F32 R35, -RZ, R35.H1_H1 ;  /* 0x30000023ff237230 */ /* 0x000fe20000004100 */
[----:B------:R-:W-:-:S02]  /*16b90*/  LOP3.LUT R37, R31, 0xff000000, R27, 0xf8, !PT ;  /* 0xff0000001f257812 */ /* 0x000fc400078ef81b */
[----:B------:R-:W-:Y:S01]  /*16ba0*/  F2FP.F16.E4M3.UNPACK_B R39, R39.H1 ;  /* 0x00000027ff27723e */ /* 0x000fe200030006ff */
[--C-:B------:R-:W-:Y:S01]  /*16bb0*/  HADD2.F32 R36, -RZ, R34.reuse.H0_H0 ;  /* 0x20000022ff247230 */ /* 0x100fe20000004100 */
[-C--:B0-----:R-:W-:Y:S01]  /*16bc0*/  F2FP.F16.E4M3.UNPACK_B R10, R5.reuse ;  /* 0x00000005ff0a723e */ /* 0x081fe200020006ff */
[----:B------:R-:W-:Y:S01]  /*16bd0*/  HADD2.F32 R34, -RZ, R34.H1_H1 ;  /* 0x30000022ff227230 */ /* 0x000fe20000004100 */
[----:B------:R-:W-:Y:S02]  /*16be0*/  F2FP.F16.E4M3.UNPACK_B R24, R5.H1 ;  /* 0x00000005ff18723e */ /* 0x000fe400030006ff */
[----:B------:R-:W-:Y:S01]  /*16bf0*/  F2FP.F16.E4M3.UNPACK_B R32, R32.H1 ;  /* 0x00000020ff20723e */ /* 0x000fe200030006ff */
[----:B------:R-:W-:Y:S01]  /*16c00*/  HADD2.F32 R9, -RZ, R10.H0_H0 ;  /* 0x2000000aff097230 */ /* 0x000fe20000004100 */
[----:B------:R-:W-:Y:S02]  /*16c10*/  LOP3.LUT R3, R29, 0xff000000, R26, 0xf8, !PT ;  /* 0xff0000001d037812 */ /* 0x000fe400078ef81a */
[----:B------:R-:W-:-:S02]  /*16c20*/  F2FP.F16.E4M3.UNPACK_B R25, R7 ;  /* 0x00000007ff19723e */ /* 0x000fc400020006ff */
[----:B------:R-:W-:Y:S02]  /*16c30*/  F2FP.F16.E4M3.UNPACK_B R26, R7.H1 ;  /* 0x00000007ff1a723e */ /* 0x000fe400030006ff */
[----:B------:R-:W-:Y:S02]  /*16c40*/  F2FP.F16.E4M3.UNPACK_B R20, R4 ;  /* 0x00000004ff14723e */ /* 0x000fe400020006ff */
[----:B-1----:R-:W-:Y:S02]  /*16c50*/  F2FP.F16.E4M3.UNPACK_B R11, R13 ;  /* 0x0000000dff0b723e */ /* 0x002fe400020006ff */
[-C--:B------:R-:W-:Y:S02]  /*16c60*/  F2FP.F16.E4M3.UNPACK_B R30, R15.reuse ;  /* 0x0000000fff1e723e */ /* 0x080fe400020006ff */
[----:B------:R-:W-:Y:S01]  /*16c70*/  F2FP.F16.E4M3.UNPACK_B R31, R15.H1 ;  /* 0x0000000fff1f723e */ /* 0x000fe200030006ff */
[--C-:B------:R-:W-:Y:S01]  /*16c80*/  HADD2.F32 R5, -RZ, R11.reuse.H0_H0 ;  /* 0x2000000bff057230 */ /* 0x100fe20000004100 */
[-C--:B------:R-:W-:Y:S01]  /*16c90*/  F2FP.F16.E4M3.UNPACK_B R15, R12.reuse ;  /* 0x0000000cff0f723e */ /* 0x080fe200020006ff */
[----:B------:R-:W-:Y:S01]  /*16ca0*/  HADD2.F32 R11, -RZ, R11.H1_H1 ;  /* 0x3000000bff0b7230 */ /* 0x000fe20000004100 */
[----:B------:R-:W-:-:S02]  /*16cb0*/  F2FP.F16.E4M3.UNPACK_B R27, R12.H1 ;  /* 0x0000000cff1b723e */ /* 0x000fc400030006ff */
[C---:B------:R-:W-:Y:S01]  /*16cc0*/  FMUL.FTZ R12, R5.reuse, R40 ;  /* 0x00000028050c7220 */ /* 0x040fe20000410000 */
[----:B------:R-:W-:Y:S01]  /*16cd0*/  F2FP.F16.E4M3.UNPACK_B R28, R13.H1 ;  /* 0x0000000dff1c723e */ /* 0x000fe200030006ff */
[----:B------:R-:W-:Y:S01]  /*16ce0*/  FMUL.FTZ R13, R5, R36 ;  /* 0x00000024050d7220 */ /* 0x000fe20000410000 */
[----:B------:R-:W-:Y:S01]  /*16cf0*/  F2FP.F16.E4M3.UNPACK_B R21, R4.H1 ;  /* 0x00000004ff15723e */ /* 0x000fe200030006ff */
[----:B------:R-:W-:Y:S01]  /*16d00*/  FFMA.FTZ R5, R9, R36, -R12 ;  /* 0x0000002409057223 */ /* 0x000fe2000001080c */
[-C--:B------:R-:W-:Y:S01]  /*16d10*/  F2FP.F16.E4M3.UNPACK_B R4, R6.reuse ;  /* 0x00000006ff04723e */ /* 0x080fe200020006ff */
[----:B------:R-:W-:Y:S01]  /*16d20*/  HADD2.F32 R12, -RZ, R10.H1_H1 ;  /* 0x3000000aff0c7230 */ /* 0x000fe20000004100 */
[----:B------:R-:W-:Y:S01]  /*16d30*/  F2FP.F16.E4M3.UNPACK_B R7, R6.H1 ;  /* 0x00000006ff07723e */ /* 0x000fe200030006ff */
[----:B------:R-:W-:Y:S01]  /*16d40*/  HADD2.F32 R36, -RZ, R39.H0_H0 ;  /* 0x20000027ff247230 */ /* 0x000fe20000004100 */
[-C--:B------:R-:W-:Y:S01]  /*16d50*/  F2FP.F16.E4M3.UNPACK_B R6, R14.reuse ;  /* 0x0000000eff06723e */ /* 0x080fe200020006ff */
[----:B------:R-:W-:Y:S01]  /*16d60*/  HADD2.F32 R10, -RZ, R28.H0_H0 ;  /* 0x2000001cff0a7230 */ /* 0x000fe20000004100 */
[----:B------:R-:W-:Y:S01]  /*16d70*/  F2FP.F16.E4M3.UNPACK_B R29, R14.H1 ;  /* 0x0000000eff1d723e */ /* 0x000fe200030006ff */
[----:B------:R-:W-:-:S02]  /*16d80*/  HADD2.F32 R14, -RZ, R32.H0_H0 ;  /* 0x20000020ff0e7230 */ /* 0x000fc40000004100 */
[----:B------:R-:W-:Y:S01]  /*16d90*/  FFMA.FTZ R9, R9, R40, R13 ;  /* 0x0000002809097223 */ /* 0x000fe2000001000d */
[----:B------:R-:W-:Y:S02]  /*16da0*/  HADD2.F32 R13, -RZ, R24.H0_H0 ;  /* 0x20000018ff0d7230 */ /* 0x000fe40000004100 */
[C---:B------:R-:W-:Y:S01]  /*16db0*/  FMUL.FTZ R46, R10.reuse, R36 ;  /* 0x000000240a2e7220 */ /* 0x040fe20000410000 */
[CC--:B------:R-:W-:Y:S01]  /*16dc0*/  FMUL.FTZ R41, R11.reuse, R35.reuse ;  /* 0x000000230b297220 */ /* 0x0c0fe20000410000 */
[----:B------:R-:W-:Y:S01]  /*16dd0*/  FMUL.FTZ R43, R10, R14 ;  /* 0x0000000e0a2b7220 */ /* 0x000fe20000410000 */
[----:B------:R-:W-:Y:S01]  /*16de0*/  FMUL.FTZ R40, R11, R34 ;  /* 0x000000220b287220 */ /* 0x000fe20000410000 */
[C---:B------:R-:W-:Y:S01]  /*16df0*/  FFMA.FTZ R11, R13.reuse, R14, -R46 ;  /* 0x0000000e0d0b7223 */ /* 0x040fe2000001082e */
[C---:B------:R-:W-:Y:S01]  /*16e00*/  FFMA.FTZ R10, R12.reuse, R34, -R41 ;  /* 0x000000220c0a7223 */ /* 0x040fe20000010829 */
[----:B------:R-:W-:Y:S01]  /*16e10*/  FFMA.FTZ R13, R13, R36, R43 ;  /* 0x000000240d0d7223 */ /* 0x000fe2000001002b */
[-C--:B------:R-:W-:Y:S01]  /*16e20*/  F2FP.F16.E4M3.UNPACK_B R36, R42.reuse ;  /* 0x0000002aff24723e */ /* 0x080fe200020006ff */
[----:B------:R-:W-:Y:S01]  /*16e30*/  FFMA.FTZ R12, R12, R35, R40 ;  /* 0x000000230c0c7223 */ /* 0x000fe20000010028 */
[----:B------:R-:W-:Y:S01]  /*16e40*/  HADD2.F32 R35, -RZ, R32.H1_H1 ;  /* 0x30000020ff237230 */ /* 0x000fe20000004100 */
[-C--:B------:R-:W-:Y:S01]  /*16e50*/  F2FP.F16.E4M3.UNPACK_B R34, R37.reuse ;  /* 0x00000025ff22723e */ /* 0x080fe200020006ff */
[----:B------:R-:W-:Y:S01]  /*16e60*/  HADD2.F32 R41, -RZ, R39.H1_H1 ;  /* 0x30000027ff297230 */ /* 0x000fe20000004100 */
[----:B------:R-:W-:Y:S01]  /*16e70*/  F2FP.F16.E4M3.UNPACK_B R42, R42.H1 ;  /* 0x0000002aff2a723e */ /* 0x000fe200030006ff */
[----:B------:R-:W-:Y:S01]  /*16e80*/  HADD2.F32 R28, -RZ, R28.H1_H1 ;  /* 0x3000001cff1c7230 */ /* 0x000fe20000004100 */
[----:B------:R-:W-:Y:S01]  /*16e90*/  F2FP.F16.E4M3.UNPACK_B R37, R37.H1 ;  /* 0x00000025ff25723e */ /* 0x000fe200030006ff */
[----:B------:R-:W-:-:S02]  /*16ea0*/  HADD2.F32 R43, -RZ, R36.H0_H0 ;  /* 0x20000024ff2b7230 */ /* 0x000fc40000004100 */
[----:B------:R-:W-:Y:S02]  /*16eb0*/  HADD2.F32 R32, -RZ, R30.H0_H0 ;  /* 0x2000001eff207230 */ /* 0x000fe40000004100 */
[C---:B------:R-:W-:Y:S01]  /*16ec0*/  FMUL.FTZ R45, R28.reuse, R41 ;  /* 0x000000291c2d7220 */ /* 0x040fe20000410000 */
[----:B------:R-:W-:Y:S02]  /*16ed0*/  HADD2.F32 R24, -RZ, R24.H1_H1 ;  /* 0x30000018ff187230 */ /* 0x000fe40000004100 */
[----:B------:R-:W-:Y:S01]  /*16ee0*/  FMUL.FTZ R28, R28, R35 ;  /* 0x000000231c1c7220 */ /* 0x000fe20000410000 */
[----:B------:R-:W-:Y:S02]  /*16ef0*/  HADD2.F32 R39, -RZ, R34.H0_H0 ;  /* 0x20000022ff277230 */ /* 0x000fe40000004100 */
[----:B------:R-:W-:Y:S01]  /*16f00*/  FMUL.FTZ R47, R32, R43 ;  /* 0x0000002b202f7220 */ /* 0x000fe20000410000 */
[----:B------:R-:W-:Y:S02]  /*16f10*/  HADD2.F32 R14, -RZ, R25.H0_H0 ;  /* 0x20000019ff0e7230 */ /* 0x000fe40000004100 */
[----:B------:R-:W-:Y:S01]  /*16f20*/  FFMA.FTZ R40, R24, R35, -R45 ;  /* 0x0000002318287223 */ /* 0x000fe2000001082d */
[----:B------:R-:W-:-:S02]  /*16f30*/  HADD2.F32 R36, -RZ, R36.H1_H1 ;  /* 0x30000024ff247230 */ /* 0x000fc40000004100 */
[----:B------:R-:W-:Y:S01]  /*16f40*/  FMUL.FTZ R32, R32, R39 ;  /* 0x0000002720207220 */ /* 0x000fe20000410000 */
[----:B------:R-:W-:Y:S02]  /*16f50*/  HADD2.F32 R30, -RZ, R30.H1_H1 ;  /* 0x3000001eff1e7230 */ /* 0x000fe40000004100 */
[----:B------:R-:W-:Y:S01]  /*16f60*/  FFMA.FTZ R46, R24, R41, R28 ;  /* 0x00000029182e7223 */ /* 0x000fe2000001001c */
[----:B------:R-:W-:Y:S02]  /*16f70*/  HADD2.F32 R34, -RZ, R34.H1_H1 ;  /* 0x30000022ff227230 */ /* 0x000fe40000004100 */
[----:B------:R-:W-:Y:S01]  /*16f80*/  FFMA.FTZ R47, R14, R39, -R47 ;  /* 0x000000270e2f7223 */ /* 0x000fe2000001082f */
[----:B------:R-:W-:Y:S02]  /*16f90*/  HADD2.F32 R25, -RZ, R25.H1_H1 ;  /* 0x30000019ff197230 */ /* 0x000fe40000004100 */
[----:B------:R-:W-:Y:S01]  /*16fa0*/  FMUL.FTZ R28, R30, R36 ;  /* 0x000000241e1c7220 */ /* 0x000fe20000410000 */
[----:B------:R-:W-:-:S02]  /*16fb0*/  HADD2.F32 R39, -RZ, R42.H0_H0 ;  /* 0x2000002aff277230 */ /* 0x000fc40000004100 */
[-C--:B------:R-:W-:Y:S01]  /*16fc0*/  FMUL.FTZ R41, R30, R34.reuse ;  /* 0x000000221e297220 */ /* 0x080fe20000410000 */
[----:B------:R-:W-:Y:S02]  /*16fd0*/  HADD2.F32 R24, -RZ, R31.H0_H0 ;  /* 0x2000001fff187230 */ /* 0x000fe40000004100 */
[----:B------:R-:W-:Y:S01]  /*16fe0*/  FFMA.FTZ R43, R14, R43, R32 ;  /* 0x0000002b0e2b7223 */ /* 0x000fe20000010020 */
[--C-:B------:R-:W-:Y:S02]  /*16ff0*/  HADD2.F32 R35, -RZ, R37.reuse.H0_H0 ;  /* 0x20000025ff237230 */ /* 0x100fe40000004100 */
[C---:B------:R-:W-:Y:S01]  /*17000*/  FFMA.FTZ R48, R25.reuse, R34, -R28 ;  /* 0x0000002219307223 */ /* 0x040fe2000001081c */
[----:B------:R-:W-:Y:S02]  /*17010*/  HADD2.F32 R14, -RZ, R26.H0_H0 ;  /* 0x2000001aff0e7230 */ /* 0x000fe40000004100 */
[C---:B------:R-:W-:Y:S01]  /*17020*/  FMUL.FTZ R45, R24.reuse, R39 ;  /* 0x00000027182d7220 */ /* 0x040fe20000410000 */
[----:B------:R-:W-:Y:S01]  /*17030*/  FFMA.FTZ R36, R25, R36, R41 ;  /* 0x0000002419247223 */ /* 0x000fe20000010029 */
[----:B------:R-:W-:Y:S01]  /*17040*/  FMUL.FTZ R24, R24, R35 ;  /* 0x0000002318187220 */ /* 0x000fe20000410000 */
[----:B------:R-:W-:Y:S01]  /*17050*/  F2FP.F16.E4M3.UNPACK_B R28, R38.H1 ;  /* 0x00000026ff1c723e */ /* 0x000fe200030006ff */
[----:B------:R-:W-:Y:S01]  /*17060*/  HADD2.F32 R37, -RZ, R37.H1_H1 ;  /* 0x30000025ff257230 */ /* 0x000fe20000004100 */
[----:B------:R-:W-:Y:S01]  /*17070*/  F2FP.F16.E4M3.UNPACK_B R25, R33.H1 ;  /* 0x00000021ff19723e */ /* 0x000fe200030006ff */
[----:B------:R-:W-:Y:S01]  /*17080*/  FFMA.FTZ R49, R14, R39, R24 ;  /* 0x000000270e317223 */ /* 0x000fe20000010018 */
[----:B------:R-:W-:-:S02]  /*17090*/  HADD2.F32 R42, -RZ, R42.H1_H1 ;  /* 0x3000002aff2a7230 */ /* 0x000fc40000004100 */
[----:B------:R-:W-:Y:S01]  /*170a0*/  FFMA.FTZ R45, R14, R35, -R45 ;  /* 0x000000230e2d7223 */ /* 0x000fe2000001082d */
[----:B------:R-:W-:Y:S01]  /*170b0*/  HADD2.F32 R31, -RZ, R31.H1_H1 ;  /* 0x3000001fff1f7230 */ /* 0x000fe20000004100 */
[----:B------:R-:W-:Y:S01]  /*170c0*/  F2FP.F16.E4M3.UNPACK_B R38, R38 ;  /* 0x00000026ff26723e */ /* 0x000fe200020006ff */
[----:B------:R-:W-:Y:S01]  /*170d0*/  HADD2.F32 R39, -RZ, R28.H0_H0 ;  /* 0x2000001cff277230 */ /* 0x000fe20000004100 */
[----:B------:R-:W-:Y:S01]  /*170e0*/  F2FP.F16.E4M3.UNPACK_B R33, R33 ;  /* 0x00000021ff21723e */ /* 0x000fe200020006ff */
[----:B------:R-:W-:Y:S02]  /*170f0*/  HADD2.F32 R24, -RZ, R27.H0_H0 ;  /* 0x2000001bff187230 */ /* 0x000fe40000004100 */
[C---:B------:R-:W-:Y:S01]  /*17100*/  FMUL.FTZ R41, R31.reuse, R42 ;  /* 0x0000002a1f297220 */ /* 0x040fe20000410000 */
[----:B------:R-:W-:Y:S02]  /*17110*/  HADD2.F32 R35, -RZ, R25.H0_H0 ;  /* 0x20000019ff237230 */ /* 0x000fe40000004100 */
[----:B------:R-:W-:Y:S01]  /*17120*/  FMUL.FTZ R51, R31, R37 ;  /* 0x000000251f337220 */ /* 0x000fe20000410000 */
[----:B------:R-:W-:-:S02]  /*17130*/  HADD2.F32 R14, -RZ, R21.H0_H0 ;  /* 0x20000015ff0e7230 */ /* 0x000fc40000004100 */
[C---:B------:R-:W-:Y:S01]  /*17140*/  FMUL.FTZ R31, R24.reuse, R39 ;  /* 0x00000027181f7220 */ /* 0x040fe20000410000 */
[----:B------:R-:W-:Y:S02]  /*17150*/  HADD2.F32 R26, -RZ, R26.H1_H1 ;  /* 0x3000001aff1a7230 */ /* 0x000fe40000004100 */
[-C--:B------:R-:W-:Y:S01]  /*17160*/  FMUL.FTZ R24, R24, R35.reuse ;  /* 0x0000002318187220 */ /* 0x080fe20000410000 */
[----:B------:R-:W-:Y:S02]  /*17170*/  HADD2.F32 R28, -RZ, R28.H1_H1 ;  /* 0x3000001cff1c7230 */ /* 0x000fe40000004100 */
[C---:B------:R-:W-:Y:S01]  /*17180*/  FFMA.FTZ R30, R14.reuse, R35, -R31 ;  /* 0x000000230e1e7223 */ /* 0x040fe2000001081f */
[----:B------:R-:W-:Y:S02]  /*17190*/  HADD2.F32 R27, -RZ, R27.H1_H1 ;  /* 0x3000001bff1b7230 */ /* 0x000fe40000004100 */
[----:B------:R-:W-:Y:S01]  /*171a0*/  FFMA.FTZ R39, R14, R39, R24 ;  /* 0x000000270e277223 */ /* 0x000fe20000010018 */
[----:B------:R-:W-:-:S02]  /*171b0*/  HADD2.F32 R14, -RZ, R25.H1_H1 ;  /* 0x30000019ff0e7230 */ /* 0x000fc40000004100 */
[C---:B------:R-:W-:Y:S01]  /*171c0*/  FFMA.FTZ R50, R26.reuse, R37, -R41 ;  /* 0x000000251a327223 */ /* 0x040fe20000010829 */
[----:B------:R-:W-:Y:S01]  /*171d0*/  FFMA.FTZ R42, R26, R42, R51 ;  /* 0x0000002a1a2a7223 */ /* 0x000fe20000010033 */
[----:B------:R-:W-:Y:S02]  /*171e0*/  HADD2.F32 R21, -RZ, R21.H1_H1 ;  /* 0x30000015ff157230 */ /* 0x000fe40000004100 */
[C---:B------:R-:W-:Y:S01]  /*171f0*/  FMUL.FTZ R26, R27.reuse, R28 ;  /* 0x0000001c1b1a7220 */ /* 0x040fe20000410000 */
[-C--:B------:R-:W-:Y:S01]  /*17200*/  FMUL.FTZ R27, R27, R14.reuse ;  /* 0x0000000e1b1b7220 */ /* 0x080fe20000410000 */
[----:B------:R-:W-:Y:S01]  /*17210*/  HADD2.F32 R25, -RZ, R38.H0_H0 ;  /* 0x20000026ff197230 */ /* 0x000fe20000004100 */
[----:B------:R-:W-:Y:S01]  /*17220*/  F2FP.SATFINITE.E4M3.F32.PACK_AB_MERGE_C R11, R40, R11, RZ ;  /* 0x0000000b280b723e */ /* 0x000fe200048070ff */
[----:B------:R-:W-:Y:S02]  /*17230*/  HADD2.F32 R24, -RZ, R15.H0_H0 ;  /* 0x2000000fff187230 */ /* 0x000fe40000004100 */
[C---:B------:R-:W-:Y:S01]  /*17240*/  FFMA.FTZ R41, R21.reuse, R14, -R26 ;  /* 0x0000000e15297223 */ /* 0x040fe2000001081a */
[----:B------:R-:W-:Y:S01]  /*17250*/  FFMA.FTZ R32, R21, R28, R27 ;  /* 0x0000001c15207223 */ /* 0x000fe2000001001b */
[----:B------:R-:W-:Y:S01]  /*17260*/  HADD2.F32 R21, -RZ, R33.H0_H0 ;  /* 0x20000021ff157230 */ /* 0x000fe20000004100 */
[----:B------:R-:W-:Y:S01]  /*17270*/  F2FP.SATFINITE.E4M3.F32.PACK_AB_MERGE_C R13, R46, R13, RZ ;  /* 0x0000000d2e0d723e */ /* 0x000fe200048070ff */
[----:B------:R-:W-:-:S02]  /*17280*/  HADD2.F32 R14, -RZ, R20.H0_H0 ;  /* 0x20000014ff0e7230 */ /* 0x000fc40000004100 */
[C---:B------:R-:W-:Y:S01]  /*17290*/  FMUL.FTZ R27, R24.reuse, R25 ;  /* 0x00000019181b7220 */ /* 0x040fe20000410000 */
[----:B------:R-:W-:Y:S02]  /*172a0*/  HADD2.F32 R38, -RZ, R38.H1_H1 ;  /* 0x30000026ff267230 */ /* 0x000fe40000004100 */
[-C--:B------:R-:W-:Y:S01]  /*172b0*/  FMUL.FTZ R31, R24, R21.reuse ;  /* 0x00000015181f7220 */ /* 0x080fe20000410000 */
[----:B------:R-:W-:Y:S02]  /*172c0*/  HADD2.F32 R15, -RZ, R15.H1_H1 ;  /* 0x3000000fff0f7230 */ /* 0x000fe40000004100 */
[C---:B------:R-:W-:Y:S01]  /*172d0*/  FFMA.FTZ R27, R14.reuse, R21, -R27 ;  /* 0x000000150e1b7223 */ /* 0x040fe2000001081b */
[----:B------:R-:W-:Y:S01]  /*172e0*/  HADD2.F32 R33, -RZ, R33.H1_H1 ;  /* 0x30000021ff217230 */ /* 0x000fe20000004100 */
[----:B------:R-:W-:Y:S01]  /*172f0*/  F2FP.F16.E4M3.UNPACK_B R21, R8.H1 ;  /* 0x00000008ff15723e */ /* 0x000fe200030006ff */
[----:B------:R-:W-:Y:S02]  /*17300*/  HADD2.F32 R20, -RZ, R20.H1_H1 ;  /* 0x30000014ff147230 */ /* 0x000fe40000004100 */
[----:B------:R-:W-:Y:S01]  /*17310*/  FFMA.FTZ R31, R14, R25, R31 ;  /* 0x000000190e1f7223 */ /* 0x000fe2000001001f */
[C---:B------:R-:W-:Y:S01]  /*17320*/  FMUL.FTZ R35, R15.reuse, R38 ;  /* 0x000000260f237220 */ /* 0x040fe20000410000 */
[----:B------:R-:W-:Y:S01]  /*17330*/  F2FP.F16.E4M3.UNPACK_B R14, R3.H1 ;  /* 0x00000003ff0e723e */ /* 0x000fe200030006ff */
[----:B------:R-:W-:Y:S01]  /*17340*/  FMUL.FTZ R37, R15, R33 ;  /* 0x000000210f257220 */ /* 0x000fe20000410000 */
[----:B------:R-:W-:-:S02]  /*17350*/  HADD2.F32 R25, -RZ, R21.H0_H0 ;  /* 0x20000015ff197230 */ /* 0x000fc40000004100 */
[C---:B------:R-:W-:Y:S01]  /*17360*/  FFMA.FTZ R28, R20.reuse, R33, -R35 ;  /* 0x00000021141c7223 */ /* 0x040fe20000010823 */
[----:B------:R-:W-:Y:S02]  /*17370*/  HADD2.F32 R15, -RZ, R29.H0_H0 ;  /* 0x2000001dff0f7230 */ /* 0x000fe40000004100 */
[----:B------:R-:W-:Y:S01]  /*17380*/  FFMA.FTZ R38, R20, R38, R37 ;  /* 0x0000002614267223 */ /* 0x000fe20000010025 */
[--C-:B------:R-:W-:Y:S01]  /*17390*/  HADD2.F32 R20, -RZ, R14.reuse.H0_H0 ;  /* 0x2000000eff147230 */ /* 0x100fe20000004100 */
[----:B------:R-:W-:Y:S01]  /*173a0*/  F2FP.F16.E4M3.UNPACK_B R3, R3 ;  /* 0x00000003ff03723e */ /* 0x000fe200020006ff */
[----:B------:R-:W-:Y:S02]  /*173b0*/  HADD2.F32 R24, -RZ, R14.H1_H1 ;  /* 0x3000000eff187230 */ /* 0x000fe40000004100 */
[C---:B------:R-:W-:Y:S01]  /*173c0*/  FMUL.FTZ R33, R15.reuse, R25 ;  /* 0x000000190f217220 */ /* 0x040fe20000410000 */
[----:B------:R-:W-:Y:S02]  /*173d0*/  HADD2.F32 R14, -RZ, R7.H0_H0 ;  /* 0x20000007ff0e7230 */ /* 0x000fe40000004100 */
[----:B------:R-:W-:Y:S01]  /*173e0*/  FMUL.FTZ R15, R15, R20 ;  /* 0x000000140f0f7220 */ /* 0x000fe20000410000 */
[----:B------:R-:W-:Y:S01]  /*173f0*/  HADD2.F32 R26, -RZ, R21.H1_H1 ;  /* 0x30000015ff1a7230 */ /* 0x000fe20000004100 */
[----:B------:R-:W-:Y:S01]  /*17400*/  F2FP.SATFINITE.E4M3.F32.PACK_AB_MERGE_C R42, R42, R49, RZ ;  /* 0x000000312a2a723e */ /* 0x000fe200048070ff */
[----:B------:R-:W-:-:S02]  /*17410*/  HADD2.F32 R29, -RZ, R29.H1_H1 ;  /* 0x3000001dff1d7230 */ /* 0x000fc40000004100 */
[----:B------:R-:W-:Y:S01]  /*17420*/  FFMA.FTZ R33, R14, R20, -R33 ;  /* 0x000000140e217223 */ /* 0x000fe20000010821 */
[----:B------:R-:W-:Y:S01]  /*17430*/  HADD2.F32 R7, -RZ, R7.H1_H1 ;  /* 0x30000007ff077230 */ /* 0x000fe20000004100 */
[----:B------:R-:W-:Y:S01]  /*17440*/  F2FP.SATFINITE.E4M3.F32.PACK_AB_MERGE_C R5, R10, R5, R11 ;  /* 0x000000050a05723e */ /* 0x000fe2000480700b */
[C---:B------:R-:W-:Y:S01]  /*17450*/  FMUL.FTZ R20, R29.reuse, R26 ;  /* 0x0000001a1d147220 */ /* 0x040fe20000410000 */
[----:B------:R-:W-:Y:S01]  /*17460*/  FMUL.FTZ R21, R29, R24 ;  /* 0x000000181d157220 */ /* 0x000fe20000410000 */
[----:B------:R-:W-:Y:S01]  /*17470*/  FFMA.FTZ R29, R14, R25, R15 ;  /* 0x000000190e1d7223 */ /* 0x000fe2000001000f */
[----:B------:R-:W-:Y:S01]  /*17480*/  F2FP.F16.E4M3.UNPACK_B R14, R8 ;  /* 0x00000008ff0e723e */ /* 0x000fe200020006ff */
[C---:B------:R-:W-:Y:S01]  /*17490*/  FFMA.FTZ R34, R7.reuse, R24, -R20 ;  /* 0x0000001807227223 */ /* 0x040fe20000010814 */
[----:B------:R-:W-:Y:S01]  /*174a0*/  FFMA.FTZ R26, R7, R26, R21 ;  /* 0x0000001a071a7223 */ /* 0x000fe20000010015 */
[----:B------:R-:W-:Y:S01]  /*174b0*/  HADD2.F32 R7, -RZ, R6.H0_H0 ;  /* 0x20000006ff077230 */ /* 0x000fe20000004100 */
[----:B------:R-:W-:Y:S01]  /*174c0*/  F2FP.SATFINITE.E4M3.F32.PACK_AB_MERGE_C R9, R12, R9, R13 ;  /* 0x000000090c09723e */ /* 0x000fe2000480700d */
[--C-:B------:R-:W-:Y:S01]  /*174d0*/  HADD2.F32 R20, -RZ, R14.reuse.H0_H0 ;  /* 0x2000000eff147230 */ /* 0x100fe20000004100 */
[----:B------:R-:W-:Y:S01]  /*174e0*/  F2FP.SATFINITE.E4M3.F32.PACK_AB_MERGE_C R33, R34, R33, RZ ;  /* 0x000000212221723e */ /* 0x000fe200048070ff */
[--C-:B------:R-:W-:Y:S01]  /*174f0*/  HADD2.F32 R8, -RZ, R3.reuse.H0_H0 ;  /* 0x20000003ff087230 */ /* 0x100fe20000004100 */
[----:B------:R-:W-:Y:S01]  /*17500*/  F2FP.SATFINITE.E4M3.F32.PACK_AB_MERGE_C R26, R26, R29, RZ ;  /* 0x0000001d1a1a723e */ /* 0x000fe200048070ff */
[----:B------:R-:W-:Y:S01]  /*17510*/  HADD2.F32 R15, -RZ, R3.H1_H1 ;  /* 0x30000003ff0f7230 */ /* 0x000fe20000004100 */
[----:B------:R-:W-:Y:S01]  /*17520*/  F2FP.SATFINITE.E4M3.F32.PACK_AB_MERGE_C R11, R36, R43, R42 ;  /* 0x0000002b240b723e */ /* 0x000fe2000480702a */
[----:B------:R-:W-:-:S02]  /*17530*/  HADD2.F32 R21, -RZ, R14.H1_H1 ;  /* 0x3000000eff157230 */ /* 0x000fc40000004100 */
[C---:B------:R-:W-:Y:S01]  /*17540*/  FMUL.FTZ R14, R7.reuse, R20 ;  /* 0x00000014070e7220 */ /* 0x040fe20000410000 */
[----:B------:R-:W-:Y:S02]  /*17550*/  HADD2.F32 R6, -RZ, R6.H1_H1 ;  /* 0x30000006ff067230 */ /* 0x000fe40000004100 */
[-C--:B------:R-:W-:Y:S01]  /*17560*/  FMUL.FTZ R7, R7, R8.reuse ;  /* 0x0000000807077220 */ /* 0x080fe20000410000 */
[--C-:B------:R-:W-:Y:S02]  /*17570*/  HADD2.F32 R3, -RZ, R4.reuse.H0_H0 ;  /* 0x20000004ff037230 */ /* 0x100fe40000004100 */
        /* <DEDUP_REMOVED lines=10> */
[----:B------:R-:W-:Y:S02]  /*17620*/  F2FP.SATFINITE.E4M3.F32.PACK_AB_MERGE_C R7, R48, R47, R7 ;  /* 0x0000002f3007723e */ /* 0x000fe40004807007 */
[----:B------:R-:W-:Y:S02]  /*17630*/  F2FP.SATFINITE.E4M3.F32.PACK_AB_MERGE_C R4, R28, R27, R4 ;  /* 0x0000001b1c04723e */ /* 0x000fe40004807004 */
[----:B------:R-:W-:Y:S02]  /*17640*/  F2FP.SATFINITE.E4M3.F32.PACK_AB_MERGE_C R6, R25, R6, R33 ;  /* 0x000000061906723e */ /* 0x000fe40004807021 */
[----:B------:R-:W-:-:S02]  /*17650*/  F2FP.SATFINITE.E4M3.F32.PACK_AB_MERGE_C R8, R38, R31, R8 ;  /* 0x0000001f2608723e */ /* 0x000fc40004807008 */
[----:B------:R-:W-:Y:S01]  /*17660*/  F2FP.SATFINITE.E4M3.F32.PACK_AB_MERGE_C R10, R24, R3, R26 ;  /* 0x00000003180a723e */ /* 0x000fe2000480701a */
[----:B------:R0:W-:Y:S04]  /*17670*/  STS.128 [R52+0x14400], R4 ;  /* 0x0144000434007388 */ /* 0x0001e80000000c00 */
[----:B------:R0:W-:Y:S02]  /*17680*/  STS.128 [R0+0x14400], R8 ;  /* 0x0144000800007388 */ /* 0x0001e40000000c00 */
.L_x_454:
[----:B------:R-:W-:Y:S05]  /*17690*/  BSYNC B0 ;  /* 0x0000000000007941 */ /* 0x000fea0003800000 */
.L_x_447:
[----:B------:R-:W-:Y:S01]  /*176a0*/  @!PT LDS RZ, [RZ] ;  /* 0x00000000fffff984 */ /* 0x000fe20000000800 */
[----:B------:R-:W-:Y:S01]  /*176b0*/  @!PT LDS RZ, [RZ] ;  /* 0x00000000fffff984 */ /* 0x000fe20000000800 */
[----:B------:R-:W-:Y:S01]  /*176c0*/  @!PT LDS RZ, [RZ] ;  /* 0x00000000fffff984 */ /* 0x000fe20000000800 */
[----:B------:R-:W-:Y:S01]  /*176d0*/  @!PT LDS RZ, [RZ] ;  /* 0x00000000fffff984 */ /* 0x000fe20000000800 */
[----:B------:R1:W-:Y:S06]  /*176e0*/  MEMBAR.ALL.CTA ;  /* 0x0000000000007992 */ /* 0x0003ec0000008000 */
[----:B-1----:R-:W1:Y:S01]  /*176f0*/  FENCE.VIEW.ASYNC.S ;  /* 0x00000000000073c6 */ /* 0x002e620000000000 */
[----:B------:R-:W-:Y:S05]  /*17700*/  WARPSYNC.ALL ;  /* 0x0000000000007948 */ /* 0x000fea0003800000 */
[----:B-1----:R-:W-:Y:S06]  /*17710*/  BAR.SYNC.DEFER_BLOCKING 0xd, 0x100 ;  /* 0x0344000000007b1d */ /* 0x002fec0000010000 */
.L_x_445:
[----:B0-23--:R-:W-:-:S05]  /*17720*/  IMAD.U32 R0, RZ, RZ, UR53 ;  /* 0x00000035ff007e24 */ /* 0x00dfca000f8e00ff */
[----:B------:R-:W-:-:S13]  /*17730*/  ISETP.NE.AND P0, PT, R0, 0x3, PT ;  /* 0x000000030000780c */ /* 0x000fda0003f05270 */
[----:B------:R-:W-:Y:S05]  /*17740*/  @!P0 BRA `(.L_x_474) ;  /* 0x0000000000048947 */ /* 0x000fea0003800000 */
[----:B------:R-:W-:Y:S01]  /*17750*/  BPT.TRAP 0x1 ;  /* 0x000000040000795c */ /* 0x000fe20000300000 */
.L_x_474:
[----:B-1----:R-:W-:Y:S01]  /*17760*/  IMAD R3, R148, 0x8, R16 ;  /* 0x0000000894037824 */ /* 0x002fe200078e0210 */
[----:B------:R-:W-:-:S04]  /*17770*/  SHF.L.U32 R0, R198, 0x1f, RZ ;  /* 0x0000001fc6007819 */ /* 0x000fc800000006ff */
[----:B------:R0:W1:Y:S01]  /*17780*/  SYNCS.PHASECHK.TRANS64.TRYWAIT P2, [R3+URZ+0x29830], R0 ;  /* 0x02983000030075a7 */ /* 0x000062000804017f */
[----:B------:R-:W-:Y:S05]  /*17790*/  @!P0 BRA `(.L_x_475) ;  /* 0x0000000000048947 */ /* 0x000fea0003800000 */
[----:B------:R-:W-:Y:S01]  /*177a0*/  BPT.TRAP 0x1 ;  /* 0x000000040000795c */ /* 0x000fe20000300000 */
.L_x_475:
[----:B----45:R-:W2:Y:S01]  /*177b0*/  S2R R4, SR_TID.X ;  /* 0x0000000000047919 */ /* 0x030ea20000002100 */
[----:B------:R-:W-:Y:S01]  /*177c0*/  IMAD.MOV.U32 R25, RZ, RZ, RZ ;  /* 0x000000ffff197224 */ /* 0x000fe200078e00ff */
[----:B--2---:R-:W-:-:S04]  /*177d0*/  LOP3.LUT R4, R4, 0x7f, RZ, 0xc0, !PT ;  /* 0x0000007f04047812 */ /* 0x004fc800078ec0ff */
[----:B------:R-:W-:Y:S01]  /*177e0*/  ISETP.NE.AND P1, PT, R4, RZ, PT ;  /* 0x000000ff0400720c */ /* 0x000fe20003f25270 */
[----:B-1----:R-:W-:-:S12]  /*177f0*/  @P2 BRA `(.L_x_476) ;  /* 0x0000000000082947 */ /* 0x002fd80003800000 */
[----:B------:R-:W1:Y:S02]  /*17800*/  SYNCS.PHASECHK.TRANS64.TRYWAIT P2, [R3+URZ+0x29830], R0 ;  /* 0x02983000030075a7 */ /* 0x000e64000804017f */
[----:B-1----:R-:W-:Y:S05]  /*17810*/  @!P2 BRA `(.L_x_477) ;  /* 0x0000012800e4a947 */ /* 0x002fea0003800000 */
.L_x_476:
[----:B------:R-:W-:Y:S05]  /*17820*/  WARPSYNC.ALL ;  /* 0x0000000000007948 */ /* 0x000fea0003800000 */
[----:B01----:R-:W-:Y:S01]  /*17830*/  VIADD R0, R16, 0x1a400 ;  /* 0x0001a40010007836 */ /* 0x003fe20000000000 */
[----:B------:R-:W-:Y:S01]  /*17840*/  R2UR UR28, R44 ;  /* 0x000000002c1c72ca */ /* 0x000fe200000e0000 */
[----:B------:R-:W-:Y:S01]  /*17850*/  IMAD.MOV.U32 R5, RZ, RZ, -0x7fffffe0 ;  /* 0x80000020ff057424 */ /* 0x000fe200078e00ff */
[----:B------:R-:W-:Y:S01]  /*17860*/  WARPGROUP.ARRIVE ;  /* 0x00000000000079c5 */ /* 0x000fe20000000000 */
[----:B------:R-:W-:Y:S01]  /*17870*/  UMOV UR29, 0x80000020 ;  /* 0x80000020001d7882 */ /* 0x000fe20000000000 */
[----:B------:R-:W-:Y:S01]  /*17880*/  SHF.R.U32.HI R0, RZ, 0x4, R0 ;  /* 0x00000004ff007819 */ /* 0x000fe20000011600 */
[----:B------:R-:W-:Y:S01]  /*17890*/  IMAD.MOV.U32 R7, RZ, RZ, -0x7fffffe0 ;  /* 0x80000020ff077424 */ /* 0x000fe200078e00ff */
[----:B------:R-:W-:Y:S01]  /*178a0*/  R2UR UR31, R5 ;  /* 0x00000000051f72ca */ /* 0x000fe200000e0000 */
[----:B------:R-:W-:Y:S01]  /*178b0*/  UMOV UR9, UR29 ;  /* 0x0000001d00097c82 */ /* 0x000fe20008000000 */
[----:B------:R-:W-:Y:S01]  /*178c0*/  LOP3.LUT R0, R0, 0x3fff, RZ, 0xc0, !PT ;  /* 0x00003fff00007812 */ /* 0x000fe200078ec0ff */
[----:B------:R-:W-:Y:S01]  /*178d0*/  UMOV UR5, UR29 ;  /* 0x0000001d00057c82 */ /* 0x000fe20008000000 */
[----:B------:R-:W-:Y:S01]  /*178e0*/  R2UR UR11, R7 ;  /* 0x00000000070b72ca */ /* 0x000fe200000e0000 */
[----:B------:R-:W-:Y:S01]  /*178f0*/  IMAD.MOV.U32 R7, RZ, RZ, -0x7fffffe0 ;  /* 0x80000020ff077424 */ /* 0x000fe200078e00ff */
[----:B------:R-:W-:Y:S01]  /*17900*/  LOP3.LUT R0, R0, 0x10000, RZ, 0xfc, !PT ;  /* 0x0001000000007812 */ /* 0x000fe200078efcff */
[----:B------:R-:W-:Y:S01]  /*17910*/  ULOP3.LUT UR28, UR28, 0x10000, URZ, 0xfc, !UPT ;  /* 0x000100001c1c7892 */ /* 0x000fe2000f8efc3f */
[----:B------:R-:W-:Y:S01]  /*17920*/  IMAD.MOV.U32 R9, RZ, RZ, -0x7fffffe0 ;  /* 0x80000020ff097424 */ /* 0x000fe200078e00ff */
[----:B------:R-:W-:Y:S01]  /*17930*/  UMOV UR13, UR29 ;  /* 0x0000001d000d7c82 */ /* 0x000fe20008000000 */
[----:B------:R-:W-:Y:S01]  /*17940*/  R2UR UR7, R7 ;  /* 0x00000000070772ca */ /* 0x000fe200000e0000 */
[----:B------:R-:W-:Y:S01]  /*17950*/  IMAD R4, R148, 0x780, R0 ;  /* 0x0000078094047824 */ /* 0x000fe200078e0200 */
[----:B------:R-:W-:Y:S01]  /*17960*/  UIADD3 UR48, UR28, 0x2, URZ ;  /* 0x000000021c307890 */ /* 0x000fe2000fffe03f */
[----:B------:R-:W-:Y:S01]  /*17970*/  IMAD.MOV.U32 R7, RZ, RZ, -0x7fffffe0 ;  /* 0x80000020ff077424 */ /* 0x000fe200078e00ff */
[----:B------:R-:W-:Y:S01]  /*17980*/  UMOV UR8, UR28 ;  /* 0x0000001c00087c82 */ /* 0x000fe20008000000 */
[----:B------:R-:W-:Y:S01]  /*17990*/  UMOV UR4, UR28 ;  /* 0x0000001c00047c82 */ /* 0x000fe20008000000 */
[C---:B------:R-:W-:Y:S01]  /*179a0*/  R2UR UR30, R4.reuse ;  /* 0x00000000041e72ca */ /* 0x040fe200000e0000 */
[C---:B------:R-:W-:Y:S01]  /*179b0*/  VIADD R8, R4.reuse, 0x180 ;  /* 0x0000018004087836 */ /* 0x040fe20000000000 */
[----:B------:R-:W-:Y:S01]  /*179c0*/  IADD3 R6, R4, 0x80, RZ ;  /* 0x0000008004067810 */ /* 0x000fe20007ffe0ff */
[----:B------:R-:W-:Y:S01]  /*179d0*/  UMOV UR12, UR28 ;  /* 0x0000001c000c7c82 */ /* 0x000fe20008000000 */
[----:B------:R-:W-:Y:S01]  /*179e0*/  R2UR UR15, R7 ;  /* 0x00000000070f72ca */ /* 0x000fe200000e0000 */
[----:B------:R-:W-:Y:S01]  /*179f0*/  IMAD.MOV.U32 R11, RZ, RZ, -0x7fffffe0 ;  /* 0x80000020ff0b7424 */ /* 0x000fe200078e00ff */
[----:B------:R-:W-:Y:S01]  /*17a00*/  R2UR UR10, R6 ;  /* 0x00000000060a72ca */ /* 0x000fe200000e0000 */
[C---:B------:R-:W-:Y:S01]  /*17a10*/  VIADD R6, R4.reuse, 0x100 ;  /* 0x0000010004067836 */ /* 0x040fe20000000000 */
[----:B------:R-:W-:Y:S01]  /*17a20*/  IADD3 R10, R4, 0x2, RZ ;  /* 0x00000002040a7810 */ /* 0x000fe20007ffe0ff */
[----:B------:R-:W-:Y:S01]  /*17a30*/  UMOV UR49, 0x80000020 ;  /* 0x8000002000317882 */ /* 0x000fe20000000000 */
[----:B------:R-:W-:Y:S01]  /*17a40*/  R2UR UR51, R11 ;  /* 0x000000000b3372ca */ /* 0x000fe200000e0000 */
[----:B------:R-:W-:Y:S01]  /*17a50*/  IMAD.MOV.U32 R7, RZ, RZ, -0x7fffffe0 ;  /* 0x80000020ff077424 */ /* 0x000fe200078e00ff */
[----:B------:R-:W-:Y:S01]  /*17a60*/  R2UR UR6, R6 ;  /* 0x00000000060672ca */ /* 0x000fe200000e0000 */
[----:B------:R-:W-:Y:S01]  /*17a70*/  QGMMA.64x32x32.F32.E4M3.E4M3 R92, gdesc[UR28], RZ, !UPT, gsb0 ;  /* 0x006000001c5c79f3 */ /* 0x000fe2000c0008ff */
[----:B------:R-:W-:Y:S01]  /*17a80*/  VIADD R6, R4, 0x200 ;  /* 0x0000020004067836 */ /* 0x000fe20000000000 */
[----:B------:R-:W-:Y:S01]  /*17a90*/  R2UR UR50, R10 ;  /* 0x000000000a3272ca */ /* 0x000fe200000e0000 */
[----:B------:R-:W-:Y:S01]  /*17aa0*/  VIADD R10, R4, 0x280 ;  /* 0x00000280040a7836 */ /* 0x000fe20000000000 */
[----:B------:R-:W-:Y:S01]  /*17ab0*/  P2R R12, PR, RZ, 0x2 ;  /* 0x00000002ff0c7803 */ /* 0x000fe20000000000 */
[----:B------:R-:W-:Y:S01]  /*17ac0*/  IMAD.MOV.U32 R11, RZ, RZ, -0x7fffffe0 ;  /* 0x80000020ff0b7424 */ /* 0x000fe200078e00ff */
[----:B------:R-:W-:Y:S01]  /*17ad0*/  R2UR UR14, R6 ;  /* 0x00000000060e72ca */ /* 0x000fe200000e0000 */
[----:B------:R-:W-:Y:S01]  /*17ae0*/  VIADD R6, R4, 0x82 ;  /* 0x0000008204067836 */ /* 0x000fe20000000000 */
[----:B------:R-:W-:Y:S01]  /*17af0*/  P2R R14, PR, RZ, 0x1 ;  /* 0x00000001ff0e7803 */ /* 0x000fe20000000000 */
[----:B------:R-:W-:Y:S01]  /*17b00*/  IMAD.MOV.U32 R5, RZ, RZ, -0x7fffffe0 ;  /* 0x80000020ff057424 */ /* 0x000fe200078e00ff */
[----:B------:R-:W-:-:S02]  /*17b10*/  WARPGROUP.DEPBAR.LE gsb0, 0x0 ;  /* 0x00008000000079c5 */ /* 0x000fc40000010000 */
[----:B------:R-:W-:-:S06]  /*17b20*/  WARPGROUP.ARRIVE ;  /* 0x00000000000079c5 */ /* 0x000fcc0000000000 */
[----:B------:R-:W-:Y:S01]  /*17b30*/  QGMMA.64x32x32.F32.E4M3.E4M3 R76, gdesc[UR8], RZ, !UPT, gsb0 ;  /* 0x00600000084c79f3 */ /* 0x000fe2000c0008ff */
[----:B------:R-:W-:Y:S01]  /*17b40*/  R2UR UR10, R8 ;  /* 0x00000000080a72ca */ /* 0x000fe200000e0000 */
[----:B------:R-:W-:Y:S01]  /*17b50*/  UMOV UR8, UR28 ;  /* 0x0000001c00087c82 */ /* 0x000fe20008000000 */
[----:B------:R-:W-:Y:S01]  /*17b60*/  R2UR UR11, R9 ;  /* 0x00000000090b72ca */ /* 0x000fe200000e0000 */
[----:B------:R-:W-:Y:S01]  /*17b70*/  UMOV UR9, UR29 ;  /* 0x0000001d00097c82 */ /* 0x000fe20008000000 */
[----:B------:R-:W-:Y:S01]  /*17b80*/  IMAD.MOV.U32 R9, RZ, RZ, -0x7fffffe0 ;  /* 0x80000020ff097424 */ /* 0x000fe200078e00ff */
[----:B------:R-:W-:Y:S01]  /*17b90*/  IADD3 R8, R4, 0x102, RZ ;  /* 0x0000010204087810 */ /* 0x000fe20007ffe0ff */
[----:B------:R-:W-:Y:S02]  /*17ba0*/  WARPGROUP.DEPBAR.LE gsb0, 0x0 ;  /* 0x00008000000079c5 */ /* 0x000fe40000010000 */
[----:B------:R-:W-:-:S06]  /*17bb0*/  WARPGROUP.ARRIVE ;  /* 0x00000000000079c5 */ /* 0x000fcc0000000000 */
[----:B------:R-:W-:Y:S01]  /*17bc0*/  QGMMA.64x32x32.F32.E4M3.E4M3 R60, gdesc[UR4], RZ, !UPT, gsb0 ;  /* 0x00600000043c79f3 */ /* 0x000fe2000c0008ff */
[----:B------:R-:W-:Y:S01]  /*17bd0*/  R2UR UR6, R6 ;  /* 0x00000000060672ca */ /* 0x000fe200000e0000 */
[----:B------:R-:W-:Y:S01]  /*17be0*/  UMOV UR4, UR48 ;  /* 0x0000003000047c82 */ /* 0x000fe20008000000 */
[----:B------:R-:W-:Y:S01]  /*17bf0*/  R2UR UR7, R7 ;  /* 0x00000000070772ca */ /* 0x000fe200000e0000 */
[----:B------:R-:W-:Y:S01]  /*17c00*/  UMOV UR5, UR49 ;  /* 0x0000003100057c82 */ /* 0x000fe20008000000 */
[----:B------:R-:W-:Y:S02]  /*17c10*/  VIADD R6, R4, 0x182 ;  /* 0x0000018204067836 */ /* 0x000fe40000000000 */
[----:B------:R-:W-:Y:S01]  /*17c20*/  IMAD.MOV.U32 R7, RZ, RZ, -0x7fffffe0 ;  /* 0x80000020ff077424 */ /* 0x000fe200078e00ff */
        /* <DEDUP_REMOVED lines=12> */
[----:B------:R-:W-:Y:S01]  /*17cf0*/  UMOV UR12, UR48 ;  /* 0x00000030000c7c82 */ /* 0x000fe20008000000 */
[----:B------:R-:W-:Y:S01]  /*17d00*/  UMOV UR13, UR49 ;  /* 0x00000031000d7c82 */ /* 0x000fe20008000000 */
[----:B------:R-:W-:Y:S02]  /*17d10*/  WARPGROUP.DEPBAR.LE gsb0, 0x0 ;  /* 0x00008000000079c5 */ /* 0x000fe40000010000 */
[----:B------:R-:W-:-:S06]  /*17d20*/  WARPGROUP.ARRIVE ;  /* 0x00000000000079c5 */ /* 0x000fcc0000000000 */
[----:B------:R-:W-:Y:S01]  /*17d30*/  QGMMA.64x32x32.F32.E4M3.E4M3 R92, gdesc[UR48], R92, gsb0 ;  /* 0x00600000305c79f3 */ /* 0x000fe2000800085c */
[----:B------:R-:W-:Y:S01]  /*17d40*/  R2UR UR50, R8 ;  /* 0x00000000083272ca */ /* 0x000fe200000e0000 */
[----:B------:R-:W-:Y:S01]  /*17d50*/  VIADD R8, R4, 0x202 ;  /* 0x0000020204087836 */ /* 0x000fe20000000000 */
[----:B------:R-:W-:Y:S02]  /*17d60*/  R2UR UR51, R9 ;  /* 0x00000000093372ca */ /* 0x000fe400000e0000 */
[----:B------:R-:W-:Y:S02]  /*17d70*/  MOV R9, 0x80000020 ;  /* 0x8000002000097802 */ /* 0x000fe40000000f00 */
[----:B------:R-:W-:Y:S01]  /*17d80*/  R2UR UR14, R8 ;  /* 0x00000000080e72ca */ /* 0x000fe200000e0000 */
[----:B------:R-:W-:Y:S01]  /*17d90*/  VIADD R8, R4, 0x380 ;  /* 0x0000038004087836 */ /* 0x000fe20000000000 */
[----:B------:R-:W-:Y:S02]  /*17da0*/  R2UR UR15, R9 ;  /* 0x00000000090f72ca */ /* 0x000fe400000e0000 */
[----:B------:R-:W-:Y:S01]  /*17db0*/  MOV R9, 0x80000020 ;  /* 0x8000002000097802 */ /* 0x000fe20000000f00 */
[----:B------:R-:W-:-:S02]  /*17dc0*/  WARPGROUP.DEPBAR.LE gsb0, 0x0 ;  /* 0x00008000000079c5 */ /* 0x000fc40000010000 */
[----:B------:R-:W-:-:S06]  /*17dd0*/  WARPGROUP.ARRIVE ;  /* 0x00000000000079c5 */ /* 0x000fcc0000000000 */
[----:B------:R-:W-:Y:S01]  /*17de0*/  QGMMA.64x32x32.F32.E4M3.E4M3 R76, gdesc[UR4], R76, gsb0 ;  /* 0x00600000044c79f3 */ /* 0x000fe2000800084c */
[----:B------:R-:W-:Y:S01]  /*17df0*/  R2UR UR6, R10 ;  /* 0x000000000a0672ca */ /* 0x000fe200000e0000 */
[----:B------:R-:W-:Y:S01]  /*17e00*/  UIADD3 UR4, UR28, 0x200, URZ ;  /* 0x000002001c047890 */ /* 0x000fe2000fffe03f */
[----:B------:R-:W-:Y:S01]  /*17e10*/  R2UR UR7, R11 ;  /* 0x000000000b0772ca */ /* 0x000fe200000e0000 */
[----:B------:R-:W-:Y:S01]  /*17e20*/  UMOV UR5, 0x80000020 ;  /* 0x8000002000057882 */ /* 0x000fe20000000000 */
[----:B------:R-:W-:Y:S01]  /*17e30*/  VIADD R10, R4, 0x282 ;  /* 0x00000282040a7836 */ /* 0x000fe20000000000 */
[----:B------:R-:W-:Y:S01]  /*17e40*/  UMOV UR17, UR5 ;  /* 0x0000000500117c82 */ /* 0x000fe20008000000 */
[----:B------:R-:W-:Y:S02]  /*17e50*/  IMAD.MOV.U32 R11, RZ, RZ, -0x7fffffe0 ;  /* 0x80000020ff0b7424 */ /* 0x000fe400078e00ff */
[----:B------:R-:W-:Y:S01]  /*17e60*/  UMOV UR16, UR4 ;  /* 0x0000000400107c82 */ /* 0x000fe20008000000 */
[----:B------:R-:W-:-:S02]  /*17e70*/  WARPGROUP.DEPBAR.LE gsb0, 0x0 ;  /* 0x00008000000079c5 */ /* 0x000fc40000010000 */
[----:B------:R-:W-:-:S06]  /*17e80*/  WARPGROUP.ARRIVE ;  /* 0x00000000000079c5 */ /* 0x000fcc0000000000 */
[----:B------:R-:W-:Y:S03]  /*17e90*/  QGMMA.64x32x32.F32.E4M3.E4M3 R60, gdesc[UR48], R60, gsb0 ;  /* 0x00600000303c79f3 */ /* 0x000fe6000800083c */
[----:B------:R-:W-:Y:S02]  /*17ea0*/  WARPGROUP.DEPBAR.LE gsb0, 0x0 ;  /* 0x00008000000079c5 */ /* 0x000fe40000010000 */
[----:B------:R-:W-:-:S06]  /*17eb0*/  WARPGROUP.ARRIVE ;  /* 0x00000000000079c5 */ /* 0x000fcc0000000000 */
[----:B------:R-:W-:Y:S01]  /*17ec0*/  QGMMA.64x32x32.F32.E4M3.E4M3 R44, gdesc[UR8], R44, gsb0 ;  /* 0x00600000082c79f3 */ /* 0x000fe2000800082c */
        /* <DEDUP_REMOVED lines=8> */
[----:B------:R-:W-:Y:S01]  /*17f50*/  QGMMA.64x32x32.F32.E4M3.E4M3 R28, gdesc[UR12], R28, gsb0 ;  /* 0x006000000c1c79f3 */ /* 0x000fe2000800081c */
        /* <DEDUP_REMOVED lines=8> */
[----:B------:R-:W-:Y:S01]  /*17fe0*/  QGMMA.64x32x32.F32.E4M3.E4M3 R92, gdesc[UR4], R92, gsb0 ;  /* 0x00600000045c79f3 */ /* 0x000fe2000800085c */
[----:B------:R-:W-:Y:S01]  /*17ff0*/  R2UR UR6, R8 ;  /* 0x00000000080672ca */ /* 0x000fe200000e0000 */
[----:B------:R-:W-:Y:S01]  /*18000*/  VIADD R8, R4, 0x480 ;  /* 0x0000048004087836 */ /* 0x000fe20000000000 */
[----:B------:R-:W-:Y:S01]  /*18010*/  R2UR UR7, R9 ;  /* 0x00000000090772ca */ /* 0x000fe200000e0000 */
[----:B------:R-:W-:-:S03]  /*18020*/  IMAD.MOV.U32 R9, RZ, RZ, -0x7fffffe0 ;  /* 0x80000020ff097424 */ /* 0x000fc600078e00ff */
[----:B------:R-:W-:Y:S01]  /*18030*/  R2UR UR18, R8 ;  /* 0x00000000081272ca */ /* 0x000fe200000e0000 */
[----:B------:R-:W-:Y:S01]  /*18040*/  VIADD R8, R4, 0x382 ;  /* 0x0000038204087836 */ /* 0x000fe20000000000 */
[----:B------:R-:W-:Y:S01]  /*18050*/  R2UR UR19, R9 ;  /* 0x00000000091372ca */ /* 0x000fe200000e0000 */
[----:B------:R-:W-:Y:S01]  /*18060*/  IMAD.MOV.U32 R9, RZ, RZ, -0x7fffffe0 ;  /* 0x80000020ff097424 */ /* 0x000fe200078e00ff */
[----:B------:R-:W-:Y:S02]  /*18070*/  WARPGROUP.DEPBAR.LE gsb0, 0x0 ;  /* 0x00008000000079c5 */ /* 0x000fe40000010000 */
[----:B------:R-:W-:-:S06]  /*18080*/  WARPGROUP.ARRIVE ;  /* 0x00000000000079c5 */ /* 0x000fcc0000000000 */
[----:B------:R-:W-:Y:S01]  /*18090*/  QGMMA.64x32x32.F32.E4M3.E4M3 R76, gdesc[UR8], R76, gsb0 ;  /* 0x00600000084c79f3 */ /* 0x000fe2000800084c */
[----:B------:R-:W-:Y:S01]  /*180a0*/  R2UR UR10, R10 ;  /* 0x000000000a0a72ca */ /* 0x000fe200000e0000 */
[----:B------:R-:W-:Y:S01]  /*180b0*/  UIADD3 UR8, UR28, 0x202, URZ ;  /* 0x000002021c087890 */ /* 0x000fe2000fffe03f */
[----:B------:R-:W-:Y:S01]  /*180c0*/  R2UR UR11, R11 ;  /* 0x000000000b0b72ca */ /* 0x000fe200000e0000 */
[----:B------:R-:W-:Y:S01]  /*180d0*/  UMOV UR9, 0x80000020 ;  /* 0x8000002000097882 */ /* 0x000fe20000000000 */
[----:B------:R-:W-:Y:S01]  /*180e0*/  IMAD.MOV.U32 R11, RZ, RZ, -0x7fffffe0 ;  /* 0x80000020ff0b7424 */ /* 0x000fe200078e00ff */
[----:B------:R-:W-:Y:S01]  /*180f0*/  UMOV UR21, UR9 ;  /* 0x0000000900157c82 */ /* 0x000fe20008000000 */
[----:B------:R-:W-:Y:S02]  /*18100*/  IADD3 R10, R4, 0x500, RZ ;  /* 0x00000500040a7810 */ /* 0x000fe40007ffe0ff */
        /* <DEDUP_REMOVED lines=26> */
[----:B------:R-:W-:Y:S01]  /*182b0*/  VIADD R8, R4, 0x482 ;  /* 0x0000048204087836 */ /* 0x000fe20000000000 */
[----:B------:R-:W-:Y:S01]  /*182c0*/  R2UR UR11, R9 ;  /* 0x00000000090b72ca */ /* 0x000fe200000e0000 */
[----:B------:R-:W-:-:S03]  /*182d0*/  IMAD.MOV.U32 R9, RZ, RZ, -0x7fffffe0 ;  /* 0x80000020ff097424 */ /* 0x000fc600078e00ff */
[----:B------:R-:W-:Y:S02]  /*182e0*/  R2UR UR22, R8 ;  /* 0x00000000081672ca */ /* 0x000fe400000e0000 */
[----:B------:R-:W-:Y:S01]  /*182f0*/  R2UR UR23, R9 ;  /* 0x00000000091772ca */ /* 0x000fe200000e0000 */
[----:B------:R-:W-:Y:S01]  /*18300*/  IMAD.MOV.U32 R9, RZ, RZ, -0x7fffffe0 ;  /* 0x80000020ff097424 */ /* 0x000fe200078e00ff */
[----:B------:R-:W-:Y:S01]  /*18310*/  IADD3 R8, R4, 0x600, RZ ;  /* 0x0000060004087810 */ /* 0x000fe20007ffe0ff */
[----:B------:R-:W-:Y:S02]  /*18320*/  WARPGROUP.DEPBAR.LE gsb0, 0x0 ;  /* 0x00008000000079c5 */ /* 0x000fe40000010000 */
        /* <DEDUP_REMOVED lines=36> */
[----:B------:R-:W-:Y:S02]  /*18570*/  R2UR UR15, R9 ;  /* 0x00000000090f72ca */ /* 0x000fe400000e0000 */
[----:B------:R-:W-:Y:S02]  /*18580*/  MOV R9, 0x80000020 ;  /* 0x8000002000097802 */ /* 0x000fe40000000f00 */
[----:B------:R-:W-:Y:S02]  /*18590*/  R2UR UR26, R8 ;  /* 0x00000000081a72ca */ /* 0x000fe400000e0000 */
[----:B------:R-:W-:Y:S02]  /*185a0*/  R2UR UR27, R9 ;  /* 0x00000000091b72ca */ /* 0x000fe400000e0000 */
[----:B------:R-:W-:-:S05]  /*185b0*/  IADD3 R8, R236, 0xa0, -R235 ;  /* 0x000000a0ec087810 */ /* 0x000fca0007ffe8eb */
[----:B------:R-:W-:-:S05]  /*185c0*/  IMAD R8, R147, -0xa0, R8 ;  /* 0xffffff6093087824 */ /* 0x000fca00078e0208 */
[C---:B------:R-:W-:Y:S02]  /*185d0*/  ISETP.GT.AND P4, PT, R8.reuse, RZ, PT ;  /* 0x000000ff0800720c */ /* 0x040fe40003f84270 */
[C---:B------:R-:W-:Y:S02]  /*185e0*/  ISETP.GT.AND P5, PT, R8.reuse, 0x1, PT ;  /* 0x000000010800780c */ /* 0x040fe40003fa4270 */
[C---:B------:R-:W-:Y:S02]  /*185f0*/  ISETP.GT.AND P2, PT, R8.reuse, 0x8, PT ;  /* 0x000000080800780c */ /* 0x040fe40003f44270 */
[C---:B------:R-:W-:Y:S02]  /*18600*/  ISETP.GT.AND P3, PT, R8.reuse, 0x9, PT ;  /* 0x000000090800780c */ /* 0x040fe40003f64270 */
[C---:B------:R-:W-:Y:S02]  /*18610*/  ISETP.GT.AND P1, PT, R8.reuse, 0x81, PT ;  /* 0x000000810800780c */ /* 0x040fe40003f24270 */
[----:B------:R-:W-:-:S02]  /*18620*/  ISETP.GT.AND P6, PT, R8, 0x80, PT ;  /* 0x000000800800780c */ /* 0x000fc40003fc4270 */
[----:B------:R-:W-:Y:S02]  /*18630*/  P2R R24, PR, RZ, 0x2 ;  /* 0x00000002ff187803 */ /* 0x000fe40000000000 */
[----:B------:R-:W-:-:S04]  /*18640*/  ISETP.GT.AND P0, PT, R8, 0x88, PT ;  /* 0x000000880800780c */ /* 0x000fc80003f04270 */
[----:B------:R-:W-:Y:S01]  /*18650*/  P2R R20, PR, RZ, 0x1 ;  /* 0x00000001ff147803 */ /* 0x000fe20000000000 */
[----:B------:R-:W-:Y:S02]  /*18660*/  WARPGROUP.DEPBAR.LE gsb0, 0x0 ;  /* 0x00008000000079c5 */ /* 0x000fe40000010000 */
[----:B------:R-:W-:-:S06]  /*18670*/  WARPGROUP.ARRIVE ;  /* 0x00000000000079c5 */ /* 0x000fcc0000000000 */
[----:B------:R-:W-:Y:S01]  /*18680*/  QGMMA.64x32x32.F32.E4M3.E4M3 R76, gdesc[UR16], R76, gsb0 ;  /* 0x00600000104c79f3 */ /* 0x000fe2000800084c */
[----:B------:R-:W-:Y:S01]  /*18690*/  R2UR UR18, R10 ;  /* 0x000000000a1272ca */ /* 0x000fe200000e0000 */
[----:B------:R-:W-:Y:S01]  /*186a0*/  UIADD3 UR16, UR28, 0x402, URZ ;  /* 0x000004021c107890 */ /* 0x000fe2000fffe03f */
[----:B------:R-:W-:Y:S01]  /*186b0*/  R2UR UR19, R11 ;  /* 0x000000000b1372ca */ /* 0x000fe200000e0000 */
[----:B------:R-:W-:Y:S01]  /*186c0*/  UMOV UR17, 0x80000020 ;  /* 0x8000002000117882 */ /* 0x000fe20000000000 */
[----:B------:R-:W-:Y:S02]  /*186d0*/  WARPGROUP.DEPBAR.LE gsb0, 0x0 ;  /* 0x00008000000079c5 */ /* 0x000fe40000010000 */
[----:B------:R-:W-:-:S06]  /*186e0*/  WARPGROUP.ARRIVE ;  /* 0x00000000000079c5 */ /* 0x000fcc0000000000 */
[----:B------:R-:W-:Y:S03]  /*186f0*/  QGMMA.64x32x32.F32.E4M3.E4M3 R60, gdesc[UR12], R60, gsb0 ;  /* 0x006000000c3c79f3 */ /* 0x000fe6000800083c */
[----:B------:R-:W-:Y:S02]  /*18700*/  WARPGROUP.DEPBAR.LE gsb0, 0x0 ;  /* 0x00008000000079c5 */ /* 0x000fe40000010000 */
[----:B------:R-:W-:-:S06]  /*18710*/  WARPGROUP.ARRIVE ;  /* 0x00000000000079c5 */ /* 0x000fcc0000000000 */
[----:B------:R-:W-:Y:S01]  /*18720*/  QGMMA.64x32x32.F32.E4M3.E4M3 R44, gdesc[UR20], R44, gsb0 ;  /* 0x00600000142c79f3 */ /* 0x000fe2000800082c */
[----:B------:R-:W-:Y:S01]  /*18730*/  R2UR UR23, R5 ;  /* 0x00000000051772ca */ /* 0x000fe200000e0000 */
[----:B------:R-:W-:Y:S01]  /*18740*/  UMOV UR20, UR16 ;  /* 0x0000001000147c82 */ /* 0x000fe20008000000 */
[----:B------:R-:W-:Y:S01]  /*18750*/  UMOV UR21, UR17 ;  /* 0x0000001100157c82 */ /* 0x000fe20008000000 */
[----:B------:R-:W-:Y:S02]  /*18760*/  WARPGROUP.DEPBAR.LE gsb0, 0x0 ;  /* 0x00008000000079c5 */ /* 0x000fe40000010000 */
[----:B------:R-:W-:-:S06]  /*18770*/  WARPGROUP.ARRIVE ;  /* 0x00000000000079c5 */ /* 0x000fcc0000000000 */
[----:B------:R-:W-:Y:S03]  /*18780*/  QGMMA.64x32x32.F32.E4M3.E4M3 R28, gdesc[UR24], R28, gsb0 ;  /* 0x00600000181c79f3 */ /* 0x000fe6000800081c */
[----:B------:R-:W-:Y:S02]  /*18790*/  WARPGROUP.DEPBAR.LE gsb0, 0x0 ;  /* 0x00008000000079c5 */ /* 0x000fe40000010000 */
[----:B------:R-:W-:-:S06]  /*187a0*/  WARPGROUP.ARRIVE ;  /* 0x00000000000079c5 */ /* 0x000fcc0000000000 */
[----:B------:R-:W-:Y:S01]  /*187b0*/  QGMMA.64x32x32.F32.E4M3.E4M3 R92, gdesc[UR16], R92, gsb0 ;  /* 0x00600000105c79f3 */ /* 0x000fe2000800085c */
[----:B------:R-:W-:Y:S01]  /*187c0*/  R2UR UR18, R6 ;  /* 0x00000000061272ca */ /* 0x000fe200000e0000 */
[----:B------:R-:W-:Y:S01]  /*187d0*/  VIADD R6, R4, 0x602 ;  /* 0x0000060204067836 */ /* 0x000fe20000000000 */
[----:B------:R-:W-:Y:S01]  /*187e0*/  R2UR UR19, R7 ;  /* 0x00000000071372ca */ /* 0x000fe200000e0000 */
[----:B------:R-:W-:Y:S01]  /*187f0*/  IMAD.MOV.U32 R7, RZ, RZ, -0x7fffffe0 ;  /* 0x80000020ff077424 */ /* 0x000fe200078e00ff */
[----:B------:R-:W-:Y:S02]  /*18800*/  WARPGROUP.DEPBAR.LE gsb0, 0x0 ;  /* 0x00008000000079c5 */ /* 0x000fe40000010000 */
[----:B------:R-:W-:Y:S01]  /*18810*/  WARPGROUP.ARRIVE ;  /* 0x00000000000079c5 */ /* 0x000fe20000000000 */
[----:B------:R-:W-:Y:S02]  /*18820*/  FSEL R27, R92, -INF , P4 ;  /* 0xff8000005c1b7808 */ /* 0x000fe40002000000 */
[----:B------:R-:W-:-:S02]  /*18830*/  FSEL R93, R93, -INF , P5 ;  /* 0xff8000005d5d7808 */ /* 0x000fc40002800000 */
[----:B------:R-:W-:-:S04]  /*18840*/  FSEL R109, R96, -INF , P2 ;  /* 0xff800000606d7808 */ /* 0x000fc80001000000 */
[----:B------:R-:W-:Y:S01]  /*18850*/  QGMMA.64x32x32.F32.E4M3.E4M3 R76, gdesc[UR16], R76, gsb0 ;  /* 0x00600000104c79f3 */ /* 0x000fe2000800084c */
[----:B------:R-:W-:Y:S02]  /*18860*/  R2UR UR18, R6 ;  /* 0x00000000061272ca */ /* 0x000fe400000e0000 */
[----:B------:R-:W-:Y:S01]  /*18870*/  R2UR UR19, R7 ;  /* 0x00000000071372ca */ /* 0x000fe200000e0000 */
[----:B------:R-:W-:Y:S01]  /*18880*/  IMAD.MOV.U32 R7, RZ, RZ, -0x7fffffe0 ;  /* 0x80000020ff077424 */ /* 0x000fe200078e00ff */
[C---:B------:R-:W-:Y:S01]  /*18890*/  IADD3 R6, R4.reuse, 0x682, RZ ;  /* 0x0000068204067810 */ /* 0x040fe20007ffe0ff */
[----:B------:R-:W-:Y:S01]  /*188a0*/  VIADD R4, R4, 0x702 ;  /* 0x0000070204047836 */ /* 0x000fe20000000000 */
        /* <DEDUP_REMOVED lines=13> */
[----:B------:R-:W-:Y:S02]  /*18980*/  R2UR UR22, R4 ;  /* 0x00000000041672ca */ /* 0x000fe400000e0000 */
[----:B------:R-:W-:-:S02]  /*18990*/  FSEL R99, R99, -INF , P3 ;  /* 0xff80000063637808 */ /* 0x000fc40001800000 */
[----:B------:R-:W-:Y:S02]  /*189a0*/  ISETP.GT.AND P3, PT, R8, 0x19, PT ;  /* 0x000000190800780c */ /* 0x000fe40003f64270 */
[----:B------:R-:W-:Y:S02]  /*189b0*/  FSEL R113, R104, -INF , P2 ;  /* 0xff80000068717808 */ /* 0x000fe40001000000 */
[----:B------:R-:W-:Y:S02]  /*189c0*/  FMNMX.FTZ R10, R101, R10, !PT ;  /* 0x0000000a650a7209 */ /* 0x000fe40007810000 */
[----:B------:R-:W-:Y:S02]  /*189d0*/  FSEL R103, R103, -INF , P5 ;  /* 0xff80000067677808 */ /* 0x000fe40002800000 */
[----:B------:R-:W-:Y:S02]  /*189e0*/  FSEL R105, R105, -INF , P3 ;  /* 0xff80000069697808 */ /* 0x000fe40001800000 */
[----:B------:R-:W-:-:S02]  /*189f0*/  ISETP.GT.AND P5, PT, R8, 0x20, PT ;  /* 0x000000200800780c */ /* 0x000fc40003fa4270 */
[----:B------:R-:W-:Y:S02]  /*18a00*/  FMNMX.FTZ R10, R113, R10, !PT ;  /* 0x0000000a710a7209 */ /* 0x000fe40007810000 */
[----:B------:R-:W-:Y:S02]  /*18a10*/  FSEL R15, R102, -INF , P4 ;  /* 0xff800000660f7808 */ /* 0x000fe40002000000 */
[C---:B------:R-:W-:Y:S02]  /*18a20*/  ISETP.GT.AND P4, PT, R8.reuse, 0x21, PT ;  /* 0x000000210800780c */ /* 0x040fe40003f84270 */
[----:B------:R-:W-:Y:S02]  /*18a30*/  FMNMX.FTZ R10, R105, R10, !PT ;  /* 0x0000000a690a7209 */ /* 0x000fe40007810000 */
        /* <DEDUP_REMOVED lines=8> */
[----:B------:R-:W-:Y:S02]  /*18ac0*/  R2UR UR18, R6 ;  /* 0x00000000061272ca */ /* 0x000fe400000e0000 */
[----:B------:R-:W-:Y:S02]  /*18ad0*/  R2UR UR19, R7 ;  /* 0x00000000071372ca */ /* 0x000fe400000e0000 */
        /* <DEDUP_REMOVED lines=13> */
[C---:B------:R-:W-:Y:S02]  /*18bb0*/  ISETP.GT.AND P3, PT, R8.reuse, 0x38, PT ;  /* 0x000000380800780c */ /* 0x040fe40003f64270 */
        /* <DEDUP_REMOVED lines=12> */
[----:B------:R-:W-:Y:S02]  /*18c80*/  FMNMX.FTZ R10, R89, R10, !PT ;  /* 0x0000000a590a7209 */ /* 0x000fe40007810000 */
[----:B------:R-:W-:Y:S01]  /*18c90*/  FSEL R81, R90, -INF , P3 ;  /* 0xff8000005a517808 */ /* 0x000fe20001800000 */
[----:B------:R-:W-:Y:S02]  /*18ca0*/  WARPGROUP.DEPBAR.LE gsb0, 0x0 ;  /* 0x00008000000079c5 */ /* 0x000fe40000010000 */
[----:B------:R-:W-:Y:S01]  /*18cb0*/  WARPGROUP.ARRIVE ;  /* 0x00000000000079c5 */ /* 0x000fe20000000000 */
[----:B------:R-:W-:Y:S02]  /*18cc0*/  FSEL R129, R60, -INF , P5 ;  /* 0xff8000003c817808 */ /* 0x000fe40002800000 */
[----:B------:R-:W-:-:S02]  /*18cd0*/  ISETP.GT.AND P3, PT, R8, 0x48, PT ;  /* 0x000000480800780c */ /* 0x000fc40003f64270 */
[----:B------:R-:W-:Y:S01]  /*18ce0*/  FSEL R127, R61, -INF , P4 ;  /* 0xff8000003d7f7808 */ /* 0x000fe20002000000 */
[----:B------:R-:W-:Y:S01]  /*18cf0*/  QGMMA.64x32x32.F32.E4M3.E4M3 R44, gdesc[UR16], R44, gsb0 ;  /* 0x00600000102c79f3 */ /* 0x000fe2000800082c */
[----:B------:R-:W-:Y:S02]  /*18d00*/  FMNMX.FTZ R10, R129, R10, !PT ;  /* 0x0000000a810a7209 */ /* 0x000fe40007810000 */
[----:B------:R-:W-:Y:S02]  /*18d10*/  FSEL R91, R91, -INF , P2 ;  /* 0xff8000005b5b7808 */ /* 0x000fe40001000000 */
[----:B------:R-:W-:Y:S02]  /*18d20*/  ISETP.GT.AND P2, PT, R8, 0x49, PT ;  /* 0x000000490800780c */ /* 0x000fe40003f44270 */
[----:B------:R-:W-:Y:S02]  /*18d30*/  FSEL R131, R64, -INF , P3 ;  /* 0xff80000040837808 */ /* 0x000fe40001800000 */
[----:B------:R-:W-:-:S02]  /*18d40*/  FMNMX.FTZ R10, R127, R10, !PT ;  /* 0x0000000a7f0a7209 */ /* 0x000fc40007810000 */
[----:B------:R-:W-:Y:S02]  /*18d50*/  FSEL R61, R62, -INF , P5 ;  /* 0xff8000003e3d7808 */ /* 0x000fe40002800000 */
[C---:B------:R-:W-:Y:S02]  /*18d60*/  ISETP.GT.AND P5, PT, R8.reuse, 0x50, PT ;  /* 0x000000500800780c */ /* 0x040fe40003fa4270 */
        /* <DEDUP_REMOVED lines=20> */
[----:B------:R-:W-:Y:S02]  /*18eb0*/  FMNMX.FTZ R10, R151, R10, !PT ;  /* 0x0000000a970a7209 */ /* 0x000fe40007810000 */
        /* <DEDUP_REMOVED lines=33> */
[----:B------:R-:W-:Y:S02]  /*190d0*/  FSEL R57, R58, -INF , P3 ;  /* 0xff8000003a397808 */ /* 0x000fe40001800000 */
[C---:B------:R-:W-:Y:S02]  /*190e0*/  ISETP.GT.AND P3, PT, R8.reuse, 0x90, PT ;  /* 0x000000900800780c */ /* 0x040fe40003f64270 */
[----:B------:R-:W-:Y:S02]  /*190f0*/  FSEL R55, R55, -INF , P4 ;  /* 0xff80000037377808 */ /* 0x000fe40002000000 */
[----:B------:R-:W-:Y:S02]  /*19100*/  ISETP.GT.AND P4, PT, R8, 0x91, PT ;  /* 0x000000910800780c */ /* 0x000fe40003f84270 */
[----:B------:R-:W-:Y:S01]  /*19110*/  FSEL R53, R54, -INF , P5 ;  /* 0xff80000036357808 */ /* 0x000fe20002800000 */
[----:B------:R-:W-:Y:S02]  /*19120*/  WARPGROUP.DEPBAR.LE gsb0, 0x0 ;  /* 0x00008000000079c5 */ /* 0x000fe40000010000 */
[----:B------:R-:W-:-:S02]  /*19130*/  FSEL R163, R29, -INF , P1 ;  /* 0xff8000001da37808 */ /* 0x000fc40000800000 */
[----:B------:R-:W-:Y:S02]  /*19140*/  ISETP.GT.AND P1, PT, R8, 0x80, PT ;  /* 0x000000800800780c */ /* 0x000fe40003f24270 */
[----:B------:R-:W-:Y:S02]  /*19150*/  FSEL R161, R28, -INF , P6 ;  /* 0xff8000001ca17808 */ /* 0x000fe40003000000 */
[----:B------:R-:W-:Y:S02]  /*19160*/  FSEL R29, R30, -INF , P1 ;  /* 0xff8000001e1d7808 */ /* 0x000fe40000800000 */
[----:B------:R-:W-:Y:S02]  /*19170*/  ISETP.NE.AND P1, PT, R24, RZ, PT ;  /* 0x000000ff1800720c */ /* 0x000fe40003f25270 */
[----:B------:R-:W-:Y:S02]  /*19180*/  FMNMX.FTZ R10, R161, R10, !PT ;  /* 0x0000000aa10a7209 */ /* 0x000fe40007810000 */
[----:B------:R-:W-:-:S02]  /*19190*/  FSEL R31, R31, -INF , P1 ;  /* 0xff8000001f1f7808 */ /* 0x000fc40000800000 */
[----:B------:R-:W-:Y:S02]  /*191a0*/  ISETP.NE.AND P1, PT, R12, RZ, PT ;  /* 0x000000ff0c00720c */ /* 0x000fe40003f25270 */
[----:B------:R-:W-:Y:S02]  /*191b0*/  FMNMX.FTZ R12, R9, R95, !PT ;  /* 0x0000005f090c7209 */ /* 0x000fe40007810000 */
[----:B------:R-:W-:Y:S02]  /*191c0*/  FSEL R48, R32, -INF , P0 ;  /* 0xff80000020307808 */ /* 0x000fe40000000000 */
[----:B------:R-:W-:Y:S02]  /*191d0*/  FMNMX.FTZ R12, R13, R12, !PT ;  /* 0x0000000c0d0c7209 */ /* 0x000fe40007810000 */
[----:B------:R-:W-:Y:S02]  /*191e0*/  FMNMX.FTZ R11, R163, R10, !PT ;  /* 0x0000000aa30b7209 */ /* 0x000fe40007810000 */
[----:B------:R-:W-:-:S02]  /*191f0*/  FMNMX.FTZ R12, R99, R12, !PT ;  /* 0x0000000c630c7209 */ /* 0x000fc40007810000 */
[----:B------:R-:W-:Y:S02]  /*19200*/  FSEL R46, R33, -INF , P2 ;  /* 0xff800000212e7808 */ /* 0x000fe40001000000 */
[----:B------:R-:W-:Y:S02]  /*19210*/  FMNMX.FTZ R12, R15, R12, !PT ;  /* 0x0000000c0f0c7209 */ /* 0x000fe40007810000 */
[----:B------:R-:W-:Y:S02]  /*19220*/  FMNMX.FTZ R11, R48, R11, !PT ;  /* 0x0000000b300b7209 */ /* 0x000fe40007810000 */
[----:B------:R-:W-:Y:S02]  /*19230*/  FMNMX.FTZ R12, R103, R12, !PT ;  /* 0x0000000c670c7209 */ /* 0x000fe40007810000 */
[----:B------:R-:W-:Y:S02]  /*19240*/  FSEL R44, R36, -INF , P3 ;  /* 0xff800000242c7808 */ /* 0x000fe40001800000 */
[----:B------:R-:W-:-:S02]  /*19250*/  FMNMX.FTZ R12, R21, R12, !PT ;  /* 0x0000000c150c7209 */ /* 0x000fc40007810000 */
[----:B------:R-:W-:Y:S02]  /*19260*/  FMNMX.FTZ R11, R46, R11, !PT ;  /* 0x0000000b2e0b7209 */ /* 0x000fe40007810000 */
[----:B------:R-:W-:Y:S02]  /*19270*/  FMNMX.FTZ R12, R107, R12, !PT ;  /* 0x0000000c6b0c7209 */ /* 0x000fe40007810000 */
[----:B------:R-:W-:Y:S02]  /*19280*/  FSEL R36, R37, -INF , P4 ;  /* 0xff80000025247808 */ /* 0x000fe40002000000 */
[----:B------:R-:W-:Y:S02]  /*19290*/  FMNMX.FTZ R12, R5, R12, !PT ;  /* 0x0000000c050c7209 */ /* 0x000fe40007810000 */
[----:B------:R-:W-:Y:S02]  /*192a0*/  FMNMX.FTZ R11, R44, R11, !PT ;  /* 0x0000000b2c0b7209 */ /* 0x000fe40007810000 */
[----:B------:R-:W-:-:S02]  /*192b0*/  FMNMX.FTZ R12, R79, R12, !PT ;  /* 0x0000000c4f0c7209 */ /* 0x000fc40007810000 */
[----:B------:R-:W-:Y:S02]  /*192c0*/  ISETP.GT.AND P5, PT, R8, 0x98, PT ;  /* 0x000000980800780c */ /* 0x000fe40003fa4270 */
        /* <DEDUP_REMOVED lines=11> */
[----:B------:R-:W-:Y:S02]  /*19380*/  FMNMX.FTZ R12, R91, R12, !PT ;  /* 0x0000000c5b0c7209 */ /* 0x000fe40007810000 */
[----:B------:R-:W-:Y:S01]  /*19390*/  FSEL R35, R35, -INF , P2 ;  /* 0xff80000023237808 */ /* 0x000fe20001000000 */
[----:B------:R-:W0:Y:S01]  /*193a0*/  SHFL.BFLY PT, R11, R4, 0x2, 0x1f ;  /* 0x0c401f00040b7f89 */ /* 0x000e2200000e0000 */
[----:B------:R-:W-:Y:S02]  /*193b0*/  FMNMX.FTZ R12, R61, R12, !PT ;  /* 0x0000000c3d0c7209 */ /* 0x000fe40007810000 */
[----:B------:R-:W-:Y:S02]  /*193c0*/  FSEL R43, R43, -INF , P6 ;  /* 0xff8000002b2b7808 */ /* 0x000fe40003000000 */
[----:B------:R-:W-:-:S04]  /*193d0*/  FMNMX.FTZ R12, R63, R12, !PT ;  /* 0x0000000c3f0c7209 */ /* 0x000fc80007810000 */
[----:B------:R-:W-:-:S04]  /*193e0*/  FMNMX.FTZ R12, R65, R12, !PT ;  /* 0x0000000c410c7209 */ /* 0x000fc80007810000 */
[----:B------:R-:W-:-:S04]  /*193f0*/  FMNMX.FTZ R12, R67, R12, !PT ;  /* 0x0000000c430c7209 */ /* 0x000fc80007810000 */
[----:B------:R-:W-:-:S04]  /*19400*/  FMNMX.FTZ R12, R69, R12, !PT ;  /* 0x0000000c450c7209 */ /* 0x000fc80007810000 */
[----:B------:R-:W-:Y:S02]  /*19410*/  FMNMX.FTZ R12, R71, R12, !PT ;  /* 0x0000000c470c7209 */ /* 0x000fe40007810000 */
[----:B0-----:R-:W-:Y:S02]  /*19420*/  FMNMX.FTZ R6, R4, R11, !PT ;  /* 0x0000000b04067209 */ /* 0x001fe40007810000 */
[----:B------:R-:W-:-:S03]  /*19430*/  FMNMX.FTZ R12, R73, R12, !PT ;  /* 0x0000000c490c7209 */ /* 0x000fc60007810000 */
[----:B------:R-:W0:Y:S01]  /*19440*/  SHFL.BFLY PT, R11, R6, 0x1, 0x1f ;  /* 0x0c201f00060b7f89 */ /* 0x000e2200000e0000 */
[----:B------:R-:W-:-:S04]  /*19450*/  FMNMX.FTZ R12, R75, R12, !PT ;  /* 0x0000000c4b0c7209 */ /* 0x000fc80007810000 */
[----:B------:R-:W-:-:S04]  /*19460*/  FMNMX.FTZ R12, R45, R12, !PT ;  /* 0x0000000c2d0c7209 */ /* 0x000fc80007810000 */
[----:B------:R-:W-:-:S04]  /*19470*/  FMNMX.FTZ R12, R47, R12, !PT ;  /* 0x0000000c2f0c7209 */ /* 0x000fc80007810000 */
[----:B------:R-:W-:-:S04]  /*19480*/  FMNMX.FTZ R12, R49, R12, !PT ;  /* 0x0000000c310c7209 */ /* 0x000fc80007810000 */
[----:B------:R-:W-:-:S04]  /*19490*/  FMNMX.FTZ R12, R51, R12, !PT ;  /* 0x0000000c330c7209 */ /* 0x000fc80007810000 */
[----:B------:R-:W-:Y:S02]  /*194a0*/  FMNMX.FTZ R12, R53, R12, !PT ;  /* 0x0000000c350c7209 */ /* 0x000fe40007810000 */
[----:B0-----:R-:W-:Y:S02]  /*194b0*/  FMNMX.FTZ R11, R6, R11, !PT ;  /* 0x0000000b060b7209 */ /* 0x001fe40007810000 */
[----:B------:R-:W-:Y:S02]  /*194c0*/  FMNMX.FTZ R12, R55, R12, !PT ;  /* 0x0000000c370c7209 */ /* 0x000fe40007810000 */
[----:B------:R-:W-:Y:S01]  /*194d0*/  FSETP.NEU.FTZ.AND P0, PT, R11, -INF , PT ;  /* 0xff8000000b00780b */ /* 0x000fe20003f1d000 */
[----:B------:R-:W-:-:S01]  /*194e0*/  FFMA.FTZ R177, R2, R11, -8 ;  /* 0xc100000002b17423 */ /* 0x000fc2000001000b */
[----:B------:R-:W-:-:S04]  /*194f0*/  FMNMX.FTZ R12, R57, R12, !PT ;  /* 0x0000000c390c7209 */ /* 0x000fc80007810000 */
[----:B------:R-:W-:Y:S02]  /*19500*/  FMNMX.FTZ R12, R59, R12, !PT ;  /* 0x0000000c3b0c7209 */ /* 0x000fe40007810000 */
[----:B------:R-:W-:Y:S02]  /*19510*/  FSEL R177, R177, RZ, P0 ;  /* 0x000000ffb1b17208 */ /* 0x000fe40000000000 */
[----:B------:R-:W-:Y:S02]  /*19520*/  ISETP.NE.AND P0, PT, R20, RZ, PT ;  /* 0x000000ff1400720c */ /* 0x000fe40003f05270 */
[----:B------:R-:W-:Y:S01]  /*19530*/  FMNMX.FTZ R12, R29, R12, !PT ;  /* 0x0000000c1d0c7209 */ /* 0x000fe20007810000 */
[--C-:B------:R-:W-:Y:S01]  /*19540*/  FFMA.FTZ R37, R2, R97, -R177.reuse ;  /* 0x0000006102257223 */ /* 0x100fe200000108b1 */
[----:B------:R-:W-:Y:S01]  /*19550*/  FSEL R33, R34, -INF , P0 ;  /* 0xff80000022217808 */ /* 0x000fe20000000000 */
[C-C-:B------:R-:W-:Y:S01]  /*19560*/  FFMA.FTZ R97, R2.reuse, R115, -R177.reuse ;  /* 0x0000007302617223 */ /* 0x140fe200000108b1 */
[----:B------:R-:W-:Y:S01]  /*19570*/  FMNMX.FTZ R12, R31, R12, !PT ;  /* 0x0000000c1f0c7209 */ /* 0x000fe20007810000 */
[--C-:B------:R-:W-:Y:S01]  /*19580*/  FFMA.FTZ R20, R2, R119, -R177.reuse ;  /* 0x0000007702147223 */ /* 0x100fe200000108b1 */
[----:B------:R-:W-:Y:S01]  /*19590*/  FSEL R115, R38, -INF , P3 ;  /* 0xff80000026737808 */ /* 0x000fe20001800000 */
[C-C-:B------:R-:W-:Y:S01]  /*195a0*/  FFMA.FTZ R4, R2.reuse, R27, -R177.reuse ;  /* 0x0000001b02047223 */ /* 0x140fe200000108b1 */
[----:B------:R-:W-:Y:S01]  /*195b0*/  FMNMX.FTZ R12, R33, R12, !PT ;  /* 0x0000000c210c7209 */ /* 0x000fe20007810000 */
[--C-:B------:R-:W-:Y:S01]  /*195c0*/  FFMA.FTZ R27, R2, R93, -R177.reuse ;  /* 0x0000005d021b7223 */ /* 0x100fe200000108b1 */
[----:B------:R-:W-:Y:S01]  /*195d0*/  ISETP.NE.AND P0, PT, R14, RZ, PT ;  /* 0x000000ff0e00720c */ /* 0x000fe20003f05270 */
[C-C-:B------:R-:W-:Y:S01]  /*195e0*/  FFMA.FTZ R14, R2.reuse, R117, -R177.reuse ;  /* 0x00000075020e7223 */ /* 0x140fe200000108b1 */
[----:B------:R-:W-:Y:S01]  /*195f0*/  FMNMX.FTZ R12, R35, R12, !PT ;  /* 0x0000000c230c7209 */ /* 0x000fe20007810000 */
[C-C-:B------:R-:W-:Y:S01]  /*19600*/  FFMA.FTZ R93, R2.reuse, R105, -R177.reuse ;  /* 0x00000069025d7223 */ /* 0x140fe200000108b1 */
[----:B------:R-:W-:Y:S01]  /*19610*/  FSEL R117, R39, -INF , P4 ;  /* 0xff80000027757808 */ /* 0x000fe20002000000 */
[C-C-:B------:R-:W-:Y:S01]  /*19620*/  FFMA.FTZ R105, R2.reuse, R89, -R177.reuse ;  /* 0x0000005902697223 */ /* 0x140fe200000108b1 */
[----:B------:R-:W-:Y:S01]  /*19630*/  FMNMX.FTZ R12, R115, R12, !PT ;  /* 0x0000000c730c7209 */ /* 0x000fe20007810000 */
[--C-:B------:R-:W-:Y:S01]  /*19640*/  FFMA.FTZ R89, R2, R127, -R177.reuse ;  /* 0x0000007f02597223 */ /* 0x100fe200000108b1 */
[----:B------:R-:W-:Y:S01]  /*19650*/  FSEL R119, R42, -INF , P5 ;  /* 0xff8000002a777808 */ /* 0x000fe20002800000 */
[C-C-:B------:R-:W-:Y:S01]  /*19660*/  FFMA.FTZ R32, R2.reuse, R131, -R177.reuse ;  /* 0x0000008302207223 */ /* 0x140fe200000108b1 */
[----:B------:R-:W-:Y:S01]  /*19670*/  FMNMX.FTZ R12, R117, R12, !PT ;  /* 0x0000000c750c7209 */ /* 0x000fe20007810000 */
[C-C-:B------:R-:W-:Y:S01]  /*19680*/  FFMA.FTZ R26, R2.reuse, R129, -R177.reuse ;  /* 0x00000081021a7223 */ /* 0x140fe200000108b1 */
[----:B------:R-:W-:-:S01]  /*19690*/  FFMA.FTZ R129, R2, R46, -R177 ;  /* 0x0000002e02817223 */ /* 0x000fc200000108b1 */
[C-C-:B------:R-:W-:Y:S01]  /*196a0*/  FFMA.FTZ R46, R2.reuse, R36, -R177.reuse ;  /* 0x00000024022e7223 */ /* 0x140fe200000108b1 */
[----:B------:R-:W-:Y:S01]  /*196b0*/  FMNMX.FTZ R12, R119, R12, !PT ;  /* 0x0000000c770c7209 */ /* 0x000fe20007810000 */
[C-C-:B------:R-:W-:Y:S01]  /*196c0*/  FFMA.FTZ R6, R2.reuse, R109, -R177.reuse ;  /* 0x0000006d02067223 */ /* 0x140fe200000108b1 */
[----:B------:R-:W-:Y:S01]  /*196d0*/  MUFU.EX2 R4, R4 ;  /* 0x0000000400047308 */ /* 0x000fe20000000800 */
[----:B------:R-:W-:-:S01]  /*196e0*/  FFMA.FTZ R8, R2, R111, -R177 ;  /* 0x0000006f02087223 */ /* 0x000fc200000108b1 */
[----:B------:R-:W-:Y:S01]  /*196f0*/  FMNMX.FTZ R12, R43, R12, !PT ;  /* 0x0000000c2b0c7209 */ /* 0x000fe20007810000 */
[----:B------:R-:W-:-:S01]  /*19700*/  FFMA.FTZ R41, R2, R101, -R177 ;  /* 0x0000006502297223 */ /* 0x000fc200000108b1 */
[C-C-:B------:R-:W-:Y:S01]  /*19710*/  FFMA.FTZ R10, R2.reuse, R113, -R177.reuse ;  /* 0x00000071020a7223 */ /* 0x140fe200000108b1 */
[----:B------:R-:W-:-:S01]  /*19720*/  FFMA.FTZ R101, R2, R121, -R177 ;  /* 0x0000007902657223 */ /* 0x000fc200000108b1 */
[C-C-:B------:R-:W-:Y:S01]  /*19730*/  FFMA.FTZ R24, R2.reuse, R123, -R177.reuse ;  /* 0x0000007b02187223 */ /* 0x140fe200000108b1 */
[----:B------:R-:W0:Y:S01]  /*19740*/  SHFL.BFLY PT, R127, R12, 0x2, 0x1f ;  /* 0x0c401f000c7f7f89 */ /* 0x000e2200000e0000 */
[----:B------:R-:W-:Y:S01]  /*19750*/  MUFU.EX2 R27, R27 ;  /* 0x0000001b001b7308 */ /* 0x000fe20000000800 */
[----:B------:R-:W-:-:S01]  /*19760*/  FFMA.FTZ R85, R2, R85, -R177 ;  /* 0x0000005502557223 */ /* 0x000fc200000108b1 */
[C-C-:B------:R-:W-:Y:S01]  /*19770*/  FFMA.FTZ R28, R2.reuse, R125, -R177.reuse ;  /* 0x0000007d021c7223 */ /* 0x140fe200000108b1 */
[----:B------:R-:W-:-:S01]  /*19780*/  FFMA.FTZ R111, R2, R133, -R177 ;  /* 0x00000085026f7223 */ /* 0x000fc200000108b1 */
[C-C-:B------:R-:W-:Y:S01]  /*19790*/  FFMA.FTZ R30, R2.reuse, R135, -R177.reuse ;  /* 0x00000087021e7223 */ /* 0x140fe200000108b1 */
        /* <DEDUP_REMOVED lines=11> */
[----:B------:R-:W1:Y:S01]  /*19850*/  MUFU.EX2 R37, R37 ;  /* 0x0000002500257308 */ /* 0x000e620000000800 */
[----:B------:R-:W-:-:S01]  /*19860*/  FFMA.FTZ R125, R2, R159, -R177 ;  /* 0x0000009f027d7223 */ /* 0x000fc200000108b1 */
[C-C-:B------:R-:W-:Y:S01]  /*19870*/  FFMA.FTZ R48, R2.reuse, R48, -R177.reuse ;  /* 0x0000003002307223 */ /* 0x140fe200000108b1 */
[----:B------:R-:W-:-:S01]  /*19880*/  FFMA.FTZ R52, R2, R161, -R177 ;  /* 0x000000a102347223 */ /* 0x000fc200000108b1 */
[C-C-:B------:R-:W-:Y:S01]  /*19890*/  FFMA.FTZ R36, R2.reuse, R167, -R177.reuse ;  /* 0x000000a702247223 */ /* 0x140fe200000108b1 */
[----:B------:R-:W-:-:S01]  /*198a0*/  FFMA.FTZ R133, R2, R165, -R177 ;  /* 0x000000a502857223 */ /* 0x000fc200000108b1 */
[--C-:B------:R-:W-:Y:S01]  /*198b0*/  FFMA.FTZ R44, R2, R44, -R177.reuse ;  /* 0x0000002c022c7223 */ /* 0x100fe200000108b1 */
[----:B0-----:R-:W-:Y:S01]  /*198c0*/  FMNMX.FTZ R54, R12, R127, !PT ;  /* 0x0000007f0c367209 */ /* 0x001fe20007810000 */
[----:B------:R-:W-:Y:S01]  /*198d0*/  MUFU.EX2 R8, R8 ;  /* 0x0000000800087308 */ /* 0x000fe20000000800 */
[----:B------:R-:W-:-:S03]  /*198e0*/  FFMA.FTZ R127, R2, R163, -R177 ;  /* 0x000000a3027f7223 */ /* 0x000fc600000108b1 */
[----:B------:R-:W0:Y:S04]  /*198f0*/  SHFL.BFLY PT, R131, R54, 0x1, 0x1f ;  /* 0x0c201f0036837f89 */ /* 0x000e2800000e0000 */
[----:B------:R-:W-:Y:S01]  /*19900*/  MUFU.EX2 R41, R41 ;  /* 0x0000002900297308 */ /* 0x000fe20000000800 */
[----:B-1----:R-:W-:-:S04]  /*19910*/  F2FP.SATFINITE.E4M3.F32.PACK_AB_MERGE_C R176, R37, R6, RZ ;  /* 0x0000000625b0723e */ /* 0x002fc800048070ff */
[----:B------:R-:W-:-:S03]  /*19920*/  F2FP.SATFINITE.E4M3.F32.PACK_AB_MERGE_C R176, R27, R4, R176 ;  /* 0x000000041bb0723e */ /* 0x000fc600048070b0 */
[----:B------:R-:W-:Y:S08]  /*19930*/  MUFU.EX2 R10, R10 ;  /* 0x0000000a000a7308 */ /* 0x000ff00000000800 */
[----:B------:R-:W1:Y:S01]  /*19940*/  MUFU.EX2 R93, R93 ;  /* 0x0000005d005d7308 */ /* 0x000e620000000800 */
[----:B0-----:R-:W-:-:S04]  /*19950*/  FMNMX.FTZ R12, R54, R131, !PT ;  /* 0x00000083360c7209 */ /* 0x001fc80007810000 */
[----:B------:R-:W-:Y:S01]  /*19960*/  FSETP.NEU.FTZ.AND P2, PT, R12, -INF , PT ;  /* 0xff8000000c00780b */ /* 0x000fe20003f5d000 */
[----:B------:R-:W-:-:S02]  /*19970*/  FFMA.FTZ R54, R2, R12, -8 ;  /* 0xc100000002367423 */ /* 0x000fc4000001000c */
[----:B------:R-:W-:Y:S03]  /*19980*/  MUFU.EX2 R131, R46 ;  /* 0x0000002e00837308 */ /* 0x000fe60000000800 */
[----:B------:R-:W-:Y:S02]  /*19990*/  FSEL R54, R54, RZ, P2 ;  /* 0x000000ff36367208 */ /* 0x000fe40001000000 */
[----:B-1----:R-:W-:-:S03]  /*199a0*/  F2FP.SATFINITE.E4M3.F32.PACK_AB_MERGE_C R178, R93, R10, RZ ;  /* 0x0000000a5db2723e */ /* 0x002fc600048070ff */
        /* <DEDUP_REMOVED lines=12> */
[----:B------:R-:W-:Y:S01]  /*19a70*/  FADD.FTZ R67, R4, R27 ;  /* 0x0000001b04437221 */ /* 0x000fe20000010000 */
[----:B------:R-:W-:-:S01]  /*19a80*/  FFMA.FTZ R66, R2, R107, -R54 ;  /* 0x0000006b02427223 */ /* 0x000fc20000010836 */
[C-C-:B------:R-:W-:Y:S01]  /*19a90*/  FFMA.FTZ R5, R2.reuse, R5, -R54.reuse ;  /* 0x0000000502057223 */ /* 0x140fe20000010836 */
[----:B------:R-:W-:-:S01]  /*19aa0*/  FFMA.FTZ R68, R2, R7, -R54 ;  /* 0x0000000702447223 */ /* 0x000fc20000010836 */
[----:B------:R0:W1:Y:S01]  /*19ab0*/  MUFU.EX2 R46, R60 ;  /* 0x0000003c002e7308 */ /* 0x0000620000000800 */
[----:B------:R-:W-:-:S01]  /*19ac0*/  FADD.FTZ R76, R6, R67 ;  /* 0x00000043064c7221 */ /* 0x000fc20000010000 */
[----:B------:R-:W-:Y:S01]  /*19ad0*/  FFMA.FTZ R67, R2, R45, -R54 ;  /* 0x0000002d02437223 */ /* 0x000fe20000010836 */
[----:B------:R-:W-:-:S02]  /*19ae0*/  @!P1 VIADD R45, R3, 0x29840 ;  /* 0x00029840032d9836 */ /* 0x000fc40000000000 */
[C-C-:B------:R-:W-:Y:S01]  /*19af0*/  FFMA.FTZ R7, R2.reuse, R77, -R54.reuse ;  /* 0x0000004d02077223 */ /* 0x140fe20000010836 */
[----:B------:R-:W-:-:S01]  /*19b00*/  FFMA.FTZ R62, R2, R87, -R54 ;  /* 0x00000057023e7223 */ /* 0x000fc20000010836 */
[C-C-:B------:R-:W-:Y:S01]  /*19b10*/  FFMA.FTZ R72, R2.reuse, R81, -R54.reuse ;  /* 0x0000005102487223 */ /* 0x140fe20000010836 */
[----:B------:R-:W-:-:S01]  /*19b20*/  FFMA.FTZ R77, R2, R91, -R54 ;  /* 0x0000005b024d7223 */ /* 0x000fc20000010836 */
[----:B------:R-:W2:Y:S01]  /*19b30*/  MUFU.EX2 R58, R58 ;  /* 0x0000003a003a7308 */ /* 0x000ea20000000800 */
[----:B0-----:R-:W-:-:S01]  /*19b40*/  FFMA.FTZ R60, R2, R79, -R54 ;  /* 0x0000004f023c7223 */ /* 0x001fc20000010836 */
[C-C-:B------:R-:W-:Y:S01]  /*19b50*/  FFMA.FTZ R79, R2.reuse, R83, -R54.reuse ;  /* 0x00000053024f7223 */ /* 0x140fe20000010836 */
[----:B------:R-:W-:Y:S01]  /*19b60*/  @!P1 PRMT R45, RZ, 0x654, R45 ;  /* 0x00000654ff2d9816 */ /* 0x000fe2000000002d */
[C-C-:B------:R-:W-:Y:S01]  /*19b70*/  FFMA.FTZ R64, R2.reuse, R63, -R54.reuse ;  /* 0x0000003f02407223 */ /* 0x140fe20000010836 */
[----:B------:R-:W-:-:S01]  /*19b80*/  FFMA.FTZ R63, R2, R65, -R54 ;  /* 0x00000041023f7223 */ /* 0x000fc20000010836 */
[----:B------:R-:W-:Y:S01]  /*19b90*/  FFMA.FTZ R70, R2, R71, -R54 ;  /* 0x0000004702467223 */ /* 0x000fe20000010836 */
[----:B------:R0:W-:Y:S01]  /*19ba0*/  @!P1 SYNCS.ARRIVE.TRANS64.RED.A1T0 RZ, [R45+URZ], RZ ;  /* 0x000000ff2dff99a7 */ /* 0x0001e2000810043f */
[----:B------:R-:W3:Y:S01]  /*19bb0*/  MUFU.EX2 R95, R95 ;  /* 0x0000005f005f7308 */ /* 0x000ee20000000800 */
[----:B-1----:R-:W-:-:S01]  /*19bc0*/  FADD.FTZ R69, R9, R46 ;  /* 0x0000002e09457221 */ /* 0x002fc20000010000 */
[C-C-:B------:R-:W-:Y:S01]  /*19bd0*/  FFMA.FTZ R65, R2.reuse, R73, -R54.reuse ;  /* 0x0000004902417223 */ /* 0x140fe20000010836 */
[----:B------:R-:W-:-:S01]  /*19be0*/  FFMA.FTZ R78, R2, R75, -R54 ;  /* 0x0000004b024e7223 */ /* 0x000fc20000010836 */
[C-C-:B------:R-:W-:Y:S01]  /*19bf0*/  FFMA.FTZ R53, R2.reuse, R53, -R54.reuse ;  /* 0x0000003502357223 */ /* 0x140fe20000010836 */
[----:B------:R-:W-:-:S01]  /*19c00*/  FFMA.FTZ R57, R2, R57, -R54 ;  /* 0x0000003902397223 */ /* 0x000fc20000010836 */
[----:B------:R-:W-:Y:S01]  /*19c10*/  F2FP.SATFINITE.E4M3.F32.PACK_AB_MERGE_C R178, R41, R8, R178 ;  /* 0x0000000829b2723e */ /* 0x000fe200048070b2 */
[----:B0-----:R-:W-:-:S01]  /*19c20*/  FFMA.FTZ R45, R2, R49, -R54 ;  /* 0x00000031022d7223 */ /* 0x001fc20000010836 */
[----:B------:R-:W0:Y:S01]  /*19c30*/  MUFU.EX2 R13, R13 ;  /* 0x0000000d000d7308 */ /* 0x000e220000000800 */
[----:B--2---:R-:W-:-:S01]  /*19c40*/  FADD.FTZ R80, R58, R69 ;  /* 0x000000453a507221 */ /* 0x004fc20000010000 */
[----:B------:R-:W-:Y:S01]  /*19c50*/  FADD.FTZ R69, R37, R76 ;  /* 0x0000004c25457221 */ /* 0x000fe20000010000 */
[----:B------:R-:W-:-:S01]  /*19c60*/  FFMA.FTZ R76, R2, R47, -R54 ;  /* 0x0000002f024c7223 */ /* 0x000fc20000010836 */
[C-C-:B------:R-:W-:Y:S01]  /*19c70*/  FFMA.FTZ R59, R2.reuse, R59, -R54.reuse ;  /* 0x0000003b023b7223 */ /* 0x140fe20000010836 */
[----:B------:R-:W-:-:S01]  /*19c80*/  FFMA.FTZ R31, R2, R31, -R54 ;  /* 0x0000001f021f7223 */ /* 0x000fc20000010836 */
[----:B------:R-:W-:Y:S01]  /*19c90*/  FADD.FTZ R82, R8, R69 ;  /* 0x0000004508527221 */ /* 0x000fe20000010000 */
[----:B------:R-:W-:-:S01]  /*19ca0*/  FFMA.FTZ R33, R2, R33, -R54 ;  /* 0x0000002102217223 */ /* 0x000fc20000010836 */
[----:B------:R-:W1:Y:S01]  /*19cb0*/  MUFU.EX2 R56, R56 ;  /* 0x0000003800387308 */ /* 0x000e620000000800 */
[----:B---3--:R-:W-:-:S01]  /*19cc0*/  FADD.FTZ R80, R95, R80 ;  /* 0x000000505f507221 */ /* 0x008fc20000010000 */
[----:B------:R-:W-:Y:S01]  /*19cd0*/  FADD.FTZ R47, R41, R82 ;  /* 0x00000052292f7221 */ /* 0x000fe20000010000 */
[----:B------:R-:W-:-:S01]  /*19ce0*/  FFMA.FTZ R82, R2, R51, -R54 ;  /* 0x0000003302527223 */ /* 0x000fc20000010836 */
[C-C-:B------:R-:W-:Y:S01]  /*19cf0*/  FFMA.FTZ R35, R2.reuse, R35, -R54.reuse ;  /* 0x0000002302237223 */ /* 0x140fe20000010836 */
[----:B------:R-:W-:-:S01]  /*19d00*/  FFMA.FTZ R115, R2, R115, -R54 ;  /* 0x0000007302737223 */ /* 0x000fc20000010836 */
[----:B------:R-:W-:Y:S01]  /*19d10*/  FADD.FTZ R84, R10, R47 ;  /* 0x0000002f0a547221 */ /* 0x000fe20000010000 */
[----:B------:R-:W-:-:S01]  /*19d20*/  FFMA.FTZ R117, R2, R117, -R54 ;  /* 0x0000007502757223 */ /* 0x000fc20000010836 */
[----:B------:R-:W2:Y:S01]  /*19d30*/  MUFU.EX2 R15, R15 ;  /* 0x0000000f000f7308 */ /* 0x000ea20000000800 */
[----:B0-----:R-:W-:-:S01]  /*19d40*/  FADD.FTZ R69, R13, R80 ;  /* 0x000000500d457221 */ /* 0x001fc20000010000 */
[----:B------:R-:W-:Y:S01]  /*19d50*/  FADD.FTZ R49, R93, R84 ;  /* 0x000000545d317221 */ /* 0x000fe20000010000 */
[----:B------:R-:W-:-:S01]  /*19d60*/  FFMA.FTZ R119, R2, R119, -R54 ;  /* 0x0000007702777223 */ /* 0x000fc20000010836 */
[----:B------:R-:W-:Y:S01]  /*19d70*/  FFMA.FTZ R43, R2, R43, -R54 ;  /* 0x0000002b022b7223 */ /* 0x000fe20000010836 */
[----:B------:R-:W-:Y:S01]  /*19d80*/  F2FP.SATFINITE.E4M3.F32.PACK_AB_MERGE_C R177, R95, R58, RZ ;  /* 0x0000003a5fb1723e */ /* 0x000fe200048070ff */
[----:B------:R-:W-:Y:S01]  /*19d90*/  FADD.FTZ R86, R14, R49 ;  /* 0x000000310e567221 */ /* 0x000fe20000010000 */
[----:B------:R-:W-:Y:S01]  /*19da0*/  IMAD.MOV.U32 R41, RZ, RZ, R25 ;  /* 0x000000ffff297224 */ /* 0x000fe200078e0019 */
[----:B------:R-:W0:Y:S01]  /*19db0*/  MUFU.EX2 R66, R66 ;  /* 0x0000004200427308 */ /* 0x000e220000000800 */
[----:B-1----:R-:W-:-:S01]  /*19dc0*/  FADD.FTZ R80, R56, R69 ;  /* 0x0000004538507221 */ /* 0x002fc20000010000 */
[----:B------:R-:W-:Y:S01]  /*19dd0*/  F2FP.SATFINITE.E4M3.F32.PACK_AB_MERGE_C R177, R46, R9, R177 ;  /* 0x000000092eb1723e */ /* 0x000fe200048070b1 */
[----:B------:R-:W-:-:S02]  /*19de0*/  IMAD.MOV.U32 R46, RZ, RZ, R25 ;  /* 0x000000ffff2e7224 */ /* 0x000fc400078e0019 */
[--C-:B------:R-:W-:Y:S02]  /*19df0*/  IMAD.MOV.U32 R58, RZ, RZ, R25.reuse ;  /* 0x000000ffff3a7224 */ /* 0x100fe400078e0019 */
[----:B------:R-:W-:Y:S01]  /*19e00*/  IMAD.MOV.U32 R69, RZ, RZ, R25 ;  /* 0x000000ffff457224 */ /* 0x000fe200078e0019 */
[----:B------:R-:W1:Y:S01]  /*19e10*/  MUFU.EX2 R5, R5 ;  /* 0x0000000500057308 */ /* 0x000e620000000800 */
[----:B--2---:R-:W-:-:S01]  /*19e20*/  FADD.FTZ R47, R15, R80 ;  /* 0x000000500f2f7221 */ /* 0x004fc20000010000 */
[----:B------:R-:W-:Y:S01]  /*19e30*/  FFMA.FTZ R80, R2, R55, -R54 ;  /* 0x0000003702507223 */ /* 0x000fe20000010836 */
[--C-:B------:R-:W-:Y:S02]  /*19e40*/  IMAD.MOV.U32 R55, RZ, RZ, R25.reuse ;  /* 0x000000ffff377224 */ /* 0x100fe400078e0019 */
[--C-:B------:R-:W-:Y:S02]  /*19e50*/  IMAD.MOV.U32 R71, RZ, RZ, R25.reuse ;  /* 0x000000ffff477224 */ /* 0x100fe400078e0019 */
[----:B------:R-:W-:Y:S01]  /*19e60*/  IMAD.MOV.U32 R73, RZ, RZ, R25 ;  /* 0x000000ffff497224 */ /* 0x000fe200078e0019 */
[----:B------:R-:W2:Y:S01]  /*19e70*/  MUFU.EX2 R97, R97 ;  /* 0x0000006100617308 */ /* 0x000ea20000000800 */
[----:B0-----:R-:W-:-:S01]  /*19e80*/  FADD.FTZ R84, R66, R47 ;  /* 0x0000002f42547221 */ /* 0x001fc20000010000 */
[----:B------:R-:W-:Y:S01]  /*19e90*/  F2FP.SATFINITE.E4M3.F32.PACK_AB_MERGE_C R179, R66, R15, RZ ;  /* 0x0000000f42b3723e */ /* 0x000fe200048070ff */
[--C-:B------:R-:W-:Y:S01]  /*19ea0*/  IMAD.MOV.U32 R75, RZ, RZ, R25.reuse ;  /* 0x000000ffff4b7224 */ /* 0x100fe200078e0019 */
[----:B------:R-:W-:Y:S01]  /*19eb0*/  MOV R66, R25 ;  /* 0x0000001900427202 */ /* 0x000fe20000000f00 */
[----:B------:R-:W-:Y:S01]  /*19ec0*/  IMAD.MOV.U32 R81, RZ, RZ, R25 ;  /* 0x000000ffff517224 */ /* 0x000fe200078e0019 */
[----:B------:R-:W-:Y:S01]  /*19ed0*/  F2FP.SATFINITE.E4M3.F32.PACK_AB_MERGE_C R179, R56, R13, R179 ;  /* 0x0000000d38b3723e */ /* 0x000fe200048070b3 */
[----:B------:R-:W-:Y:S01]  /*19ee0*/  IMAD.MOV.U32 R56, RZ, RZ, R25 ;  /* 0x000000ffff387224 */ /* 0x000fe200078e0019 */
[----:B------:R-:W0:Y:S01]  /*19ef0*/  MUFU.EX2 R60, R60 ;  /* 0x0000003c003c7308 */ /* 0x000e220000000800 */
[----:B-1----:R-:W-:-:S01]  /*19f00*/  FADD.FTZ R47, R5, R84 ;  /* 0x00000054052f7221 */ /* 0x002fc20000010000 */
[----:B------:R-:W-:-:S02]  /*19f10*/  IMAD.MOV.U32 R83, RZ, RZ, R25 ;  /* 0x000000ffff537224 */ /* 0x000fc400078e0019 */
[----:B------:R-:W-:-:S04]  /*19f20*/  IMAD.MOV.U32 R87, RZ, RZ, R25 ;  /* 0x000000ffff577224 */ /* 0x000fc800078e0019 */
[----:B------:R-:W1:Y:S01]  /*19f30*/  MUFU.EX2 R20, R20 ;  /* 0x0000001400147308 */ /* 0x000e620000000800 */
[----:B--2---:R-:W-:-:S07]  /*19f40*/  FADD.FTZ R49, R97, R86 ;  /* 0x0000005661317221 */ /* 0x004fce0000010000 */
[----:B------:R-:W2:Y:S01]  /*19f50*/  MUFU.EX2 R68, R68 ;  /* 0x0000004400447308 */ /* 0x000ea20000000800 */
[----:B0-----:R-:W-:-:S01]  /*19f60*/  FADD.FTZ R51, R60, R47 ;  /* 0x0000002f3c337221 */ /* 0x001fc20000010000 */
[----:B------:R-:W-:Y:S01]  /*19f70*/  FFMA.FTZ R47, R2, R29, -R54 ;  /* 0x0000001d022f7223 */ /* 0x000fe20000010836 */
[----:B------:R-:W-:-:S05]  /*19f80*/  MOV R54, R25 ;  /* 0x0000001900367202 */ /* 0x000fca0000000f00 */
[----:B------:R-:W0:Y:S01]  /*19f90*/  MUFU.EX2 R101, R101 ;  /* 0x0000006500657308 */ /* 0x000e220000000800 */
[----:B-1----:R-:W-:-:S07]  /*19fa0*/  FADD.FTZ R84, R20, R49 ;  /* 0x0000003114547221 */ /* 0x002fce0000010000 */
[----:B------:R-:W1:Y:S01]  /*19fb0*/  MUFU.EX2 R79, R79 ;  /* 0x0000004f004f7308 */ /* 0x000e620000000800 */
[----:B--2---:R-:W-:-:S07]  /*19fc0*/  FADD.FTZ R86, R68, R51 ;  /* 0x0000003344567221 */ /* 0x004fce0000010000 */
[----:B------:R-:W2:Y:S01]  /*19fd0*/  MUFU.EX2 R24, R24 ;  /* 0x0000001800187308 */ /* 0x000ea20000000800 */
[----:B0-----:R-:W-:-:S01]  /*19fe0*/  FADD.FTZ R49, R101, R84 ;  /* 0x0000005465317221 */ /* 0x001fc20000010000 */
[----:B------:R-:W-:-:S04]  /*19ff0*/  F2FP.SATFINITE.E4M3.F32.PACK_AB_MERGE_C R180, R101, R20, RZ ;  /* 0x0000001465b4723e */ /* 0x000fc800048070ff */
[----:B------:R-:W-:Y:S02]  /*1a000*/  F2FP.SATFINITE.E4M3.F32.PACK_AB_MERGE_C R180, R97, R14, R180 ;  /* 0x0000000e61b4723e */ /* 0x000fe400048070b4 */
[----:B------:R-:W0:Y:S01]  /*1a010*/  MUFU.EX2 R7, R7 ;  /* 0x0000000700077308 */ /* 0x000e220000000800 */
[----:B-1----:R-:W-:-:S01]  /*1a020*/  FADD.FTZ R86, R79, R86 ;  /* 0x000000564f567221 */ /* 0x002fc20000010000 */
[----:B------:R-:W-:Y:S01]  /*1a030*/  F2FP.SATFINITE.E4M3.F32.PACK_AB_MERGE_C R181, R79, R68, RZ ;  /* 0x000000444fb5723e */ /* 0x000fe200048070ff */
[--C-:B------:R-:W-:Y:S02]  /*1a040*/  IMAD.MOV.U32 R68, RZ, RZ, R25.reuse ;  /* 0x000000ffff447224 */ /* 0x100fe400078e0019 */
[----:B------:R-:W-:Y:S01]  /*1a050*/  IMAD.MOV.U32 R79, RZ, RZ, R25 ;  /* 0x000000ffff4f7224 */ /* 0x000fe200078e0019 */
[----:B------:R-:W-:Y:S02]  /*1a060*/  F2FP.SATFINITE.E4M3.F32.PACK_AB_MERGE_C R181, R60, R5, R181 ;  /* 0x000000053cb5723e */ /* 0x000fe400048070b5 */
[----:B------:R-:W1:Y:S01]  /*1a070*/  MUFU.EX2 R85, R85 ;  /* 0x0000005500557308 */ /* 0x000e620000000800 */
[----:B--2---:R-:W-:-:S01]  /*1a080*/  FADD.FTZ R84, R24, R49 ;  /* 0x0000003118547221 */ /* 0x004fc20000010000 */
[----:B------:R-:W-:-:S06]  /*1a090*/  MOV R60, R25 ;  /* 0x00000019003c7202 */ /* 0x000fcc0000000f00 */
[----:B------:R-:W2:Y:S01]  /*1a0a0*/  MUFU.EX2 R62, R62 ;  /* 0x0000003e003e7308 */ /* 0x000ea20000000800 */
[----:B0-----:R-:W-:-:S07]  /*1a0b0*/  FADD.FTZ R49, R7, R86 ;  /* 0x0000005607317221 */ /* 0x001fce0000010000 */
[----:B------:R-:W0:Y:S01]  /*1a0c0*/  MUFU.EX2 R28, R28 ;  /* 0x0000001c001c7308 */ /* 0x000e220000000800 */
[----:B-1----:R-:W-:-:S07]  /*1a0d0*/  FADD.FTZ R51, R85, R84 ;  /* 0x0000005455337221 */ /* 0x002fce0000010000 */
[----:B------:R-:W1:Y:S01]  /*1a0e0*/  MUFU.EX2 R72, R72 ;  /* 0x0000004800487308 */ /* 0x000e620000000800 */
[----:B--2---:R-:W-:-:S07]  /*1a0f0*/  FADD.FTZ R49, R62, R49 ;  /* 0x000000313e317221 */ /* 0x004fce0000010000 */
[----:B------:R-:W2:Y:S01]  /*1a100*/  MUFU.EX2 R105, R105 ;  /* 0x0000006900697308 */ /* 0x000ea20000000800 */
[----:B0-----:R-:W-:-:S01]  /*1a110*/  FADD.FTZ R84, R28, R51 ;  /* 0x000000331c547221 */ /* 0x001fc20000010000 */
[----:B------:R-:W-:-:S06]  /*1a120*/  IMAD.MOV.U32 R51, RZ, RZ, R25 ;  /* 0x000000ffff337224 */ /* 0x000fcc00078e0019 */
[----:B------:R-:W0:Y:S01]  /*1a130*/  MUFU.EX2 R77, R77 ;  /* 0x0000004d004d7308 */ /* 0x000e220000000800 */
[----:B-1----:R-:W-:-:S07]  /*1a140*/  FADD.FTZ R86, R72, R49 ;  /* 0x0000003148567221 */ /* 0x002fce0000010000 */
[----:B------:R-:W1:Y:S01]  /*1a150*/  MUFU.EX2 R26, R26 ;  /* 0x0000001a001a7308 */ /* 0x000e620000000800 */
[----:B--2---:R-:W-:-:S01]  /*1a160*/  FADD.FTZ R49, R105, R84 ;  /* 0x0000005469317221 */ /* 0x004fc20000010000 */
[----:B------:R-:W-:Y:S02]  /*1a170*/  F2FP.SATFINITE.E4M3.F32.PACK_AB_MERGE_C R182, R105, R28, RZ ;  /* 0x0000001c69b6723e */ /* 0x000fe400048070ff */
[----:B------:R-:W-:Y:S02]  /*1a180*/  MOV R84, R25 ;  /* 0x0000001900547202 */ /* 0x000fe40000000f00 */
[----:B------:R-:W-:Y:S01]  /*1a190*/  F2FP.SATFINITE.E4M3.F32.PACK_AB_MERGE_C R182, R85, R24, R182 ;  /* 0x0000001855b6723e */ /* 0x000fe200048070b6 */
[----:B------:R-:W-:Y:S01]  /*1a1a0*/  IMAD.MOV.U32 R85, RZ, RZ, R25 ;  /* 0x000000ffff557224 */ /* 0x000fe200078e0019 */
[----:B------:R-:W2:Y:S01]  /*1a1b0*/  MUFU.EX2 R21, R21 ;  /* 0x0000001500157308 */ /* 0x000ea20000000800 */
[----:B0-----:R-:W-:-:S01]  /*1a1c0*/  FADD.FTZ R86, R77, R86 ;  /* 0x000000564d567221 */ /* 0x001fc20000010000 */
[----:B------:R-:W-:Y:S01]  /*1a1d0*/  F2FP.SATFINITE.E4M3.F32.PACK_AB_MERGE_C R72, R77, R72, RZ ;  /* 0x000000484d48723e */ /* 0x000fe200048070ff */
[----:B------:R-:W-:Y:S01]  /*1a1e0*/  IMAD.MOV.U32 R77, RZ, RZ, R25 ;  /* 0x000000ffff4d7224 */ /* 0x000fe200078e0019 */
[----:B------:R-:W-:-:S02]  /*1a1f0*/  MOV R24, R25 ;  /* 0x0000001900187202 */ /* 0x000fc40000000f00 */
[----:B------:R-:W-:Y:S01]  /*1a200*/  F2FP.SATFINITE.E4M3.F32.PACK_AB_MERGE_C R183, R62, R7, R72 ;  /* 0x000000073eb7723e */ /* 0x000fe20004807048 */
[----:B------:R-:W-:Y:S01]  /*1a210*/  IMAD.MOV.U32 R62, RZ, RZ, R25 ;  /* 0x000000ffff3e7224 */ /* 0x000fe200078e0019 */
[----:B------:R-:W0:Y:S01]  /*1a220*/  MUFU.EX2 R89, R89 ;  /* 0x0000005900597308 */ /* 0x000e220000000800 */
[----:B-1----:R-:W-:-:S01]  /*1a230*/  FADD.FTZ R6, R26, R49 ;  /* 0x000000311a067221 */ /* 0x002fc20000010000 */
[----:B------:R-:W-:-:S06]  /*1a240*/  MOV R72, R25 ;  /* 0x0000001900487202 */ /* 0x000fcc0000000f00 */
[----:B------:R-:W1:Y:S01]  /*1a250*/  MUFU.EX2 R64, R64 ;  /* 0x0000004000407308 */ /* 0x000e620000000800 */
[----:B--2---:R-:W-:-:S01]  /*1a260*/  FADD.FTZ R37, R21, R86 ;  /* 0x0000005615257221 */ /* 0x004fc20000010000 */
[----:B------:R-:W-:-:S06]  /*1a270*/  IMAD.MOV.U32 R86, RZ, RZ, R25 ;  /* 0x000000ffff567224 */ /* 0x000fcc00078e0019 */
[----:B------:R-:W2:Y:S01]  /*1a280*/  MUFU.EX2 R32, R32 ;  /* 0x0000002000207308 */ /* 0x000ea20000000800 */
[----:B0-----:R-:W-:-:S07]  /*1a290*/  FADD.FTZ R49, R89, R6 ;  /* 0x0000000659317221 */ /* 0x001fce0000010000 */
[----:B------:R-:W0:Y:S01]  /*1a2a0*/  MUFU.EX2 R63, R63 ;  /* 0x0000003f003f7308 */ /* 0x000e220000000800 */
[----:B-1----:R-:W-:-:S07]  /*1a2b0*/  FADD.FTZ R6, R64, R37 ;  /* 0x0000002540067221 */ /* 0x002fce0000010000 */
[----:B------:R-:W1:Y:S01]  /*1a2c0*/  MUFU.EX2 R111, R111 ;  /* 0x0000006f006f7308 */ /* 0x000e620000000800 */
[----:B--2---:R-:W-:-:S01]  /*1a2d0*/  FADD.FTZ R20, R32, R49 ;  /* 0x0000003120147221 */ /* 0x004fc20000010000 */
[----:B------:R-:W-:-:S06]  /*1a2e0*/  IMAD.MOV.U32 R49, RZ, RZ, R25 ;  /* 0x000000ffff317224 */ /* 0x000fcc00078e0019 */
[----:B------:R-:W2:Y:S01]  /*1a2f0*/  MUFU.EX2 R74, R74 ;  /* 0x0000004a004a7308 */ /* 0x000ea20000000800 */
[----:B0-----:R-:W-:-:S07]  /*1a300*/  FADD.FTZ R37, R63, R6 ;  /* 0x000000063f257221 */ /* 0x001fce0000010000 */
[----:B------:R-:W0:Y:S01]  /*1a310*/  MUFU.EX2 R61, R61 ;  /* 0x0000003d003d7308 */ /* 0x000e220000000800 */
[C---:B-1----:R-:W-:Y:S01]  /*1a320*/  F2FP.SATFINITE.E4M3.F32.PACK_AB_MERGE_C R184, R111.reuse, R32, RZ ;  /* 0x000000206fb8723e */ /* 0x042fe200048070ff */
[----:B------:R-:W-:Y:S01]  /*1a330*/  FADD.FTZ R111, R111, R20 ;  /* 0x000000146f6f7221 */ /* 0x000fe20000010000 */
[--C-:B------:R-:W-:Y:S02]  /*1a340*/  IMAD.MOV.U32 R32, RZ, RZ, R25.reuse ;  /* 0x000000ffff207224 */ /* 0x100fe400078e0019 */
[----:B------:R-:W-:Y:S01]  /*1a350*/  F2FP.SATFINITE.E4M3.F32.PACK_AB_MERGE_C R184, R89, R26, R184 ;  /* 0x0000001a59b8723e */ /* 0x000fe200048070b8 */
[----:B------:R-:W-:Y:S02]  /*1a360*/  IMAD.MOV.U32 R26, RZ, RZ, R25 ;  /* 0x000000ffff1a7224 */ /* 0x000fe400078e0019 */
[----:B------:R-:W1:Y:S01]  /*1a370*/  MUFU.EX2 R70, R70 ;  /* 0x0000004600467308 */ /* 0x000e620000000800 */
[----:B--2---:R-:W-:-:S01]  /*1a380*/  FADD.FTZ R20, R74, R37 ;  /* 0x000000254a147221 */ /* 0x004fc20000010000 */
[----:B------:R-:W-:Y:S01]  /*1a390*/  F2FP.SATFINITE.E4M3.F32.PACK_AB_MERGE_C R63, R74, R63, RZ ;  /* 0x0000003f4a3f723e */ /* 0x000fe200048070ff */
[----:B------:R-:W-:-:S03]  /*1a3a0*/  IMAD.MOV.U32 R74, RZ, RZ, R25 ;  /* 0x000000ffff4a7224 */ /* 0x000fc600078e0019 */
[----:B------:R-:W-:Y:S01]  /*1a3b0*/  F2FP.SATFINITE.E4M3.F32.PACK_AB_MERGE_C R185, R64, R21, R63 ;  /* 0x0000001540b9723e */ /* 0x000fe2000480703f */
[----:B------:R-:W-:Y:S01]  /*1a3c0*/  IMAD.MOV.U32 R63, RZ, RZ, R25 ;  /* 0x000000ffff3f7224 */ /* 0x000fe200078e0019 */
[----:B------:R-:W2:Y:S01]  /*1a3d0*/  MUFU.EX2 R30, R30 ;  /* 0x0000001e001e7308 */ /* 0x000ea20000000800 */
[----:B0-----:R-:W-:-:S01]  /*1a3e0*/  FADD.FTZ R15, R61, R20 ;  /* 0x000000143d0f7221 */ /* 0x001fc20000010000 */
[----:B------:R-:W-:-:S06]  /*1a3f0*/  IMAD.MOV.U32 R64, RZ, RZ, R25 ;  /* 0x000000ffff407224 */ /* 0x000fcc00078e0019 */
        /* <DEDUP_REMOVED lines=8> */
[----:B------:R1:W3:Y:S01]  /*1a480*/  MUFU.EX2 R3, R67 ;  /* 0x0000004300037308 */ /* 0x0002e20000000800 */
[C---:B--2---:R-:W-:Y:S01]  /*1a490*/  F2FP.SATFINITE.E4M3.F32.PACK_AB_MERGE_C R65, R78.reuse, R65, RZ ;  /* 0x000000414e41723e */ /* 0x044fe200048070ff */
[----:B------:R-:W-:-:S03]  /*1a4a0*/  FADD.FTZ R78, R78, R15 ;  /* 0x0000000f4e4e7221 */ /* 0x000fc60000010000 */
[----:B------:R-:W-:Y:S01]  /*1a4b0*/  F2FP.SATFINITE.E4M3.F32.PACK_AB_MERGE_C R187, R70, R61, R65 ;  /* 0x0000003d46bb723e */ /* 0x000fe20004807041 */
[----:B------:R-:W-:Y:S02]  /*1a4c0*/  IMAD.MOV.U32 R61, RZ, RZ, R25 ;  /* 0x000000ffff3d7224 */ /* 0x000fe400078e0019 */
[----:B------:R-:W2:Y:S01]  /*1a4d0*/  MUFU.EX2 R113, R113 ;  /* 0x0000007100717308 */ /* 0x000ea20000000800 */
[----:B0-----:R-:W-:-:S01]  /*1a4e0*/  FADD.FTZ R28, R34, R37 ;  /* 0x00000025221c7221 */ /* 0x001fc20000010000 */
[--C-:B------:R-:W-:Y:S02]  /*1a4f0*/  IMAD.MOV.U32 R37, RZ, RZ, R25.reuse ;  /* 0x000000ffff257224 */ /* 0x100fe400078e0019 */
[--C-:B------:R-:W-:Y:S02]  /*1a500*/  IMAD.MOV.U32 R65, RZ, RZ, R25.reuse ;  /* 0x000000ffff417224 */ /* 0x100fe400078e0019 */
[----:B-1----:R-:W-:Y:S02]  /*1a510*/  IMAD.MOV.U32 R67, RZ, RZ, R25 ;  /* 0x000000ffff437224 */ /* 0x002fe400078e0019 */
[----:B------:R-:W0:Y:S01]  /*1a520*/  MUFU.EX2 R76, R76 ;  /* 0x0000004c004c7308 */ /* 0x000e220000000800 */
[----:B---3--:R-:W-:-:S01]  /*1a530*/  FADD.FTZ R15, R3, R78 ;  /* 0x0000004e030f7221 */ /* 0x008fc20000010000 */
[----:B------:R-:W-:Y:S01]  /*1a540*/  IMAD.MOV.U32 R70, RZ, RZ, R25 ;  /* 0x000000ffff467224 */ /* 0x000fe200078e0019 */
[----:B------:R-:W-:-:S05]  /*1a550*/  MOV R78, R25 ;  /* 0x00000019004e7202 */ /* 0x000fca0000000f00 */
[----:B------:R-:W1:Y:S01]  /*1a560*/  MUFU.EX2 R38, R38 ;  /* 0x0000002600267308 */ /* 0x000e620000000800 */
[C---:B--2---:R-:W-:Y:S01]  /*1a570*/  F2FP.SATFINITE.E4M3.F32.PACK_AB_MERGE_C R186, R113.reuse, R34, RZ ;  /* 0x0000002271ba723e */ /* 0x044fe200048070ff */
[----:B------:R-:W-:Y:S01]  /*1a580*/  FADD.FTZ R113, R113, R28 ;  /* 0x0000001c71717221 */ /* 0x000fe20000010000 */
[--C-:B------:R-:W-:Y:S02]  /*1a590*/  IMAD.MOV.U32 R28, RZ, RZ, R25.reuse ;  /* 0x000000ffff1c7224 */ /* 0x100fe400078e0019 */
[----:B------:R-:W-:Y:S01]  /*1a5a0*/  F2FP.SATFINITE.E4M3.F32.PACK_AB_MERGE_C R186, R109, R30, R186 ;  /* 0x0000001e6dba723e */ /* 0x000fe200048070ba */
[----:B------:R-:W-:Y:S01]  /*1a5b0*/  IMAD.MOV.U32 R34, RZ, RZ, R25 ;  /* 0x000000ffff227224 */ /* 0x000fe200078e0019 */
[----:B------:R-:W-:Y:S01]  /*1a5c0*/  MOV R30, R25 ;  /* 0x00000019001e7202 */ /* 0x000fe20000000f00 */
        /* <DEDUP_REMOVED lines=8> */
[----:B------:R0:W3:Y:S01]  /*1a650*/  MUFU.EX2 R29, R53 ;  /* 0x00000035001d7308 */ /* 0x0000e20000000800 */
[C---:B-1----:R-:W-:Y:S01]  /*1a660*/  F2FP.SATFINITE.E4M3.F32.PACK_AB_MERGE_C R45, R82.reuse, R45, RZ ;  /* 0x0000002d522d723e */ /* 0x042fe200048070ff */
[----:B------:R-:W-:-:S03]  /*1a670*/  FADD.FTZ R82, R82, R15 ;  /* 0x0000000f52527221 */ /* 0x000fc60000010000 */
[----:B------:R-:W-:Y:S01]  /*1a680*/  F2FP.SATFINITE.E4M3.F32.PACK_AB_MERGE_C R189, R76, R3, R45 ;  /* 0x000000034cbd723e */ /* 0x000fe2000480702d */
[----:B------:R-:W-:Y:S02]  /*1a690*/  IMAD.MOV.U32 R45, RZ, RZ, R25 ;  /* 0x000000ffff2d7224 */ /* 0x000fe400078e0019 */
[----:B------:R-:W1:Y:S01]  /*1a6a0*/  MUFU.EX2 R121, R121 ;  /* 0x0000007900797308 */ /* 0x000e620000000800 */
[----:B--2---:R-:W-:-:S01]  /*1a6b0*/  FADD.FTZ R14, R40, R27 ;  /* 0x0000001b280e7221 */ /* 0x004fc20000010000 */
[--C-:B0-----:R-:W-:Y:S02]  /*1a6c0*/  IMAD.MOV.U32 R53, RZ, RZ, R25.reuse ;  /* 0x000000ffff357224 */ /* 0x101fe400078e0019 */
[----:B------:R-:W-:-:S04]  /*1a6d0*/  IMAD.MOV.U32 R76, RZ, RZ, R25 ;  /* 0x000000ffff4c7224 */ /* 0x000fc800078e0019 */
[----:B------:R-:W0:Y:S01]  /*1a6e0*/  MUFU.EX2 R80, R80 ;  /* 0x0000005000507308 */ /* 0x000e220000000800 */
[----:B---3--:R-:W-:-:S01]  /*1a6f0*/  FADD.FTZ R15, R29, R82 ;  /* 0x000000521d0f7221 */ /* 0x008fc20000010000 */
[----:B------:R-:W-:-:S06]  /*1a700*/  IMAD.MOV.U32 R82, RZ, RZ, R25 ;  /* 0x000000ffff527224 */ /* 0x000fcc00078e0019 */
        /* <DEDUP_REMOVED lines=8> */
[----:B------:R-:W-:-:S06]  /*1a790*/  IMAD.MOV.U32 R38, RZ, RZ, R25 ;  /* 0x000000ffff267224 */ /* 0x000fcc00078e0019 */
[----:B------:R0:W3:Y:S01]  /*1a7a0*/  MUFU.EX2 R10, R59 ;  /* 0x0000003b000a7308 */ /* 0x0000e20000000800 */
[----:B--2---:R-:W-:-:S07]  /*1a7b0*/  FADD.FTZ R15, R57, R14 ;  /* 0x0000000e390f7221 */ /* 0x004fce0000010000 */
[----:B------:R-:W2:Y:S01]  /*1a7c0*/  MUFU.EX2 R123, R123 ;  /* 0x0000007b007b7308 */ /* 0x000ea20000000800 */
[----:B-1----:R-:W-:-:S01]  /*1a7d0*/  FADD.FTZ R8, R42, R121 ;  /* 0x000000792a087221 */ /* 0x002fc20000010000 */
[----:B0-----:R-:W-:-:S06]  /*1a7e0*/  IMAD.MOV.U32 R59, RZ, RZ, R25 ;  /* 0x000000ffff3b7224 */ /* 0x001fcc00078e0019 */
[----:B------:R0:W1:Y:S01]  /*1a7f0*/  MUFU.EX2 R6, R47 ;  /* 0x0000002f00067308 */ /* 0x0000620000000800 */
[----:B---3--:R-:W-:-:S01]  /*1a800*/  FADD.FTZ R15, R10, R15 ;  /* 0x0000000f0a0f7221 */ /* 0x008fc20000010000 */
[----:B------:R-:W-:-:S04]  /*1a810*/  F2FP.SATFINITE.E4M3.F32.PACK_AB_MERGE_C R57, R10, R57, RZ ;  /* 0x000000390a39723e */ /* 0x000fc800048070ff */
[----:B------:R-:W-:Y:S01]  /*1a820*/  F2FP.SATFINITE.E4M3.F32.PACK_AB_MERGE_C R191, R80, R29, R57 ;  /* 0x0000001d50bf723e */ /* 0x000fe20004807039 */
[----:B------:R-:W-:Y:S01]  /*1a830*/  IMAD.MOV.U32 R29, RZ, RZ, R25 ;  /* 0x000000ffff1d7224 */ /* 0x000fe200078e0019 */
[----:B------:R-:W-:Y:S01]  /*1a840*/  MUFU.EX2 R50, R50 ;  /* 0x0000003200327308 */ /* 0x000fe20000000800 */
[----:B--2---:R-:W-:-:S01]  /*1a850*/  FADD.FTZ R27, R123, R8 ;  /* 0x000000087b1b7221 */ /* 0x004fc20000010000 */
[--C-:B0-----:R-:W-:Y:S02]  /*1a860*/  IMAD.MOV.U32 R47, RZ, RZ, R25.reuse ;  /* 0x000000ffff2f7224 */ /* 0x101fe400078e0019 */
[--C-:B------:R-:W-:Y:S02]  /*1a870*/  IMAD.MOV.U32 R57, RZ, RZ, R25.reuse ;  /* 0x000000ffff397224 */ /* 0x100fe400078e0019 */
[----:B------:R-:W-:Y:S02]  /*1a880*/  IMAD.MOV.U32 R80, RZ, RZ, R25 ;  /* 0x000000ffff507224 */ /* 0x000fe400078e0019 */
[----:B------:R-:W0:Y:S01]  /*1a890*/  MUFU.EX2 R125, R125 ;  /* 0x0000007d007d7308 */ /* 0x000e220000000800 */
[----:B-1----:R-:W-:-:S07]  /*1a8a0*/  FADD.FTZ R14, R6, R15 ;  /* 0x0000000f060e7221 */ /* 0x002fce0000010000 */
[----:B------:R-:W1:Y:S08]  /*1a8b0*/  MUFU.EX2 R31, R31 ;  /* 0x0000001f001f7308 */ /* 0x000e700000000800 */
[----:B------:R-:W2:Y:S01]  /*1a8c0*/  MUFU.EX2 R33, R33 ;  /* 0x0000002100217308 */ /* 0x000ea20000000800 */
[----:B0-----:R-:W-:Y:S01]  /*1a8d0*/  F2FP.SATFINITE.E4M3.F32.PACK_AB_MERGE_C R190, R125, R50, RZ ;  /* 0x000000327dbe723e */ /* 0x001fe200048070ff */
[----:B------:R-:W-:Y:S01]  /*1a8e0*/  FADD.FTZ R50, R50, R27 ;  /* 0x0000001b32327221 */ /* 0x000fe20000010000 */
[----:B------:R-:W-:-:S02]  /*1a8f0*/  IMAD.MOV.U32 R27, RZ, RZ, R25 ;  /* 0x000000ffff1b7224 */ /* 0x000fc400078e0019 */
[----:B------:R-:W-:Y:S01]  /*1a900*/  F2FP.SATFINITE.E4M3.F32.PACK_AB_MERGE_C R190, R123, R42, R190 ;  /* 0x0000002a7bbe723e */ /* 0x000fe200048070be */
[----:B------:R-:W-:-:S01]  /*1a910*/  FADD.FTZ R125, R125, R50 ;  /* 0x000000327d7d7221 */ /* 0x000fc20000010000 */
[----:B------:R-:W-:Y:S01]  /*1a920*/  MOV R42, R25 ;  /* 0x00000019002a7202 */ /* 0x000fe20000000f00 */
[----:B------:R-:W-:Y:S01]  /*1a930*/  MUFU.EX2 R48, R48 ;  /* 0x0000003000307308 */ /* 0x000fe20000000800 */
[----:B-1----:R-:W-:-:S01]  /*1a940*/  FADD.FTZ R14, R31, R14 ;  /* 0x0000000e1f0e7221 */ /* 0x002fc20000010000 */
[----:B------:R-:W-:-:S06]  /*1a950*/  IMAD.MOV.U32 R50, RZ, RZ, R25 ;  /* 0x000000ffff327224 */ /* 0x000fcc00078e0019 */
[----:B------:R-:W0:Y:S01]  /*1a960*/  MUFU.EX2 R129, R129 ;  /* 0x0000008100817308 */ /* 0x000e220000000800 */
[----:B--2---:R-:W-:-:S07]  /*1a970*/  FADD.FTZ R5, R33, R14 ;  /* 0x0000000e21057221 */ /* 0x004fce0000010000 */
[----:B------:R1:W2:Y:S08]  /*1a980*/  MUFU.EX2 R4, R35 ;  /* 0x0000002300047308 */ /* 0x0002b00000000800 */
[----:B------:R-:W3:Y:S01]  /*1a990*/  MUFU.EX2 R52, R52 ;  /* 0x0000003400347308 */ /* 0x000ee20000000800 */
[----:B0-----:R-:W-:Y:S01]  /*1a9a0*/  F2FP.SATFINITE.E4M3.F32.PACK_AB_MERGE_C R192, R129, R48, RZ ;  /* 0x0000003081c0723e */ /* 0x001fe200048070ff */
[----:B-1----:R-:W-:-:S06]  /*1a9b0*/  IMAD.MOV.U32 R35, RZ, RZ, R25 ;  /* 0x000000ffff237224 */ /* 0x002fcc00078e0019 */
[----:B------:R-:W0:Y:S01]  /*1a9c0*/  MUFU.EX2 R127, R127 ;  /* 0x0000007f007f7308 */ /* 0x000e220000000800 */
[C---:B--2---:R-:W-:Y:S01]  /*1a9d0*/  F2FP.SATFINITE.E4M3.F32.PACK_AB_MERGE_C R33, R4.reuse, R33, RZ ;  /* 0x000000210421723e */ /* 0x044fe200048070ff */
[----:B------:R-:W-:-:S03]  /*1a9e0*/  FADD.FTZ R4, R4, R5 ;  /* 0x0000000504047221 */ /* 0x000fc60000010000 */
[----:B------:R-:W-:Y:S01]  /*1a9f0*/  F2FP.SATFINITE.E4M3.F32.PACK_AB_MERGE_C R193, R31, R6, R33 ;  /* 0x000000061fc1723e */ /* 0x000fe20004807021 */
[----:B------:R-:W-:Y:S02]  /*1aa00*/  IMAD.MOV.U32 R31, RZ, RZ, R25 ;  /* 0x000000ffff1f7224 */ /* 0x000fe400078e0019 */
[----:B------:R-:W1:Y:S01]  /*1aa10*/  MUFU.EX2 R115, R115 ;  /* 0x0000007300737308 */ /* 0x000e620000000800 */
[----:B---3--:R-:W-:-:S01]  /*1aa20*/  FADD.FTZ R10, R52, R125 ;  /* 0x0000007d340a7221 */ /* 0x008fc20000010000 */
[----:B------:R-:W-:-:S06]  /*1aa30*/  IMAD.MOV.U32 R33, RZ, RZ, R25 ;  /* 0x000000ffff217224 */ /* 0x000fcc00078e0019 */
[----:B------:R-:W2:Y:S01]  /*1aa40*/  MUFU.EX2 R8, R117 ;  /* 0x0000007500087308 */ /* 0x000ea20000000800 */
[C---:B0-----:R-:W-:Y:S01]  /*1aa50*/  F2FP.SATFINITE.E4M3.F32.PACK_AB_MERGE_C R192, R127.reuse, R52, R192 ;  /* 0x000000347fc0723e */ /* 0x041fe200048070c0 */
[----:B------:R-:W-:Y:S01]  /*1aa60*/  FADD.FTZ R127, R127, R10 ;  /* 0x0000000a7f7f7221 */ /* 0x000fe20000010000 */
[----:B------:R-:W-:-:S03]  /*1aa70*/  IMAD.MOV.U32 R52, RZ, RZ, R25 ;  /* 0x000000ffff347224 */ /* 0x000fc600078e0019 */
[----:B------:R-:W-:Y:S02]  /*1aa80*/  FADD.FTZ R48, R48, R127 ;  /* 0x0000007f30307221 */ /* 0x000fe40000010000 */
[----:B------:R-:W-:Y:S01]  /*1aa90*/  MUFU.EX2 R36, R36 ;  /* 0x0000002400247308 */ /* 0x000fe20000000800 */
[----:B-1----:R-:W-:-:S01]  /*1aaa0*/  FADD.FTZ R5, R115, R4 ;  /* 0x0000000473057221 */ /* 0x002fc20000010000 */
[----:B------:R-:W-:Y:S01]  /*1aab0*/  FADD.FTZ R129, R129, R48 ;  /* 0x0000003081817221 */ /* 0x000fe20000010000 */
[----:B------:R-:W-:-:S05]  /*1aac0*/  MOV R48, R25 ;  /* 0x0000001900307202 */ /* 0x000fca0000000f00 */
[----:B------:R-:W0:Y:S01]  /*1aad0*/  MUFU.EX2 R133, R133 ;  /* 0x0000008500857308 */ /* 0x000e220000000800 */
[----:B--2---:R-:W-:-:S01]  /*1aae0*/  FADD.FTZ R4, R8, R5 ;  /* 0x0000000508047221 */ /* 0x004fc20000010000 */
[----:B------:R-:W-:-:S05]  /*1aaf0*/  VIADD R5, R147, 0xfffffffe ;  /* 0xfffffffe93057836 */ /* 0x000fca0000000000 */
[----:B------:R-:W-:Y:S01]  /*1ab00*/  ISETP.GE.AND P1, PT, R5, R201, PT ;  /* 0x000000c90500720c */ /* 0x000fe20003f26270 */
[----:B------:R-:W1:Y:S08]  /*1ab10*/  MUFU.EX2 R44, R44 ;  /* 0x0000002c002c7308 */ /* 0x000e700000000800 */
[----:B------:R-:W-:Y:S01]  /*1ab20*/  MUFU.EX2 R119, R119 ;  /* 0x0000007700777308 */ /* 0x000fe20000000800 */
[----:B0-----:R-:W-:-:S07]  /*1ab30*/  F2FP.SATFINITE.E4M3.F32.PACK_AB_MERGE_C R7, R133, R36, RZ ;  /* 0x000000248507723e */ /* 0x001fce00048070ff */
[----:B------:R0:W2:Y:S01]  /*1ab40*/  MUFU.EX2 R10, R43 ;  /* 0x0000002b000a7308 */ /* 0x0000a20000000800 */
[----:B-1----:R-:W-:-:S01]  /*1ab50*/  FADD.FTZ R14, R44, R129 ;  /* 0x000000812c0e7221 */ /* 0x002fc20000010000 */
[C---:B------:R-:W-:Y:S01]  /*1ab60*/  F2FP.SATFINITE.E4M3.F32.PACK_AB_MERGE_C R194, R131.reuse, R44, R7 ;  /* 0x0000002c83c2723e */ /* 0x040fe20004807007 */
[----:B------:R-:W-:Y:S02]  /*1ab70*/  IMAD.MOV.U32 R44, RZ, RZ, R25 ;  /* 0x000000ffff2c7224 */ /* 0x000fe400078e0019 */
[----:B------:R-:W-:-:S04]  /*1ab80*/  FADD.FTZ R131, R131, R14 ;  /* 0x0000000e83837221 */ /* 0x000fc80000010000 */
[----:B------:R-:W-:Y:S01]  /*1ab90*/  FADD.FTZ R36, R36, R131 ;  /* 0x0000008324247221 */ /* 0x000fe20000010000 */
[----:B0-----:R-:W-:Y:S01]  /*1aba0*/  IMAD.MOV.U32 R43, RZ, RZ, R25 ;  /* 0x000000ffff2b7224 */ /* 0x001fe200078e0019 */
[----:B--2---:R-:W-:Y:S01]  /*1abb0*/  F2FP.SATFINITE.E4M3.F32.PACK_AB_MERGE_C R3, R10, R119, RZ ;  /* 0x000000770a03723e */ /* 0x004fe200048070ff */
[----:B------:R-:W-:-:S03]  /*1abc0*/  FADD.FTZ R119, R119, R4 ;  /* 0x0000000477777221 */ /* 0x000fc60000010000 */
[----:B------:R-:W-:Y:S01]  /*1abd0*/  F2FP.SATFINITE.E4M3.F32.PACK_AB_MERGE_C R195, R8, R115, R3 ;  /* 0x0000007308c3723e */ /* 0x000fe20004807003 */
[----:B------:R-:W-:-:S01]  /*1abe0*/  FADD.FTZ R3, R133, R36 ;  /* 0x0000002485037221 */ /* 0x000fc20000010000 */
[----:B------:R-:W-:Y:S01]  /*1abf0*/  FADD.FTZ R4, R10, R119 ;  /* 0x000000770a047221 */ /* 0x000fe20000010000 */
[----:B------:R-:W-:Y:S01]  /*1ac00*/  MOV R36, R25 ;  /* 0x0000001900247202 */ /* 0x000fe20000000f00 */
[----:B------:R-:W-:Y:S06]  /*1ac10*/  @!P1 BRA `(.L_x_478) ;  /* 0x0000003400189947 */ /* 0x000fec0003800000 */
[----:B------:R-:W-:Y:S01]  /*1ac20*/  IMAD.MOV.U32 R6, RZ, RZ, R12 ;  /* 0x000000ffff067224 */ /* 0x000fe200078e000c */
[----:B------:R-:W-:Y:S01]  /*1ac30*/  MOV R9, R148 ;  /* 0x0000009400097202 */ /* 0x000fe20000000f00 */
[----:B------:R-:W-:Y:S01]  /*1ac40*/  IMAD.MOV.U32 R7, RZ, RZ, R11 ;  /* 0x000000ffff077224 */ /* 0x000fe200078e000b */
[----:B------:R-:W-:Y:S01]  /*1ac50*/  CS2R R86, SRZ ;  /* 0x0000000000567805 */ /* 0x000fe2000001ff00 */
[----:B------:R-:W-:Y:S01]  /*1ac60*/  IMAD.MOV.U32 R8, RZ, RZ, R198 ;  /* 0x000000ffff087224 */ /* 0x000fe200078e00c6 */
        /* <DEDUP_REMOVED lines=30> */
[----:B------:R-:W-:-:S07]  /*1ae50*/  CS2R R24, SRZ ;  /* 0x0000000000187805 */ /* 0x000fce000001ff00 */
.L_x_489:
[----:B------:R-:W-:Y:S01]  /*1ae60*/  ISETP.NE.AND P1, PT, R9, 0x1, PT ;  /* 0x000000010900780c */ /* 0x000fe20003f25270 */
[----:B------:R-:W-:Y:S05]  /*1ae70*/  YIELD ;  /* 0x0000000000007946 */ /* 0x000fea0003800000 */
[----:B------:R-:W-:Y:S02]  /*1ae80*/  SEL R11, RZ, 0x1, P1 ;  /* 0x00000001ff0b7807 */ /* 0x000fe40000800000 */
[----:B------:R-:W-:Y:S02]  /*1ae90*/  ISETP.NE.AND P1, PT, R202, RZ, PT ;  /* 0x000000ffca00720c */ /* 0x000fe40003f25270 */
[----:B------:R-:W-:-:S11]  /*1aea0*/  LOP3.LUT R198, R8, R11, RZ, 0x3c, !PT ;  /* 0x0000000b08c67212 */ /* 0x000fd600078e3cff */
[----:B------:R-:W-:Y:S05]  /*1aeb0*/  @P1 BRA `(.L_x_479) ;  /* 0x00000000003c1947 */ /* 0x000fea0003800000 */
[----:B------:R-:W-:Y:S05]  /*1aec0*/  @!P0 BRA `(.L_x_480) ;  /* 0x0000000000048947 */ /* 0x000fea0003800000 */
[----:B------:R-:W-:Y:S01]  /*1aed0*/  BPT.TRAP 0x1 ;  /* 0x000000040000795c */ /* 0x000fe20000300000 */
.L_x_480:
[----:B------:R-:W-:-:S05]  /*1aee0*/  VIADD R10, R9, 0x1 ;  /* 0x00000001090a7836 */ /* 0x000fca0000000000 */
[----:B------:R-:W-:-:S04]  /*1aef0*/  ISETP.NE.AND P2, PT, R10, 0x2, PT ;  /* 0x000000020a00780c */ /* 0x000fc80003f45270 */
[----:B------:R-:W-:Y:S02]  /*1af00*/  SEL R11, R10, RZ, P2 ;  /* 0x000000ff0a0b7207 */ /* 0x000fe40001000000 */
[----:B------:R-:W-:-:S03]  /*1af10*/  SHF.L.U32 R10, R198, 0x1f, RZ ;  /* 0x0000001fc60a7819 */ /* 0x000fc600000006ff */
[----:B------:R-:W-:-:S04]  /*1af20*/  IMAD R11, R11, 0x8, R16 ;  /* 0x000000080b0b7824 */ /* 0x000fc800078e0210 */
[----:B------:R0:W1:Y:S01]  /*1af30*/  SYNCS.PHASECHK.TRANS64.TRYWAIT P2, [R11+URZ+0x29830], R10 ;  /* 0x0298300a0b0075a7 */ /* 0x000062000804017f */
[----:B------:R-:W-:Y:S05]  /*1af40*/  @!P0 BRA `(.L_x_481) ;  /* 0x0000000000048947 */ /* 0x000fea0003800000 */
[----:B------:R-:W-:Y:S01]  /*1af50*/  BPT.TRAP 0x1 ;  /* 0x000000040000795c */ /* 0x000fe20000300000 */
.L_x_481:
[----:B------:R-:W-:Y:S04]  /*1af60*/  BSSY B0, `(.L_x_479) ;  /* 0x0000004000007945 */ /* 0x000fe80003800000 */
[----:B-1----:R-:W-:Y:S05]  /*1af70*/  @P2 BRA `(.L_x_482) ;  /* 0x0000000000082947 */ /* 0x002fea0003800000 */
[----:B------:R-:W1:Y:S02]  /*1af80*/  SYNCS.PHASECHK.TRANS64.TRYWAIT P2, [R11+URZ+0x29830], R10 ;  /* 0x0298300a0b0075a7 */ /* 0x000e64000804017f */
[----:B-1----:R-:W-:Y:S05]  /*1af90*/  @!P2 BRA `(.L_x_483) ;  /* 0x000000f40018a947 */ /* 0x002fea0003800000 */
.L_x_482:
[----:B------:R-:W-:Y:S05]  /*1afa0*/  BSYNC B0 ;  /* 0x0000000000007941 */ /* 0x000fea0003800000 */
.L_x_479:
[----:B01----:R-:W0:Y:S01]  /*1afb0*/  S2R R10, SR_TID.X ;  /* 0x00000000000a7919 */ /* 0x003e220000002100 */
[----:B------:R-:W-:Y:S05]  /*1afc0*/  WARPSYNC.ALL ;  /* 0x0000000000007948 */ /* 0x000fea0003800000 */
[----:B------:R-:W-:Y:S01]  /*1afd0*/  MOV R13, 0x80000020 ;  /* 0x80000020000d7802 */ /* 0x000fe20000000f00 */
[----:B------:R-:W-:Y:S01]  /*1afe0*/  UMOV UR20, UR28 ;  /* 0x0000001c00147c82 */ /* 0x000fe20008000000 */
[----:B------:R-:W-:Y:S01]  /*1aff0*/  UMOV UR21, UR29 ;  /* 0x0000001d00157c82 */ /* 0x000fe20008000000 */
[----:B------:R-:W-:Y:S01]  /*1b000*/  IMAD.MOV.U32 R89, RZ, RZ, -0x7fffffe0 ;  /* 0x80000020ff597424 */ /* 0x000fe200078e00ff */
[----:B------:R-:W-:Y:S01]  /*1b010*/  R2UR UR23, R13 ;  /* 0x000000000d1772ca */ /* 0x000fe200000e0000 */
[----:B------:R-:W-:Y:S01]  /*1b020*/  UMOV UR24, UR28 ;  /* 0x0000001c00187c82 */ /* 0x000fe20008000000 */
[----:B------:R-:W-:Y:S01]  /*1b030*/  UMOV UR25, UR29 ;  /* 0x0000001d00197c82 */ /* 0x000fe20008000000 */
[----:B------:R-:W-:Y:S01]  /*1b040*/  IMAD.MOV.U32 R15, RZ, RZ, -0x7fffffe0 ;  /* 0x80000020ff0f7424 */ /* 0x000fe200078e00ff */
[----:B------:R-:W-:Y:S01]  /*1b050*/  R2UR UR27, R89 ;  /* 0x00000000591b72ca */ /* 0x000fe200000e0000 */
[----:B------:R-:W-:Y:S01]  /*1b060*/  UMOV UR32, UR28 ;  /* 0x0000001c00207c82 */ /* 0x000fe20008000000 */
[----:B------:R-:W-:Y:S01]  /*1b070*/  MOV R21, 0x80000020 ;  /* 0x8000002000157802 */ /* 0x000fe20000000f00 */
[----:B------:R-:W-:Y:S01]  /*1b080*/  UMOV UR33, UR29 ;  /* 0x0000001d00217c82 */ /* 0x000fe20008000000 */
[----:B------:R-:W-:Y:S01]  /*1b090*/  R2UR UR31, R15 ;  /* 0x000000000f1f72ca */ /* 0x000fe200000e0000 */
[----:B------:R-:W-:Y:S01]  /*1b0a0*/  UMOV UR44, UR28 ;  /* 0x0000001c002c7c82 */ /* 0x000fe20008000000 */
[----:B------:R-:W-:Y:S01]  /*1b0b0*/  R2UR UR35, R21 ;  /* 0x00000000152372ca */ /* 0x000fe200000e0000 */
[----:B------:R-:W-:Y:S01]  /*1b0c0*/  UMOV UR45, UR29 ;  /* 0x0000001d002d7c82 */ /* 0x000fe20008000000 */
[----:B------:R-:W-:Y:S01]  /*1b0d0*/  R2UR UR47, R89 ;  /* 0x00000000592f72ca */ /* 0x000fe200000e0000 */
[----:B------:R-:W-:Y:S01]  /*1b0e0*/  IMAD.MOV.U32 R21, RZ, RZ, -0x7fffffe0 ;  /* 0x80000020ff157424 */ /* 0x000fe200078e00ff */
[----:B------:R-:W-:Y:S01]  /*1b0f0*/  R2UR UR51, R15 ;  /* 0x000000000f3372ca */ /* 0x000fe200000e0000 */
[----:B------:R-:W-:-:S02]  /*1b100*/  IMAD.MOV.U32 R15, RZ, RZ, -0x7fffffe0 ;  /* 0x80000020ff0f7424 */ /* 0x000fc400078e00ff */
[----:B------:R-:W-:Y:S01]  /*1b110*/  IMAD.MOV.U32 R13, RZ, RZ, -0x7fffffe0 ;  /* 0x80000020ff0d7424 */ /* 0x000fe200078e00ff */
[----:B0-----:R-:W-:Y:S01]  /*1b120*/  SHF.R.U32.HI R11, RZ, 0x7, R10 ;  /* 0x00000007ff0b7819 */ /* 0x001fe2000001160a */
[----:B------:R-:W-:-:S04]  /*1b130*/  VIADD R10, R9, 0x1 ;  /* 0x00000001090a7836 */ /* 0x000fc80000000000 */
[----:B------:R-:W-:-:S05]  /*1b140*/  VIADD R11, R11, 0x8 ;  /* 0x000000080b0b7836 */ /* 0x000fca0000000000 */
[----:B------:R0:W-:Y:S01]  /*1b150*/  BAR.SYNC.DEFER_BLOCKING R11, 0x100 ;  /* 0x0004000b0000751d */ /* 0x0001e20000010000 */
[----:B------:R-:W-:-:S04]  /*1b160*/  ISETP.NE.AND P2, PT, R10, 0x2, PT ;  /* 0x000000020a00780c */ /* 0x000fc80003f45270 */
[----:B------:R-:W-:-:S05]  /*1b170*/  SEL R10, R10, RZ, P2 ;  /* 0x000000ff0a0a7207 */ /* 0x000fca0001000000 */
[----:B------:R-:W-:-:S04]  /*1b180*/  IMAD R12, R10, 0x780, R0 ;  /* 0x000007800a0c7824 */ /* 0x000fc800078e0200 */
[C---:B------:R-:W-:Y:S01]  /*1b190*/  VIADD R88, R12.reuse, 0x80 ;  /* 0x000000800c587836 */ /* 0x040fe20000000000 */
[C---:B------:R-:W-:Y:S01]  /*1b1a0*/  R2UR UR22, R12.reuse ;  /* 0x000000000c1672ca */ /* 0x040fe200000e0000 */
[C---:B------:R-:W-:Y:S02]  /*1b1b0*/  VIADD R14, R12.reuse, 0x100 ;  /* 0x000001000c0e7836 */ /* 0x040fe40000000000 */
[----:B------:R-:W-:Y:S01]  /*1b1c0*/  VIADD R20, R12, 0x180 ;  /* 0x000001800c147836 */ /* 0x000fe20000000000 */
[----:B------:R-:W-:Y:S01]  /*1b1d0*/  R2UR UR26, R88 ;  /* 0x00000000581a72ca */ /* 0x000fe200000e0000 */
[----:B------:R-:W-:Y:S01]  /*1b1e0*/  VIADD R88, R12, 0x200 ;  /* 0x000002000c587836 */ /* 0x000fe20000000000 */
[----:B------:R-:W-:Y:S01]  /*1b1f0*/  R2UR UR30, R14 ;  /* 0x000000000e1e72ca */ /* 0x000fe200000e0000 */
[----:B------:R-:W-:Y:S01]  /*1b200*/  VIADD R14, R12, 0x2 ;  /* 0x000000020c0e7836 */ /* 0x000fe20000000000 */
[----:B------:R-:W-:Y:S01]  /*1b210*/  R2UR UR34, R20 ;  /* 0x00000000142272ca */ /* 0x000fe200000e0000 */
[----:B------:R-:W-:Y:S01]  /*1b220*/  WARPGROUP.ARRIVE ;  /* 0x00000000000079c5 */ /* 0x000fe20000000000 */
[----:B------:R-:W-:Y:S01]  /*1b230*/  R2UR UR46, R88 ;  /* 0x00000000582e72ca */ /* 0x000fe200000e0000 */
[----:B------:R-:W-:Y:S01]  /*1b240*/  VIADD R20, R12, 0x82 ;  /* 0x000000820c147836 */ /* 0x000fe20000000000 */
[----:B------:R-:W-:Y:S01]  /*1b250*/  R2UR UR50, R14 ;  /* 0x000000000e3272ca */ /* 0x000fe200000e0000 */
[----:B------:R-:W-:-:S02]  /*1b260*/  VIADD R14, R12, 0x102 ;  /* 0x000001020c0e7836 */ /* 0x000fc40000000000 */
[----:B------:R-:W-:Y:S01]  /*1b270*/  QGMMA.64x32x32.F32.E4M3.E4M3 R152, gdesc[UR20], RZ, !UPT, gsb0 ;  /* 0x00600000149879f3 */ /* 0x000fe2000c0008ff */
[----:B------:R-:W-:Y:S01]  /*1b280*/  R2UR UR22, R20 ;  /* 0x00000000141672ca */ /* 0x000fe200000e0000 */
[----:B------:R-:W-:Y:S01]  /*1b290*/  UMOV UR20, UR48 ;  /* 0x0000003000147c82 */ /* 0x000fe20008000000 */
[----:B------:R-:W-:Y:S01]  /*1b2a0*/  R2UR UR23, R21 ;  /* 0x00000000151772ca */ /* 0x000fe200000e0000 */
[----:B------:R-:W-:Y:S01]  /*1b2b0*/  UMOV UR21, UR49 ;  /* 0x0000003100157c82 */ /* 0x000fe20008000000 */
[----:B------:R-:W-:Y:S02]  /*1b2c0*/  WARPGROUP.DEPBAR.LE gsb0, 0x0 ;  /* 0x00008000000079c5 */ /* 0x000fe40000010000 */
        /* <DEDUP_REMOVED lines=10> */
[----:B------:R-:W-:Y:S03]  /*1b370*/  QGMMA.64x32x32.F32.E4M3.E4M3 R120, gdesc[UR28], RZ, !UPT, gsb0 ;  /* 0x006000001c7879f3 */ /* 0x000fe6000c0008ff */
        /* <DEDUP_REMOVED lines=17> */
[----:B------:R-:W-:-:S03]  /*1b490*/  IMAD.MOV.U32 R15, RZ, RZ, -0x7fffffe0 ;  /* 0x80000020ff0f7424 */ /* 0x000fc600078e00ff */
[----:B------:R-:W-:Y:S02]  /*1b4a0*/  R2UR UR6, R14 ;  /* 0x000000000e0672ca */ /* 0x000fe400000e0000 */
[----:B------:R-:W-:Y:S01]  /*1b4b0*/  R2UR UR7, R15 ;  /* 0x000000000f0772ca */ /* 0x000fe200000e0000 */
[----:B------:R-:W-:Y:S01]  /*1b4c0*/  IMAD.MOV.U32 R15, RZ, RZ, -0x7fffffe0 ;  /* 0x80000020ff0f7424 */ /* 0x000fe200078e00ff */
[----:B------:R-:W-:Y:S01]  /*1b4d0*/  IADD3 R14, R12, 0x300, RZ ;  /* 0x000003000c0e7810 */ /* 0x000fe20007ffe0ff */
        /* <DEDUP_REMOVED lines=38> */
[----:B------:R-:W-:-:S03]  /*1b740*/  IMAD.MOV.U32 R15, RZ, RZ, -0x7fffffe0 ;  /* 0x80000020ff0f7424 */ /* 0x000fc600078e00ff */
[----:B------:R-:W-:Y:S01]  /*1b750*/  R2UR UR10, R14 ;  /* 0x000000000e0a72ca */ /* 0x000fe200000e0000 */
[----:B------:R-:W-:Y:S01]  /*1b760*/  VIADD R14, R12, 0x302 ;  /* 0x000003020c0e7836 */ /* 0x000fe20000000000 */
[----:B------:R-:W-:Y:S01]  /*1b770*/  R2UR UR11, R15 ;  /* 0x000000000f0b72ca */ /* 0x000fe200000e0000 */
[----:B------:R-:W-:Y:S01]  /*1b780*/  IMAD.MOV.U32 R15, RZ, RZ, -0x7fffffe0 ;  /* 0x80000020ff0f7424 */ /* 0x000fe200078e00ff */
        /* <DEDUP_REMOVED lines=38> */
[----:B------:R-:W-:-:S04]  /*1b9f0*/  IADD3 R14, R12, 0x500, RZ ;  /* 0x000005000c0e7810 */ /* 0x000fc80007ffe0ff */
        /* <DEDUP_REMOVED lines=66> */
[C---:B------:R-:W-:Y:S01]  /*1be20*/  VIADD R14, R12.reuse, 0x682 ;  /* 0x000006820c0e7836 */ /* 0x040fe20000000000 */
[----:B------:R-:W-:Y:S01]  /*1be30*/  IADD3 R12, R12, 0x702, RZ ;  /* 0x000007020c0c7810 */ /* 0x000fe20007ffe0ff */
        /* <DEDUP_REMOVED lines=31> */
[----:B0-----:R-:W-:Y:S05]  /*1c030*/  @P1 BRA `(.L_x_484) ;  /* 0x0000000000281947 */ /* 0x001fea0003800000 */
[----:B------:R-:W-:Y:S05]  /*1c040*/  @!P0 BRA `(.L_x_485) ;  /* 0x0000000000048947 */ /* 0x000fea0003800000 */
[----:B------:R-:W-:Y:S01]  /*1c050*/  BPT.TRAP 0x1 ;  /* 0x000000040000795c */ /* 0x000fe20000300000 */
.L_x_485:
[----:B------:R-:W-:Y:S01]  /*1c060*/  SHF.L.U32 R8, R8, 0x1f, RZ ;  /* 0x0000001f08087819 */ /* 0x000fe200000006ff */
[----:B------:R-:W-:-:S04]  /*1c070*/  IMAD R11, R9, 0x8, R16 ;  /* 0x00000008090b7824 */ /* 0x000fc800078e0210 */
[----:B------:R0:W1:Y:S01]  /*1c080*/  SYNCS.PHASECHK.TRANS64.TRYWAIT P1, [R11+URZ+0x29850], R8 ;  /* 0x029850080b0075a7 */ /* 0x000062000802017f */
[----:B------:R-:W-:Y:S05]  /*1c090*/  @!P0 BRA `(.L_x_486) ;  /* 0x0000000000048947 */ /* 0x000fea0003800000 */
[----:B------:R-:W-:Y:S01]  /*1c0a0*/  BPT.TRAP 0x1 ;  /* 0x000000040000795c */ /* 0x000fe20000300000 */
.L_x_486:
[----:B-1----:R-:W-:Y:S05]  /*1c0b0*/  @P1 BRA `(.L_x_484) ;  /* 0x0000000000081947 */ /* 0x002fea0003800000 */
[----:B------:R-:W1:Y:S02]  /*1c0c0*/  SYNCS.PHASECHK.TRANS64.TRYWAIT P1, [R11+URZ+0x29850], R8 ;  /* 0x029850080b0075a7 */ /* 0x000e64000802017f */
[----:B-1----:R-:W-:Y:S05]  /*1c0d0*/  @!P1 BRA `(.L_x_487) ;  /* 0x000000e000dc9947 */ /* 0x002fea0003800000 */
.L_x_484:
[----:B01----:R-:W-:Y:S01]  /*1c0e0*/  VIADD R8, R16, 0x400 ;  /* 0x0000040010087836 */ /* 0x003fe20000000000 */
[----:B------:R-:W-:Y:S05]  /*1c0f0*/  WARPSYNC.ALL ;  /* 0x0000000000007948 */ /* 0x000fea0003800000 */
[----:B------:R-:W-:Y:S01]  /*1c100*/  SHF.R.U32.HI R8, RZ, 0x4, R8 ;  /* 0x00000004ff087819 */ /* 0x000fe20000011608 */
[----:B------:R-:W-:Y:S01]  /*1c110*/  IMAD.MOV.U32 R13, RZ, RZ, -0x3ffffff0 ;  /* 0xc0000010ff0d7424 */ /* 0x000fe200078e00ff */
[----:B------:R-:W-:Y:S01]  /*1c120*/  WARPGROUP.ARRIVE ;  /* 0x00000000000079c5 */ /* 0x000fe20000000000 */
[----:B------:R-:W-:Y:S02]  /*1c130*/  MOV R15, 0xc0000010 ;  /* 0xc0000010000f7802 */ /* 0x000fe40000000f00 */
[----:B------:R-:W-:-:S02]  /*1c140*/  LOP3.LUT R8, R8, 0x3fff, RZ, 0xc0, !PT ;  /* 0x00003fff08087812 */ /* 0x000fc400078ec0ff */
[----:B------:R-:W-:Y:S02]  /*1c150*/  R2UR UR7, R13 ;  /* 0x000000000d0772ca */ /* 0x000fe400000e0000 */
[----:B------:R-:W-:Y:S02]  /*1c160*/  LOP3.LUT R8, R8, 0x10000, RZ, 0xfc, !PT ;  /* 0x0001000008087812 */ /* 0x000fe400078efcff */
[----:B------:R-:W-:-:S03]  /*1c170*/  FMNMX.FTZ R11, R154, R6, !PT ;  /* 0x000000069a0b7209 */ /* 0x000fc60007810000 */
[----:B------:R-:W-:Y:S01]  /*1c180*/  IMAD R12, R9, 0x500, R8 ;  /* 0x00000500090c7824 */ /* 0x000fe200078e0208 */
[----:B------:R-:W-:Y:S02]  /*1c190*/  FMNMX.FTZ R8, R152, R7, !PT ;  /* 0x0000000798087209 */ /* 0x000fe40007810000 */
[----:B------:R-:W-:Y:S01]  /*1c1a0*/  FMNMX.FTZ R11, R155, R11, !PT ;  /* 0x0000000b9b0b7209 */ /* 0x000fe20007810000 */
[C---:B------:R-:W-:Y:S01]  /*1c1b0*/  VIADD R14, R12.reuse, 0x100 ;  /* 0x000001000c0e7836 */ /* 0x040fe20000000000 */
[----:B------:R-:W-:Y:S02]  /*1c1c0*/  R2UR UR6, R12 ;  /* 0x000000000c0672ca */ /* 0x000fe400000e0000 */
[----:B------:R-:W-:Y:S02]  /*1c1d0*/  FMNMX.FTZ R8, R153, R8, !PT ;  /* 0x0000000899087209 */ /* 0x000fe40007810000 */
[----:B------:R-:W-:Y:S02]  /*1c1e0*/  FMNMX.FTZ R11, R158, R11, !PT ;  /* 0x0000000b9e0b7209 */ /* 0x000fe40007810000 */
[----:B------:R-:W-:-:S02]  /*1c1f0*/  FMNMX.FTZ R8, R156, R8, !PT ;  /* 0x000000089c087209 */ /* 0x000fc40007810000 */
[----:B------:R-:W-:Y:S02]  /*1c200*/  FMNMX.FTZ R11, R159, R11, !PT ;  /* 0x0000000b9f0b7209 */ /* 0x000fe40007810000 */
[----:B------:R-:W-:Y:S02]  /*1c210*/  FMNMX.FTZ R8, R157, R8, !PT ;  /* 0x000000089d087209 */ /* 0x000fe40007810000 */
[----:B------:R-:W-:Y:S01]  /*1c220*/  FMNMX.FTZ R11, R162, R11, !PT ;  /* 0x0000000ba20b7209 */ /* 0x000fe20007810000 */
[----:B------:R-:W-:Y:S01]  /*1c230*/  QGMMA.64x128x32.F32.E4M3.E4M3 R24, R176, gdesc[UR4], R24, gsb0 ;  /* 0x01e00004b0187df3 */ /* 0x000fe20008000818 */
[----:B------:R-:W-:Y:S01]  /*1c240*/  R2UR UR6, R14 ;  /* 0x000000000e0672ca */ /* 0x000fe200000e0000 */
[----:B------:R-:W-:Y:S01]  /*1c250*/  VIADD R14, R12, 0x200 ;  /* 0x000002000c0e7836 */ /* 0x000fe20000000000 */
[----:B------:R-:W-:Y:S01]  /*1c260*/  R2UR UR7, R15 ;  /* 0x000000000f0772ca */ /* 0x000fe200000e0000 */
[----:B------:R-:W-:Y:S01]  /*1c270*/  IMAD.MOV.U32 R15, RZ, RZ, -0x3ffffff0 ;  /* 0xc0000010ff0f7424 */ /* 0x000fe200078e00ff */
        /* <DEDUP_REMOVED lines=68> */
[----:B------:R-:W-:Y:S01]  /*1c6c0*/  FMNMX.FTZ R8, R100, R8, !PT ;  /* 0x0000000864087209 */ /* 0x000fe20007810000 */
[----:B------:R-:W-:Y:S02]  /*1c6d0*/  WARPGROUP.DEPBAR.LE gsb0, 0x0 ;  /* 0x00008000000079c5 */ /* 0x000fe40000010000 */
[----:B------:R-:W-:Y:S01]  /*1c6e0*/  WARPGROUP.ARRIVE ;  /* 0x00000000000079c5 */ /* 0x000fe20000000000 */
[----:B------:R-:W-:-:S05]  /*1c6f0*/  FMNMX.FTZ R8, R101, R8, !PT ;  /* 0x0000000865087209 */ /* 0x000fca0007810000 */
[----:B------:R-:W0:Y:S01]  /*1c700*/  S2R R179, SR_TID.X ;  /* 0x0000000000b37919 */ /* 0x000e220000002100 */
[----:B------:R-:W-:Y:S01]  /*1c710*/  FMNMX.FTZ R11, R103, R11, !PT ;  /* 0x0000000b670b7209 */ /* 0x000fe20007810000 */
[----:B------:R-:W-:Y:S01]  /*1c720*/  QGMMA.64x128x32.F32.E4M3.E4M3 R24, R180, gdesc[UR4], R24, gsb0 ;  /* 0x01e00004b4187df3 */ /* 0x000fe20008000818 */
[----:B------:R-:W-:Y:S01]  /*1c730*/  R2UR UR6, R14 ;  /* 0x000000000e0672ca */ /* 0x000fe200000e0000 */
[C---:B------:R-:W-:Y:S01]  /*1c740*/  VIADD R14, R12.reuse, 0x300 ;  /* 0x000003000c0e7836 */ /* 0x040fe20000000000 */
[----:B------:R-:W-:Y:S01]  /*1c750*/  R2UR UR7, R15 ;  /* 0x000000000f0772ca */ /* 0x000fe200000e0000 */
[----:B------:R-:W1:Y:S01]  /*1c760*/  SHFL.BFLY PT, R13, R8, 0x2, 0x1f ;  /* 0x0c401f00080d7f89 */ /* 0x000e6200000e0000 */
[----:B------:R-:W-:Y:S02]  /*1c770*/  IMAD.MOV.U32 R15, RZ, RZ, -0x3ffffff0 ;  /* 0xc0000010ff0f7424 */ /* 0x000fe400078e00ff */
[----:B------:R-:W-:Y:S01]  /*1c780*/  VIADD R12, R12, 0x400 ;  /* 0x000004000c0c7836 */ /* 0x000fe20000000000 */
[----:B-1----:R-:W-:-:S02]  /*1c790*/  FMNMX.FTZ R8, R8, R13, !PT ;  /* 0x0000000d08087209 */ /* 0x002fc40007810000 */
[----:B------:R-:W-:Y:S02]  /*1c7a0*/  MOV R13, 0xc0000010 ;  /* 0xc0000010000d7802 */ /* 0x000fe40000000f00 */
[----:B0-----:R-:W-:-:S04]  /*1c7b0*/  LOP3.LUT R179, R179, 0x7f, RZ, 0xc0, !PT ;  /* 0x0000007fb3b37812 */ /* 0x001fc800078ec0ff */
[----:B------:R-:W-:Y:S02]  /*1c7c0*/  ISETP.NE.AND P1, PT, R179, RZ, PT ;  /* 0x000000ffb300720c */ /* 0x000fe40003f25270 */
[----:B------:R-:W0:Y:S02]  /*1c7d0*/  S2R R179, SR_TID.X ;  /* 0x0000000000b37919 */ /* 0x000e240000002100 */
[----:B0-----:R-:W-:Y:S01]  /*1c7e0*/  SHF.R.U32.HI R179, RZ, 0x7, R179 ;  /* 0x00000007ffb37819 */ /* 0x001fe200000116b3 */
[----:B------:R-:W-:Y:S02]  /*1c7f0*/  WARPGROUP.DEPBAR.LE gsb0, 0x0 ;  /* 0x00008000000079c5 */ /* 0x000fe40000010000 */
[----:B------:R-:W-:-:S06]  /*1c800*/  WARPGROUP.ARRIVE ;  /* 0x00000000000079c5 */ /* 0x000fcc0000000000 */
[----:B------:R-:W-:Y:S01]  /*1c810*/  QGMMA.64x128x32.F32.E4M3.E4M3 R24, R184, gdesc[UR4], R24, gsb0 ;  /* 0x01e00004b8187df3 */ /* 0x000fe20008000818 */
[----:B------:R-:W-:Y:S02]  /*1c820*/  R2UR UR6, R14 ;  /* 0x000000000e0672ca */ /* 0x000fe400000e0000 */
[----:B------:R-:W0:Y:S01]  /*1c830*/  SHFL.BFLY PT, R14, R11, 0x2, 0x1f ;  /* 0x0c401f000b0e7f89 */ /* 0x000e2200000e0000 */
[----:B------:R-:W-:Y:S02]  /*1c840*/  R2UR UR7, R15 ;  /* 0x000000000f0772ca */ /* 0x000fe400000e0000 */
[----:B0-----:R-:W-:Y:S02]  /*1c850*/  FMNMX.FTZ R14, R11, R14, !PT ;  /* 0x0000000e0b0e7209 */ /* 0x001fe40007810000 */
[----:B------:R-:W0:Y:S02]  /*1c860*/  SHFL.BFLY PT, R11, R8, 0x1, 0x1f ;  /* 0x0c201f00080b7f89 */ /* 0x000e2400000e0000 */
[----:B0-----:R-:W-:-:S05]  /*1c870*/  FMNMX.FTZ R11, R8, R11, !PT ;  /* 0x0000000b080b7209 */ /* 0x001fca0007810000 */
[----:B------:R-:W-:-:S04]  /*1c880*/  FADD.FTZ R7, -R11, R7 ;  /* 0x000000070b077221 */ /* 0x000fc80000010100 */
[----:B------:R-:W-:-:S06]  /*1c890*/  FMUL.FTZ R7, R2, R7 ;  /* 0x0000000702077220 */ /* 0x000fcc0000410000 */
[----:B------:R-:W-:Y:S01]  /*1c8a0*/  MUFU.EX2 R7, R7 ;  /* 0x0000000700077308 */ /* 0x000fe20000000800 */
[----:B------:R-:W-:Y:S02]  /*1c8b0*/  WARPGROUP.DEPBAR.LE gsb0, 0x0 ;  /* 0x00008000000079c5 */ /* 0x000fe40000010000 */
[----:B------:R-:W-:-:S06]  /*1c8c0*/  WARPGROUP.ARRIVE ;  /* 0x00000000000079c5 */ /* 0x000fcc0000000000 */
[----:B------:R-:W-:Y:S01]  /*1c8d0*/  QGMMA.64x128x32.F32.E4M3.E4M3 R24, R188, gdesc[UR4], R24, gsb0 ;  /* 0x01e00004bc187df3 */ /* 0x000fe20008000818 */
[----:B------:R-:W-:Y:S02]  /*1c8e0*/  R2UR UR6, R12 ;  /* 0x000000000c0672ca */ /* 0x000fe400000e0000 */
[----:B------:R-:W0:Y:S01]  /*1c8f0*/  SHFL.BFLY PT, R12, R14, 0x1, 0x1f ;  /* 0x0c201f000e0c7f89 */ /* 0x000e2200000e0000 */
[----:B------:R-:W-:Y:S01]  /*1c900*/  R2UR UR7, R13 ;  /* 0x000000000d0772ca */ /* 0x000fe200000e0000 */
[----:B------:R-:W-:-:S04]  /*1c910*/  FFMA.FTZ R13, R2, R11, -8 ;  /* 0xc1000000020d7423 */ /* 0x000fc8000001000b */
[C-C-:B------:R-:W-:Y:S01]  /*1c920*/  FFMA.FTZ R8, R2.reuse, R152, -R13.reuse ;  /* 0x0000009802087223 */ /* 0x140fe2000001080d */
[----:B------:R-:W-:-:S01]  /*1c930*/  FFMA.FTZ R15, R2, R156, -R13 ;  /* 0x0000009c020f7223 */ /* 0x000fc2000001080d */
        /* <DEDUP_REMOVED lines=16> */
[----:B0-----:R-:W-:Y:S01]  /*1ca40*/  FMNMX.FTZ R12, R14, R12, !PT ;  /* 0x0000000c0e0c7209 */ /* 0x001fe20007810000 */
        /* <DEDUP_REMOVED lines=21> */
[----:B------:R-:W-:Y:S01]  /*1cba0*/  FFMA.FTZ R13, R2, R101, -R13 ;  /* 0x00000065020d7223 */ /* 0x000fe2000001080d */
[----:B------:R-:W-:-:S01]  /*1cbb0*/  FADD.FTZ R6, -R12, R6 ;  /* 0x000000060c067221 */ /* 0x000fc20000010100 */
[C---:B------:R-:W-:Y:S01]  /*1cbc0*/  FFMA.FTZ R101, R2.reuse, R12, -8 ;  /* 0xc100000002657423 */ /* 0x040fe2000001000c */
[----:B------:R-:W0:Y:S02]  /*1cbd0*/  MUFU.EX2 R8, R8 ;  /* 0x0000000800087308 */ /* 0x000e240000000800 */
[C---:B------:R-:W-:Y:S01]  /*1cbe0*/  FMUL.FTZ R6, R2.reuse, R6 ;  /* 0x0000000602067220 */ /* 0x040fe20000410000 */
[C-C-:B------:R-:W-:Y:S01]  /*1cbf0*/  FFMA.FTZ R154, R2.reuse, R154, -R101.reuse ;  /* 0x0000009a029a7223 */ /* 0x140fe20000010865 */
[----:B------:R-:W-:-:S01]  /*1cc00*/  FFMA.FTZ R155, R2, R155, -R101 ;  /* 0x0000009b029b7223 */ /* 0x000fc20000010865 */
[C-C-:B------:R-:W-:Y:S01]  /*1cc10*/  FFMA.FTZ R157, R2.reuse, R158, -R101.reuse ;  /* 0x0000009e029d7223 */ /* 0x140fe20000010865 */
[----:B------:R-:W-:-:S01]  /*1cc20*/  FFMA.FTZ R158, R2, R159, -R101 ;  /* 0x0000009f029e7223 */ /* 0x000fc20000010865 */
[C-C-:B------:R-:W-:Y:S01]  /*1cc30*/  FFMA.FTZ R159, R2.reuse, R162, -R101.reuse ;  /* 0x000000a2029f7223 */ /* 0x140fe20000010865 */
        /* <DEDUP_REMOVED lines=9> */
[----:B0-----:R-:W-:-:S01]  /*1ccd0*/  FFMA.FTZ R3, R7, R3, R8 ;  /* 0x0000000307037223 */ /* 0x001fc20000010008 */
[C-C-:B------:R-:W-:Y:S01]  /*1cce0*/  FFMA.FTZ R146, R2.reuse, R146, -R101.reuse ;  /* 0x0000009202927223 */ /* 0x140fe20000010865 */
[----:B------:R-:W-:-:S01]  /*1ccf0*/  FFMA.FTZ R147, R2, R147, -R101 ;  /* 0x0000009302937223 */ /* 0x000fc20000010865 */
[C-C-:B------:R-:W-:Y:S01]  /*1cd00*/  FFMA.FTZ R150, R2.reuse, R150, -R101.reuse ;  /* 0x0000009602967223 */ /* 0x140fe20000010865 */
[----:B------:R-:W-:-:S01]  /*1cd10*/  FFMA.FTZ R151, R2, R151, -R101 ;  /* 0x0000009702977223 */ /* 0x000fc20000010865 */
[C-C-:B------:R-:W-:Y:S01]  /*1cd20*/  FFMA.FTZ R122, R2.reuse, R122, -R101.reuse ;  /* 0x0000007a027a7223 */ /* 0x140fe20000010865 */
[----:B------:R-:W-:-:S01]  /*1cd30*/  FFMA.FTZ R123, R2, R123, -R101 ;  /* 0x0000007b027b7223 */ /* 0x000fc20000010865 */
[----:B------:R-:W0:Y:S01]  /*1cd40*/  MUFU.EX2 R14, R14 ;  /* 0x0000000e000e7308 */ /* 0x000e220000000800 */
[----:B------:R-:W-:-:S01]  /*1cd50*/  FFMA.FTZ R126, R2, R126, -R101 ;  /* 0x0000007e027e7223 */ /* 0x000fc20000010865 */
[C-C-:B------:R-:W-:Y:S01]  /*1cd60*/  FFMA.FTZ R127, R2.reuse, R127, -R101.reuse ;  /* 0x0000007f027f7223 */ /* 0x140fe20000010865 */
[----:B------:R-:W-:-:S01]  /*1cd70*/  FFMA.FTZ R130, R2, R130, -R101 ;  /* 0x0000008202827223 */ /* 0x000fc20000010865 */
[C-C-:B------:R-:W-:Y:S01]  /*1cd80*/  FFMA.FTZ R131, R2.reuse, R131, -R101.reuse ;  /* 0x0000008302837223 */ /* 0x140fe20000010865 */
[----:B------:R-:W-:-:S01]  /*1cd90*/  FFMA.FTZ R134, R2, R134, -R101 ;  /* 0x0000008602867223 */ /* 0x000fc20000010865 */
[C-C-:B------:R-:W-:Y:S01]  /*1cda0*/  FFMA.FTZ R135, R2.reuse, R135, -R101.reuse ;  /* 0x0000008702877223 */ /* 0x140fe20000010865 */
[----:B------:R-:W-:-:S01]  /*1cdb0*/  FFMA.FTZ R106, R2, R106, -R101 ;  /* 0x0000006a026a7223 */ /* 0x000fc20000010865 */
[----:B------:R-:W2:Y:S01]  /*1cdc0*/  MUFU.EX2 R155, R155 ;  /* 0x0000009b009b7308 */ /* 0x000ea20000000800 */
[----:B-1----:R-:W-:-:S01]  /*1cdd0*/  FFMA.FTZ R4, R6, R4, R154 ;  /* 0x0000000406047223 */ /* 0x002fc2000001009a */
[C-C-:B------:R-:W-:Y:S01]  /*1cde0*/  FFMA.FTZ R107, R2.reuse, R107, -R101.reuse ;  /* 0x0000006b026b7223 */ /* 0x140fe20000010865 */
[----:B------:R-:W-:-:S01]  /*1cdf0*/  FFMA.FTZ R110, R2, R110, -R101 ;  /* 0x0000006e026e7223 */ /* 0x000fc20000010865 */
[C-C-:B------:R-:W-:Y:S01]  /*1ce00*/  FFMA.FTZ R111, R2.reuse, R111, -R101.reuse ;  /* 0x0000006f026f7223 */ /* 0x140fe20000010865 */
[----:B------:R-:W-:-:S01]  /*1ce10*/  FFMA.FTZ R114, R2, R114, -R101 ;  /* 0x0000007202727223 */ /* 0x000fc20000010865 */
[C-C-:B------:R-:W-:Y:S01]  /*1ce20*/  FFMA.FTZ R115, R2.reuse, R115, -R101.reuse ;  /* 0x0000007302737223 */ /* 0x140fe20000010865 */
[----:B------:R-:W-:-:S01]  /*1ce30*/  FFMA.FTZ R118, R2, R118, -R101 ;  /* 0x0000007602767223 */ /* 0x000fc20000010865 */
[----:B------:R-:W1:Y:S01]  /*1ce40*/  MUFU.EX2 R15, R15 ;  /* 0x0000000f000f7308 */ /* 0x000e620000000800 */
[----:B0-----:R-:W-:-:S01]  /*1ce50*/  FADD.FTZ R3, R14, R3 ;  /* 0x000000030e037221 */ /* 0x001fc20000010000 */
[C-C-:B------:R-:W-:Y:S01]  /*1ce60*/  FFMA.FTZ R119, R2.reuse, R119, -R101.reuse ;  /* 0x0000007702777223 */ /* 0x140fe20000010865 */
[----:B------:R-:W-:-:S01]  /*1ce70*/  FFMA.FTZ R90, R2, R90, -R101 ;  /* 0x0000005a025a7223 */ /* 0x000fc20000010865 */
[C-C-:B------:R-:W-:Y:S01]  /*1ce80*/  FFMA.FTZ R91, R2.reuse, R91, -R101.reuse ;  /* 0x0000005b025b7223 */ /* 0x140fe20000010865 */
[----:B------:R-:W-:-:S01]  /*1ce90*/  FFMA.FTZ R94, R2, R94, -R101 ;  /* 0x0000005e025e7223 */ /* 0x000fc20000010865 */
[C-C-:B------:R-:W-:Y:S01]  /*1cea0*/  FFMA.FTZ R95, R2.reuse, R95, -R101.reuse ;  /* 0x0000005f025f7223 */ /* 0x140fe20000010865 */
[----:B------:R-:W-:-:S01]  /*1ceb0*/  FFMA.FTZ R98, R2, R98, -R101 ;  /* 0x0000006202627223 */ /* 0x000fc20000010865 */
[----:B------:R-:W0:Y:S01]  /*1cec0*/  MUFU.EX2 R157, R157 ;  /* 0x0000009d009d7308 */ /* 0x000e220000000800 */
[----:B--2---:R-:W-:-:S01]  /*1ced0*/  FADD.FTZ R4, R155, R4 ;  /* 0x000000049b047221 */ /* 0x004fc20000010000 */
[C-C-:B------:R-:W-:Y:S01]  /*1cee0*/  FFMA.FTZ R99, R2.reuse, R99, -R101.reuse ;  /* 0x0000006302637223 */ /* 0x140fe20000010865 */
[----:B------:R-:W-:-:S01]  /*1cef0*/  FFMA.FTZ R102, R2, R102, -R101 ;  /* 0x0000006602667223 */ /* 0x000fc20000010865 */
[----:B------:R-:W-:Y:S01]  /*1cf00*/  FFMA.FTZ R101, R2, R103, -R101 ;  /* 0x0000006702657223 */ /* 0x000fe20000010865 */
[----:B------:R-:W-:-:S03]  /*1cf10*/  IADD3 R163, -R179, 0xb, RZ ;  /* 0x0000000bb3a37810 */ /* 0x000fc60007ffe1ff */
        /* <DEDUP_REMOVED lines=51> */
[----:B------:R-:W-:-:S06]  /*1d250*/  WARPGROUP.DEPBAR.LE gsb0, 0x0 ;  /* 0x00008000000079c5 */ /* 0x000fcc0000010000 */
        /* <DEDUP_REMOVED lines=68> */
[----:B------:R-:W-:-:S04]  /*1d6a0*/  @!P1 IMAD R4, R10, 0x8, R16 ;  /* 0x000000080a049824 */ /* 0x000fc800078e0210 */
[----:B------:R-:W-:Y:S02]  /*1d6b0*/  @!P1 VIADD R4, R4, 0x29840 ;  /* 0x0002984004049836 */ /* 0x000fe40000000000 */
[----:B------:R-:W1:Y:S01]  /*1d6c0*/  MUFU.EX2 R88, R88 ;  /* 0x0000005800587308 */ /* 0x000e620000000800 */
[----:B0-----:R-:W-:-:S02]  /*1d6d0*/  FADD.FTZ R3, R117, R3 ;  /* 0x0000000375037221 */ /* 0x001fc40000010000 */
[----:B------:R-:W-:Y:S01]  /*1d6e0*/  @!P1 PRMT R4, RZ, 0x654, R4 ;  /* 0x00000654ff049816 */ /* 0x000fe20000000004 */
[----:B------:R0:W-:Y:S06]  /*1d6f0*/  BAR.ARV R163, 0x100 ;  /* 0x000400a30000751d */ /* 0x0001ec0000002000 */
[----:B------:R-:W3:Y:S01]  /*1d700*/  MUFU.EX2 R90, R90 ;  /* 0x0000005a005a7308 */ /* 0x000ee20000000800 */
[----:B--2---:R-:W-:-:S01]  /*1d710*/  FADD.FTZ R103, R119, R103 ;  /* 0x0000006777677221 */ /* 0x004fc20000010000 */
[----:B------:R2:W-:Y:S01]  /*1d720*/  @!P1 SYNCS.ARRIVE.TRANS64.RED.A1T0 RZ, [R4+URZ], RZ ;  /* 0x000000ff04ff99a7 */ /* 0x0005e2000810043f */
[----:B-1----:R-:W-:-:S05]  /*1d730*/  FADD.FTZ R3, R88, R3 ;  /* 0x0000000358037221 */ /* 0x002fca0000010000 */
[----:B------:R-:W1:Y:S08]  /*1d740*/  MUFU.EX2 R89, R89 ;  /* 0x0000005900597308 */ /* 0x000e700000000800 */
[----:B------:R-:W4:Y:S01]  /*1d750*/  MUFU.EX2 R91, R91 ;  /* 0x0000005b005b7308 */ /* 0x000f220000000800 */
[----:B---3--:R-:W-:-:S07]  /*1d760*/  FADD.FTZ R103, R90, R103 ;  /* 0x000000675a677221 */ /* 0x008fce0000010000 */
[----:B------:R-:W3:Y:S01]  /*1d770*/  MUFU.EX2 R92, R92 ;  /* 0x0000005c005c7308 */ /* 0x000ee20000000800 */
[----:B-1----:R-:W-:-:S07]  /*1d780*/  FADD.FTZ R3, R89, R3 ;  /* 0x0000000359037221 */ /* 0x002fce0000010000 */
[----:B------:R-:W1:Y:S01]  /*1d790*/  MUFU.EX2 R94, R94 ;  /* 0x0000005e005e7308 */ /* 0x000e620000000800 */
[----:B----4-:R-:W-:-:S07]  /*1d7a0*/  FADD.FTZ R103, R91, R103 ;  /* 0x000000675b677221 */ /* 0x010fce0000010000 */
        /* <DEDUP_REMOVED lines=18> */
[----:B------:R-:W2:Y:S01]  /*1d8d0*/  MUFU.EX2 R101, R101 ;  /* 0x0000006500657308 */ /* 0x000ea20000000800 */
[----:B---3--:R-:W-:-:S01]  /*1d8e0*/  FADD.FTZ R103, R102, R103 ;  /* 0x0000006766677221 */ /* 0x008fc20000010000 */
[----:B-1----:R-:W-:-:S03]  /*1d8f0*/  FADD.FTZ R3, R13, R3 ;  /* 0x000000030d037221 */ /* 0x002fc60000010000 */
[----:B--2---:R-:W-:Y:S01]  /*1d900*/  FADD.FTZ R4, R101, R103 ;  /* 0x0000006765047221 */ /* 0x004fe20000010000 */
[----:B0-----:R-:W-:Y:S06]  /*1d910*/  @!P0 BRA `(.L_x_488) ;  /* 0x0000000000048947 */ /* 0x001fec0003800000 */
[----:B------:R-:W-:Y:S01]  /*1d920*/  BPT.TRAP 0x1 ;  /* 0x000000040000795c */ /* 0x000fe20000300000 */
.L_x_488:
[----:B------:R-:W-:Y:S01]  /*1d930*/  IMAD R9, R9, 0x8, R16 ;  /* 0x0000000809097824 */ /* 0x000fe200078e0210 */
[----:B------:R-:W-:Y:S01]  /*1d940*/  ISETP.GT.AND P1, PT, R5, R201, PT ;  /* 0x000000c90500720c */ /* 0x000fe20003f24270 */
[----:B------:R-:W-:Y:S01]  /*1d950*/  IMAD.U32 R103, RZ, RZ, UR37 ;  /* 0x00000025ff677e24 */ /* 0x000fe2000f8e00ff */
[----:B------:R-:W-:Y:S01]  /*1d960*/  F2FP.SATFINITE.E4M3.F32.PACK_AB_MERGE_C R15, R20, R15, RZ ;  /* 0x0000000f140f723e */ /* 0x000fe200048070ff */
[----:B------:R-:W-:Y:S01]  /*1d970*/  VIADD R9, R9, 0x29860 ;  /* 0x0002986009097836 */ /* 0x000fe20000000000 */
[----:B------:R-:W-:Y:S01]  /*1d980*/  F2FP.SATFINITE.E4M3.F32.PACK_AB_MERGE_C R157, R158, R157, RZ ;  /* 0x0000009d9e9d723e */ /* 0x000fe200048070ff */
[----:B------:R-:W-:Y:S01]  /*1d990*/  FMUL.FTZ R24, R24, R7 ;  /* 0x0000000718187220 */ /* 0x000fe20000410000 */
[----:B------:R-:W-:Y:S01]  /*1d9a0*/  F2FP.SATFINITE.E4M3.F32.PACK_AB_MERGE_C R153, R156, R153, RZ ;  /* 0x000000999c99723e */ /* 0x000fe200048070ff */
[-C--:B------:R-:W-:Y:S01]  /*1d9b0*/  FMUL.FTZ R25, R25, R7.reuse ;  /* 0x0000000719197220 */ /* 0x080fe20000410000 */
[----:B------:R-:W-:Y:S01]  /*1d9c0*/  PRMT R9, R103, 0x654, R9 ;  /* 0x0000065467097816 */ /* 0x000fe20000000009 */
[----:B------:R-:W-:Y:S01]  /*1d9d0*/  FMUL.FTZ R28, R28, R7 ;  /* 0x000000071c1c7220 */ /* 0x000fe20000410000 */
        /* <DEDUP_REMOVED lines=84> */
[----:B------:R-:W-:Y:S01]  /*1df20*/  F2FP.SATFINITE.E4M3.F32.PACK_AB_MERGE_C R179, R160, R159, R161 ;  /* 0x0000009fa0b3723e */ /* 0x000fe200048070a1 */
[----:B------:R-:W-:Y:S01]  /*1df30*/  IMAD.MOV.U32 R8, RZ, RZ, R198 ;  /* 0x000000ffff087224 */ /* 0x000fe200078e00c6 */
[----:B------:R-:W-:Y:S01]  /*1df40*/  F2FP.SATFINITE.E4M3.F32.PACK_AB_MERGE_C R180, R137, R136, R140 ;  /* 0x0000008889b4723e */ /* 0x000fe2000480708c */
[----:B0-----:R-:W-:Y:S01]  /*1df50*/  IMAD.MOV.U32 R9, RZ, RZ, R10 ;  /* 0x000000ffff097224 */ /* 0x001fe200078e000a */
        /* <DEDUP_REMOVED lines=15> */
[----:B------:R-:W-:Y:S01]  /*1e050*/  IADD3 R5, R5, -0x1, RZ ;  /* 0xffffffff05057810 */ /* 0x000fe20007ffe0ff */
[----:B------:R-:W-:Y:S06]  /*1e060*/  @P1 BRA `(.L_x_489) ;  /* 0xffffffcc007c1947 */ /* 0x000fec000383ffff */
[----:B------:R-:W-:-:S07]  /*1e070*/  IMAD.MOV.U32 R148, RZ, RZ, R10 ;  /* 0x000000ffff947224 */ /* 0x000fce00078e000a */
.L_x_478:
[----:B------:R-:W-:Y:S05]  /*1e080*/  WARPSYNC.ALL ;  /* 0x0000000000007948 */ /* 0x000fea0003800000 */
[----:B------:R-:W-:Y:S06]  /*1e090*/  BAR.ARV 0x8, 0x180 ;  /* 0x0206000000007b1d */ /* 0x000fec0000002000 */
[----:B------:R-:W-:Y:S05]  /*1e0a0*/  @!P0 BRA `(.L_x_490) ;  /* 0x0000000000048947 */ /* 0x000fea0003800000 */
[----:B------:R-:W-:Y:S01]  /*1e0b0*/  BPT.TRAP 0x1 ;  /* 0x000000040000795c */ /* 0x000fe20000300000 */
.L_x_490:
[----:B------:R-:W-:Y:S02]  /*1e0c0*/  LEA R13, R148, R16, 0x3 ;  /* 0x00000010940d7211 */ /* 0x000fe400078e18ff */
[----:B------:R-:W-:-:S04]  /*1e0d0*/  SHF.L.U32 R0, R198, 0x1f, RZ ;  /* 0x0000001fc6007819 */ /* 0x000fc800000006ff */
[----:B------:R0:W1:Y:S01]  /*1e0e0*/  SYNCS.PHASECHK.TRANS64.TRYWAIT P1, [R13+URZ+0x29850], R0 ;  /* 0x029850000d0075a7 */ /* 0x000062000802017f */
[----:B------:R-:W-:Y:S05]  /*1e0f0*/  @!P0 BRA `(.L_x_491) ;  /* 0x0000000000048947 */ /* 0x000fea0003800000 */
[----:B------:R-:W-:Y:S01]  /*1e100*/  BPT.TRAP 0x1 ;  /* 0x000000040000795c */ /* 0x000fe20000300000 */
.L_x_491:
[----:B------:R-:W-:-:S05]  /*1e110*/  VIADD R16, R16, 0x400 ;  /* 0x0000040010107836 */ /* 0x000fca0000000000 */
[----:B------:R-:W-:-:S04]  /*1e120*/  SHF.R.U32.HI R16, RZ, 0x4, R16 ;  /* 0x00000004ff107819 */ /* 0x000fc80000011610 */
[----:B------:R-:W-:-:S04]  /*1e130*/  LOP3.LUT R16, R16, 0x3fff, RZ, 0xc0, !PT ;  /* 0x00003fff10107812 */ /* 0x000fc800078ec0ff */
[----:B------:R-:W-:Y:S01]  /*1e140*/  LOP3.LUT R7, R16, 0x10000, RZ, 0xfc, !PT ;  /* 0x0001000010077812 */ /* 0x000fe200078efcff */
[----:B-1----:R-:W-:Y:S06]  /*1e150*/  @P1 BRA `(.L_x_492) ;  /* 0x0000000000081947 */ /* 0x002fec0003800000 */
[----:B------:R-:W1:Y:S02]  /*1e160*/  SYNCS.PHASECHK.TRANS64.TRYWAIT P1, [R13+URZ+0x29850], R0 ;  /* 0x029850000d0075a7 */ /* 0x000e64000802017f */
[----:B-1----:R-:W-:Y:S05]  /*1e170*/  @!P1 BRA `(.L_x_493) ;  /* 0x000000c000c89947 */ /* 0x002fea0003800000 */
.L_x_492:
        /* <DEDUP_REMOVED lines=10> */
[----:B------:R-:W-:Y:S01]  /*1e220*/  IMAD.MOV.U32 R21, RZ, RZ, -0x3ffffff0 ;  /* 0xc0000010ff157424 */ /* 0x000fe200078e00ff */
[----:B------:R-:W-:-:S02]  /*1e230*/  IADD3 R20, R6, 0x200, RZ ;  /* 0x0000020006147810 */ /* 0x000fc40007ffe0ff */
[----:B------:R-:W-:-:S07]  /*1e240*/  ISETP.NE.AND.EX P1, PT, RZ, UR5, PT, P1 ;  /* 0x00000005ff007c0c */ /* 0x000fce000bf25310 */
[----:B------:R-:W-:Y:S01]  /*1e250*/  QGMMA.64x128x32.F32.E4M3.E4M3 R24, R176, gdesc[UR4], R24, gsb0 ;  /* 0x01e00004b0187df3 */ /* 0x000fe20008000818 */
[----:B------:R-:W-:Y:S02]  /*1e260*/  R2UR UR6, R8 ;  /* 0x00000000080672ca */ /* 0x000fe400000e0000 */
[----:B------:R-:W-:-:S03]  /*1e270*/  R2UR UR7, R9 ;  /* 0x00000000090772ca */ /* 0x000fc600000e0000 */
[----:B------:R-:W0:Y:S08]  /*1e280*/  @P1 LDC.64 R8, c[0x0][0x9c8] ;  /* 0x00027200ff081b82 */ /* 0x000e300000000a00 */
[----:B------:R-:W2:Y:S01]  /*1e290*/  @P1 LDC.64 R14, c[0x0][0x9d0] ;  /* 0x00027400ff0e1b82 */ /* 0x000ea20000000a00 */
[----:B01----:R-:W-:-:S04]  /*1e2a0*/  @P1 IMAD R0, R214, R8, RZ ;  /* 0x00000008d6001224 */ /* 0x003fc800078e02ff */
[C---:B------:R-:W-:Y:S02]  /*1e2b0*/  @P1 IMAD R5, R206.reuse, R9, R0 ;  /* 0x00000009ce051224 */ /* 0x040fe400078e0200 */
[----:B------:R-:W-:-:S04]  /*1e2c0*/  @P1 IMAD.WIDE.U32 R8, R206, R8, RZ ;  /* 0x00000008ce081225 */ /* 0x000fc800078e00ff */
[----:B------:R-:W-:Y:S02]  /*1e2d0*/  @P1 IMAD.IADD R9, R9, 0x1, R5 ;  /* 0x0000000109091824 */ /* 0x000fe400078e0205 */
[----:B------:R-:W-:Y:S02]  /*1e2e0*/  IMAD.MOV.U32 R0, RZ, RZ, 0x3f800000 ;  /* 0x3f800000ff007424 */ /* 0x000fe400078e00ff */
[----:B--2---:R-:W-:-:S04]  /*1e2f0*/  @P1 IMAD.WIDE.U32 R8, R204, R14, R8 ;  /* 0x0000000ecc081225 */ /* 0x004fc800078e0008 */
[----:B------:R-:W-:Y:S01]  /*1e300*/  @P1 IMAD R15, R204, R15, R9 ;  /* 0x0000000fcc0f1224 */ /* 0x000fe200078e0209 */
        /* <DEDUP_REMOVED lines=15> */
[----:B------:R-:W-:Y:S01]  /*1e400*/  VIADD R6, R6, 0x400 ;  /* 0x0000040006067836 */ /* 0x000fe20000000000 */
[----:B------:R-:W-:Y:S01]  /*1e410*/  MOV R7, 0xc0000010 ;  /* 0xc000001000077802 */ /* 0x000fe20000000f00 */
[----:B------:R-:W1:Y:S01]  /*1e420*/  SHFL.BFLY PT, R8, R3, 0x2, 0x1f ;  /* 0x0c401f0003087f89 */ /* 0x000e6200000e0000 */
[----:B------:R-:W-:Y:S02]  /*1e430*/  WARPGROUP.DEPBAR.LE gsb0, 0x0 ;  /* 0x00008000000079c5 */ /* 0x000fe40000010000 */
[----:B------:R-:W-:-:S07]  /*1e440*/  WARPGROUP.ARRIVE ;  /* 0x00000000000079c5 */ /* 0x000fce0000000000 */
[----:B------:R-:W-:Y:S01]  /*1e450*/  QGMMA.64x128x32.F32.E4M3.E4M3 R24, R188, gdesc[UR4], R24, gsb0 ;  /* 0x01e00004bc187df3 */ /* 0x000fe20008000818 */
[----:B------:R-:W-:Y:S02]  /*1e460*/  R2UR UR6, R6 ;  /* 0x00000000060672ca */ /* 0x000fe400000e0000 */
[----:B------:R-:W-:Y:S02]  /*1e470*/  R2UR UR7, R7 ;  /* 0x00000000070772ca */ /* 0x000fe400000e0000 */
        /* <DEDUP_REMOVED lines=18> */
[----:B------:R-:W-:Y:S01]  /*1e5a0*/  IMAD.MOV.U32 R7, RZ, RZ, RZ ;  /* 0x000000ffff077224 */ /* 0x000fe200078e00ff */
[----:B------:R-:W0:Y:S08]  /*1e5b0*/  @P2 MUFU.LG2 R5, R14 ;  /* 0x0000000e00052308 */ /* 0x000e300000000c00 */
[----:B------:R-:W1:Y:S08]  /*1e5c0*/  @P3 MUFU.LG2 R6, R6 ;  /* 0x0000000600063308 */ /* 0x000e700000000c00 */
[----:B------:R-:W3:Y:S01]  /*1e5d0*/  @P1 MUFU.RCP R7, R10 ;  /* 0x0000000a00071308 */ /* 0x000ee20000001000 */
[C---:B------:R-:W-:Y:S01]  /*1e5e0*/  @P2 FMUL.FTZ R4, R2.reuse, 0.69314718246459960938 ;  /* 0x3f31721802042820 */ /* 0x040fe20000410000 */
[----:B------:R-:W-:Y:S01]  /*1e5f0*/  @P3 FMUL.FTZ R2, R2, 0.69314718246459960938 ;  /* 0x3f31721802023820 */ /* 0x000fe20000410000 */
[----:B0-----:R-:W-:Y:S01]  /*1e600*/  @P2 FMUL.FTZ R5, R5, 0.69314718246459960938 ;  /* 0x3f31721805052820 */ /* 0x001fe20000410000 */
[----:B------:R-:W-:-:S02]  /*1e610*/  IMAD.MOV.U32 R88, RZ, RZ, -0x800000 ;  /* 0xff800000ff587424 */ /* 0x000fc400078e00ff */
[----:B--2---:R-:W-:Y:S01]  /*1e620*/  FMUL.FTZ R3, R3, R0 ;  /* 0x0000000003037220 */ /* 0x004fe20000410000 */
[----:B------:R-:W-:Y:S02]  /*1e630*/  IMAD.MOV.U32 R89, RZ, RZ, -0x800000 ;  /* 0xff800000ff597424 */ /* 0x000fe400078e00ff */
[----:B-1----:R-:W-:Y:S01]  /*1e640*/  @P3 FMUL.FTZ R9, R6, 0.69314718246459960938 ;  /* 0x3f31721806093820 */ /* 0x002fe20000410000 */
[----:B------:R-:W-:-:S03]  /*1e650*/  @P2 FFMA.FTZ R88, R4, R11, R5 ;  /* 0x0000000b04582223 */ /* 0x000fc60000010005 */
[----:B------:R-:W-:Y:S01]  /*1e660*/  @P3 FFMA.FTZ R89, R2, R12, R9 ;  /* 0x0000000c02593223 */ /* 0x000fe20000010009 */
[----:B---3--:R-:W-:Y:S01]  /*1e670*/  FMUL.FTZ R7, R7, R0 ;  /* 0x0000000007077220 */ /* 0x008fe20000410000 */
[----:B------:R-:W-:Y:S02]  /*1e680*/  WARPGROUP.DEPBAR.LE gsb0, 0x0 ;  /* 0x00008000000079c5 */ /* 0x000fe40000010000 */
[----:B------:R-:W-:Y:S05]  /*1e690*/  @!P0 BRA `(.L_x_494) ;  /* 0x0000000000048947 */ /* 0x000fea0003800000 */
[----:B------:R-:W-:Y:S01]  /*1e6a0*/  BPT.TRAP 0x1 ;  /* 0x000000040000795c */ /* 0x000fe20000300000 */
.L_x_494:
[----:B------:R-:W-:Y:S01]  /*1e6b0*/  VIADD R0, R13, 0x29860 ;  /* 0x000298600d007836 */ /* 0x000fe20000000000 */
[----:B------:R-:W-:Y:S01]  /*1e6c0*/  MOV R9, UR37 ;  /* 0x0000002500097c02 */ /* 0x000fe20008000f00 */
[----:B------:R-:W-:Y:S02]  /*1e6d0*/  VIADD R148, R148, 0x1 ;  /* 0x0000000194947836 */ /* 0x000fe40000000000 */
[-C--:B------:R-:W-:Y:S01]  /*1e6e0*/  FMUL.FTZ R5, R24, R3.reuse ;  /* 0x0000000318057220 */ /* 0x080fe20000410000 */
[-C--:B------:R-:W-:Y:S01]  /*1e6f0*/  FMUL.FTZ R91, R40, R3.reuse ;  /* 0x00000003285b7220 */ /* 0x080fe20000410000 */
[----:B------:R-:W-:Y:S01]  /*1e700*/  PRMT R2, R9, 0x654, R0 ;  /* 0x0000065409027816 */ /* 0x000fe20000000000 */
[-C--:B------:R-:W-:Y:S01]  /*1e710*/  FMUL.FTZ R0, R85, R3.reuse ;  /* 0x0000000355007220 */ /* 0x080fe20000410000 */
[----:B------:R-:W-:Y:S01]  /*1e720*/  ISETP.NE.AND P1, PT, R148, 0x2, PT ;  /* 0x000000029400780c */ /* 0x000fe20003f25270 */
        /* <DEDUP_REMOVED lines=30> */
[----:B------:R-:W-:Y:S01]  /*1e910*/  SEL R3, RZ, 0x1, P1 ;  /* 0x00000001ff037807 */ /* 0x000fe20000800000 */
        /* <DEDUP_REMOVED lines=32> */
[----:B------:R-:W-:Y:S01]  /*1eb20*/  FMUL.FTZ R83, R83, R7 ;  /* 0x0000000753537220 */ /* 0x000fe20000410000 */
[----:B------:R-:W-:Y:S01]  /*1eb30*/  LOP3.LUT R198, R198, R3, RZ, 0x3c, !PT ;  /* 0x00000003c6c67212 */ /* 0x000fe200078e3cff */
[----:B------:R-:W-:Y:S01]  /*1eb40*/  UIADD3 UR43, UR43, 0x1, URZ ;  /* 0x000000012b2b7890 */ /* 0x000fe2000fffe03f */
[----:B0-----:R-:W-:-:S11]  /*1eb50*/  SEL R148, R148, RZ, P1 ;  /* 0x000000ff94947207 */ /* 0x001fd60000800000 */
.L_x_438:
[----:B------:R-:W-:Y:S05]  /*1eb60*/  WARPSYNC.ALL ;  /* 0x0000000000007948 */ /* 0x000fea0003800000 */
[----:B------:R-:W0:Y:S08]  /*1eb70*/  S2UR UR37, SR_CgaCtaId ;  /* 0x00000000002579c3 */ /* 0x000e300000008800 */
[----:B------:R-:W-:Y:S01]  /*1eb80*/  BAR.SYNC.DEFER_BLOCKING 0x5, 0x180 ;  /* 0x0146000000007b1d */ /* 0x000fe20000010000 */
[----:B------:R-:W-:-:S05]  /*1eb90*/  ISETP.NE.AND P1, PT, R211, RZ, PT ;  /* 0x000000ffd300720c */ /* 0x000fca0003f25270 */
[----:B------:R-:W-:Y:S01]  /*1eba0*/  UMOV UR4, 0x400 ;  /* 0x0000040000047882 */ /* 0x000fe20000000000 */
[----:B------:R-:W-:Y:S07]  /*1ebb0*/  BSSY B0, `(.L_x_495) ;  /* 0x000040e000007945 */ /* 0x000fee0003800000 */
[----:B------:R-:W1:Y:S01]  /*1ebc0*/  @!P1 LDC R211, c[0x0][0xad4] ;  /* 0x0002b500ffd39b82 */ /* 0x000e620000000800 */
[----:B0-----:R-:W-:-:S06]  /*1ebd0*/  ULEA UR4, UR37, UR4, 0x18 ;  /* 0x0000000425047291 */ /* 0x001fcc000f8ec03f */
[----:B------:R-:W-:-:S05]  /*1ebe0*/  IMAD.U32 R16, RZ, RZ, UR4 ;  /* 0x00000004ff107e24 */ /* 0x000fca000f8e00ff */
[----:B-----5:R0:W2:Y:S01]  /*1ebf0*/  LDS.128 R144, [R16+0x298d0] ;  /* 0x0298d00010907984 */ /* 0x0200a20000000c00 */
[----:B------:R-:W-:Y:S06]  /*1ec00*/  BAR.ARV 0x4, 0x180 ;  /* 0x0106000000007b1d */ /* 0x000fec0000002000 */
[----:B------:R-:W-:Y:S05]  /*1ec10*/  @P0 BRA `(.L_x_496) ;  /* 0x0000003400000947 */ /* 0x000fea0003800000 */
[----:B------:R-:W3:Y:S01]  /*1ec20*/  LDL R13, [R1+0x68] ;  /* 0x00006800010d7983 */ /* 0x000ee20000100800 */
[----:B------:R-:W-:Y:S01]  /*1ec30*/  ULDC.64 UR4, c[0x4][0x40] ;  /* 0x0100100000047ab9 */ /* 0x000fe20000000a00 */
[----:B------:R-:W4:Y:S01]  /*1ec40*/  S2R R10, SR_TID.X ;  /* 0x00000000000a7919 */ /* 0x000f220000002100 */
[----:B------:R-:W0:Y:S01]  /*1ec50*/  S2R R11, SR_SWINHI ;  /* 0x00000000000b7919 */ /* 0x000e220000002f00 */
[----:B----4-:R-:W-:Y:S01]  /*1ec60*/  IMAD.SHL.U32 R2, R10, 0x4, RZ ;  /* 0x000000040a027824 */ /* 0x010fe200078e00ff */
[----:B------:R-:W-:Y:S02]  /*1ec70*/  MOV R56, R16 ;  /* 0x0000001000387202 */ /* 0x000fe40000000f00 */
[----:B0-----:R-:W-:Y:S02]  /*1ec80*/  MOV R57, R11 ;  /* 0x0000000b00397202 */ /* 0x001fe40000000f00 */
[----:B------:R-:W-:-:S04]  /*1ec90*/  LOP3.LUT R2, R2, 0xc, RZ, 0xc0, !PT ;  /* 0x0000000c02027812 */ /* 0x000fc800078ec0ff */
[----:B------:R-:W-:-:S05]  /*1eca0*/  IADD3 R2, P0, R2, UR4, RZ ;  /* 0x0000000402027c10 */ /* 0x000fca000ff1e0ff */
[----:B------:R-:W-:Y:S01]  /*1ecb0*/  IMAD.X R3, RZ, RZ, UR5, P0 ;  /* 0x00000005ff037e24 */ /* 0x000fe200080e06ff */
[----:B------:R-:W-:-:S04]  /*1ecc0*/  LOP3.LUT P0, R10, R10, 0x3, RZ, 0xc0, !PT ;  /* 0x000000030a0a7812 */ /* 0x000fc8000780c0ff */
[----:B------:R-:W-:Y:S01]  /*1ecd0*/  ISETP.EQ.OR P0, PT, R10, 0x3, !P0 ;  /* 0x000000030a00780c */ /* 0x000fe20004702670 */
[----:B------:R0:W5:Y:S03]  /*1ece0*/  LDG.E.CONSTANT R7, desc[UR54][R2.64] ;  /* 0x0000003602077981 */ /* 0x000166000c1e9900 */
[----:B------:R-:W-:Y:S02]  /*1ecf0*/  SEL R96, R5, R8, P0 ;  /* 0x0000000805607207 */ /* 0x000fe40000000000 */
[----:B------:R-:W-:Y:S02]  /*1ed00*/  SEL R44, R8, R5, P0 ;  /* 0x00000005082c7207 */ /* 0x000fe40000000000 */
[----:B0-----:R-:W-:Y:S01]  /*1ed10*/  SEL R2, R4, R9, P0 ;  /* 0x0000000904027207 */ /* 0x001fe20000000000 */
[----:B------:R-:W-:Y:S01]  /*1ed20*/  UMOV UR4, 0xffffffff ;  /* 0xffffffff00047882 */ /* 0x000fe20000000000 */
[----:B---3--:R-:W-:-:S03]  /*1ed30*/  IMAD.WIDE R30, R13, 0x2, R56 ;  /* 0x000000020d1e7825 */ /* 0x008fc600078e0238 */
[C---:B------:R-:W-:Y:S02]  /*1ed40*/  IADD3 R29, P5, R30.reuse, 0x4060, RZ ;  /* 0x000040601e1d7810 */ /* 0x040fe40007fbe0ff */
[----:B------:R-:W-:Y:S02]  /*1ed50*/  IADD3 R27, P1, R30, 0x4040, RZ ;  /* 0x000040401e1b7810 */ /* 0x000fe40007f3e0ff */
[----:B------:R-:W-:Y:S02]  /*1ed60*/  LOP3.LUT R28, R29, 0x380, RZ, 0xc0, !PT ;  /* 0x000003801d1c7812 */ /* 0x000fe400078ec0ff */
[----:B------:R-:W-:Y:S02]  /*1ed70*/  LOP3.LUT R26, R27, 0x380, RZ, 0xc0, !PT ;  /* 0x000003801b1a7812 */ /* 0x000fe400078ec0ff */
[----:B------:R-:W-:Y:S02]  /*1ed80*/  SHF.R.U64 R28, R28, 0x3, RZ ;  /* 0x000000031c1c7819 */ /* 0x000fe400000012ff */
[----:B------:R-:W-:-:S02]  /*1ed90*/  SHF.R.U64 R26, R26, 0x3, RZ ;  /* 0x000000031a1a7819 */ /* 0x000fc400000012ff */
[----:B------:R-:W-:Y:S01]  /*1eda0*/  LOP3.LUT R28, R28, R29, RZ, 0x3c, !PT ;  /* 0x0000001d1c1c7212 */ /* 0x000fe200078e3cff */
[----:B------:R-:W-:Y:S01]  /*1edb0*/  IMAD.X R29, RZ, RZ, R31, P5 ;  /* 0x000000ffff1d7224 */ /* 0x000fe200028e061f */
[----:B------:R-:W-:Y:S02]  /*1edc0*/  LOP3.LUT R26, R26, R27, RZ, 0x3c, !PT ;  /* 0x0000001b1a1a7212 */ /* 0x000fe400078e3cff */
[----:B------:R-:W-:Y:S02]  /*1edd0*/  SEL R13, R9, R4, P0 ;  /* 0x00000004090d7207 */ /* 0x000fe40000000000 */
[----:B------:R-:W-:Y:S02]  /*1ede0*/  IADD3.X R27, RZ, R31, RZ, P1, !PT ;  /* 0x0000001fff1b7210 */ /* 0x000fe40000ffe4ff */
[C---:B------:R-:W-:Y:S02]  /*1edf0*/  IADD3 R21, P2, R30.reuse, 0x4020, RZ ;  /* 0x000040201e157810 */ /* 0x040fe40007f5e0ff */
[----:B------:R-:W-:-:S02]  /*1ee00*/  IADD3 R15, P3, R30, 0x4000, RZ ;  /* 0x000040001e0f7810 */ /* 0x000fc40007f7e0ff */
[C---:B------:R-:W-:Y:S02]  /*1ee10*/  IADD3 R11, P4, R30.reuse, 0x60, RZ ;  /* 0x000000601e0b7810 */ /* 0x040fe40007f9e0ff */
[C---:B------:R-:W-:Y:S02]  /*1ee20*/  IADD3 R9, P5, R30.reuse, 0x40, RZ ;  /* 0x000000401e097810 */ /* 0x040fe40007fbe0ff */
[----:B------:R-:W-:Y:S02]  /*1ee30*/  IADD3 R5, P1, R30, 0x20, RZ ;  /* 0x000000201e057810 */ /* 0x000fe40007f3e0ff */
[----:B------:R-:W-:Y:S02]  /*1ee40*/  LOP3.LUT R20, R21, 0x380, RZ, 0xc0, !PT ;  /* 0x0000038015147812 */ /* 0x000fe400078ec0ff */
[----:B------:R-:W-:Y:S02]  /*1ee50*/  LOP3.LUT R14, R15, 0x380, RZ, 0xc0, !PT ;  /* 0x000003800f0e7812 */ /* 0x000fe400078ec0ff */
[----:B------:R-:W-:-:S02]  /*1ee60*/  LOP3.LUT R10, R11, 0x380, RZ, 0xc0, !PT ;  /* 0x000003800b0a7812 */ /* 0x000fc400078ec0ff */
[----:B------:R-:W-:Y:S02]  /*1ee70*/  LOP3.LUT R8, R9, 0x380, RZ, 0xc0, !PT ;  /* 0x0000038009087812 */ /* 0x000fe400078ec0ff */
[----:B------:R-:W-:Y:S02]  /*1ee80*/  LOP3.LUT R4, R5, 0x380, RZ, 0xc0, !PT ;  /* 0x0000038005047812 */ /* 0x000fe400078ec0ff */
[----:B------:R-:W-:Y:S02]  /*1ee90*/  LOP3.LUT R3, R30, 0x380, RZ, 0xc0, !PT ;  /* 0x000003801e037812 */ /* 0x000fe400078ec0ff */
[----:B------:R-:W-:Y:S02]  /*1eea0*/  SHF.R.U64 R20, R20, 0x3, RZ ;  /* 0x0000000314147819 */ /* 0x000fe400000012ff */
[----:B------:R-:W-:Y:S02]  /*1eeb0*/  SHF.R.U64 R14, R14, 0x3, RZ ;  /* 0x000000030e0e7819 */ /* 0x000fe400000012ff */
[----:B------:R-:W-:-:S02]  /*1eec0*/  SHF.R.U64 R10, R10, 0x3, RZ ;  /* 0x000000030a0a7819 */ /* 0x000fc400000012ff */
[----:B------:R-:W-:Y:S02]  /*1eed0*/  SHF.R.U64 R8, R8, 0x3, RZ ;  /* 0x0000000308087819 */ /* 0x000fe400000012ff */
[----:B------:R-:W-:Y:S02]  /*1eee0*/  SHF.R.U64 R4, R4, 0x3, RZ ;  /* 0x0000000304047819 */ /* 0x000fe400000012ff */
[----:B------:R-:W-:Y:S02]  /*1eef0*/  SHF.R.U64 R3, R3, 0x3, RZ ;  /* 0x0000000303037819 */ /* 0x000fe400000012ff */
        /* <DEDUP_REMOVED lines=10> */
[----:B------:R-:W-:-:S02]  /*1efa0*/  LOP3.LUT R30, R3, R30, RZ, 0x3c, !PT ;  /* 0x0000001e031e7212 */ /* 0x000fc400078e3cff */
[----:B------:R-:W-:Y:S02]  /*1efb0*/  MOV R103, R28 ;  /* 0x0000001c00677202 */ /* 0x000fe40000000f00 */
[----:B------:R-:W-:Y:S02]  /*1efc0*/  MOV R35, R30 ;  /* 0x0000001e00237202 */ /* 0x000fe40000000f00 */
[----:B------:R-:W-:Y:S02]  /*1efd0*/  MOV R102, R26 ;  /* 0x0000001a00667202 */ /* 0x000fe40000000f00 */
[----:B------:R-:W-:Y:S02]  /*1efe0*/  MOV R101, R20 ;  /* 0x0000001400657202 */ /* 0x000fe40000000f00 */
[----:B------:R-:W-:Y:S02]  /*1eff0*/  MOV R100, R14 ;  /* 0x0000000e00647202 */ /* 0x000fe40000000f00 */
[----:B------:R-:W-:-:S02]  /*1f000*/  MOV R107, R10 ;  /* 0x0000000a006b7202 */ /* 0x000fc40000000f00 */
[----:B------:R-:W-:Y:S02]  /*1f010*/  MOV R106, R8 ;  /* 0x00000008006a7202 */ /* 0x000fe40000000f00 */
[----:B------:R-:W-:Y:S01]  /*1f020*/  MOV R105, R4 ;  /* 0x0000000400697202 */ /* 0x000fe20000000f00 */
[----:B------:R-:W-:Y:S06]  /*1f030*/  BRA.DIV UR4, `(.L_x_497) ;  /* 0x000000b6042c7947 */ /* 0x000fec000b800000 */
[----:B------:R-:W-:Y:S02]  /*1f040*/  SEL R138, R91, R64, P0 ;  /* 0x000000405b8a7207 */ /* 0x000fe40000000000 */
[----:B------:R-:W-:Y:S02]  /*1f050*/  SEL R20, R64, R91, P0 ;  /* 0x0000005b40147207 */ /* 0x000fe40000000000 */
[----:B------:R-:W-:Y:S01]  /*1f060*/  SEL R64, R72, R55, P0 ;  /* 0x0000003748407207 */ /* 0x000fe20000000000 */
[----:B-----5:R-:W-:Y:S01]  /*1f070*/  SHFL.IDX PT, R3, R138, R7, 0x1c1f ;  /* 0x001c1f078a037589 */ /* 0x020fe200000e0000 */
[----:B------:R-:W-:Y:S02]  /*1f080*/  SEL R26, R55, R72, P0 ;  /* 0x00000048371a7207 */ /* 0x000fe40000000000 */
[----:B------:R-:W-:Y:S02]  /*1f090*/  LOP3.LUT R5, R7, 0x2, RZ, 0x3c, !PT ;  /* 0x0000000207057812 */ /* 0x000fe400078e3cff */
[----:B------:R-:W-:-:S02]  /*1f0a0*/  SEL R72, R33, R84, P0 ;  /* 0x0000005421487207 */ /* 0x000fc40000000000 */
[----:B------:R-:W-:Y:S01]  /*1f0b0*/  SEL R70, R74, R63, P0 ;  /* 0x0000003f4a467207 */ /* 0x000fe20000000000 */
[----:B------:R-:W-:Y:S01]  /*1f0c0*/  SHFL.IDX PT, R2, R2, R5, 0x1c1f ;  /* 0x001c1f0502027589 */ /* 0x000fe200000e0000 */
[----:B------:R-:W-:Y:S02]  /*1f0d0*/  SEL R140, R93, R36, P0 ;  /* 0x000000245d8c7207 */ /* 0x000fe40000000000 */
[----:B--2---:R-:W-:Y:S01]  /*1f0e0*/  SEL R144, R95, R40, P0 ;  /* 0x000000285f907207 */ /* 0x004fe20000000000 */
[----:B------:R-:W-:Y:S01]  /*1f0f0*/  SHFL.IDX PT, R72, R72, R7, 0x1c1f ;  /* 0x001c1f0748487589 */ /* 0x000fe200000e0000 */
[----:B------:R-:W-:Y:S02]  /*1f100*/  SEL R38, R40, R95, P0 ;  /* 0x0000005f28267207 */ /* 0x000fe40000000000 */
[----:B------:R-:W-:Y:S01]  /*1f110*/  SEL R28, R84, R33, P0 ;  /* 0x00000021541c7207 */ /* 0x000fe20000000000 */
[----:B------:R-:W0:Y:S01]  /*1f120*/  SHFL.IDX PT, R95, R13, R7, 0x1c1f ;  /* 0x001c1f070d5f7589 */ /* 0x000e2200000e0000 */
[----:B------:R-:W-:-:S02]  /*1f130*/  SEL R30, R63, R74, P0 ;  /* 0x0000004a3f1e7207 */ /* 0x000fc40000000000 */
[----:B------:R-:W-:Y:S01]  /*1f140*/  SEL R36, R36, R93, P0 ;  /* 0x0000005d24247207 */ /* 0x000fe20000000000 */
[----:B------:R-:W-:Y:S01]  /*1f150*/  SHFL.IDX PT, R70, R70, R7, 0x1c1f ;  /* 0x001c1f0746467589 */ /* 0x000fe200000e0000 */
[----:B------:R-:W-:Y:S02]  /*1f160*/  SEL R156, R109, R92, P0 ;  /* 0x0000005c6d9c7207 */ /* 0x000fe40000000000 */
[----:B------:R-:W-:Y:S01]  /*1f170*/  SEL R76, R92, R109, P0 ;  /* 0x0000006d5c4c7207 */ /* 0x000fe20000000000 */
[----:B------:R-:W2:Y:S01]  /*1f180*/  SHFL.IDX PT, R20, R20, R5, 0x1c1f ;  /* 0x001c1f0514147589 */ /* 0x000ea200000e0000 */
[----:B------:R-:W-:Y:S02]  /*1f190*/  SEL R80, R73, R24, P0 ;  /* 0x0000001849507207 */ /* 0x000fe40000000000 */
[----:B------:R-:W-:Y:S01]  /*1f1a0*/  SEL R82, R12, R65, P0 ;  /* 0x000000410c527207 */ /* 0x000fe20000000000 */
[----:B------:R-:W-:Y:S01]  /*1f1b0*/  SHFL.IDX PT, R75, R140, R7, 0x1c1f ;  /* 0x001c1f078c4b7589 */ /* 0x000fe200000e0000 */
[----:B------:R-:W-:-:S02]  /*1f1c0*/  SEL R124, R104, R49, P0 ;  /* 0x00000031687c7207 */ /* 0x000fc40000000000 */
[----:B------:R-:W-:Y:S01]  /*1f1d0*/  SEL R46, R49, R104, P0 ;  /* 0x00000068312e7207 */ /* 0x000fe20000000000 */
[----:B------:R-:W-:Y:S01]  /*1f1e0*/  SHFL.IDX PT, R21, R144, R7, 0x1c1f ;  /* 0x001c1f0790157589 */ /* 0x000fe200000e0000 */
[----:B------:R-:W-:Y:S02]  /*1f1f0*/  SEL R116, R50, R45, P0 ;  /* 0x0000002d32747207 */ /* 0x000fe40000000000 */
[----:B------:R-:W-:Y:S01]  /*1f200*/  SEL R40, R45, R50, P0 ;  /* 0x000000322d287207 */ /* 0x000fe20000000000 */
[----:B------:R-:W-:Y:S01]  /*1f210*/  SHFL.IDX PT, R44, R44, R5, 0x1c1f ;  /* 0x001c1f052c2c7589 */ /* 0x000fe200000e0000 */
        /* <DEDUP_REMOVED lines=32> */
[----:B------:R-:W3:Y:S01]  /*1f420*/  SHFL.IDX PT, R85, R28, R5, 0x1c1f ;  /* 0x001c1f051c557589 */ /* 0x000ee200000e0000 */
        /* <DEDUP_REMOVED lines=8> */
[----:B------:R0:W4:Y:S01]  /*1f4b0*/  SHFL.IDX PT, R97, R96, R7, 0x1c1f ;  /* 0x001c1f0760617589 */ /* 0x00012200000e0000 */
        /* <DEDUP_REMOVED lines=17> */
[----:B------:R-:W1:Y:S01]  /*1f5d0*/  SHFL.IDX PT, R87, R34, R5, 0x1c1f ;  /* 0x001c1f0522577589 */ /* 0x000e6200000e0000 */
[----:B0-----:R-:W-:Y:S02]  /*1f5e0*/  SEL R96, R95, R2, P0 ;  /* 0x000000025f607207 */ /* 0x001fe40000000000 */
[----:B------:R-:W-:Y:S01]  /*1f5f0*/  SEL R95, R2, R95, P0 ;  /* 0x0000005f025f7207 */ /* 0x000fe20000000000 */
[----:B------:R-:W-:Y:S01]  /*1f600*/  SHFL.IDX PT, R37, R142, R7, 0x1c1f ;  /* 0x001c1f078e257589 */ /* 0x000fe200000e0000 */
[----:B--2---:R-:W-:Y:S02]  /*1f610*/  SEL R2, R3, R20, P0 ;  /* 0x0000001403027207 */ /* 0x004fe40000000000 */
[----:B---3--:R-:W-:Y:S01]  /*1f620*/  SEL R71, R72, R85, P0 ;  /* 0x0000005548477207 */ /* 0x008fe20000000000 */
[----:B------:R-:W-:Y:S01]  /*1f630*/  SHFL.IDX PT, R41, R134, R7, 0x1c1f ;  /* 0x001c1f0786297589 */ /* 0x000fe200000e0000 */
[----:B------:R-:W-:-:S02]  /*1f640*/  SEL R69, R70, R73, P0 ;  /* 0x0000004946457207 */ /* 0x000fc40000000000 */
[----:B------:R-:W-:Y:S01]  /*1f650*/  SEL R3, R20, R3, P0 ;  /* 0x0000000314037207 */ /* 0x000fe20000000000 */
[----:B------:R-:W-:Y:S01]  /*1f660*/  SHFL.IDX PT, R39, R136, R7, 0x1c1f ;  /* 0x001c1f0788277589 */ /* 0x000fe200000e0000 */
[----:B------:R-:W-:Y:S02]  /*1f670*/  SEL R72, R85, R72, P0 ;  /* 0x0000004855487207 */ /* 0x000fe40000000000 */
[----:B------:R-:W-:Y:S01]  /*1f680*/  SEL R70, R73, R70, P0 ;  /* 0x0000004649467207 */ /* 0x000fe20000000000 */
[----:B------:R-:W-:Y:S01]  /*1f690*/  SHFL.IDX PT, R43, R132, R7, 0x1c1f ;  /* 0x001c1f07842b7589 */ /* 0x000fe200000e0000 */
[----:B----4-:R-:W-:Y:S02]  /*1f6a0*/  SEL R99, R97, R44, P0 ;  /* 0x0000002c61637207 */ /* 0x010fe40000000000 */
[----:B------:R-:W-:Y:S01]  /*1f6b0*/  SEL R20, R21, R38, P0 ;  /* 0x0000002615147207 */ /* 0x000fe20000000000 */
[----:B------:R-:W-:Y:S01]  /*1f6c0*/  SHFL.IDX PT, R79, R130, R7, 0x1c1f ;  /* 0x001c1f07824f7589 */ /* 0x000fe200000e0000 */
[----:B------:R-:W-:-:S02]  /*1f6d0*/  SEL R85, R86, R91, P0 ;  /* 0x0000005b56557207 */ /* 0x000fc40000000000 */
[----:B------:R-:W-:Y:S01]  /*1f6e0*/  SEL R97, R44, R97, P0 ;  /* 0x000000612c617207 */ /* 0x000fe20000000000 */
[----:B------:R-:W-:Y:S01]  /*1f6f0*/  SHFL.IDX PT, R83, R124, R7, 0x1c1f ;  /* 0x001c1f077c537589 */ /* 0x000fe200000e0000 */
[----:B-1----:R-:W-:Y:S02]  /*1f700*/  SEL R73, R84, R87, P0 ;  /* 0x0000005754497207 */ /* 0x002fe40000000000 */
[----:B------:R-:W-:Y:S01]  /*1f710*/  SEL R93, R74, R49, P0 ;  /* 0x000000314a5d7207 */ /* 0x000fe20000000000 */
[----:B------:R-:W-:Y:S01]  /*1f720*/  SHFL.IDX PT, R29, R114, R7, 0x1c1f ;  /* 0x001c1f07721d7589 */ /* 0x000fe200000e0000 */
[----:B------:R-:W-:Y:S02]  /*1f730*/  SEL R21, R38, R21, P0 ;  /* 0x0000001526157207 */ /* 0x000fe40000000000 */
[----:B------:R-:W-:Y:S01]  /*1f740*/  SEL R86, R91, R86, P0 ;  /* 0x000000565b567207 */ /* 0x000fe20000000000 */
[----:B------:R-:W-:Y:S01]  /*1f750*/  SHFL.IDX PT, R27, R116, R7, 0x1c1f ;  /* 0x001c1f07741b7589 */ /* 0x000fe200000e0000 */
[----:B------:R-:W-:-:S02]  /*1f760*/  SEL R84, R87, R84, P0 ;  /* 0x0000005457547207 */ /* 0x000fc40000000000 */
[----:B------:R-:W-:Y:S01]  /*1f770*/  SEL R74, R49, R74, P0 ;  /* 0x0000004a314a7207 */ /* 0x000fe20000000000 */
[----:B------:R-:W-:Y:S04]  /*1f780*/  SHFL.IDX PT, R25, R104, R7, 0x1c1f ;  /* 0x001c1f0768197589 */ /* 0x000fe800000e0000 */
[----:B------:R-:W-:Y:S04]  /*1f790*/  SHFL.IDX PT, R68, R62, R7, 0x1c1f ;  /* 0x001c1f073e447589 */ /* 0x000fe800000e0000 */
[----:B------:R-:W-:Y:S04]  /*1f7a0*/  SHFL.IDX PT, R66, R64, R7, 0x1c1f ;  /* 0x001c1f0740427589 */ /* 0x000fe800000e0000 */
[----:B------:R-:W-:Y:S04]  /*1f7b0*/  SHFL.IDX PT, R92, R92, R7, 0x1c1f ;  /* 0x001c1f075c5c7589 */ /* 0x000fe800000e0000 */
[----:B------:R-:W-:Y:S04]  /*1f7c0*/  SHFL.IDX PT, R90, R90, R7, 0x1c1f ;  /* 0x001c1f075a5a7589 */ /* 0x000fe800000e0000 */
[----:B------:R0:W1:Y:S04]  /*1f7d0*/  SHFL.IDX PT, R33, R94, R5, 0x1c1f ;  /* 0x001c1f055e217589 */ /* 0x00006800000e0000 */
[----:B------:R-:W2:Y:S04]  /*1f7e0*/  SHFL.IDX PT, R120, R120, R5, 0x1c1f ;  /* 0x001c1f0578787589 */ /* 0x000ea800000e0000 */
[----:B------:R-:W3:Y:S01]  /*1f7f0*/  SHFL.IDX PT, R118, R118, R5, 0x1c1f ;  /* 0x001c1f0576767589 */ /* 0x000ee200000e0000 */
[----:B0-----:R-:W-:-:S03]  /*1f800*/  SEL R94, R75, R36, P0 ;  /* 0x000000244b5e7207 */ /* 0x001fc60000000000 */
[----:B------:R-:W-:Y:S01]  /*1f810*/  SHFL.IDX PT, R112, R112, R5, 0x1c1f ;  /* 0x001c1f0570707589 */ /* 0x000fe200000e0000 */
[----:B------:R-:W-:-:S03]  /*1f820*/  SEL R75, R36, R75, P0 ;  /* 0x0000004b244b7207 */ /* 0x000fc60000000000 */
[----:B------:R-:W-:Y:S04]  /*1f830*/  SHFL.IDX PT, R110, R110, R5, 0x1c1f ;  /* 0x001c1f056e6e7589 */ /* 0x000fe800000e0000 */
[----:B------:R-:W0:Y:S04]  /*1f840*/  SHFL.IDX PT, R108, R108, R5, 0x1c1f ;  /* 0x001c1f056c6c7589 */ /* 0x000e2800000e0000 */
[----:B------:R-:W4:Y:S01]  /*1f850*/  SHFL.IDX PT, R126, R78, R5, 0x1c1f ;  /* 0x001c1f054e7e7589 */ /* 0x000f2200000e0000 */
[----:B-1----:R-:W-:Y:S02]  /*1f860*/  SEL R76, R0, R33, P0 ;  /* 0x00000021004c7207 */ /* 0x002fe40000000000 */
[----:B------:R-:W-:Y:S01]  /*1f870*/  SEL R0, R33, R0, P0 ;  /* 0x0000000021007207 */ /* 0x000fe20000000000 */
[----:B------:R1:W4:Y:S01]  /*1f880*/  SHFL.IDX PT, R128, R48, R5, 0x1c1f ;  /* 0x001c1f0530807589 */ /* 0x00032200000e0000 */
[----:B--2---:R-:W-:-:S02]  /*1f890*/  SEL R36, R37, R120, P0 ;  /* 0x0000007825247207 */ /* 0x004fc40000000000 */
[----:B------:R-:W-:Y:S01]  /*1f8a0*/  SEL R37, R120, R37, P0 ;  /* 0x0000002578257207 */ /* 0x000fe20000000000 */
[----:B------:R2:W4:Y:S01]  /*1f8b0*/  SHFL.IDX PT, R122, R46, R5, 0x1c1f ;  /* 0x001c1f052e7a7589 */ /* 0x00052200000e0000 */
[----:B---3--:R-:W-:Y:S02]  /*1f8c0*/  SEL R38, R39, R118, P0 ;  /* 0x0000007627267207 */ /* 0x008fe40000000000 */
[----:B------:R-:W-:Y:S01]  /*1f8d0*/  SEL R39, R118, R39, P0 ;  /* 0x0000002776277207 */ /* 0x000fe20000000000 */
[----:B------:R-:W3:Y:S01]  /*1f8e0*/  SHFL.IDX PT, R98, R50, R5, 0x1c1f ;  /* 0x001c1f0532627589 */ /* 0x000ee200000e0000 */
[----:B-1----:R-:W-:-:S03]  /*1f8f0*/  SEL R48, R77, R80, P0 ;  /* 0x000000504d307207 */ /* 0x002fc60000000000 */
[----:B------:R-:W1:Y:S01]  /*1f900*/  SHFL.IDX PT, R59, R26, R5, 0x1c1f ;  /* 0x001c1f051a3b7589 */ /* 0x000e6200000e0000 */
[----:B------:R-:W-:Y:S02]  /*1f910*/  SEL R77, R80, R77, P0 ;  /* 0x0000004d504d7207 */ /* 0x000fe40000000000 */
[----:B--2---:R-:W-:Y:S01]  /*1f920*/  SEL R46, R47, R82, P0 ;  /* 0x000000522f2e7207 */ /* 0x004fe20000000000 */
[----:B------:R-:W2:Y:S01]  /*1f930*/  SHFL.IDX PT, R61, R24, R5, 0x1c1f ;  /* 0x001c1f05183d7589 */ /* 0x000ea200000e0000 */
[----:B------:R-:W-:Y:S02]  /*1f940*/  SEL R47, R82, R47, P0 ;  /* 0x0000002f522f7207 */ /* 0x000fe40000000000 */
[----:B0-----:R-:W-:Y:S01]  /*1f950*/  SEL R44, R45, R108, P0 ;  /* 0x0000006c2d2c7207 */ /* 0x001fe20000000000 */
[----:B------:R-:W0:Y:S01]  /*1f960*/  SHFL.IDX PT, R109, R54, R5, 0x1c1f ;  /* 0x001c1f05366d7589 */ /* 0x000e2200000e0000 */
[----:B----4-:R-:W-:Y:S02]  /*1f970*/  SEL R78, R79, R126, P0 ;  /* 0x0000007e4f4e7207 */ /* 0x010fe40000000000 */
[----:B------:R-:W-:Y:S01]  /*1f980*/  SEL R45, R108, R45, P0 ;  /* 0x0000002d6c2d7207 */ /* 0x000fe20000000000 */
[----:B------:R-:W4:Y:S01]  /*1f990*/  SHFL.IDX PT, R111, R10, R5, 0x1c1f ;  /* 0x001c1f050a6f7589 */ /* 0x000f2200000e0000 */
[----:B------:R-:W-:-:S02]  /*1f9a0*/  SEL R80, R81, R128, P0 ;  /* 0x0000008051507207 */ /* 0x000fc40000000000 */
[----:B------:R-:W-:Y:S01]  /*1f9b0*/  SEL R81, R128, R81, P0 ;  /* 0x0000005180517207 */ /* 0x000fe20000000000 */
[----:B------:R1:W4:Y:S01]  /*1f9c0*/  SHFL.IDX PT, R124, R42, R5, 0x1c1f ;  /* 0x001c1f052a7c7589 */ /* 0x00032200000e0000 */
[----:B------:R-:W-:Y:S02]  /*1f9d0*/  SEL R82, R83, R122, P0 ;  /* 0x0000007a53527207 */ /* 0x000fe40000000000 */
[----:B------:R-:W-:Y:S01]  /*1f9e0*/  SEL R79, R126, R79, P0 ;  /* 0x0000004f7e4f7207 */ /* 0x000fe20000000000 */
[----:B------:R0:W4:Y:S01]  /*1f9f0*/  SHFL.IDX PT, R114, R40, R5, 0x1c1f ;  /* 0x001c1f0528727589 */ /* 0x00012200000e0000 */
[----:B---3--:R-:W-:Y:S02]  /*1fa00*/  SEL R63, R25, R98, P0 ;  /* 0x00000062193f7207 */ /* 0x008fe40000000000 */
[----:B------:R-:W-:Y:S01]  /*1fa10*/  SEL R64, R98, R25, P0 ;  /* 0x0000001962407207 */ /* 0x000fe20000000000 */
[----:B------:R-:W3:Y:S01]  /*1fa20*/  SHFL.IDX PT, R116, R52, R5, 0x1c1f ;  /* 0x001c1f0534747589 */ /* 0x000ee200000e0000 */
[----:B-1----:R-:W-:-:S02]  /*1fa30*/  SEL R65, R66, R59, P0 ;  /* 0x0000003b42417207 */ /* 0x002fc40000000000 */
[----:B------:R-:W-:Y:S01]  /*1fa40*/  SEL R42, R43, R110, P0 ;  /* 0x0000006e2b2a7207 */ /* 0x000fe20000000000 */
[----:B------:R-:W1:Y:S01]  /*1fa50*/  SHFL.IDX PT, R58, R58, R5, 0x1c1f ;  /* 0x001c1f053a3a7589 */ /* 0x000e6200000e0000 */
[----:B--2---:R-:W-:Y:S02]  /*1fa60*/  SEL R67, R68, R61, P0 ;  /* 0x0000003d44437207 */ /* 0x004fe40000000000 */
[----:B0-----:R-:W-:Y:S01]  /*1fa70*/  SEL R40, R41, R112, P0 ;  /* 0x0000007029287207 */ /* 0x001fe20000000000 */
[----:B------:R0:W2:Y:S01]  /*1fa80*/  SHFL.IDX PT, R60, R60, R7, 0x1c1f ;  /* 0x001c1f073c3c7589 */ /* 0x0000a200000e0000 */
[----:B------:R-:W-:Y:S02]  /*1fa90*/  SEL R87, R90, R109, P0 ;  /* 0x0000006d5a577207 */ /* 0x000fe40000000000 */
[----:B------:R-:W-:Y:S01]  /*1faa0*/  SEL R41, R112, R41, P0 ;  /* 0x0000002970297207 */ /* 0x000fe20000000000 */
[----:B------:R0:W0:Y:S01]  /*1fab0*/  SHFL.IDX PT, R4, R4, R7, 0x1c1f ;  /* 0x001c1f0704047589 */ /* 0x00002200000e0000 */
[----:B----4-:R-:W-:-:S02]  /*1fac0*/  SEL R91, R92, R111, P0 ;  /* 0x0000006f5c5b7207 */ /* 0x010fc40000000000 */
[----:B------:R-:W-:Y:S01]  /*1fad0*/  SEL R43, R110, R43, P0 ;  /* 0x0000002b6e2b7207 */ /* 0x000fe20000000000 */
[----:B------:R4:W0:Y:S01]  /*1fae0*/  SHFL.IDX PT, R7, R8, R5, 0x1c1f ;  /* 0x001c1f0508077589 */ /* 0x00082200000e0000 */
[----:B------:R-:W-:Y:S02]  /*1faf0*/  SEL R49, R31, R124, P0 ;  /* 0x0000007c1f317207 */ /* 0x000fe40000000000 */
[----:B------:R-:W-:Y:S01]  /*1fb00*/  SEL R50, R124, R31, P0 ;  /* 0x0000001f7c327207 */ /* 0x000fe20000000000 */
[----:B------:R4:W0:Y:S01]  /*1fb10*/  SHFL.IDX PT, R14, R6, R5, 0x1c1f ;  /* 0x001c1f05060e7589 */ /* 0x00082200000e0000 */
[----:B------:R-:W-:Y:S02]  /*1fb20*/  SEL R83, R122, R83, P0 ;  /* 0x000000537a537207 */ /* 0x000fe40000000000 */
[----:B------:R-:W-:Y:S02]  /*1fb30*/  SEL R51, R27, R114, P0 ;  /* 0x000000721b337207 */ /* 0x000fe40000000000 */
[----:B---3--:R-:W-:-:S02]  /*1fb40*/  SEL R53, R29, R116, P0 ;  /* 0x000000741d357207 */ /* 0x008fc40000000000 */
[----:B------:R-:W-:Y:S02]  /*1fb50*/  SEL R54, R116, R29, P0 ;  /* 0x0000001d74367207 */ /* 0x000fe40000000000 */
[----:B------:R-:W-:Y:S02]  /*1fb60*/  SEL R52, R114, R27, P0 ;  /* 0x0000001b72347207 */ /* 0x000fe40000000000 */
[----:B-1----:R-:W-:Y:S02]  /*1fb70*/  SEL R55, R9, R58, P0 ;  /* 0x0000003a09377207 */ /* 0x002fe40000000000 */
[----:B------:R-:W-:Y:S02]  /*1fb80*/  SEL R62, R58, R9, P0 ;  /* 0x000000093a3e7207 */ /* 0x000fe40000000000 */
[----:B------:R-:W-:Y:S02]  /*1fb90*/  SEL R68, R61, R68, P0 ;  /* 0x000000443d447207 */ /* 0x000fe40000000000 */
[----:B------:R-:W-:-:S02]  /*1fba0*/  SEL R66, R59, R66, P0 ;  /* 0x000000423b427207 */ /* 0x000fc40000000000 */
[----:B------:R-:W-:Y:S02]  /*1fbb0*/  SEL R92, R111, R92, P0 ;  /* 0x0000005c6f5c7207 */ /* 0x000fe40000000000 */
[----:B------:R-:W-:Y:S02]  /*1fbc0*/  SEL R90, R109, R90, P0 ;  /* 0x0000005a6d5a7207 */ /* 0x000fe40000000000 */
[----:B--2-4-:R-:W-:-:S07]  /*1fbd0*/  MOV R98, RZ ;  /* 0x000000ff00627202 */ /* 0x014fce0000000f00 */
.L_x_748:
[----:B------:R-:W-:Y:S05]  /*1fbe0*/  WARPSYNC.ALL ;  /* 0x0000000000007948 */ /* 0x000fea0003800000 */
[----:B------:R-:W-:Y:S01]  /*1fbf0*/  BAR.SYNC.DEFER_BLOCKING 0x1, 0x100 ;  /* 0x0044000000007b1d */ /* 0x000fe20000010000 */
[----:B0-----:R-:W-:Y:S02]  /*1fc00*/  SEL R59, R4, R7, P0 ;  /* 0x00000007043b7207 */ /* 0x001fe40000000000 */
[----:B------:R-:W-:Y:S02]  /*1fc10*/  SEL R61, R7, R4, P0 ;  /* 0x00000004073d7207 */ /* 0x000fe40000000000 */
[----:B------:R-:W-:Y:S01]  /*1fc20*/  F2FP.BF16.F32.PACK_AB R4, R96, R99 ;  /* 0x000000636004723e */ /* 0x000fe200000010ff */
[----:B------:R-:W-:Y:S01]  /*1fc30*/  ULDC.64 UR6, c[0x0][0xc08] ;  /* 0x0003020000067ab9 */ /* 0x000fe20000000a00 */
[----:B------:R-:W-:Y:S01]  /*1fc40*/  F2FP.BF16.F32.PACK_AB R5, R82, R49 ;  /* 0x000000315205723e */ /* 0x000fe200000010ff */
[----:B------:R-:W-:Y:S01]  /*1fc50*/  ULDC.64 UR4, c[0x0][0xc00] ;  /* 0x0003000000047ab9 */ /* 0x000fe20000000a00 */
[----:B------:R-:W-:-:S02]  /*1fc60*/  F2FP.BF16.F32.PACK_AB R6, R95, R97 ;  /* 0x000000615f06723e */ /* 0x000fc400000010ff */
[----:B------:R-:W-:Y:S02]  /*1fc70*/  F2FP.BF16.F32.PACK_AB R7, R83, R50 ;  /* 0x000000325307723e */ /* 0x000fe400000010ff */
[----:B------:R-:W-:Y:S02]  /*1fc80*/  SEL R58, R60, R14, P0 ;  /* 0x0000000e3c3a7207 */ /* 0x000fe40000000000 */
[----:B------:R-:W-:Y:S02]  /*1fc90*/  SEL R60, R14, R60, P0 ;  /* 0x0000003c0e3c7207 */ /* 0x000fe40000000000 */
[----:B------:R-:W-:Y:S02]  /*1fca0*/  F2FP.BF16.F32.PACK_AB R8, R93, R94 ;  /* 0x0000005e5d08723e */ /* 0x000fe400000010ff */
[----:B------:R-:W-:Y:S02]  /*1fcb0*/  F2FP.BF16.F32.PACK_AB R9, R51, R53 ;  /* 0x000000353309723e */ /* 0x000fe400000010ff */
[----:B------:R-:W-:-:S02]  /*1fcc0*/  F2FP.BF16.F32.PACK_AB R10, R74, R75 ;  /* 0x0000004b4a0a723e */ /* 0x000fc400000010ff */
[----:B------:R-:W-:Y:S01]  /*1fcd0*/  F2FP.BF16.F32.PACK_AB R11, R52, R54 ;  /* 0x00000036340b723e */ /* 0x000fe200000010ff */
[----:B------:R-:W-:Y:S01]  /*1fce0*/  STSM.16.M88.4 [R35], R4 ;  /* 0x0000000423007844 */ /* 0x000fe20000000200 */
[----:B------:R-:W-:Y:S02]  /*1fcf0*/  F2FP.BF16.F32.PACK_AB R12, R76, R2 ;  /* 0x000000024c0c723e */ /* 0x000fe400000010ff */
[----:B------:R-:W-:Y:S01]  /*1fd00*/  F2FP.BF16.F32.PACK_AB R13, R55, R63 ;  /* 0x0000003f370d723e */ /* 0x000fe200000010ff */
[----:B------:R-:W-:Y:S01]  /*1fd10*/  STSM.16.M88.4 [R105], R8 ;  /* 0x0000000869007844 */ /* 0x000fe20000000200 */
[----:B------:R-:W-:Y:S02]  /*1fd20*/  F2FP.BF16.F32.PACK_AB R14, R0, R3 ;  /* 0x00000003000e723e */ /* 0x000fe400000010ff */
[----:B------:R-:W-:Y:S02]  /*1fd30*/  F2FP.BF16.F32.PACK_AB R15, R62, R64 ;  /* 0x000000403e0f723e */ /* 0x000fe400000010ff */
        /* <DEDUP_REMOVED lines=10> */
[----:B------:R-:W-:Y:S02]  /*1fde0*/  F2FP.BF16.F32.PACK_AB R32, R42, R44 ;  /* 0x0000002c2a20723e */ /* 0x000fe400000010ff */
[----:B------:R-:W-:Y:S01]  /*1fdf0*/  F2FP.BF16.F32.PACK_AB R33, R73, R85 ;  /* 0x000000554921723e */ /* 0x000fe200000010ff */
[----:B------:R-:W-:Y:S01]  /*1fe00*/  STSM.16.M88.4 [R100], R28 ;  /* 0x0000001c64007844 */ /* 0x000fe20000000200 */
[----:B------:R-:W-:Y:S01]  /*1fe10*/  F2FP.BF16.F32.PACK_AB R34, R43, R45 ;  /* 0x0000002d2b22723e */ /* 0x000fe200000010ff */
[----:B0-----:R-:W0:Y:S01]  /*1fe20*/  LDC R14, c[0x0][0xbe8] ;  /* 0x0002fa00ff0e7b82 */ /* 0x001e220000000800 */
[----:B------:R-:W-:Y:S02]  /*1fe30*/  F2FP.BF16.F32.PACK_AB R35, R84, R86 ;  /* 0x000000565423723e */ /* 0x000fe400000010ff */
[----:B------:R-:W-:-:S02]  /*1fe40*/  F2FP.BF16.F32.PACK_AB R4, R46, R48 ;  /* 0x000000302e04723e */ /* 0x000fc400000010ff */
[----:B------:R-:W-:Y:S01]  /*1fe50*/  F2FP.BF16.F32.PACK_AB R5, R87, R91 ;  /* 0x0000005b5705723e */ /* 0x000fe200000010ff */
[----:B------:R-:W-:Y:S01]  /*1fe60*/  STSM.16.M88.4 [R101], R32 ;  /* 0x0000002065007844 */ /* 0x000fe20000000200 */
[----:B------:R-:W-:Y:S02]  /*1fe70*/  F2FP.BF16.F32.PACK_AB R6, R47, R77 ;  /* 0x0000004d2f06723e */ /* 0x000fe400000010ff */
[----:B------:R-:W-:Y:S02]  /*1fe80*/  F2FP.BF16.F32.PACK_AB R7, R90, R92 ;  /* 0x0000005c5a07723e */ /* 0x000fe400000010ff */
[----:B------:R-:W-:Y:S02]  /*1fe90*/  F2FP.BF16.F32.PACK_AB R8, R78, R80 ;  /* 0x000000504e08723e */ /* 0x000fe400000010ff */
[----:B------:R-:W-:Y:S01]  /*1fea0*/  F2FP.BF16.F32.PACK_AB R10, R79, R81 ;  /* 0x000000514f0a723e */ /* 0x000fe200000010ff */
[----:B------:R-:W-:Y:S01]  /*1feb0*/  STSM.16.M88.4 [R102], R4 ;  /* 0x0000000466007844 */ /* 0x000fe20000000200 */
[----:B------:R-:W-:-:S02]  /*1fec0*/  F2FP.BF16.F32.PACK_AB R9, R59, R58 ;  /* 0x0000003a3b09723e */ /* 0x000fc400000010ff */
[----:B------:R-:W-:Y:S02]  /*1fed0*/  F2FP.BF16.F32.PACK_AB R11, R61, R60 ;  /* 0x0000003c3d0b723e */ /* 0x000fe400000010ff */
[----:B------:R-:W-:Y:S02]  /*1fee0*/  ISETP.NE.U32.AND P3, PT, RZ, UR6, PT ;  /* 0x00000006ff007c0c */ /* 0x000fe4000bf65070 */
[----:B------:R-:W-:Y:S01]  /*1fef0*/  ISETP.NE.U32.AND P0, PT, RZ, UR4, PT ;  /* 0x00000004ff007c0c */ /* 0x000fe2000bf05070 */
[----:B------:R2:W-:Y:S01]  /*1ff00*/  STSM.16.M88.4 [R103], R8 ;  /* 0x0000000867007844 */ /* 0x0005e20000000200 */
[----:B------:R-:W-:Y:S01]  /*1ff10*/  BAR.SYNC.DEFER_BLOCKING 0x1, 0x100 ;  /* 0x0044000000007b1d */ /* 0x000fe20000010000 */
[----:B------:R-:W-:Y:S02]  /*1ff20*/  ISETP.NE.AND.EX P3, PT, RZ, UR7, PT, P3 ;  /* 0x00000007ff007c0c */ /* 0x000fe4000bf65330 */
[----:B------:R-:W-:Y:S02]  /*1ff30*/  IADD3 R12, P1, R212, UR4, RZ ;  /* 0x00000004d40c7c10 */ /* 0x000fe4000ff3e0ff */
[----:B------:R-:W-:-:S02]  /*1ff40*/  ISETP.NE.AND.EX P0, PT, RZ, UR5, PT, P0 ;  /* 0x00000005ff007c0c */ /* 0x000fc4000bf05300 */
[----:B------:R-:W-:-:S07]  /*1ff50*/  IADD3.X R13, R213, UR5, RZ, P1, !PT ;  /* 0x00000005d50d7c10 */ /* 0x000fce0008ffe4ff */
[----:B------:R-:W-:Y:S01]  /*1ff60*/  @P3 IADD3 R212, P1, R212, UR6, RZ ;  /* 0x00000006d4d43c10 */ /* 0x000fe2000ff3e0ff */
[----:B------:R-:W-:Y:S02]  /*1ff70*/  ULDC UR6, c[0x0][0xa88] ;  /* 0x0002a20000067ab9 */ /* 0x000fe40000000800 */
[----:B-1----:R-:W-:Y:S01]  /*1ff80*/  IMAD.U32 R25, RZ, RZ, UR6 ;  /* 0x00000006ff197e24 */ /* 0x002fe2000f8e00ff */
[----:B------:R-:W-:Y:S01]  /*1ff90*/  @P3 IADD3.X R213, R213, UR7, RZ, P1, !PT ;  /* 0x00000007d5d53c10 */ /* 0x000fe20008ffe4ff */
[----:B------:R1:W5:Y:S04]  /*1ffa0*/  @P0 LDG.E R98, desc[UR54][R12.64] ;  /* 0x000000360c620981 */ /* 0x000368000c1e1900 */
[----:B------:R1:W5:Y:S01]  /*1ffb0*/  @P3 LDG.E R25, desc[UR54][R212.64] ;  /* 0x00000036d4193981 */ /* 0x000362000c1e1900 */
[----:B--2---:R-:W-:Y:S01]  /*1ffc0*/  IMAD.MOV.U32 R10, RZ, RZ, 0x9b8 ;  /* 0x000009b8ff0a7424 */ /* 0x004fe200078e00ff */
[----:B------:R-:W-:-:S02]  /*1ffd0*/  ISETP.GT.AND P2, PT, R211, 0x1, PT ;  /* 0x00000001d300780c */ /* 0x000fc40003f44270 */
[----:B0-----:R-:W-:Y:S02]  /*1ffe0*/  ISETP.NE.AND P1, PT, R14, 0x1, PT ;  /* 0x000000010e00780c */ /* 0x001fe40003f25270 */
[----:B------:R-:W-:-:S04]  /*1fff0*/  SEL R10, R10, 0x978, P2 ;  /* 0x000009780a0a7807 */ /* 0x000fc80001000000 */
[----:B------:R1:W0:Y:S08]  /*20000*/  LDC.64 R4, c[0x0][R10+0x220] ;  /* 0x000088000a047b82 */ /* 0x0002300000000a00 */
[----:B------:R1:W2:Y:S08]  /*20010*/  LDC.64 R6, c[0x0][R10+0x218] ;  /* 0x000086000a067b82 */ /* 0x0002b00000000a00 */
[----:B------:R1:W3:Y:S01]  /*20020*/  LDC.64 R8, c[0x0][R10+0x228] ;  /* 0x00008a000a087b82 */ /* 0x0002e20000000a00 */
[----:B------:R-:W-:Y:S05]  /*20030*/  @P3 BRA `(.L_x_498) ;  /* 0x0000000000103947 */ /* 0x000fea0003800000 */
[----:B------:R-:W-:Y:S05]  /*20040*/  @!P0 BRA `(.L_x_498) ;  /* 0x00000000000c8947 */ /* 0x000fea0003800000 */
[----:B------:R-:W4:Y:S04]  /*20050*/  LDG.E R24, desc[UR54][R12.64] ;  /* 0x000000360c187981 */ /* 0x000f28000c1e1900 */
[----:B-----5:R-:W4:Y:S02]  /*20060*/  LDG.E R25, desc[UR54][R12.64+0x4] ;  /* 0x000004360c197981 */ /* 0x020f24000c1e1900 */
[----:B----4-:R-:W-:-:S07]  /*20070*/  IMAD.IADD R25, R25, 0x1, -R24 ;  /* 0x0000000119197824 */ /* 0x010fce00078e0a18 */
.L_x_498:
[----:B------:R-:W4:Y:S01]  /*20080*/  LDL R26, [R1+0x64] ;  /* 0x00006400011a7983 */ /* 0x000f220000100800 */
[----:B-1----:R-:W1:Y:S01]  /*20090*/  LDC.64 R10, c[0x0][R10+0x210] ;  /* 0x000084000a0a7b82 */ /* 0x002e620000000a00 */
[----:B------:R-:W-:Y:S01]  /*200a0*/  ISETP.NE.U32.AND P0, PT, RZ, UR4, PT ;  /* 0x00000004ff007c0c */ /* 0x000fe2000bf05070 */
[-C--:B--2---:R-:W-:Y:S01]  /*200b0*/  IMAD R29, R7, R204.reuse, RZ ;  /* 0x000000cc071d7224 */ /* 0x084fe200078e02ff */
[----:B------:R-:W2:Y:S01]  /*200c0*/  LDL R28, [R1+0x5c] ;  /* 0x00005c00011c7983 */ /* 0x000ea20000100800 */
[----:B------:R-:W-:Y:S01]  /*200d0*/  IMAD.WIDE.U32 R6, R6, R204, RZ ;  /* 0x000000cc06067225 */ /* 0x000fe200078e00ff */
[----:B------:R-:W-:-:S03]  /*200e0*/  ISETP.NE.AND.EX P0, PT, RZ, UR5, PT, P0 ;  /* 0x00000005ff007c0c */ /* 0x000fc6000bf05300 */
[----:B------:R-:W1:Y:S01]  /*200f0*/  @P1 LDC R24, c[0x0][0xbec] ;  /* 0x0002fb00ff181b82 */ /* 0x000e620000000800 */
[----:B------:R-:W-:Y:S02]  /*20100*/  SEL R15, R206, RZ, !P0 ;  /* 0x000000ffce0f7207 */ /* 0x000fe40004000000 */
[----:B------:R-:W-:-:S03]  /*20110*/  SEL R27, R214, RZ, !P0 ;  /* 0x000000ffd61b7207 */ /* 0x000fc60004000000 */
[----:B0-----:R-:W-:Y:S02]  /*20120*/  IMAD R5, R5, R15, RZ ;  /* 0x0000000f05057224 */ /* 0x001fe400078e02ff */
[----:B------:R-:W0:Y:S02]  /*20130*/  @P1 LDC R33, c[0x0][0xbf0] ;  /* 0x0002fc00ff211b82 */ /* 0x000e240000000800 */
[C---:B------:R-:W-:Y:S02]  /*20140*/  IMAD R31, R4.reuse, R27, R5 ;  /* 0x0000001b041f7224 */ /* 0x040fe400078e0205 */
[----:B------:R-:W-:-:S04]  /*20150*/  IMAD.WIDE.U32 R4, R4, R15, RZ ;  /* 0x0000000f04047225 */ /* 0x000fc800078e00ff */
[----:B------:R-:W1:Y:S01]  /*20160*/  LDC.64 R12, c[0x0][0xba8] ;  /* 0x0002ea00ff0c7b82 */ /* 0x000e620000000a00 */
[--C-:B-----5:R-:W-:Y:S02]  /*20170*/  IADD3 R6, P0, P3, R4, R6, R98.reuse ;  /* 0x0000000604067210 */ /* 0x120fe40007b1e062 */
[----:B------:R-:W-:Y:S02]  /*20180*/  SEL R27, R217, RZ, P2 ;  /* 0x000000ffd91b7207 */ /* 0x000fe40001000000 */
[----:B------:R-:W-:Y:S01]  /*20190*/  IADD3 R31, R5, R31, RZ ;  /* 0x0000001f051f7210 */ /* 0x000fe20007ffe0ff */
[----:B------:R-:W-:Y:S01]  /*201a0*/  IMAD.IADD R7, R7, 0x1, R29 ;  /* 0x0000000107077824 */ /* 0x000fe200078e021d */
[----:B------:R-:W-:Y:S01]  /*201b0*/  SHF.R.S32.HI R100, RZ, 0x1f, R98 ;  /* 0x0000001fff647819 */ /* 0x000fe20000011462 */
[-C--:B---3--:R-:W-:Y:S02]  /*201c0*/  IMAD R29, R9, R27.reuse, RZ ;  /* 0x0000001b091d7224 */ /* 0x088fe400078e02ff */
[----:B------:R-:W-:Y:S01]  /*201d0*/  IMAD.WIDE.U32 R8, R8, R27, RZ ;  /* 0x0000001b08087225 */ /* 0x000fe200078e00ff */
[----:B------:R-:W-:-:S03]  /*201e0*/  IADD3.X R7, R31, R7, R100, P0, P3 ;  /* 0x000000071f077210 */ /* 0x000fc600007e6464 */
[----:B------:R-:W-:Y:S01]  /*201f0*/  IMAD.IADD R29, R9, 0x1, R29 ;  /* 0x00000001091d7824 */ /* 0x000fe200078e021d */
[----:B-1----:R-:W1:Y:S08]  /*20200*/  @!P2 LDC R12, c[0x0][0xb50] ;  /* 0x0002d400ff0cab82 */ /* 0x002e700000000800 */
[----:B------:R-:W3:Y:S01]  /*20210*/  @!P2 LDC R13, c[0x0][0xb54] ;  /* 0x0002d500ff0dab82 */ /* 0x000ee20000000800 */
[----:B----4-:R-:W-:-:S02]  /*20220*/  IMAD R35, R215, 0x80, R26 ;  /* 0x00000080d7237824 */ /* 0x010fc400078e021a */
[----:B------:R-:W4:Y:S02]  /*20230*/  S2R R26, SR_TID.X ;  /* 0x00000000001a7919 */ /* 0x000f240000002100 */
[----:B------:R-:W-:-:S04]  /*20240*/  @P1 IMAD.HI.U32 R4, R35, R24, RZ ;  /* 0x0000001823041227 */ /* 0x000fc800078e00ff */
[----:B------:R-:W-:Y:S01]  /*20250*/  IMAD.MOV.U32 R5, RZ, RZ, R35 ;  /* 0x000000ffff057224 */ /* 0x000fe200078e0023 */
[----:B0-----:R-:W-:-:S05]  /*20260*/  @P1 SHF.R.U32.HI R5, RZ, R33, R4 ;  /* 0x00000021ff051219 */ /* 0x001fca0000011604 */
[--C-:B------:R-:W-:Y:S01]  /*20270*/  IMAD.MOV R27, RZ, RZ, -R5.reuse ;  /* 0x000000ffff1b7224 */ /* 0x100fe200078e0a05 */
[----:B------:R-:W-:Y:S02]  /*20280*/  IADD3 R8, P0, P3, R5, R6, R8 ;  /* 0x0000000605087210 */ /* 0x000fe40007b1e008 */
[----:B------:R-:W-:Y:S01]  /*20290*/  SHF.R.S32.HI R4, RZ, 0x1f, R5 ;  /* 0x0000001fff047819 */ /* 0x000fe20000011405 */
[----:B------:R-:W-:-:S03]  /*202a0*/  IMAD R5, R14, R27, R35 ;  /* 0x0000001b0e057224 */ /* 0x000fc600078e0223 */
[----:B------:R-:W-:Y:S01]  /*202b0*/  IADD3.X R9, R4, R7, R29, P0, P3 ;  /* 0x0000000704097210 */ /* 0x000fe200007e641d */
[-C--:B------:R-:W-:Y:S01]  /*202c0*/  IMAD R4, R11, R5.reuse, RZ ;  /* 0x000000050b047224 */ /* 0x080fe200078e02ff */
[----:B------:R-:W-:Y:S01]  /*202d0*/  SHF.R.S32.HI R7, RZ, 0x1f, R5 ;  /* 0x0000001fff077819 */ /* 0x000fe20000011405 */
[----:B------:R-:W-:-:S04]  /*202e0*/  IMAD.WIDE.U32 R8, R10, R5, R8 ;  /* 0x000000050a087225 */ /* 0x000fc800078e0008 */
[----:B------:R-:W-:Y:S02]  /*202f0*/  IMAD R7, R10, R7, R4 ;  /* 0x000000070a077224 */ /* 0x000fe400078e0204 */
[----:B----4-:R-:W-:Y:S01]  /*20300*/  VIADD R30, R26, 0xffffff80 ;  /* 0xffffff801a1e7836 */ /* 0x010fe20000000000 */
[----:B-1----:R-:W-:Y:S01]  /*20310*/  LEA R12, P0, R8, R12, 0x2 ;  /* 0x0000000c080c7211 */ /* 0x002fe200078010ff */
[----:B------:R-:W-:-:S03]  /*20320*/  IMAD.IADD R4, R9, 0x1, R7 ;  /* 0x0000000109047824 */ /* 0x000fc600078e0207 */
[----:B------:R-:W-:Y:S02]  /*20330*/  SHF.R.S32.HI R26, RZ, 0x1f, R30 ;  /* 0x0000001fff1a7819 */ /* 0x000fe4000001141e */
[----:B---3--:R-:W-:Y:S02]  /*20340*/  LEA.HI.X R13, R8, R13, R4, 0x2, P0 ;  /* 0x0000000d080d7211 */ /* 0x008fe400000f1404 */
[----:B------:R-:W-:Y:S01]  /*20350*/  LEA.HI R26, R26, R30, RZ, 0x7 ;  /* 0x0000001e1a1a7211 */ /* 0x000fe200078f38ff */
[----:B------:R-:W-:Y:S03]  /*20360*/  SHFL.IDX PT, R4, R12, RZ, 0x1c1f ;  /* 0x001c1fff0c047589 */ /* 0x000fe600000e0000 */
[----:B------:R-:W-:Y:S01]  /*20370*/  LOP3.LUT R26, R26, 0xffffff80, RZ, 0xc0, !PT ;  /* 0xffffff801a1a7812 */ /* 0x000fe200078ec0ff */
[----:B------:R-:W0:Y:S01]  /*20380*/  SHFL.IDX PT, R5, R13, RZ, 0x1c1f ;  /* 0x001c1fff0d057589 */ /* 0x000e2200000e0000 */
[----:B--2---:R-:W-:-:S03]  /*20390*/  IMAD R29, R215, 0x80, R28 ;  /* 0x00000080d71d7824 */ /* 0x004fc600078e021c */
[----:B------:R-:W-:Y:S01]  /*203a0*/  SHFL.IDX PT, R6, R12, 0x1, 0x1c1f ;  /* 0x003c1f000c067f89 */ /* 0x000fe200000e0000 */
[----:B------:R-:W-:-:S03]  /*203b0*/  IADD3 R26, R30, -R26, RZ ;  /* 0x8000001a1e1a7210 */ /* 0x000fc60007ffe0ff */
[----:B------:R-:W1:Y:S01]  /*203c0*/  SHFL.IDX PT, R7, R13, 0x1, 0x1c1f ;  /* 0x003c1f000d077f89 */ /* 0x000e6200000e0000 */
[----:B------:R-:W-:Y:S01]  /*203d0*/  IMAD R10, R25, R14, RZ ;  /* 0x0000000e190a7224 */ /* 0x000fe200078e02ff */
[----:B------:R-:W-:Y:S01]  /*203e0*/  LOP3.LUT P0, RZ, R26, 0x3, RZ, 0xc0, !PT ;  /* 0x000000031aff7812 */ /* 0x000fe2000780c0ff */
[----:B------:R-:W-:-:S03]  /*203f0*/  VIADD R24, R29, 0x8 ;  /* 0x000000081d187836 */ /* 0x000fc60000000000 */
[-C--:B------:R-:W-:Y:S02]  /*20400*/  ISETP.GE.OR P3, PT, R29, R10.reuse, P0 ;  /* 0x0000000a1d00720c */ /* 0x080fe40000766670 */
[----:B------:R-:W-:-:S11]  /*20410*/  ISETP.GE.OR P0, PT, R24, R10, P0 ;  /* 0x0000000a1800720c */ /* 0x000fd60000706670 */
[----:B0-----:R0:W-:Y:S04]  /*20420*/  @!P3 ST.E desc[UR54][R4.64], R88 ;  /* 0x000000580400b985 */ /* 0x0011e8000c101936 */
[----:B-1----:R0:W-:Y:S01]  /*20430*/  @!P0 ST.E desc[UR54][R6.64], R89 ;  /* 0x0000005906008985 */ /* 0x0021e2000c101936 */
[----:B------:R-:W-:Y:S05]  /*20440*/  @P2 BRA `(.L_x_499) ;  /* 0x0000000800bc2947 */ /* 0x000fea0003800000 */
[----:B------:R-:W-:Y:S01]  /*20450*/  IMAD R3, R237, 0x40, R203 ;  /* 0x00000040ed037824 */ /* 0x000fe200078e02cb */
[----:B------:R-:W1:Y:S01]  /*20460*/  @P1 LDC R11, c[0x0][0xbec] ;  /* 0x0002fb00ff0b1b82 */ /* 0x000e620000000800 */
[----:B------:R-:W-:Y:S02]  /*20470*/  ULDC.64 UR4, c[0x0][0xaa0] ;  /* 0x0002a80000047ab9 */ /* 0x000fe40000000a00 */
[----:B------:R-:W-:-:S03]  /*20480*/  IMAD.WIDE R56, R3, 0x2, R56 ;  /* 0x0000000203387825 */ /* 0x000fc600078e0238 */
[C---:B------:R-:W-:Y:S02]  /*20490*/  IADD3 R29, P0, R56.reuse, 0x2000, RZ ;  /* 0x00002000381d7810 */ /* 0x040fe40007f1e0ff */
[----:B------:R-:W2:Y:S01]  /*204a0*/  @P1 LDC R13, c[0x0][0xbf0] ;  /* 0x0002fc00ff0d1b82 */ /* 0x000ea20000000800 */
[----:B------:R-:W-:Y:S02]  /*204b0*/  IADD3 R25, P5, R56, 0x1000, RZ ;  /* 0x0000100038197810 */ /* 0x000fe40007fbe0ff */
[----:B------:R-:W-:Y:S02]  /*204c0*/  LOP3.LUT R28, R29, 0x380, RZ, 0xc0, !PT ;  /* 0x000003801d1c7812 */ /* 0x000fe400078ec0ff */
[----:B------:R-:W-:Y:S02]  /*204d0*/  LOP3.LUT R24, R25, 0x380, RZ, 0xc0, !PT ;  /* 0x0000038019187812 */ /* 0x000fe400078ec0ff */
[----:B------:R-:W-:Y:S02]  /*204e0*/  SHF.R.U64 R28, R28, 0x3, RZ ;  /* 0x000000031c1c7819 */ /* 0x000fe400000012ff */
[----:B------:R-:W-:-:S02]  /*204f0*/  SHF.R.U64 R24, R24, 0x3, RZ ;  /* 0x0000000318187819 */ /* 0x000fc400000012ff */
[----:B------:R-:W-:Y:S01]  /*20500*/  LOP3.LUT R28, R28, R29, RZ, 0x3c, !PT ;  /* 0x0000001d1c1c7212 */ /* 0x000fe200078e3cff */
[--C-:B------:R-:W-:Y:S01]  /*20510*/  IMAD.X R29, RZ, RZ, R57.reuse, P0 ;  /* 0x000000ffff1d7224 */ /* 0x100fe200000e0639 */
[----:B------:R-:W-:Y:S02]  /*20520*/  IADD3 R3, P0, R56, 0x7000, RZ ;  /* 0x0000700038037810 */ /* 0x000fe40007f1e0ff */
[----:B------:R-:W-:Y:S01]  /*20530*/  LOP3.LUT R24, R24, R25, RZ, 0x3c, !PT ;  /* 0x0000001918187212 */ /* 0x000fe200078e3cff */
[--C-:B------:R-:W-:Y:S01]  /*20540*/  IMAD.X R25, RZ, RZ, R57.reuse, P5 ;  /* 0x000000ffff197224 */ /* 0x100fe200028e0639 */
[----:B------:R-:W-:Y:S01]  /*20550*/  LOP3.LUT R0, R3, 0x380, RZ, 0xc0, !PT ;  /* 0x0000038003007812 */ /* 0x000fe200078ec0ff */
[----:B------:R-:W-:Y:S01]  /*20560*/  IMAD.X R49, RZ, RZ, R57, P0 ;  /* 0x000000ffff317224 */ /* 0x000fe200000e0639 */
[C---:B------:R-:W-:Y:S01]  /*20570*/  IADD3 R33, P2, R56.reuse, 0x3000, RZ ;  /* 0x0000300038217810 */ /* 0x040fe20007f5e0ff */
[----:B------:R-:W5:Y:S01]  /*20580*/  LD.E.128 R28, desc[UR54][R28.64] ;  /* 0x000000361c1c7980 */ /* 0x000f62000c101d00 */
[----:B------:R-:W-:-:S02]  /*20590*/  IADD3 R37, P3, R56, 0x4000, RZ ;  /* 0x0000400038257810 */ /* 0x000fc40007f7e0ff */
[C---:B------:R-:W-:Y:S01]  /*205a0*/  IADD3 R41, P4, R56.reuse, 0x5000, RZ ;  /* 0x0000500038297810 */ /* 0x040fe20007f9e0ff */
[----:B------:R-:W5:Y:S01]  /*205b0*/  LD.E.128 R24, desc[UR54][R24.64] ;  /* 0x0000003618187980 */ /* 0x000f62000c101d00 */
[----:B------:R-:W-:Y:S02]  /*205c0*/  IADD3 R45, P5, R56, 0x6000, RZ ;  /* 0x00006000382d7810 */ /* 0x000fe40007fbe0ff */
[----:B------:R-:W-:Y:S02]  /*205d0*/  SHF.R.U64 R0, R0, 0x3, RZ ;  /* 0x0000000300007819 */ /* 0x000fe400000012ff */
[----:B------:R-:W-:Y:S02]  /*205e0*/  LOP3.LUT R32, R33, 0x380, RZ, 0xc0, !PT ;  /* 0x0000038021207812 */ /* 0x000fe400078ec0ff */
[----:B------:R-:W-:Y:S02]  /*205f0*/  LOP3.LUT R36, R37, 0x380, RZ, 0xc0, !PT ;  /* 0x0000038025247812 */ /* 0x000fe400078ec0ff */
[----:B------:R-:W-:-:S02]  /*20600*/  LOP3.LUT R40, R41, 0x380, RZ, 0xc0, !PT ;  /* 0x0000038029287812 */ /* 0x000fc400078ec0ff */
[----:B------:R-:W-:Y:S02]  /*20610*/  LOP3.LUT R44, R45, 0x380, RZ, 0xc0, !PT ;  /* 0x000003802d2c7812 */ /* 0x000fe400078ec0ff */
[----:B0-----:R-:W-:Y:S02]  /*20620*/  LOP3.LUT R5, R56, 0x380, RZ, 0xc0, !PT ;  /* 0x0000038038057812 */ /* 0x001fe400078ec0ff */
[----:B------:R-:W-:Y:S01]  /*20630*/  LOP3.LUT R48, R0, R3, RZ, 0x3c, !PT ;  /* 0x0000000300307212 */ /* 0x000fe200078e3cff */
[----:B------:R-:W-:Y:S01]  /*20640*/  IMAD R3, R100, UR4, RZ ;  /* 0x0000000464037c24 */ /* 0x000fe2000f8e02ff */
[----:B------:R-:W-:Y:S02]  /*20650*/  SHF.R.U64 R32, R32, 0x3, RZ ;  /* 0x0000000320207819 */ /* 0x000fe400000012ff */
[----:B------:R-:W-:Y:S02]  /*20660*/  SHF.R.U64 R36, R36, 0x3, RZ ;  /* 0x0000000324247819 */ /* 0x000fe400000012ff */
[----:B------:R-:W-:-:S02]  /*20670*/  SHF.R.U64 R40, R40, 0x3, RZ ;  /* 0x0000000328287819 */ /* 0x000fc400000012ff */
[----:B------:R-:W-:Y:S01]  /*20680*/  SHF.R.U64 R44, R44, 0x3, RZ ;  /* 0x000000032c2c7819 */ /* 0x000fe200000012ff */
[C---:B------:R-:W-:Y:S01]  /*20690*/  IMAD R9, R98.reuse, UR5, R3 ;  /* 0x0000000562097c24 */ /* 0x040fe2000f8e0203 */
[----:B------:R-:W-:Y:S01]  /*206a0*/  SHF.R.U64 R5, R5, 0x3, RZ ;  /* 0x0000000305057819 */ /* 0x000fe200000012ff */
[----:B------:R-:W-:Y:S01]  /*206b0*/  IMAD.WIDE.U32 R2, R98, UR4, RZ ;  /* 0x0000000462027c25 */ /* 0x000fe2000f8e00ff */
[----:B------:R-:W-:Y:S01]  /*206c0*/  LOP3.LUT R32, R32, R33, RZ, 0x3c, !PT ;  /* 0x0000002120207212 */ /* 0x000fe200078e3cff */
[----:B------:R-:W-:Y:S01]  /*206d0*/  ULDC.64 UR4, c[0x0][0xae8] ;  /* 0x0002ba0000047ab9 */ /* 0x000fe20000000a00 */
[----:B------:R-:W-:Y:S01]  /*206e0*/  LOP3.LUT R36, R36, R37, RZ, 0x3c, !PT ;  /* 0x0000002524247212 */ /* 0x000fe200078e3cff */
[--C-:B------:R-:W-:Y:S01]  /*206f0*/  IMAD.X R37, RZ, RZ, R57.reuse, P3 ;  /* 0x000000ffff257224 */ /* 0x100fe200018e0639 */
[----:B------:R-:W-:Y:S01]  /*20700*/  LOP3.LUT R40, R40, R41, RZ, 0x3c, !PT ;  /* 0x0000002928287212 */ /* 0x000fe200078e3cff */
[--C-:B------:R-:W-:Y:S01]  /*20710*/  IMAD.X R41, RZ, RZ, R57.reuse, P4 ;  /* 0x000000ffff297224 */ /* 0x100fe200020e0639 */
[----:B------:R-:W-:Y:S01]  /*20720*/  LOP3.LUT R44, R44, R45, RZ, 0x3c, !PT ;  /* 0x0000002d2c2c7212 */ /* 0x000fe200078e3cff */
[----:B------:R-:W-:Y:S01]  /*20730*/  IMAD.X R45, RZ, RZ, R57, P5 ;  /* 0x000000ffff2d7224 */ /* 0x000fe200028e0639 */
[----:B------:R-:W-:Y:S01]  /*20740*/  IADD3.X R33, RZ, R57, RZ, P2, !PT ;  /* 0x00000039ff217210 */ /* 0x000fe200017fe4ff */
[----:B------:R-:W5:Y:S01]  /*20750*/  LD.E.128 R48, desc[UR54][R48.64] ;  /* 0x0000003630307980 */ /* 0x000f62000c101d00 */
[----:B------:R-:W-:Y:S01]  /*20760*/  LOP3.LUT R56, R5, R56, RZ, 0x3c, !PT ;  /* 0x0000003805387212 */ /* 0x000fe200078e3cff */
[----:B------:R-:W-:Y:S01]  /*20770*/  IMAD.IADD R3, R3, 0x1, R9 ;  /* 0x0000000103037824 */ /* 0x000fe200078e0209 */
[----:B------:R-:W-:Y:S01]  /*20780*/  LEA R0, R210, R237, 0x5 ;  /* 0x000000edd2007211 */ /* 0x000fe200078e28ff */
[----:B------:R-:W5:Y:S01]  /*20790*/  LD.E.128 R36, desc[UR54][R36.64] ;  /* 0x0000003624247980 */ /* 0x000f62000c101d00 */
[----:B------:R-:W-:-:S03]  /*207a0*/  IMAD.WIDE.U32 R2, R204, UR4, R2 ;  /* 0x00000004cc027c25 */ /* 0x000fc6000f8e0002 */
[----:B------:R0:W5:Y:S01]  /*207b0*/  LD.E.128 R4, desc[UR54][R56.64] ;  /* 0x0000003638047980 */ /* 0x000162000c101d00 */
[----:B------:R-:W-:Y:S01]  /*207c0*/  SHF.R.S32.HI R8, RZ, 0x1f, R15 ;  /* 0x0000001fff087819 */ /* 0x000fe2000001140f */
[----:B------:R-:W-:Y:S02]  /*207d0*/  IMAD R12, R215, 0x80, R0 ;  /* 0x00000080d70c7824 */ /* 0x000fe400078e0200 */
[----:B------:R-:W5:Y:S04]  /*207e0*/  LD.E.128 R32, desc[UR54][R32.64] ;  /* 0x0000003620207980 */ /* 0x000f68000c101d00 */
[----:B------:R-:W5:Y:S04]  /*207f0*/  LD.E.128 R40, desc[UR54][R40.64] ;  /* 0x0000003628287980 */ /* 0x000f68000c101d00 */
[----:B------:R-:W5:Y:S01]  /*20800*/  LD.E.128 R44, desc[UR54][R44.64] ;  /* 0x000000362c2c7980 */ /* 0x000f62000c101d00 */
[----:B------:R-:W-:Y:S01]  /*20810*/  @!PT LDS RZ, [RZ] ;  /* 0x00000000fffff984 */ /* 0x000fe20000000800 */
[----:B------:R-:W-:Y:S01]  /*20820*/  @!PT LDS RZ, [RZ] ;  /* 0x00000000fffff984 */ /* 0x000fe20000000800 */
[----:B------:R-:W-:Y:S01]  /*20830*/  @!PT LDS RZ, [RZ] ;  /* 0x00000000fffff984 */ /* 0x000fe20000000800 */
[----:B------:R-:W-:Y:S01]  /*20840*/  @!PT LDS RZ, [RZ] ;  /* 0x00000000fffff984 */ /* 0x000fe20000000800 */
[----:B------:R3:W-:Y:S06]  /*20850*/  MEMBAR.ALL.CTA ;  /* 0x0000000000007992 */ /* 0x0007ec0000008000 */
[----:B---3--:R-:W3:Y:S01]  /*20860*/  FENCE.VIEW.ASYNC.S ;  /* 0x00000000000073c6 */ /* 0x008ee20000000000 */
[----:B------:R-:W-:Y:S01]  /*20870*/  IMAD R3, R204, UR5, R3 ;  /* 0x00000005cc037c24 */ /* 0x000fe2000f8e0203 */
[----:B------:R-:W-:Y:S01]  /*20880*/  ULDC.64 UR4, c[0x0][0xaf0] ;  /* 0x0002bc0000047ab9 */ /* 0x000fe20000000a00 */
[----:B-1----:R-:W-:-:S04]  /*20890*/  @P1 IMAD.HI.U32 R0, R12, R11, RZ ;  /* 0x0000000b0c001227 */ /* 0x002fc800078e00ff */
[----:B------:R-:W-:Y:S02]  /*208a0*/  IMAD R8, R8, UR4, RZ ;  /* 0x0000000408087c24 */ /* 0x000fe4000f8e02ff */
[----:B------:R-:W-:Y:S01]  /*208b0*/  IMAD.MOV.U32 R9, RZ, RZ, R12 ;  /* 0x000000ffff097224 */ /* 0x000fe200078e000c */
[----:B--2---:R-:W-:Y:S01]  /*208c0*/  @P1 SHF.R.U32.HI R9, RZ, R13, R0 ;  /* 0x0000000dff091219 */ /* 0x004fe20000011600 */
[C---:B------:R-:W-:Y:S02]  /*208d0*/  IMAD R11, R15.reuse, UR5, R8 ;  /* 0x000000050f0b7c24 */ /* 0x040fe4000f8e0208 */
[----:B------:R-:W-:Y:S01]  /*208e0*/  IMAD.WIDE.U32 R2, R15, UR4, R2 ;  /* 0x000000040f027c25 */ /* 0x000fe2000f8e0002 */
[----:B------:R-:W-:Y:S01]  /*208f0*/  SHF.R.S32.HI R8, RZ, 0x1f, R9 ;  /* 0x0000001fff087819 */ /* 0x000fe20000011409 */
[----:B------:R-:W-:Y:S02]  /*20900*/  ULDC.64 UR4, c[0x0][0xae0] ;  /* 0x0002b80000047ab9 */ /* 0x000fe40000000a00 */
[----:B------:R-:W-:-:S02]  /*20910*/  IMAD.IADD R3, R3, 0x1, R11 ;  /* 0x0000000103037824 */ /* 0x000fc400078e020b */
[----:B------:R-:W-:Y:S02]  /*20920*/  VIADD R0, R16, 0x29820 ;  /* 0x0002982010007836 */ /* 0x000fe40000000000 */
[----:B------:R-:W-:Y:S02]  /*20930*/  IMAD.MOV R11, RZ, RZ, -R9 ;  /* 0x000000ffff0b7224 */ /* 0x000fe400078e0a09 */
[----:B------:R-:W-:Y:S01]  /*20940*/  IMAD R8, R8, UR4, RZ ;  /* 0x0000000408087c24 */ /* 0x000fe2000f8e02ff */
[----:B------:R-:W-:Y:S01]  /*20950*/  PRMT R0, RZ, 0x654, R0 ;  /* 0x00000654ff007816 */ /* 0x000fe20000000000 */
[----:B------:R-:W-:Y:S02]  /*20960*/  IMAD R11, R14, R11, R12 ;  /* 0x0000000b0e0b7224 */ /* 0x000fe400078e020c */
[C---:B------:R-:W-:Y:S01]  /*20970*/  IMAD R13, R9.reuse, UR5, R8 ;  /* 0x00000005090d7c24 */ /* 0x040fe2000f8e0208 */
[----:B---3--:R1:W-:Y:S01]  /*20980*/  SYNCS.ARRIVE.TRANS64.RED.A1T0 RZ, [R0+URZ], RZ ;  /* 0x000000ff00ff79a7 */ /* 0x0083e2000810043f */
[----:B------:R-:W-:Y:S01]  /*20990*/  IMAD.WIDE.U32 R2, R9, UR4, R2 ;  /* 0x0000000409027c25 */ /* 0x000fe2000f8e0002 */
[----:B------:R-:W-:Y:S01]  /*209a0*/  ULDC.64 UR4, c[0x0][0xad8] ;  /* 0x0002b60000047ab9 */ /* 0x000fe20000000a00 */
[----:B-1----:R-:W-:-:S03]  /*209b0*/  SHF.R.S32.HI R0, RZ, 0x1f, R11 ;  /* 0x0000001fff007819 */ /* 0x002fc6000001140b */
[----:B------:R-:W-:Y:S02]  /*209c0*/  IADD3 R3, R3, R13, RZ ;  /* 0x0000000d03037210 */ /* 0x000fe40007ffe0ff */
[----:B------:R-:W-:Y:S02]  /*209d0*/  IMAD R0, R0, UR4, RZ ;  /* 0x0000000400007c24 */ /* 0x000fe4000f8e02ff */
[----:B------:R-:W-:-:S04]  /*209e0*/  IMAD.WIDE.U32 R8, R11, UR4, R2 ;  /* 0x000000040b087c25 */ /* 0x000fc8000f8e0002 */
[----:B------:R-:W-:Y:S01]  /*209f0*/  IMAD R3, R11, UR5, R0 ;  /* 0x000000050b037c24 */ /* 0x000fe2000f8e0200 */
[----:B------:R-:W-:Y:S02]  /*20a00*/  ULDC.64 UR4, c[0x0][0xa80] ;  /* 0x0002a00000047ab9 */ /* 0x000fe40000000a00 */
[----:B------:R-:W-:Y:S01]  /*20a10*/  LEA R2, P0, R8, UR4, 0x1 ;  /* 0x0000000408027c11 */ /* 0x000fe2000f8008ff */
[----:B------:R-:W-:Y:S01]  /*20a20*/  IMAD.IADD R3, R9, 0x1, R3 ;  /* 0x0000000109037824 */ /* 0x000fe200078e0203 */
[----:B------:R-:W-:-:S04]  /*20a30*/  UMOV UR4, 0xffffffff ;  /* 0xffffffff00047882 */ /* 0x000fc80000000000 */
[----:B------:R-:W-:Y:S01]  /*20a40*/  LEA.HI.X R3, R8, UR5, R3, 0x1, P0 ;  /* 0x0000000508037c11 */ /* 0x000fe200080f0c03 */
[----:B0-----:R-:W-:Y:S06]  /*20a50*/  BRA.DIV UR4, `(.L_x_500) ;  /* 0x000000ba04107947 */ /* 0x001fec000b800000 */
[----:B------:R0:W1:Y:S04]  /*20a60*/  SHFL.IDX PT, R0, R3, RZ, 0x181f ;  /* 0x00181fff03007589 */ /* 0x00006800000e0000 */
[----:B------:R0:W2:Y:S02]  /*20a70*/  SHFL.IDX PT, R14, R2, RZ, 0x181f ;  /* 0x00181fff020e7589 */ /* 0x0000a400000e0000 */
.L_x_751:
[----:B------:R-:W-:Y:S01]  /*20a80*/  IMAD R21, R215, 0x80, R237 ;  /* 0x00000080d7157824 */ /* 0x000fe200078e02ed */
[----:B------:R-:W-:Y:S04]  /*20a90*/  BSSY B1, `(.L_x_501) ;  /* 0x000000e000017945 */ /* 0x000fe80003800000 */
[----:B------:R-:W-:-:S13]  /*20aa0*/  ISETP.GE.AND P0, PT, R21, R10, PT ;  /* 0x0000000a1500720c */ /* 0x000fda0003f06270 */
[----:B------:R-:W-:Y:S05]  /*20ab0*/  @P0 BRA `(.L_x_502) ;  /* 0x00000000002c0947 */ /* 0x000fea0003800000 */
[----:B------:R-:W-:Y:S01]  /*20ac0*/  ULDC UR4, c[0x0][0xac8] ;  /* 0x0002b20000047ab9 */ /* 0x000fe20000000800 */
[----:B------:R-:W-:Y:S02]  /*20ad0*/  SHF.R.S32.HI R12, RZ, 0x1f, R203 ;  /* 0x0000001fff0c7819 */ /* 0x000fe400000114cb */
[----:B------:R-:W-:Y:S02]  /*20ae0*/  ISETP.GE.AND P0, PT, R203, UR4, PT ;  /* 0x00000004cb007c0c */ /* 0x000fe4000bf06270 */
[----:B------:R-:W-:Y:S02]  /*20af0*/  ISETP.GE.AND P1, PT, R209, UR4, PT ;  /* 0x00000004d1007c0c */ /* 0x000fe4000bf26270 */
[----:B------:R-:W-:-:S09]  /*20b00*/  SHF.R.S32.HI R11, RZ, 0x1f, R209 ;  /* 0x0000001fff0b7819 */ /* 0x000fd200000114d1 */
[-C--:B--2---:R-:W-:Y:S02]  /*20b10*/  @!P0 LEA R8, P2, R203, R14.reuse, 0x1 ;  /* 0x0000000ecb088211 */ /* 0x084fe400078408ff */
[----:B------:R-:W-:Y:S02]  /*20b20*/  @!P1 LEA R14, P3, R209, R14, 0x1 ;  /* 0x0000000ed10e9211 */ /* 0x000fe400078608ff */
[-C--:B-1----:R-:W-:Y:S02]  /*20b30*/  @!P0 LEA.HI.X R9, R203, R0.reuse, R12, 0x1, P2 ;  /* 0x00000000cb098211 */ /* 0x082fe400010f0c0c */
[----:B------:R-:W-:-:S03]  /*20b40*/  @!P1 LEA.HI.X R15, R209, R0, R11, 0x1, P3 ;  /* 0x00000000d10f9211 */ /* 0x000fc600018f0c0b */
[----:B-----5:R3:W-:Y:S04]  /*20b50*/  @!P0 ST.E.128 desc[UR54][R8.64], R4 ;  /* 0x0000000408008985 */ /* 0x0207e8000c101d36 */
[----:B------:R3:W-:Y:S02]  /*20b60*/  @!P1 ST.E.128 desc[UR54][R14.64], R36 ;  /* 0x000000240e009985 */ /* 0x0007e4000c101d36 */
.L_x_502:
[----:B------:R-:W-:Y:S05]  /*20b70*/  BSYNC B1 ;  /* 0x0000000000017941 */ /* 0x000fea0003800000 */
.L_x_501:
[----:B------:R-:W-:-:S03]  /*20b80*/  UMOV UR4, 0xffffffff ;  /* 0xffffffff00047882 */ /* 0x000fc60000000000 */
[----:B------:R-:W-:Y:S05]  /*20b90*/  BRA.DIV UR4, `(.L_x_503) ;  /* 0x000000b604f47947 */ /* 0x000fea000b800000 */
[----:B-1----:R1:W4:Y:S04]  /*20ba0*/  SHFL.IDX PT, R0, R3, 0x1, 0x181f ;  /* 0x00381f0003007f89 */ /* 0x00232800000e0000 */
[----:B--23--:R1:W2:Y:S02]  /*20bb0*/  SHFL.IDX PT, R14, R2, 0x1, 0x181f ;  /* 0x00381f00020e7f89 */ /* 0x00c2a400000e0000 */
.L_x_755:
[----:B-----5:R-:W-:Y:S01]  /*20bc0*/  VIADD R5, R21, 0x20 ;  /* 0x0000002015057836 */ /* 0x020fe20000000000 */
        /* <DEDUP_REMOVED lines=10> */
[-C--:B----4-:R-:W-:Y:S02]  /*20c70*/  @!P2 LEA.HI.X R5, R203, R0.reuse, R7, 0x1, P0 ;  /* 0x00000000cb05a211 */ /* 0x090fe400000f0c07 */
[----:B------:R-:W-:-:S03]  /*20c80*/  @!P3 LEA.HI.X R15, R209, R0, R6, 0x1, P1 ;  /* 0x00000000d10fb211 */ /* 0x000fc600008f0c06 */
[----:B------:R3:W-:Y:S04]  /*20c90*/  @!P2 ST.E.128 desc[UR54][R4.64], R24 ;  /* 0x000000180400a985 */ /* 0x0007e8000c101d36 */
[----:B------:R3:W-:Y:S02]  /*20ca0*/  @!P3 ST.E.128 desc[UR54][R14.64], R40 ;  /* 0x000000280e00b985 */ /* 0x0007e4000c101d36 */
.L_x_505:
[----:B------:R-:W-:Y:S05]  /*20cb0*/  BSYNC B1 ;  /* 0x0000000000017941 */ /* 0x000fea0003800000 */
.L_x_504:
[----:B------:R-:W-:-:S03]  /*20cc0*/  UMOV UR4, 0xffffffff ;  /* 0xffffffff00047882 */ /* 0x000fc60000000000 */
[----:B------:R-:W-:Y:S05]  /*20cd0*/  BRA.DIV UR4, `(.L_x_506) ;  /* 0x000000b604ec7947 */ /* 0x000fea000b800000 */
[----:B----4-:R4:W0:Y:S04]  /*20ce0*/  SHFL.IDX PT, R0, R3, 0x2, 0x181f ;  /* 0x00581f0003007f89 */ /* 0x01082800000e0000 */
[----:B--23--:R4:W2:Y:S02]  /*20cf0*/  SHFL.IDX PT, R14, R2, 0x2, 0x181f ;  /* 0x00581f00020e7f89 */ /* 0x00c8a400000e0000 */
.L_x_759:
[----:B------:R-:W-:Y:S01]  /*20d00*/  VIADD R5, R21, 0x40 ;  /* 0x0000004015057836 */ /* 0x000fe20000000000 */
        /* <DEDUP_REMOVED lines=10> */
[-C--:B0-----:R-:W-:Y:S02]  /*20db0*/  @!P2 LEA.HI.X R5, R203, R0.reuse, R7, 0x1, P0 ;  /* 0x00000000cb05a211 */ /* 0x081fe400000f0c07 */
[----:B------:R-:W-:-:S03]  /*20dc0*/  @!P3 LEA.HI.X R15, R209, R0, R6, 0x1, P1 ;  /* 0x00000000d10fb211 */ /* 0x000fc600008f0c06 */
[----:B------:R3:W-:Y:S04]  /*20dd0*/  @!P2 ST.E.128 desc[UR54][R4.64], R28 ;  /* 0x0000001c0400a985 */ /* 0x0007e8000c101d36 */
[----:B------:R3:W-:Y:S02]  /*20de0*/  @!P3 ST.E.128 desc[UR54][R14.64], R44 ;  /* 0x0000002c0e00b985 */ /* 0x0007e4000c101d36 */
.L_x_508:
[----:B------:R-:W-:Y:S05]  /*20df0*/  BSYNC B1 ;  /* 0x0000000000017941 */ /* 0x000fea0003800000 */
.L_x_507:
[----:B------:R-:W-:-:S03]  /*20e00*/  UMOV UR4, 0xffffffff ;  /* 0xffffffff00047882 */ /* 0x000fc60000000000 */
[----:B------:R-:W-:Y:S05]  /*20e10*/  BRA.DIV UR4, `(.L_x_509) ;  /* 0x000000b604e47947 */ /* 0x000fea000b800000 */
[----:B0-----:R0:W0:Y:S04]  /*20e20*/  SHFL.IDX PT, R0, R3, 0x3, 0x181f ;  /* 0x00781f0003007f89 */ /* 0x00102800000e0000 */
[----:B--23--:R2:W3:Y:S02]  /*20e30*/  SHFL.IDX PT, R14, R2, 0x3, 0x181f ;  /* 0x00781f00020e7f89 */ /* 0x00c4e400000e0000 */
.L_x_763:
[----:B01--4-:R-:W-:-:S05]  /*20e40*/  VIADD R3, R21, 0x60 ;  /* 0x0000006015037836 */ /* 0x013fca0000000000 */
[----:B------:R-:W-:-:S13]  /*20e50*/  ISETP.GE.AND P0, PT, R3, R10, PT ;  /* 0x0000000a0300720c */ /* 0x000fda0003f06270 */
[----:B------:R-:W-:Y:S05]  /*20e60*/  @P0 BRA `(.L_x_510) ;  /* 0x0000001c00880947 */ /* 0x000fea0003800000 */
[----:B------:R-:W-:Y:S01]  /*20e70*/  ULDC UR4, c[0x0][0xac8] ;  /* 0x0002b20000047ab9 */ /* 0x000fe20000000800 */
[----:B------:R-:W-:Y:S02]  /*20e80*/  SHF.R.S32.HI R4, RZ, 0x1f, R203 ;  /* 0x0000001fff047819 */ /* 0x000fe400000114cb */
[----:B------:R-:W-:-:S13]  /*20e90*/  ISETP.GE.AND P1, PT, R203, UR4, PT ;  /* 0x00000004cb007c0c */ /* 0x000fda000bf26270 */
[----:B--23--:R-:W-:-:S04]  /*20ea0*/  @!P1 LEA R2, P0, R203, R14, 0x1 ;  /* 0x0000000ecb029211 */ /* 0x00cfc800078008ff */
[----:B------:R-:W-:Y:S02]  /*20eb0*/  @!P1 LEA.HI.X R3, R203, R0, R4, 0x1, P0 ;  /* 0x00000000cb039211 */ /* 0x000fe400000f0c04 */
[----:B------:R-:W-:-:S03]  /*20ec0*/  ISETP.GE.AND P0, PT, R209, UR4, PT ;  /* 0x00000004d1007c0c */ /* 0x000fc6000bf06270 */
[----:B------:R4:W-:Y:S10]  /*20ed0*/  @!P1 ST.E.128 desc[UR54][R2.64], R32 ;  /* 0x0000002002009985 */ /* 0x0009f4000c101d36 */
[----:B------:R-:W-:Y:S05]  /*20ee0*/  @P0 BRA `(.L_x_510) ;  /* 0x0000001c00680947 */ /* 0x000fea0003800000 */
[----:B------:R-:W-:Y:S02]  /*20ef0*/  SHF.R.S32.HI R4, RZ, 0x1f, R209 ;  /* 0x0000001fff047819 */ /* 0x000fe400000114d1 */
[----:B------:R-:W-:-:S04]  /*20f00*/  LEA R14, P0, R209, R14, 0x1 ;  /* 0x0000000ed10e7211 */ /* 0x000fc800078008ff */
[----:B------:R-:W-:-:S05]  /*20f10*/  LEA.HI.X R15, R209, R0, R4, 0x1, P0 ;  /* 0x00000000d10f7211 */ /* 0x000fca00000f0c04 */
[----:B------:R0:W-:Y:S01]  /*20f20*/  ST.E.128 desc[UR54][R14.64], R48 ;  /* 0x000000300e007985 */ /* 0x0001e2000c101d36 */
[----:B------:R-:W-:Y:S05]  /*20f30*/  BRA `(.L_x_510) ;  /* 0x0000001c00547947 */ /* 0x000fea0003800000 */
.L_x_499:
[----:B------:R-:W-:Y:S01]  /*20f40*/  ULDC.64 UR4, c[0x0][0xb08] ;  /* 0x0002c20000047ab9 */ /* 0x000fe20000000a00 */
[----:B------:R-:W1:Y:S01]  /*20f50*/  @P1 LDC R8, c[0x0][0xbec] ;  /* 0x0002fb00ff081b82 */ /* 0x000e620000000800 */
[----:B0-----:R-:W-:Y:S01]  /*20f60*/  IMAD R7, R100, UR4, RZ ;  /* 0x0000000464077c24 */ /* 0x001fe2000f8e02ff */
[----:B------:R-:W-:Y:S01]  /*20f70*/  SHF.R.S32.HI R6, RZ, 0x1f, R15 ;  /* 0x0000001fff067819 */ /* 0x000fe2000001140f */
[----:B------:R-:W-:Y:S01]  /*20f80*/  IMAD.WIDE.U32 R4, R98, UR4, RZ ;  /* 0x0000000462047c25 */ /* 0x000fe2000f8e00ff */
[----:B------:R-:W-:-:S03]  /*20f90*/  SHF.R.S32.HI R28, RZ, 0x1f, R218 ;  /* 0x0000001fff1c7819 */ /* 0x000fc600000114da */
[----:B------:R-:W-:Y:S01]  /*20fa0*/  IMAD R7, R98, UR5, R7 ;  /* 0x0000000562077c24 */ /* 0x000fe2000f8e0207 */
[----:B------:R-:W0:Y:S01]  /*20fb0*/  @P1 LDC R11, c[0x0][0xbf0] ;  /* 0x0002fc00ff0b1b82 */ /* 0x000e220000000800 */
[----:B------:R-:W-:-:S03]  /*20fc0*/  ULDC.64 UR4, c[0x0][0xb38] ;  /* 0x0002ce0000047ab9 */ /* 0x000fc60000000a00 */
[----:B------:R-:W-:Y:S01]  /*20fd0*/  IADD3 R5, R5, R7, RZ ;  /* 0x0000000705057210 */ /* 0x000fe20007ffe0ff */
[----:B------:R-:W-:Y:S02]  /*20fe0*/  IMAD.MOV.U32 R7, RZ, RZ, R35 ;  /* 0x000000ffff077224 */ /* 0x000fe400078e0023 */
[----:B------:R-:W-:-:S04]  /*20ff0*/  IMAD.WIDE.U32 R4, R204, UR4, R4 ;  /* 0x00000004cc047c25 */ /* 0x000fc8000f8e0004 */
[----:B------:R-:W-:Y:S01]  /*21000*/  IMAD R5, R204, UR5, R5 ;  /* 0x00000005cc057c24 */ /* 0x000fe2000f8e0205 */
[----:B------:R-:W-:Y:S02]  /*21010*/  ULDC.64 UR4, c[0x0][0xb40] ;  /* 0x0002d00000047ab9 */ /* 0x000fe40000000a00 */
[----:B------:R-:W-:Y:S02]  /*21020*/  IMAD R6, R6, UR4, RZ ;  /* 0x0000000406067c24 */ /* 0x000fe4000f8e02ff */
[----:B------:R-:W-:-:S04]  /*21030*/  IMAD.WIDE.U32 R4, R15, UR4, R4 ;  /* 0x000000040f047c25 */ /* 0x000fc8000f8e0004 */
[----:B------:R-:W-:Y:S01]  /*21040*/  IMAD R9, R15, UR5, R6 ;  /* 0x000000050f097c24 */ /* 0x000fe2000f8e0206 */
[----:B------:R-:W-:Y:S01]  /*21050*/  ULDC.64 UR4, c[0x0][0xb48] ;  /* 0x0002d20000047ab9 */ /* 0x000fe20000000a00 */
[----:B-1----:R-:W-:-:S04]  /*21060*/  @P1 IMAD.HI.U32 R8, R35, R8, RZ ;  /* 0x0000000823081227 */ /* 0x002fc800078e00ff */
[----:B------:R-:W-:Y:S01]  /*21070*/  IMAD.IADD R5, R5, 0x1, R9 ;  /* 0x0000000105057824 */ /* 0x000fe200078e0209 */
[----:B0-----:R-:W-:Y:S01]  /*21080*/  @P1 SHF.R.U32.HI R7, RZ, R11, R8 ;  /* 0x0000000bff071219 */ /* 0x001fe20000011608 */
[----:B------:R-:W-:Y:S02]  /*21090*/  VIADD R8, R16, 0x29820 ;  /* 0x0002982010087836 */ /* 0x000fe40000000000 */
[C---:B------:R-:W-:Y:S01]  /*210a0*/  IMAD.WIDE.U32 R4, R217.reuse, UR4, R4 ;  /* 0x00000004d9047c25 */ /* 0x040fe2000f8e0004 */
[--C-:B------:R-:W-:Y:S02]  /*210b0*/  SHF.R.S32.HI R6, RZ, 0x1f, R7.reuse ;  /* 0x0000001fff067819 */ /* 0x100fe40000011407 */
[----:B------:R-:W-:Y:S01]  /*210c0*/  PRMT R8, RZ, 0x654, R8 ;  /* 0x00000654ff087816 */ /* 0x000fe20000000008 */
[----:B------:R-:W-:Y:S02]  /*210d0*/  IMAD.MOV R9, RZ, RZ, -R7 ;  /* 0x000000ffff097224 */ /* 0x000fe400078e0a07 */
[----:B------:R-:W-:Y:S01]  /*210e0*/  IMAD R5, R217, UR5, R5 ;  /* 0x00000005d9057c24 */ /* 0x000fe2000f8e0205 */
[----:B------:R-:W-:Y:S01]  /*210f0*/  ULDC.64 UR4, c[0x0][0xb30] ;  /* 0x0002cc0000047ab9 */ /* 0x000fe20000000a00 */
[----:B------:R-:W-:Y:S01]  /*21100*/  IMAD R9, R14, R9, R35 ;  /* 0x000000090e097224 */ /* 0x000fe200078e0223 */
[----:B------:R0:W-:Y:S01]  /*21110*/  SYNCS.ARRIVE.TRANS64.RED.A1T0 RZ, [R8+URZ], RZ ;  /* 0x000000ff08ff79a7 */ /* 0x0001e2000810043f */
[----:B------:R-:W-:-:S02]  /*21120*/  IMAD R6, R6, UR4, RZ ;  /* 0x0000000406067c24 */ /* 0x000fc4000f8e02ff */
[----:B------:R-:W-:-:S04]  /*21130*/  IMAD.WIDE.U32 R4, R7, UR4, R4 ;  /* 0x0000000407047c25 */ /* 0x000fc8000f8e0004 */
[----:B------:R-:W-:Y:S01]  /*21140*/  IMAD R11, R7, UR5, R6 ;  /* 0x00000005070b7c24 */ /* 0x000fe2000f8e0206 */
[----:B------:R-:W-:Y:S01]  /*21150*/  SHF.R.S32.HI R6, RZ, 0x1f, R9 ;  /* 0x0000001fff067819 */ /* 0x000fe20000011409 */
[----:B------:R-:W-:Y:S02]  /*21160*/  ULDC.64 UR4, c[0x0][0xb28] ;  /* 0x0002ca0000047ab9 */ /* 0x000fe40000000a00 */
[----:B------:R-:W-:Y:S02]  /*21170*/  IMAD.IADD R5, R5, 0x1, R11 ;  /* 0x0000000105057824 */ /* 0x000fe400078e020b */
[----:B------:R-:W-:Y:S02]  /*21180*/  IMAD R6, R6, UR4, RZ ;  /* 0x0000000406067c24 */ /* 0x000fe4000f8e02ff */
[----:B------:R-:W-:-:S04]  /*21190*/  IMAD.WIDE.U32 R4, R9, UR4, R4 ;  /* 0x0000000409047c25 */ /* 0x000fc8000f8e0004 */
[----:B------:R-:W-:Y:S01]  /*211a0*/  IMAD R27, R9, UR5, R6 ;  /* 0x00000005091b7c24 */ /* 0x000fe2000f8e0206 */
[----:B------:R-:W-:Y:S02]  /*211b0*/  ULDC.64 UR4, c[0x0][0xb00] ;  /* 0x0002c00000047ab9 */ /* 0x000fe40000000a00 */
[----:B------:R-:W-:Y:S01]  /*211c0*/  LEA R26, P0, R4, UR4, 0x2 ;  /* 0x00000004041a7c11 */ /* 0x000fe2000f8010ff */
[----:B------:R-:W-:Y:S01]  /*211d0*/  UMOV UR4, 0xffffffff ;  /* 0xffffffff00047882 */ /* 0x000fe20000000000 */
[----:B------:R-:W-:-:S04]  /*211e0*/  IADD3 R27, R5, R27, RZ ;  /* 0x0000001b051b7210 */ /* 0x000fc80007ffe0ff */
[----:B------:R-:W-:Y:S01]  /*211f0*/  LEA.HI.X R27, R4, UR5, R27, 0x2, P0 ;  /* 0x00000005041b7c11 */ /* 0x000fe200080f141b */
[----:B0-----:R-:W-:Y:S06]  /*21200*/  BRA.DIV UR4, `(.L_x_511) ;  /* 0x000000b604307947 */ /* 0x001fec000b800000 */
[----:B------:R0:W1:Y:S04]  /*21210*/  SHFL.IDX PT, R25, R27, RZ, 0x1c1f ;  /* 0x001c1fff1b197589 */ /* 0x00006800000e0000 */
[----:B------:R0:W2:Y:S02]  /*21220*/  SHFL.IDX PT, R14, R26, RZ, 0x1c1f ;  /* 0x001c1fff1a0e7589 */ /* 0x0000a400000e0000 */
.L_x_766:
[----:B------:R-:W-:Y:S01]  /*21230*/  ISETP.GE.AND P0, PT, R29, R10, PT ;  /* 0x0000000a1d00720c */ /* 0x000fe20003f06270 */
[----:B------:R-:W-:-:S12]  /*21240*/  BSSY B1, `(.L_x_512) ;  /* 0x0000072000017945 */ /* 0x000fd80003800000 */
[----:B------:R-:W-:Y:S05]  /*21250*/  @P0 BRA `(.L_x_513) ;  /* 0x0000000400c00947 */ /* 0x000fea0003800000 */
[----:B------:R-:W-:Y:S01]  /*21260*/  ULDC UR4, c[0x0][0xac8] ;  /* 0x0002b20000047ab9 */ /* 0x000fe20000000800 */
[----:B------:R-:W-:Y:S02]  /*21270*/  SHF.R.S32.HI R12, RZ, 0x1f, R233 ;  /* 0x0000001fff0c7819 */ /* 0x000fe400000114e9 */
[----:B------:R-:W-:Y:S02]  /*21280*/  ISETP.GE.AND P0, PT, R235, UR4, PT ;  /* 0x00000004eb007c0c */ /* 0x000fe4000bf06270 */
[----:B------:R-:W-:Y:S02]  /*21290*/  ISETP.GE.AND P3, PT, R218, UR4, PT ;  /* 0x00000004da007c0c */ /* 0x000fe4000bf66270 */
[----:B------:R-:W-:Y:S02]  /*212a0*/  ISETP.GE.AND P2, PT, R233, UR4, PT ;  /* 0x00000004e9007c0c */ /* 0x000fe4000bf46270 */
[----:B------:R-:W-:Y:S02]  /*212b0*/  ISETP.GE.AND P1, PT, R232, UR4, PT ;  /* 0x00000004e8007c0c */ /* 0x000fe4000bf26270 */
[----:B------:R-:W-:-:S05]  /*212c0*/  SHF.R.S32.HI R11, RZ, 0x1f, R232 ;  /* 0x0000001fff0b7819 */ /* 0x000fca00000114e8 */
[----:B--2---:R-:W-:Y:S02]  /*212d0*/  @!P0 IMAD.MOV.U32 R6, RZ, RZ, R14 ;  /* 0x000000ffff068224 */ /* 0x004fe400078e000e */
[----:B-1----:R-:W-:Y:S01]  /*212e0*/  @!P0 IMAD.MOV.U32 R7, RZ, RZ, R25 ;  /* 0x000000ffff078224 */ /* 0x002fe200078e0019 */
[C---:B------:R-:W-:Y:S01]  /*212f0*/  @!P3 LEA R4, P4, R218.reuse, R14, 0x2 ;  /* 0x0000000eda04b211 */ /* 0x040fe200078810ff */
[----:B------:R-:W-:Y:S02]  /*21300*/  @!P0 IMAD.MOV.U32 R8, RZ, RZ, R99 ;  /* 0x000000ffff088224 */ /* 0x000fe400078e0063 */
[----:B------:R-:W-:Y:S01]  /*21310*/  @!P0 IMAD.WIDE R6, R235, 0x4, R6 ;  /* 0x00000004eb068825 */ /* 0x000fe200078e0206 */
[----:B------:R-:W-:Y:S02]  /*21320*/  @!P3 LEA.HI.X R5, R218, R25, R28, 0x2, P4 ;  /* 0x00000019da05b211 */ /* 0x000fe400020f141c */
[----:B------:R-:W-:Y:S01]  /*21330*/  @!P1 LOP3.LUT R75, R75, R74, RZ, 0x3c, !PT ;  /* 0x0000004a4b4b9212 */ /* 0x000fe200078e3cff */
[----:B------:R-:W-:-:S03]  /*21340*/  @!P0 IMAD.MOV.U32 R9, RZ, RZ, R96 ;  /* 0x000000ffff098224 */ /* 0x000fc600078e0060 */
[----:B------:R-:W-:Y:S02]  /*21350*/  @!P1 LOP3.LUT R74, R75, R74, RZ, 0x3c, !PT ;  /* 0x0000004a4b4a9212 */ /* 0x000fe400078e3cff */
[----:B------:R1:W-:Y:S01]  /*21360*/  @!P0 ST.E.64 desc[UR54][R6.64], R8 ;  /* 0x0000000806008985 */ /* 0x0003e2000c101b36 */
[----:B------:R-:W-:Y:S02]  /*21370*/  ISETP.GE.AND P0, PT, R231, UR4, PT ;  /* 0x00000004e7007c0c */ /* 0x000fe4000bf06270 */
[----:B------:R-:W-:Y:S01]  /*21380*/  @!P1 LOP3.LUT R75, R75, R74, RZ, 0x3c, !PT ;  /* 0x0000004a4b4b9212 */ /* 0x000fe200078e3cff */
[----:B-1----:R-:W-:Y:S01]  /*21390*/  @!P3 IMAD.MOV.U32 R8, RZ, RZ, R97 ;  /* 0x000000ffff08b224 */ /* 0x002fe200078e0061 */
[----:B------:R-:W-:Y:S02]  /*213a0*/  @!P3 MOV R9, R95 ;  /* 0x0000005f0009b202 */ /* 0x000fe40000000f00 */
[----:B------:R-:W-:-:S03]  /*213b0*/  @!P2 LEA R6, P4, R233, R14, 0x2 ;  /* 0x0000000ee906a211 */ /* 0x000fc600078810ff */
[----:B------:R1:W-:Y:S01]  /*213c0*/  @!P3 ST.E.64 desc[UR54][R4.64], R8 ;  /* 0x000000080400b985 */ /* 0x0003e2000c101b36 */
[----:B------:R-:W-:Y:S02]  /*213d0*/  ISETP.GE.AND P3, PT, R230, UR4, PT ;  /* 0x00000004e6007c0c */ /* 0x000fe4000bf66270 */
[----:B------:R-:W-:Y:S02]  /*213e0*/  @!P2 LEA.HI.X R7, R233, R25, R12, 0x2, P4 ;  /* 0x00000019e907a211 */ /* 0x000fe400020f140c */
[----:B------:R-:W-:Y:S01]  /*213f0*/  SHF.R.S32.HI R12, RZ, 0x1f, R231 ;  /* 0x0000001fff0c7819 */ /* 0x000fe200000114e7 */
[----:B-1----:R-:W-:Y:S01]  /*21400*/  @!P2 IMAD.MOV.U32 R8, RZ, RZ, R94 ;  /* 0x000000ffff08a224 */ /* 0x002fe200078e005e */
[----:B------:R-:W-:Y:S01]  /*21410*/  @!P1 LEA R4, P5, R232, R14, 0x2 ;  /* 0x0000000ee8049211 */ /* 0x000fe200078a10ff */
[----:B------:R-:W-:-:S03]  /*21420*/  @!P2 IMAD.MOV.U32 R9, RZ, RZ, R93 ;  /* 0x000000ffff09a224 */ /* 0x000fc600078e005d */
[----:B------:R-:W-:Y:S02]  /*21430*/  @!P1 LEA.HI.X R5, R232, R25, R11, 0x2, P5 ;  /* 0x00000019e8059211 */ /* 0x000fe400028f140b */
[----:B------:R1:W-:Y:S01]  /*21440*/  @!P2 ST.E.64 desc[UR54][R6.64], R8 ;  /* 0x000000080600a985 */ /* 0x0003e2000c101b36 */
[----:B------:R-:W-:Y:S02]  /*21450*/  ISETP.GE.AND P2, PT, R229, UR4, PT ;  /* 0x00000004e5007c0c */ /* 0x000fe4000bf46270 */
[----:B------:R-:W-:Y:S01]  /*21460*/  SHF.R.S32.HI R11, RZ, 0x1f, R230 ;  /* 0x0000001fff0b7819 */ /* 0x000fe200000114e6 */
[----:B------:R2:W-:Y:S01]  /*21470*/  @!P1 ST.E.64 desc[UR54][R4.64], R74 ;  /* 0x0000004a04009985 */ /* 0x0005e2000c101b36 */
[----:B------:R-:W-:Y:S02]  /*21480*/  ISETP.GE.AND P1, PT, R228, UR4, PT ;  /* 0x00000004e4007c0c */ /* 0x000fe4000bf26270 */
[----:B-1----:R-:W-:Y:S01]  /*21490*/  @!P0 LEA R6, P4, R231, R14, 0x2 ;  /* 0x0000000ee7068211 */ /* 0x002fe200078810ff */
[----:B------:R-:W-:-:S02]  /*214a0*/  @!P0 IMAD.MOV.U32 R8, RZ, RZ, R2 ;  /* 0x000000ffff088224 */ /* 0x000fc400078e0002 */
[----:B------:R-:W-:Y:S01]  /*214b0*/  @!P0 IMAD.MOV.U32 R9, RZ, RZ, R76 ;  /* 0x000000ffff098224 */ /* 0x000fe200078e004c */
[-C--:B------:R-:W-:Y:S01]  /*214c0*/  @!P0 LEA.HI.X R7, R231, R25.reuse, R12, 0x2, P4 ;  /* 0x00000019e7078211 */ /* 0x080fe200020f140c */
[----:B------:R-:W-:Y:S01]  /*214d0*/  @!P3 IMAD.MOV.U32 R2, RZ, RZ, R3 ;  /* 0x000000ffff02b224 */ /* 0x000fe200078e0003 */
[C---:B--2---:R-:W-:Y:S02]  /*214e0*/  @!P3 LEA R4, P5, R230.reuse, R14, 0x2 ;  /* 0x0000000ee604b211 */ /* 0x044fe400078a10ff */
[----:B------:R-:W-:Y:S01]  /*214f0*/  @!P3 MOV R3, R0 ;  /* 0x000000000003b202 */ /* 0x000fe20000000f00 */
[----:B------:R1:W-:Y:S01]  /*21500*/  @!P0 ST.E.64 desc[UR54][R6.64], R8 ;  /* 0x0000000806008985 */ /* 0x0003e2000c101b36 */
[----:B------:R-:W-:Y:S02]  /*21510*/  @!P3 LEA.HI.X R5, R230, R25, R11, 0x2, P5 ;  /* 0x00000019e605b211 */ /* 0x000fe400028f140b */
[----:B------:R-:W-:Y:S02]  /*21520*/  ISETP.GE.AND P0, PT, R227, UR4, PT ;  /* 0x00000004e3007c0c */ /* 0x000fe4000bf06270 */
[----:B------:R-:W-:Y:S01]  /*21530*/  SHF.R.S32.HI R12, RZ, 0x1f, R229 ;  /* 0x0000001fff0c7819 */ /* 0x000fe200000114e5 */
[----:B------:R2:W-:Y:S01]  /*21540*/  @!P3 ST.E.64 desc[UR54][R4.64], R2 ;  /* 0x000000020400b985 */ /* 0x0005e2000c101b36 */
[----:B------:R-:W-:-:S02]  /*21550*/  ISETP.GE.AND P3, PT, R226, UR4, PT ;  /* 0x00000004e2007c0c */ /* 0x000fc4000bf66270 */
[----:B------:R-:W-:Y:S02]  /*21560*/  SHF.R.S32.HI R11, RZ, 0x1f, R228 ;  /* 0x0000001fff0b7819 */ /* 0x000fe400000114e4 */
[----:B------:R-:W-:Y:S02]  /*21570*/  SHF.R.S32.HI R0, RZ, 0x1f, R220 ;  /* 0x0000001fff007819 */ /* 0x000fe400000114dc */
[----:B-1----:R-:W-:-:S04]  /*21580*/  @!P2 LEA R6, P5, R229, R14, 0x2 ;  /* 0x0000000ee506a211 */ /* 0x002fc800078a10ff */
[-C--:B------:R-:W-:Y:S01]  /*21590*/  @!P2 LEA.HI.X R7, R229, R25.reuse, R12, 0x2, P5 ;  /* 0x00000019e507a211 */ /* 0x080fe200028f140c */
[----:B--2---:R-:W-:Y:S01]  /*215a0*/  @!P2 IMAD.MOV.U32 R4, RZ, RZ, R36 ;  /* 0x000000ffff04a224 */ /* 0x004fe200078e0024 */
[CC--:B------:R-:W-:Y:S01]  /*215b0*/  @!P1 LEA R2, P4, R228.reuse, R14.reuse, 0x2 ;  /* 0x0000000ee4029211 */ /* 0x0c0fe200078810ff */
[----:B------:R-:W-:Y:S01]  /*215c0*/  @!P2 IMAD.MOV.U32 R5, RZ, RZ, R20 ;  /* 0x000000ffff05a224 */ /* 0x000fe200078e0014 */
[----:B------:R-:W-:Y:S02]  /*215d0*/  ISETP.GE.AND P5, PT, R225, UR4, PT ;  /* 0x00000004e1007c0c */ /* 0x000fe4000bfa6270 */
[----:B------:R-:W-:Y:S02]  /*215e0*/  @!P1 LEA.HI.X R3, R228, R25, R11, 0x2, P4 ;  /* 0x00000019e4039211 */ /* 0x000fe400020f140b */
[----:B------:R1:W-:Y:S01]  /*215f0*/  @!P2 ST.E.64 desc[UR54][R6.64], R4 ;  /* 0x000000040600a985 */ /* 0x0003e2000c101b36 */
[----:B------:R-:W-:Y:S02]  /*21600*/  SHF.R.S32.HI R11, RZ, 0x1f, R227 ;  /* 0x0000001fff0b7819 */ /* 0x000fe400000114e3 */
[----:B------:R-:W-:Y:S01]  /*21610*/  SHF.R.S32.HI R12, RZ, 0x1f, R224 ;  /* 0x0000001fff0c7819 */ /* 0x000fe200000114e0 */
[----:B-1----:R-:W-:Y:S01]  /*21620*/  @!P1 IMAD.MOV.U32 R4, RZ, RZ, R37 ;  /* 0x000000ffff049224 */ /* 0x002fe200078e0025 */
[----:B------:R-:W-:Y:S01]  /*21630*/  @!P0 LEA R6, P2, R227, R14, 0x2 ;  /* 0x0000000ee3068211 */ /* 0x000fe200078410ff */
[----:B------:R-:W-:-:S03]  /*21640*/  @!P1 IMAD.MOV.U32 R5, RZ, RZ, R21 ;  /* 0x000000ffff059224 */ /* 0x000fc600078e0015 */
[----:B------:R-:W-:Y:S02]  /*21650*/  @!P0 LEA.HI.X R7, R227, R25, R11, 0x2, P2 ;  /* 0x00000019e3078211 */ /* 0x000fe400010f140b */
[----:B------:R1:W-:Y:S01]  /*21660*/  @!P1 ST.E.64 desc[UR54][R2.64], R4 ;  /* 0x0000000402009985 */ /* 0x0003e2000c101b36 */
[----:B------:R-:W-:Y:S02]  /*21670*/  SHF.R.S32.HI R11, RZ, 0x1f, R226 ;  /* 0x0000001fff0b7819 */ /* 0x000fe400000114e2 */
[----:B------:R-:W-:Y:S02]  /*21680*/  ISETP.GE.AND P1, PT, R224, UR4, PT ;  /* 0x00000004e0007c0c */ /* 0x000fe4000bf26270 */
[----:B------:R-:W-:Y:S01]  /*21690*/  @!P5 LEA R8, P2, R225, R14, 0x2 ;  /* 0x0000000ee108d211 */ /* 0x000fe200078410ff */
[----:B-1----:R-:W-:Y:S01]  /*216a0*/  @!P0 IMAD.MOV.U32 R4, RZ, RZ, R40 ;  /* 0x000000ffff048224 */ /* 0x002fe200078e0028 */
[----:B------:R-:W-:Y:S02]  /*216b0*/  @!P0 MOV R5, R38 ;  /* 0x0000002600058202 */ /* 0x000fe40000000f00 */
[----:B------:R-:W-:-:S03]  /*216c0*/  @!P3 LEA R2, P4, R226, R14, 0x2 ;  /* 0x0000000ee202b211 */ /* 0x000fc600078810ff */
[----:B------:R1:W-:Y:S01]  /*216d0*/  @!P0 ST.E.64 desc[UR54][R6.64], R4 ;  /* 0x0000000406008985 */ /* 0x0003e2000c101b36 */
[-C--:B------:R-:W-:Y:S02]  /*216e0*/  @!P3 LEA.HI.X R3, R226, R25.reuse, R11, 0x2, P4 ;  /* 0x00000019e203b211 */ /* 0x080fe400020f140b */
[----:B------:R-:W-:Y:S02]  /*216f0*/  SHF.R.S32.HI R11, RZ, 0x1f, R225 ;  /* 0x0000001fff0b7819 */ /* 0x000fe400000114e1 */
[----:B------:R-:W-:Y:S02]  /*21700*/  ISETP.GE.AND P0, PT, R223, UR4, PT ;  /* 0x00000004df007c0c */ /* 0x000fe4000bf06270 */
[----:B------:R-:W-:Y:S02]  /*21710*/  @!P5 LEA.HI.X R9, R225, R25, R11, 0x2, P2 ;  /* 0x00000019e109d211 */ /* 0x000fe400010f140b */
[----:B------:R-:W-:Y:S02]  /*21720*/  ISETP.GE.AND P4, PT, R220, UR4, PT ;  /* 0x00000004dc007c0c */ /* 0x000fe4000bf86270 */
[----:B------:R-:W-:Y:S01]  /*21730*/  SHF.R.S32.HI R11, RZ, 0x1f, R223 ;  /* 0x0000001fff0b7819 */ /* 0x000fe200000114df */
[----:B-1----:R-:W-:Y:S01]  /*21740*/  @!P3 IMAD.MOV.U32 R4, RZ, RZ, R41 ;  /* 0x000000ffff04b224 */ /* 0x002fe200078e0029 */
[----:B------:R-:W-:Y:S01]  /*21750*/  @!P1 MOV R6, R45 ;  /* 0x0000002d00069202 */ /* 0x000fe20000000f00 */
[----:B------:R-:W-:-:S02]  /*21760*/  @!P3 IMAD.MOV.U32 R5, RZ, RZ, R39 ;  /* 0x000000ffff05b224 */ /* 0x000fc400078e0027 */
[----:B------:R-:W-:-:S03]  /*21770*/  @!P1 IMAD.MOV.U32 R7, RZ, RZ, R43 ;  /* 0x000000ffff079224 */ /* 0x000fc600078e002b */
[----:B------:R1:W-:Y:S01]  /*21780*/  @!P3 ST.E.64 desc[UR54][R2.64], R4 ;  /* 0x000000040200b985 */ /* 0x0003e2000c101b36 */
[----:B------:R-:W-:Y:S01]  /*21790*/  ISETP.GE.AND P3, PT, R222, UR4, PT ;  /* 0x00000004de007c0c */ /* 0x000fe2000bf66270 */
        /* <DEDUP_REMOVED lines=8> */
[CC--:B-1----:R-:W-:Y:S01]  /*21820*/  @!P0 LEA R2, P2, R223.reuse, R14.reuse, 0x2 ;  /* 0x0000000edf028211 */ /* 0x0c2fe200078410ff */
[----:B------:R-:W-:Y:S01]  /*21830*/  @!P3 IMAD.MOV.U32 R8, RZ, RZ, R77 ;  /* 0x000000ffff08b224 */ /* 0x000fe200078e004d */
[----:B------:R-:W-:Y:S02]  /*21840*/  @!P3 MOV R9, R47 ;  /* 0x0000002f0009b202 */ /* 0x000fe40000000f00 */
[----:B------:R-:W-:Y:S01]  /*21850*/  @!P0 LEA.HI.X R3, R223, R25, R11, 0x2, P2 ;  /* 0x00000019df038211 */ /* 0x000fe200010f140b */
[----:B--2---:R-:W-:Y:S01]  /*21860*/  @!P0 IMAD.MOV.U32 R6, RZ, RZ, R48 ;  /* 0x000000ffff068224 */ /* 0x004fe200078e0030 */
[----:B------:R-:W-:Y:S01]  /*21870*/  @!P3 LEA R4, P1, R222, R14, 0x2 ;  /* 0x0000000ede04b211 */ /* 0x000fe200078210ff */
[----:B------:R-:W-:Y:S01]  /*21880*/  @!P0 IMAD.MOV.U32 R7, RZ, RZ, R46 ;  /* 0x000000ffff078224 */ /* 0x000fe200078e002e */
[----:B------:R-:W-:-:S02]  /*21890*/  SHF.R.S32.HI R11, RZ, 0x1f, R221 ;  /* 0x0000001fff0b7819 */ /* 0x000fc400000114dd */
[-C--:B------:R-:W-:Y:S02]  /*218a0*/  @!P3 LEA.HI.X R5, R222, R25.reuse, R12, 0x2, P1 ;  /* 0x00000019de05b211 */ /* 0x080fe400008f140c */
[----:B------:R1:W-:Y:S04]  /*218b0*/  @!P0 ST.E.64 desc[UR54][R2.64], R6 ;  /* 0x0000000602008985 */ /* 0x0003e8000c101b36 */
[----:B------:R2:W-:Y:S01]  /*218c0*/  @!P3 ST.E.64 desc[UR54][R4.64], R8 ;  /* 0x000000080400b985 */ /* 0x0005e2000c101b36 */
[CC--:B-1----:R-:W-:Y:S02]  /*218d0*/  @!P5 LEA R2, P0, R221.reuse, R14.reuse, 0x2 ;  /* 0x0000000edd02d211 */ /* 0x0c2fe400078010ff */
[C---:B------:R-:W-:Y:S02]  /*218e0*/  @!P4 LEA R6, P2, R220.reuse, R14, 0x2 ;  /* 0x0000000edc06c211 */ /* 0x040fe400078410ff */
[-C--:B------:R-:W-:Y:S01]  /*218f0*/  @!P5 LEA.HI.X R3, R221, R25.reuse, R11, 0x2, P0 ;  /* 0x00000019dd03d211 */ /* 0x080fe200000f140b */
[----:B--2---:R-:W-:Y:S01]  /*21900*/  @!P5 IMAD.MOV.U32 R4, RZ, RZ, R80 ;  /* 0x000000ffff04d224 */ /* 0x004fe200078e0050 */
[----:B------:R-:W-:Y:S01]  /*21910*/  @!P4 LEA.HI.X R7, R220, R25, R0, 0x2, P2 ;  /* 0x00000019dc07c211 */ /* 0x000fe200010f1400 */
[----:B------:R-:W-:-:S02]  /*21920*/  @!P5 IMAD.MOV.U32 R5, RZ, RZ, R78 ;  /* 0x000000ffff05d224 */ /* 0x000fc400078e004e */
[----:B------:R-:W-:-:S03]  /*21930*/  @!P4 IMAD.MOV.U32 R78, RZ, RZ, R81 ;  /* 0x000000ffff4ec224 */ /* 0x000fc600078e0051 */
[----:B------:R3:W-:Y:S04]  /*21940*/  @!P5 ST.E.64 desc[UR54][R2.64], R4 ;  /* 0x000000040200d985 */ /* 0x0007e8000c101b36 */
[----:B------:R3:W-:Y:S02]  /*21950*/  @!P4 ST.E.64 desc[UR54][R6.64], R78 ;  /* 0x0000004e0600c985 */ /* 0x0007e4000c101b36 */
.L_x_513:
[----:B------:R-:W-:Y:S05]  /*21960*/  BSYNC B1 ;  /* 0x0000000000017941 */ /* 0x000fea0003800000 */
.L_x_512:
[----:B------:R-:W-:-:S03]  /*21970*/  UMOV UR4, 0xffffffff ;  /* 0xffffffff00047882 */ /* 0x000fc60000000000 */
[----:B------:R-:W-:Y:S05]  /*21980*/  BRA.DIV UR4, `(.L_x_514) ;  /* 0x000000ae04847947 */ /* 0x000fea000b800000 */
[----:B---3--:R3:W4:Y:S04]  /*21990*/  SHFL.IDX PT, R3, R27, 0x1, 0x1c1f ;  /* 0x003c1f001b037f89 */ /* 0x00872800000e0000 */
[----:B--2---:R3:W2:Y:S02]  /*219a0*/  SHFL.IDX PT, R14, R26, 0x1, 0x1c1f ;  /* 0x003c1f001a0e7f89 */ /* 0x0046a400000e0000 */
.L_x_770:
[----:B------:R-:W-:-:S13]  /*219b0*/  ISETP.GE.AND P0, PT, R24, R10, PT ;  /* 0x0000000a1800720c */ /* 0x000fda0003f06270 */
[----:B------:R-:W-:Y:S05]  /*219c0*/  @P0 BRA `(.L_x_510) ;  /* 0x0000001000b00947 */ /* 0x000fea0003800000 */
[----:B------:R-:W-:Y:S01]  /*219d0*/  ULDC UR4, c[0x0][0xac8] ;  /* 0x0002b20000047ab9 */ /* 0x000fe20000000800 */
[----:B------:R-:W-:Y:S02]  /*219e0*/  SHF.R.S32.HI R0, RZ, 0x1f, R233 ;  /* 0x0000001fff007819 */ /* 0x000fe400000114e9 */
[----:B------:R-:W-:Y:S02]  /*219f0*/  ISETP.GE.AND P1, PT, R235, UR4, PT ;  /* 0x00000004eb007c0c */ /* 0x000fe4000bf26270 */
[----:B------:R-:W-:Y:S02]  /*21a00*/  ISETP.GE.AND P3, PT, R218, UR4, PT ;  /* 0x00000004da007c0c */ /* 0x000fe4000bf66270 */
[----:B------:R-:W-:Y:S02]  /*21a10*/  ISETP.GE.AND P2, PT, R233, UR4, PT ;  /* 0x00000004e9007c0c */ /* 0x000fe4000bf46270 */
[----:B------:R-:W-:Y:S02]  /*21a20*/  ISETP.GE.AND P0, PT, R232, UR4, PT ;  /* 0x00000004e8007c0c */ /* 0x000fe4000bf06270 */
[----:B------:R-:W-:-:S02]  /*21a30*/  SHF.R.S32.HI R15, RZ, 0x1f, R232 ;  /* 0x0000001fff0f7819 */ /* 0x000fc400000114e8 */
[----:B------:R-:W-:-:S03]  /*21a40*/  SHF.R.S32.HI R20, RZ, 0x1f, R223 ;  /* 0x0000001fff147819 */ /* 0x000fc600000114df */
[----:B--2---:R-:W-:Y:S01]  /*21a50*/  @!P1 IMAD.MOV.U32 R2, RZ, RZ, R14 ;  /* 0x000000ffff029224 */ /* 0x004fe200078e000e */
[----:B------:R-:W-:Y:S01]  /*21a60*/  @!P1 MOV R6, R49 ;  /* 0x0000003100069202 */ /* 0x000fe20000000f00 */
[----:B------:R-:W-:Y:S01]  /*21a70*/  @!P1 IMAD.MOV.U32 R7, RZ, RZ, R82 ;  /* 0x000000ffff079224 */ /* 0x000fe200078e0052 */
[CC--:B------:R-:W-:Y:S01]  /*21a80*/  @!P3 LEA R8, P4, R218.reuse, R14.reuse, 0x2 ;  /* 0x0000000eda08b211 */ /* 0x0c0fe200078810ff */
[----:B----4-:R-:W-:Y:S01]  /*21a90*/  @!P1 IMAD.WIDE R4, R235, 0x4, R2 ;  /* 0x00000004eb049825 */ /* 0x010fe200078e0202 */
[-C--:B------:R-:W-:Y:S02]  /*21aa0*/  @!P2 LEA R10, P5, R233, R14.reuse, 0x2 ;  /* 0x0000000ee90aa211 */ /* 0x080fe400078a10ff */
[-C--:B------:R-:W-:Y:S01]  /*21ab0*/  @!P3 LEA.HI.X R9, R218, R3.reuse, R28, 0x2, P4 ;  /* 0x00000003da09b211 */ /* 0x080fe200020f141c */
[----:B------:R-:W-:Y:S01]  /*21ac0*/  @!P3 IMAD.MOV.U32 R82, RZ, RZ, R50 ;  /* 0x000000ffff52b224 */ /* 0x000fe200078e0032 */
[----:B------:R2:W-:Y:S01]  /*21ad0*/  @!P1 ST.E.64 desc[UR54][R4.64], R6 ;  /* 0x0000000604009985 */ /* 0x0005e2000c101b36 */
[----:B------:R-:W-:Y:S01]  /*21ae0*/  ISETP.GE.AND P1, PT, R231, UR4, PT ;  /* 0x00000004e7007c0c */ /* 0x000fe2000bf26270 */
[----:B------:R-:W-:Y:S01]  /*21af0*/  @!P2 IMAD.MOV.U32 R50, RZ, RZ, R53 ;  /* 0x000000ffff32a224 */ /* 0x000fe200078e0035 */
[----:B------:R-:W-:Y:S01]  /*21b00*/  @!P2 LEA.HI.X R11, R233, R3, R0, 0x2, P5 ;  /* 0x00000003e90ba211 */ /* 0x000fe200028f1400 */
[----:B------:R4:W-:Y:S01]  /*21b10*/  @!P3 ST.E.64 desc[UR54][R8.64], R82 ;  /* 0x000000520800b985 */ /* 0x0009e2000c101b36 */
[----:B------:R-:W-:Y:S01]  /*21b20*/  ISETP.GE.AND P4, PT, R230, UR4, PT ;  /* 0x00000004e6007c0c */ /* 0x000fe2000bf86270 */
[----:B------:R-:W-:Y:S01]  /*21b30*/  @!P0 IMAD.MOV.U32 R53, RZ, RZ, R52 ;  /* 0x000000ffff358224 */ /* 0x000fe200078e0034 */
[----:B------:R-:W-:Y:S01]  /*21b40*/  @!P0 LEA R12, P5, R232, R14, 0x2 ;  /* 0x0000000ee80c8211 */ /* 0x000fe200078a10ff */
[----:B------:R5:W-:Y:S01]  /*21b50*/  @!P2 ST.E.64 desc[UR54][R10.64], R50 ;  /* 0x000000320a00a985 */ /* 0x000be2000c101b36 */
[----:B------:R-:W-:-:S02]  /*21b60*/  ISETP.GE.AND P3, PT, R229, UR4, PT ;  /* 0x00000004e5007c0c */ /* 0x000fc4000bf66270 */
[----:B------:R-:W-:Y:S02]  /*21b70*/  SHF.R.S32.HI R0, RZ, 0x1f, R231 ;  /* 0x0000001fff007819 */ /* 0x000fe400000114e7 */
[-C--:B------:R-:W-:Y:S02]  /*21b80*/  @!P0 LEA.HI.X R13, R232, R3.reuse, R15, 0x2, P5 ;  /* 0x00000003e80d8211 */ /* 0x080fe400028f140f */
[C---:B--2---:R-:W-:Y:S02]  /*21b90*/  @!P1 LEA R4, P2, R231.reuse, R14, 0x2 ;  /* 0x0000000ee7049211 */ /* 0x044fe400078410ff */
[----:B------:R-:W-:Y:S01]  /*21ba0*/  @!P0 MOV R52, R54 ;  /* 0x0000003600348202 */ /* 0x000fe20000000f00 */
[----:B------:R-:W-:Y:S01]  /*21bb0*/  @!P1 IMAD.MOV.U32 R54, RZ, RZ, R63 ;  /* 0x000000ffff369224 */ /* 0x000fe200078e003f */
[-C--:B------:R-:W-:Y:S01]  /*21bc0*/  @!P1 LEA.HI.X R5, R231, R3.reuse, R0, 0x2, P2 ;  /* 0x00000003e7059211 */ /* 0x080fe200010f1400 */
[----:B------:R-:W-:Y:S01]  /*21bd0*/  @!P4 IMAD.MOV.U32 R63, RZ, RZ, R62 ;  /* 0x000000ffff3fc224 */ /* 0x000fe200078e003e */
[----:B------:R-:W-:Y:S01]  /*21be0*/  ISETP.GE.AND P2, PT, R228, UR4, PT ;  /* 0x00000004e4007c0c */ /* 0x000fe2000bf46270 */
[----:B------:R-:W-:Y:S01]  /*21bf0*/  @!P0 ST.E.64 desc[UR54][R12.64], R52 ;  /* 0x000000340c008985 */ /* 0x000fe2000c101b36 */
[C---:B------:R-:W-:Y:S01]  /*21c00*/  @!P4 LEA R6, P0, R230.reuse, R14, 0x2 ;  /* 0x0000000ee606c211 */ /* 0x040fe200078010ff */
[----:B------:R-:W-:Y:S01]  /*21c10*/  @!P4 IMAD.MOV.U32 R62, RZ, RZ, R64 ;  /* 0x000000ffff3ec224 */ /* 0x000fe200078e0040 */
[----:B------:R-:W-:Y:S01]  /*21c20*/  SHF.R.S32.HI R15, RZ, 0x1f, R230 ;  /* 0x0000001fff0f7819 */ /* 0x000fe200000114e6 */
[----:B------:R2:W-:Y:S01]  /*21c30*/  @!P1 ST.E.64 desc[UR54][R4.64], R54 ;  /* 0x0000003604009985 */ /* 0x0005e2000c101b36 */
[----:B------:R-:W-:Y:S01]  /*21c40*/  ISETP.GE.AND P1, PT, R227, UR4, PT ;  /* 0x00000004e3007c0c */ /* 0x000fe2000bf26270 */
[----:B------:R-:W-:Y:S01]  /*21c50*/  @!P3 IMAD.MOV.U32 R64, RZ, RZ, R67 ;  /* 0x000000ffff40b224 */ /* 0x000fe200078e0043 */
[----:B------:R-:W-:-:S02]  /*21c60*/  @!P4 LEA.HI.X R7, R230, R3, R15, 0x2, P0 ;  /* 0x00000003e607c211 */ /* 0x000fc400000f140f */
[CC--:B----4-:R-:W-:Y:S02]  /*21c70*/  @!P3 LEA R8, P5, R229.reuse, R14.reuse, 0x2 ;  /* 0x0000000ee508b211 */ /* 0x0d0fe400078a10ff */
[----:B------:R-:W-:Y:S01]  /*21c80*/  SHF.R.S32.HI R0, RZ, 0x1f, R229 ;  /* 0x0000001fff007819 */ /* 0x000fe200000114e5 */
[----:B------:R4:W-:Y:S01]  /*21c90*/  @!P4 ST.E.64 desc[UR54][R6.64], R62 ;  /* 0x0000003e0600c985 */ /* 0x0009e2000c101b36 */
[----:B------:R-:W-:Y:S02]  /*21ca0*/  ISETP.GE.AND P0, PT, R226, UR4, PT ;  /* 0x00000004e2007c0c */ /* 0x000fe4000bf06270 */
[-C--:B------:R-:W-:Y:S02]  /*21cb0*/  @!P3 LEA.HI.X R9, R229, R3.reuse, R0, 0x2, P5 ;  /* 0x00000003e509b211 */ /* 0x080fe400028f1400 */
[----:B------:R-:W-:Y:S02]  /*21cc0*/  SHF.R.S32.HI R0, RZ, 0x1f, R228 ;  /* 0x0000001fff007819 */ /* 0x000fe400000114e4 */
[C---:B-----5:R-:W-:Y:S01]  /*21cd0*/  @!P2 LEA R10, P4, R228.reuse, R14, 0x2 ;  /* 0x0000000ee40aa211 */ /* 0x060fe200078810ff */
[----:B------:R5:W-:Y:S01]  /*21ce0*/  @!P3 ST.E.64 desc[UR54][R8.64], R64 ;  /* 0x000000400800b985 */ /* 0x000be2000c101b36 */
[----:B------:R-:W-:Y:S01]  /*21cf0*/  @!P2 MOV R67, R66 ;  /* 0x000000420043a202 */ /* 0x000fe20000000f00 */
[----:B------:R-:W-:Y:S01]  /*21d00*/  @!P2 IMAD.MOV.U32 R66, RZ, RZ, R68 ;  /* 0x000000ffff42a224 */ /* 0x000fe200078e0044 */
[----:B------:R-:W-:Y:S01]  /*21d10*/  @!P2 LEA.HI.X R11, R228, R3, R0, 0x2, P4 ;  /* 0x00000003e40ba211 */ /* 0x000fe200020f1400 */
[----:B------:R-:W-:Y:S01]  /*21d20*/  @!P1 IMAD.MOV.U32 R68, RZ, RZ, R71 ;  /* 0x000000ffff449224 */ /* 0x000fe200078e0047 */
[----:B------:R-:W-:Y:S01]  /*21d30*/  ISETP.GE.AND P3, PT, R225, UR4, PT ;  /* 0x00000004e1007c0c */ /* 0x000fe2000bf66270 */
[----:B------:R-:W-:Y:S01]  /*21d40*/  @!P0 IMAD.MOV.U32 R71, RZ, RZ, R70 ;  /* 0x000000ffff478224 */ /* 0x000fe200078e0046 */
[----:B--2---:R-:W-:Y:S01]  /*21d50*/  @!P1 LEA R4, P5, R227, R14, 0x2 ;  /* 0x0000000ee3049211 */ /* 0x004fe200078a10ff */
[----:B------:R-:W-:Y:S01]  /*21d60*/  @!P2 ST.E.64 desc[UR54][R10.64], R66 ;  /* 0x000000420a00a985 */ /* 0x000fe2000c101b36 */
[----:B------:R-:W-:Y:S01]  /*21d70*/  SHF.R.S32.HI R0, RZ, 0x1f, R227 ;  /* 0x0000001fff007819 */ /* 0x000fe200000114e3 */
[----:B------:R-:W-:Y:S01]  /*21d80*/  @!P0 IMAD.MOV.U32 R70, RZ, RZ, R72 ;  /* 0x000000ffff468224 */ /* 0x000fe200078e0048 */
[----:B------:R-:W-:-:S02]  /*21d90*/  ISETP.GE.AND P2, PT, R224, UR4, PT ;  /* 0x00000004e0007c0c */ /* 0x000fc4000bf46270 */
[-C--:B------:R-:W-:Y:S02]  /*21da0*/  @!P1 LEA.HI.X R5, R227, R3.reuse, R0, 0x2, P5 ;  /* 0x00000003e3059211 */ /* 0x080fe400028f1400 */
[CC--:B------:R-:W-:Y:S02]  /*21db0*/  @!P0 LEA R12, P4, R226.reuse, R14.reuse, 0x2 ;  /* 0x0000000ee20c8211 */ /* 0x0c0fe400078810ff */
[----:B------:R-:W-:Y:S01]  /*21dc0*/  SHF.R.S32.HI R0, RZ, 0x1f, R226 ;  /* 0x0000001fff007819 */ /* 0x000fe200000114e2 */
[----:B------:R2:W-:Y:S01]  /*21dd0*/  @!P1 ST.E.64 desc[UR54][R4.64], R68 ;  /* 0x0000004404009985 */ /* 0x0005e2000c101b36 */
[----:B----4-:R-:W-:Y:S02]  /*21de0*/  @!P3 LEA R6, P1, R225, R14, 0x2 ;  /* 0x0000000ee106b211 */ /* 0x010fe400078210ff */
[----:B------:R-:W-:Y:S02]  /*21df0*/  @!P0 LEA.HI.X R13, R226, R3, R0, 0x2, P4 ;  /* 0x00000003e20d8211 */ /* 0x000fe400020f1400 */
[----:B------:R-:W-:-:S02]  /*21e00*/  SHF.R.S32.HI R15, RZ, 0x1f, R225 ;  /* 0x0000001fff0f7819 */ /* 0x000fc400000114e1 */
[----:B------:R-:W-:Y:S01]  /*21e10*/  ISETP.GE.AND P4, PT, R223, UR4, PT ;  /* 0x00000004df007c0c */ /* 0x000fe2000bf86270 */
[----:B------:R4:W-:Y:S01]  /*21e20*/  @!P0 ST.E.64 desc[UR54][R12.64], R70 ;  /* 0x000000460c008985 */ /* 0x0009e2000c101b36 */
[----:B------:R-:W-:Y:S02]  /*21e30*/  ISETP.GE.AND P5, PT, R222, UR4, PT ;  /* 0x00000004de007c0c */ /* 0x000fe4000bfa6270 */
[----:B------:R-:W-:Y:S02]  /*21e40*/  ISETP.GE.AND P0, PT, R221, UR4, PT ;  /* 0x00000004dd007c0c */ /* 0x000fe4000bf06270 */
[----:B------:R-:W-:Y:S02]  /*21e50*/  @!P3 LEA.HI.X R7, R225, R3, R15, 0x2, P1 ;  /* 0x00000003e107b211 */ /* 0x000fe400008f140f */
[----:B------:R-:W-:Y:S02]  /*21e60*/  SHF.R.S32.HI R0, RZ, 0x1f, R224 ;  /* 0x0000001fff007819 */ /* 0x000fe400000114e0 */
[----:B-----5:R-:W-:-:S02]  /*21e70*/  @!P2 LEA R8, P1, R224, R14, 0x2 ;  /* 0x0000000ee008a211 */ /* 0x020fc400078210ff */
[----:B------:R-:W-:Y:S01]  /*21e80*/  @!P3 MOV R72, R85 ;  /* 0x000000550048b202 */ /* 0x000fe20000000f00 */
[----:B------:R-:W-:Y:S01]  /*21e90*/  @!P2 IMAD.MOV.U32 R85, RZ, RZ, R84 ;  /* 0x000000ffff55a224 */ /* 0x000fe200078e0054 */
[----:B------:R-:W-:Y:S01]  /*21ea0*/  @!P2 LEA.HI.X R9, R224, R3, R0, 0x2, P1 ;  /* 0x00000003e009a211 */ /* 0x000fe200008f1400 */
[----:B------:R-:W-:Y:S01]  /*21eb0*/  @!P2 IMAD.MOV.U32 R84, RZ, RZ, R86 ;  /* 0x000000ffff54a224 */ /* 0x000fe200078e0056 */
[-C--:B--2---:R-:W-:Y:S01]  /*21ec0*/  @!P4 LEA R4, P1, R223, R14.reuse, 0x2 ;  /* 0x0000000edf04c211 */ /* 0x084fe200078210ff */
[----:B------:R2:W-:Y:S01]  /*21ed0*/  @!P3 ST.E.64 desc[UR54][R6.64], R72 ;  /* 0x000000480600b985 */ /* 0x0005e2000c101b36 */
[----:B------:R-:W-:Y:S01]  /*21ee0*/  SHF.R.S32.HI R15, RZ, 0x1f, R222 ;  /* 0x0000001fff0f7819 */ /* 0x000fe200000114de */
[----:B------:R-:W-:Y:S01]  /*21ef0*/  @!P4 IMAD.MOV.U32 R86, RZ, RZ, R91 ;  /* 0x000000ffff56c224 */ /* 0x000fe200078e005b */
[-C--:B----4-:R-:W-:Y:S01]  /*21f00*/  @!P0 LEA R12, P3, R221, R14.reuse, 0x2 ;  /* 0x0000000edd0c8211 */ /* 0x090fe200078610ff */
[----:B------:R2:W-:Y:S01]  /*21f10*/  @!P2 ST.E.64 desc[UR54][R8.64], R84 ;  /* 0x000000540800a985 */ /* 0x0005e2000c101b36 */
[----:B------:R-:W-:Y:S01]  /*21f20*/  @!P5 LEA R10, P2, R222, R14, 0x2 ;  /* 0x0000000ede0ad211 */ /* 0x000fe200078410ff */
[----:B------:R-:W-:Y:S01]  /*21f30*/  @!P5 IMAD.MOV.U32 R93, RZ, RZ, R90 ;  /* 0x000000ffff5dd224 */ /* 0x000fe200078e005a */
[----:B------:R-:W-:-:S02]  /*21f40*/  SHF.R.S32.HI R0, RZ, 0x1f, R221 ;  /* 0x0000001fff007819 */ /* 0x000fc400000114dd */
[-C--:B------:R-:W-:Y:S02]  /*21f50*/  @!P4 LEA.HI.X R5, R223, R3.reuse, R20, 0x2, P1 ;  /* 0x00000003df05c211 */ /* 0x080fe400008f1414 */
[-C--:B------:R-:W-:Y:S02]  /*21f60*/  @!P5 LEA.HI.X R11, R222, R3.reuse, R15, 0x2, P2 ;  /* 0x00000003de0bd211 */ /* 0x080fe400010f140f */
[----:B------:R-:W-:Y:S01]  /*21f70*/  @!P0 LEA.HI.X R13, R221, R3, R0, 0x2, P3 ;  /* 0x00000003dd0d8211 */ /* 0x000fe200018f1400 */
[----:B------:R2:W-:Y:S04]  /*21f80*/  @!P4 ST.E.64 desc[UR54][R4.64], R86 ;  /* 0x000000560400c985 */ /* 0x0005e8000c101b36 */
[----:B------:R2:W-:Y:S04]  /*21f90*/  @!P5 ST.E.64 desc[UR54][R10.64], R92 ;  /* 0x0000005c0a00d985 */ /* 0x0005e8000c101b36 */
[----:B------:R2:W-:Y:S01]  /*21fa0*/  @!P0 ST.E.64 desc[UR54][R12.64], R58 ;  /* 0x0000003a0c008985 */ /* 0x0005e2000c101b36 */
[----:B------:R-:W-:-:S13]  /*21fb0*/  ISETP.GE.AND P0, PT, R220, UR4, PT ;  /* 0x00000004dc007c0c */ /* 0x000fda000bf06270 */
[----:B--2---:R-:W-:Y:S05]  /*21fc0*/  @P0 BRA `(.L_x_510) ;  /* 0x0000000c00300947 */ /* 0x004fea0003800000 */
[----:B------:R-:W-:Y:S02]  /*21fd0*/  SHF.R.S32.HI R0, RZ, 0x1f, R220 ;  /* 0x0000001fff007819 */ /* 0x000fe400000114dc */
[----:B------:R-:W-:-:S04]  /*21fe0*/  LEA R14, P0, R220, R14, 0x2 ;  /* 0x0000000edc0e7211 */ /* 0x000fc800078010ff */
[----:B------:R-:W-:-:S05]  /*21ff0*/  LEA.HI.X R15, R220, R3, R0, 0x2, P0 ;  /* 0x00000003dc0f7211 */ /* 0x000fca00000f1400 */
[----:B------:R2:W-:Y:S01]  /*22000*/  ST.E.64 desc[UR54][R14.64], R60 ;  /* 0x0000003c0e007985 */ /* 0x0005e2000c101b36 */
[----:B------:R-:W-:Y:S05]  /*22010*/  BRA `(.L_x_510) ;  /* 0x0000000c001c7947 */ /* 0x000fea0003800000 */
.L_x_496:
[----:B------:R-:W-:Y:S01]  /*22020*/  ULDC.64 UR6, c[0x0][0xc08] ;  /* 0x0003020000067ab9 */ /* 0x000fe20000000a00 */
[----:B------:R-:W-:Y:S01]  /*22030*/  ULDC.64 UR4, c[0x0][0xc00] ;  /* 0x0003000000047ab9 */ /* 0x000fe20000000a00 */
[----:B------:R-:W-:Y:S01]  /*22040*/  ISETP.NE.U32.AND P1, PT, RZ, UR6, PT ;  /* 0x00000006ff007c0c */ /* 0x000fe2000bf25070 */
[----:B------:R-:W3:Y:S01]  /*22050*/  S2R R0, SR_TID.X ;  /* 0x0000000000007919 */ /* 0x000ee20000002100 */
[----:B------:R-:W-:Y:S02]  /*22060*/  ISETP.NE.U32.AND P0, PT, RZ, UR4, PT ;  /* 0x00000004ff007c0c */ /* 0x000fe4000bf05070 */
[----:B------:R-:W-:Y:S02]  /*22070*/  ISETP.NE.AND.EX P1, PT, RZ, UR7, PT, P1 ;  /* 0x00000007ff007c0c */ /* 0x000fe4000bf25310 */
[----:B------:R-:W-:Y:S02]  /*22080*/  IADD3 R2, P2, R212, UR4, RZ ;  /* 0x00000004d4027c10 */ /* 0x000fe4000ff5e0ff */
[----:B------:R-:W-:-:S02]  /*22090*/  ISETP.NE.AND.EX P0, PT, RZ, UR5, PT, P0 ;  /* 0x00000005ff007c0c */ /* 0x000fc4000bf05300 */
[----:B------:R-:W-:Y:S01]  /*220a0*/  IADD3.X R3, R213, UR5, RZ, P2, !PT ;  /* 0x00000005d5037c10 */ /* 0x000fe200097fe4ff */
[----:B------:R-:W-:Y:S01]  /*220b0*/  ULDC UR4, c[0x0][0xa88] ;  /* 0x0002a20000047ab9 */ /* 0x000fe20000000800 */
[----:B------:R-:W-:Y:S01]  /*220c0*/  MOV R15, RZ ;  /* 0x000000ff000f7202 */ /* 0x000fe20000000f00 */
[----:B------:R-:W-:-:S04]  /*220d0*/  IMAD.U32 R20, RZ, RZ, UR4 ;  /* 0x00000004ff147e24 */ /* 0x000fc8000f8e00ff */
[----:B------:R-:W-:-:S04]  /*220e0*/  @P1 IADD3 R212, P2, R212, UR6, RZ ;  /* 0x00000006d4d41c10 */ /* 0x000fc8000ff5e0ff */
[----:B------:R-:W-:Y:S01]  /*220f0*/  @P1 IADD3.X R213, R213, UR7, RZ, P2, !PT ;  /* 0x00000007d5d51c10 */ /* 0x000fe200097fe4ff */
[----:B------:R4:W5:Y:S04]  /*22100*/  @P0 LDG.E R15, desc[UR54][R2.64] ;  /* 0x00000036020f0981 */ /* 0x000968000c1e1900 */
[----:B------:R4:W5:Y:S01]  /*22110*/  @P1 LDG.E R20, desc[UR54][R212.64] ;  /* 0x00000036d4141981 */ /* 0x000962000c1e1900 */
[----:B-1----:R-:W-:Y:S01]  /*22120*/  ISETP.GT.AND P2, PT, R211, 0x1, PT ;  /* 0x00000001d300780c */ /* 0x002fe20003f44270 */
[----:B---3--:R-:W-:-:S05]  /*22130*/  VIADD R0, R0, 0xffffff80 ;  /* 0xffffff8000007836 */ /* 0x008fca0000000000 */
[----:B------:R-:W-:Y:S01]  /*22140*/  ISETP.GT.AND P3, PT, R0, 0x7f, PT ;  /* 0x0000007f0000780c */ /* 0x000fe20003f64270 */
[----:B----4-:R-:W-:-:S12]  /*22150*/  @P1 BRA `(.L_x_515) ;  /* 0x0000000000101947 */ /* 0x010fd80003800000 */
[----:B------:R-:W-:Y:S05]  /*22160*/  @!P0 BRA `(.L_x_515) ;  /* 0x00000000000c8947 */ /* 0x000fea0003800000 */
[----:B------:R-:W3:Y:S04]  /*22170*/  LDG.E R5, desc[UR54][R2.64] ;  /* 0x0000003602057981 */ /* 0x000ee8000c1e1900 */
[----:B-----5:R-:W3:Y:S02]  /*22180*/  LDG.E R20, desc[UR54][R2.64+0x4] ;  /* 0x0000043602147981 */ /* 0x020ee4000c1e1900 */
[----:B---3--:R-:W-:-:S07]  /*22190*/  IMAD.IADD R20, R20, 0x1, -R5 ;  /* 0x0000000114147824 */ /* 0x008fce00078e0a05 */
.L_x_515:
[----:B------:R-:W-:Y:S01]  /*221a0*/  BSSY B1, `(.L_x_516) ;  /* 0x0000037000017945 */ /* 0x000fe20003800000 */
[----:B------:R-:W-:Y:S02]  /*221b0*/  SEL R25, R206, RZ, !P0 ;  /* 0x000000ffce197207 */ /* 0x000fe40004000000 */
[----:B------:R-:W-:Y:S02]  /*221c0*/  SEL R214, R214, RZ, !P0 ;  /* 0x000000ffd6d67207 */ /* 0x000fe40004000000 */
[----:B-----5:R-:W-:Y:S01]  /*221d0*/  SHF.R.S32.HI R14, RZ, 0x1f, R15 ;  /* 0x0000001fff0e7819 */ /* 0x020fe2000001140f */
[----:B------:R-:W-:Y:S06]  /*221e0*/  @P3 BRA `(.L_x_517) ;  /* 0x0000000000c83947 */ /* 0x000fec0003800000 */
[----:B------:R-:W1:Y:S01]  /*221f0*/  S2R R0, SR_TID.X ;  /* 0x0000000000007919 */ /* 0x000e620000002100 */
[----:B------:R-:W3:Y:S02]  /*22200*/  LDC R29, c[0x0][0xbe8] ;  /* 0x0002fa00ff1d7b82 */ /* 0x000ee40000000800 */
[----:B---3--:R-:W-:Y:S02]  /*22210*/  IMAD R2, R20, R29, RZ ;  /* 0x0000001d14027224 */ /* 0x008fe400078e02ff */
[----:B-1----:R-:W-:-:S05]  /*22220*/  IMAD R0, R215, 0x80, R0 ;  /* 0x00000080d7007824 */ /* 0x002fca00078e0200 */
[----:B------:R-:W-:-:S04]  /*22230*/  IADD3 R27, R0, -0x80, RZ ;  /* 0xffffff80001b7810 */ /* 0x000fc80007ffe0ff */
[----:B------:R-:W-:-:S13]  /*22240*/  ISETP.GE.AND P0, PT, R27, R2, PT ;  /* 0x000000021b00720c */ /* 0x000fda0003f06270 */
[----:B------:R-:W-:Y:S05]  /*22250*/  @P0 BRA `(.L_x_517) ;  /* 0x0000000000ac0947 */ /* 0x000fea0003800000 */
[----:B------:R-:W-:Y:S01]  /*22260*/  IMAD.MOV.U32 R0, RZ, RZ, 0x9b8 ;  /* 0x000009b8ff007424 */ /* 0x000fe200078e00ff */
[----:B------:R-:W-:Y:S01]  /*22270*/  ISETP.GT.AND P3, PT, R211, 0x1, PT ;  /* 0x00000001d300780c */ /* 0x000fe20003f64270 */
[----:B------:R-:W1:Y:S01]  /*22280*/  LDC.64 R2, c[0x0][0xba8] ;  /* 0x0002ea00ff027b82 */ /* 0x000e620000000a00 */
[----:B------:R-:W-:Y:S01]  /*22290*/  ISETP.NE.AND P0, PT, R29, 0x1, PT ;  /* 0x000000011d00780c */ /* 0x000fe20003f05270 */
[----:B------:R-:W-:Y:S01]  /*222a0*/  IMAD.MOV.U32 R21, RZ, RZ, R27 ;  /* 0x000000ffff157224 */ /* 0x000fe200078e001b */
[----:B------:R-:W-:Y:S02]  /*222b0*/  SEL R24, R0, 0x978, P3 ;  /* 0x0000097800187807 */ /* 0x000fe40001800000 */
[----:B------:R-:W-:-:S03]  /*222c0*/  SEL R217, R217, RZ, P3 ;  /* 0x000000ffd9d97207 */ /* 0x000fc60001800000 */
[----:B------:R-:W3:Y:S08]  /*222d0*/  LDC.64 R8, c[0x0][R24+0x220] ;  /* 0x0000880018087b82 */ /* 0x000ef00000000a00 */
[----:B------:R-:W4:Y:S08]  /*222e0*/  LDC.64 R4, c[0x0][R24+0x218] ;  /* 0x0000860018047b82 */ /* 0x000f300000000a00 */
[----:B------:R-:W5:Y:S08]  /*222f0*/  LDC.64 R10, c[0x0][R24+0x228] ;  /* 0x00008a00180a7b82 */ /* 0x000f700000000a00 */
[----:B------:R-:W0:Y:S08]  /*22300*/  LDC.64 R6, c[0x0][R24+0x210] ;  /* 0x0000840018067b82 */ /* 0x000e300000000a00 */
[----:B------:R-:W2:Y:S08]  /*22310*/  @P0 LDC R0, c[0x0][0xbec] ;  /* 0x0002fb00ff000b82 */ /* 0x000eb00000000800 */
[----:B------:R-:W5:Y:S01]  /*22320*/  @P0 LDC R33, c[0x0][0xbf0] ;  /* 0x0002fc00ff210b82 */ /* 0x000f620000000800 */
[----:B---3--:R-:W-:-:S07]  /*22330*/  IMAD R9, R9, R25, RZ ;  /* 0x0000001909097224 */ /* 0x008fce00078e02ff */
[----:B-1----:R-:W1:Y:S01]  /*22340*/  @!P3 LDC R2, c[0x0][0xb50] ;  /* 0x0002d400ff02bb82 */ /* 0x002e620000000800 */
[----:B------:R-:W-:Y:S02]  /*22350*/  IMAD R9, R8, R214, R9 ;  /* 0x000000d608097224 */ /* 0x000fe400078e0209 */
[----:B--2---:R-:W-:-:S05]  /*22360*/  @P0 IMAD.HI.U32 R0, R27, R0, RZ ;  /* 0x000000001b000227 */ /* 0x004fca00078e00ff */
[----:B------:R-:W2:Y:S01]  /*22370*/  @!P3 LDC R3, c[0x0][0xb54] ;  /* 0x0002d500ff03bb82 */ /* 0x000ea20000000800 */
[-C--:B----4-:R-:W-:Y:S02]  /*22380*/  IMAD R31, R5, R204.reuse, RZ ;  /* 0x000000cc051f7224 */ /* 0x090fe400078e02ff */
[----:B------:R-:W-:Y:S01]  /*22390*/  IMAD.WIDE.U32 R12, R4, R204, RZ ;  /* 0x000000cc040c7225 */ /* 0x000fe200078e00ff */
[----:B-----5:R-:W-:-:S03]  /*223a0*/  @P0 SHF.R.U32.HI R21, RZ, R33, R0 ;  /* 0x00000021ff150219 */ /* 0x020fc60000011600 */
[----:B------:R-:W-:-:S04]  /*223b0*/  IMAD.WIDE.U32 R4, R8, R25, RZ ;  /* 0x0000001908047225 */ /* 0x000fc800078e00ff */
[----:B------:R-:W-:Y:S01]  /*223c0*/  IMAD.IADD R13, R31, 0x1, R13 ;  /* 0x000000011f0d7824 */ /* 0x000fe200078e020d */
[----:B------:R-:W-:Y:S01]  /*223d0*/  IADD3 R12, P0, P1, R4, R12, R15 ;  /* 0x0000000c040c7210 */ /* 0x000fe2000791e00f */
[----:B------:R-:W-:Y:S01]  /*223e0*/  IMAD.MOV R0, RZ, RZ, -R21 ;  /* 0x000000ffff007224 */ /* 0x000fe200078e0a15 */
[----:B------:R-:W-:Y:S01]  /*223f0*/  IADD3 R8, R5, R9, RZ ;  /* 0x0000000905087210 */ /* 0x000fe20007ffe0ff */
[----:B------:R-:W-:-:S04]  /*22400*/  IMAD.WIDE.U32 R4, R10, R217, RZ ;  /* 0x000000d90a047225 */ /* 0x000fc800078e00ff */
[----:B------:R-:W-:Y:S02]  /*22410*/  IMAD R11, R11, R217, RZ ;  /* 0x000000d90b0b7224 */ /* 0x000fe400078e02ff */
[----:B------:R-:W-:Y:S01]  /*22420*/  IMAD R9, R29, R0, R27 ;  /* 0x000000001d097224 */ /* 0x000fe200078e021b */
[----:B------:R-:W-:Y:S01]  /*22430*/  IADD3.X R0, R8, R13, R14, P0, P1 ;  /* 0x0000000d08007210 */ /* 0x000fe200007e240e */
[----:B------:R-:W-:Y:S01]  /*22440*/  IMAD.IADD R5, R11, 0x1, R5 ;  /* 0x000000010b057824 */ /* 0x000fe200078e0205 */
[----:B------:R-:W-:Y:S02]  /*22450*/  IADD3 R4, P0, P1, R21, R12, R4 ;  /* 0x0000000c15047210 */ /* 0x000fe4000791e004 */
[----:B------:R-:W-:Y:S02]  /*22460*/  SHF.R.S32.HI R21, RZ, 0x1f, R21 ;  /* 0x0000001fff157819 */ /* 0x000fe40000011415 */
[----:B------:R-:W-:Y:S02]  /*22470*/  SHF.R.S32.HI R11, RZ, 0x1f, R9 ;  /* 0x0000001fff0b7819 */ /* 0x000fe40000011409 */
[----:B------:R-:W-:Y:S01]  /*22480*/  IADD3.X R5, R21, R0, R5, P0, P1 ;  /* 0x0000000015057210 */ /* 0x000fe200007e2405 */
[----:B0-----:R-:W-:-:S04]  /*22490*/  IMAD R0, R7, R9, RZ ;  /* 0x0000000907007224 */ /* 0x001fc800078e02ff */
[C---:B------:R-:W-:Y:S02]  /*224a0*/  IMAD R11, R6.reuse, R11, R0 ;  /* 0x0000000b060b7224 */ /* 0x040fe400078e0200 */
[----:B------:R-:W-:-:S04]  /*224b0*/  IMAD.WIDE.U32 R4, R6, R9, R4 ;  /* 0x0000000906047225 */ /* 0x000fc800078e0004 */
[----:B------:R-:W-:Y:S01]  /*224c0*/  IMAD.IADD R0, R5, 0x1, R11 ;  /* 0x0000000105007824 */ /* 0x000fe200078e020b */
[----:B-1----:R-:W-:Y:S01]  /*224d0*/  LEA R2, P0, R4, R2, 0x2 ;  /* 0x0000000204027211 */ /* 0x002fe200078010ff */
[----:B------:R-:W-:-:S03]  /*224e0*/  IMAD.MOV.U32 R5, RZ, RZ, -0x800000 ;  /* 0xff800000ff057424 */ /* 0x000fc600078e00ff */
[----:B--2---:R-:W-:-:S05]  /*224f0*/  LEA.HI.X R3, R4, R3, R0, 0x2, P0 ;  /* 0x0000000304037211 */ /* 0x004fca00000f1400 */
[----:B------:R1:W-:Y:S04]  /*22500*/  STG.E desc[UR54][R2.64], R5 ;  /* 0x0000000502007986 */ /* 0x0003e8000c101936 */
.L_x_517:
[----:B------:R-:W-:Y:S05]  /*22510*/  BSYNC B1 ;  /* 0x0000000000017941 */ /* 0x000fea0003800000 */
.L_x_516:
[----:B------:R-:W-:Y:S05]  /*22520*/  @P2 BRA `(.L_x_510) ;  /* 0x0000000400d82947 */ /* 0x000fea0003800000 */
[----:B------:R-:W3:Y:S01]  /*22530*/  LDC R21, c[0x0][0xbe8] ;  /* 0x0002fa00ff157b82 */ /* 0x000ee20000000800 */
[----:B------:R-:W-:Y:S01]  /*22540*/  ULDC.64 UR4, c[0x0][0xaa0] ;  /* 0x0002a80000047ab9 */ /* 0x000fe20000000a00 */
[----:B------:R-:W-:Y:S01]  /*22550*/  ULDC.64 UR6, c[0x0][0xaf0] ;  /* 0x0002bc0000067ab9 */ /* 0x000fe20000000a00 */
[----:B------:R-:W-:Y:S02]  /*22560*/  IMAD R0, R14, UR4, RZ ;  /* 0x000000040e007c24 */ /* 0x000fe4000f8e02ff */
[----:B-1----:R-:W-:-:S04]  /*22570*/  IMAD.WIDE.U32 R2, R15, UR4, RZ ;  /* 0x000000040f027c25 */ /* 0x002fc8000f8e00ff */
[----:B------:R-:W-:Y:S01]  /*22580*/  IMAD R5, R15, UR5, R0 ;  /* 0x000000050f057c24 */ /* 0x000fe2000f8e0200 */
[----:B------:R-:W-:Y:S01]  /*22590*/  ULDC.64 UR4, c[0x0][0xae8] ;  /* 0x0002ba0000047ab9 */ /* 0x000fe20000000a00 */
[----:B------:R-:W-:-:S03]  /*225a0*/  IMAD R0, R210, 0x20, R237 ;  /* 0x00000020d2007824 */ /* 0x000fc600078e02ed */
[----:B------:R-:W-:Y:S01]  /*225b0*/  IADD3 R3, R3, R5, RZ ;  /* 0x0000000503037210 */ /* 0x000fe20007ffe0ff */
[----:B------:R-:W-:Y:S02]  /*225c0*/  IMAD R9, R215, 0x80, R0 ;  /* 0x00000080d7097824 */ /* 0x000fe400078e0200 */
[----:B------:R-:W-:-:S04]  /*225d0*/  IMAD.WIDE.U32 R2, R204, UR4, R2 ;  /* 0x00000004cc027c25 */ /* 0x000fc8000f8e0002 */
[----:B------:R-:W-:Y:S01]  /*225e0*/  IMAD.MOV.U32 R5, RZ, RZ, R9 ;  /* 0x000000ffff057224 */ /* 0x000fe200078e0009 */
[----:B---3--:R-:W-:Y:S01]  /*225f0*/  ISETP.NE.AND P0, PT, R21, 0x1, PT ;  /* 0x000000011500780c */ /* 0x008fe20003f05270 */
[----:B------:R-:W-:Y:S01]  /*22600*/  IMAD R3, R204, UR5, R3 ;  /* 0x00000005cc037c24 */ /* 0x000fe2000f8e0203 */
[----:B------:R-:W-:Y:S01]  /*22610*/  ULDC.64 UR4, c[0x0][0xae0] ;  /* 0x0002b80000047ab9 */ /* 0x000fe20000000a00 */
[----:B------:R-:W-:-:S10]  /*22620*/  IMAD.WIDE.U32 R2, R25, UR6, R2 ;  /* 0x0000000619027c25 */ /* 0x000fd4000f8e0002 */
[----:B------:R-:W1:Y:S08]  /*22630*/  @P0 LDC R4, c[0x0][0xbec] ;  /* 0x0002fb00ff040b82 */ /* 0x000e700000000800 */
[----:B------:R-:W3:Y:S01]  /*22640*/  @P0 LDC R7, c[0x0][0xbf0] ;  /* 0x0002fc00ff070b82 */ /* 0x000ee20000000800 */
[----:B-1----:R-:W-:-:S04]  /*22650*/  @P0 IMAD.HI.U32 R0, R9, R4, RZ ;  /* 0x0000000409000227 */ /* 0x002fc800078e00ff */
[----:B------:R-:W-:Y:S01]  /*22660*/  IMAD R4, R214, UR6, RZ ;  /* 0x00000006d6047c24 */ /* 0x000fe2000f8e02ff */
[----:B---3--:R-:W-:-:S03]  /*22670*/  @P0 SHF.R.U32.HI R5, RZ, R7, R0 ;  /* 0x00000007ff050219 */ /* 0x008fc60000011600 */
[----:B------:R-:W-:Y:S01]  /*22680*/  IMAD R7, R25, UR7, R4 ;  /* 0x0000000719077c24 */ /* 0x000fe2000f8e0204 */
[--C-:B------:R-:W-:Y:S01]  /*22690*/  SHF.R.S32.HI R0, RZ, 0x1f, R5.reuse ;  /* 0x0000001fff007819 */ /* 0x100fe20000011405 */
[----:B------:R-:W-:Y:S02]  /*226a0*/  IMAD.MOV R4, RZ, RZ, -R5 ;  /* 0x000000ffff047224 */ /* 0x000fe400078e0a05 */
[----:B------:R-:W-:Y:S02]  /*226b0*/  IMAD.IADD R3, R3, 0x1, R7 ;  /* 0x0000000103037824 */ /* 0x000fe400078e0207 */
[----:B------:R-:W-:Y:S02]  /*226c0*/  IMAD R0, R0, UR4, RZ ;  /* 0x0000000400007c24 */ /* 0x000fe4000f8e02ff */
[----:B------:R-:W-:Y:S02]  /*226d0*/  IMAD R7, R21, R4, R9 ;  /* 0x0000000415077224 */ /* 0x000fe400078e0209 */
[----:B------:R-:W-:-:S02]  /*226e0*/  IMAD R9, R5, UR5, R0 ;  /* 0x0000000505097c24 */ /* 0x000fc4000f8e0200 */
[----:B------:R-:W-:Y:S01]  /*226f0*/  IMAD.WIDE.U32 R2, R5, UR4, R2 ;  /* 0x0000000405027c25 */ /* 0x000fe2000f8e0002 */
[----:B------:R-:W-:Y:S01]  /*22700*/  SHF.R.S32.HI R0, RZ, 0x1f, R7 ;  /* 0x0000001fff007819 */ /* 0x000fe20000011407 */
[----:B------:R-:W-:-:S03]  /*22710*/  ULDC.64 UR4, c[0x0][0xad8] ;  /* 0x0002b60000047ab9 */ /* 0x000fc60000000a00 */
[----:B------:R-:W-:Y:S01]  /*22720*/  IADD3 R3, R3, R9, RZ ;  /* 0x0000000903037210 */ /* 0x000fe20007ffe0ff */
        /* <DEDUP_REMOVED lines=8> */
[----:B------:R-:W-:Y:S06]  /*227b0*/  BRA.DIV UR4, `(.L_x_518) ;  /* 0x000000a204407947 */ /* 0x000fec000b800000 */
[----:B------:R1:W3:Y:S04]  /*227c0*/  SHFL.IDX PT, R0, R3, RZ, 0x181f ;  /* 0x00181fff03007589 */ /* 0x0002e800000e0000 */
[----:B------:R1:W4:Y:S02]  /*227d0*/  SHFL.IDX PT, R14, R2, RZ, 0x181f ;  /* 0x00181fff020e7589 */ /* 0x00032400000e0000 */
.L_x_773:
[----:B------:R-:W-:Y:S01]  /*227e0*/  IMAD R21, R20, R21, RZ ;  /* 0x0000001514157224 */ /* 0x000fe200078e02ff */
[----:B------:R-:W-:Y:S01]  /*227f0*/  BSSY B1, `(.L_x_519) ;  /* 0x000000f000017945 */ /* 0x000fe20003800000 */
[----:B------:R-:W-:-:S05]  /*22800*/  IMAD R6, R215, 0x80, R237 ;  /* 0x00000080d7067824 */ /* 0x000fca00078e02ed */
[----:B------:R-:W-:-:S13]  /*22810*/  ISETP.GE.AND P0, PT, R6, R21, PT ;  /* 0x000000150600720c */ /* 0x000fda0003f06270 */
[----:B------:R-:W-:Y:S05]  /*22820*/  @P0 BRA `(.L_x_520) ;  /* 0x00000000002c0947 */ /* 0x000fea0003800000 */
[----:B------:R-:W-:Y:S01]  /*22830*/  ULDC UR4, c[0x0][0xac8] ;  /* 0x0002b20000047ab9 */ /* 0x000fe20000000800 */
[----:B------:R-:W-:Y:S02]  /*22840*/  SHF.R.S32.HI R8, RZ, 0x1f, R203 ;  /* 0x0000001fff087819 */ /* 0x000fe400000114cb */
[----:B------:R-:W-:Y:S02]  /*22850*/  ISETP.GE.AND P2, PT, R203, UR4, PT ;  /* 0x00000004cb007c0c */ /* 0x000fe4000bf46270 */
[----:B------:R-:W-:Y:S02]  /*22860*/  ISETP.GE.AND P3, PT, R209, UR4, PT ;  /* 0x00000004d1007c0c */ /* 0x000fe4000bf66270 */
[----:B------:R-:W-:-:S09]  /*22870*/  SHF.R.S32.HI R7, RZ, 0x1f, R209 ;  /* 0x0000001fff077819 */ /* 0x000fd200000114d1 */
[-C--:B----4-:R-:W-:Y:S02]  /*22880*/  @!P2 LEA R4, P0, R203, R14.reuse, 0x1 ;  /* 0x0000000ecb04a211 */ /* 0x090fe400078008ff */
[----:B------:R-:W-:Y:S02]  /*22890*/  @!P3 LEA R14, P1, R209, R14, 0x1 ;  /* 0x0000000ed10eb211 */ /* 0x000fe400078208ff */
[-C--:B---3--:R-:W-:Y:S02]  /*228a0*/  @!P2 LEA.HI.X R5, R203, R0.reuse, R8, 0x1, P0 ;  /* 0x00000000cb05a211 */ /* 0x088fe400000f0c08 */
[----:B------:R-:W-:-:S03]  /*228b0*/  @!P3 LEA.HI.X R15, R209, R0, R7, 0x1, P1 ;  /* 0x00000000d10fb211 */ /* 0x000fc600008f0c07 */
[----:B------:R3:W-:Y:S04]  /*228c0*/  @!P2 ST.E.128 desc[UR54][R4.64], RZ ;  /* 0x000000ff0400a985 */ /* 0x0007e8000c101d36 */
[----:B------:R3:W-:Y:S02]  /*228d0*/  @!P3 ST.E.128 desc[UR54][R14.64], RZ ;  /* 0x000000ff0e00b985 */ /* 0x0007e4000c101d36 */
.L_x_520:
[----:B------:R-:W-:Y:S05]  /*228e0*/  BSYNC B1 ;  /* 0x0000000000017941 */ /* 0x000fea0003800000 */
.L_x_519:
[----:B------:R-:W-:-:S03]  /*228f0*/  UMOV UR4, 0xffffffff ;  /* 0xffffffff00047882 */ /* 0x000fc60000000000 */
[----:B------:R-:W-:Y:S05]  /*22900*/  BRA.DIV UR4, `(.L_x_521) ;  /* 0x000000a204207947 */ /* 0x000fea000b800000 */
[----:B---3--:R3:W0:Y:S04]  /*22910*/  SHFL.IDX PT, R0, R3, 0x1, 0x181f ;  /* 0x00381f0003007f89 */ /* 0x00862800000e0000 */
[----:B----4-:R3:W4:Y:S02]  /*22920*/  SHFL.IDX PT, R14, R2, 0x1, 0x181f ;  /* 0x00381f00020e7f89 */ /* 0x01072400000e0000 */
.L_x_777:
        /* <DEDUP_REMOVED lines=11> */
[-C--:B0-----:R-:W-:Y:S02]  /*229e0*/  @!P2 LEA.HI.X R5, R203, R0.reuse, R8, 0x1, P0 ;  /* 0x00000000cb05a211 */ /* 0x081fe400000f0c08 */
[----:B------:R-:W-:-:S03]  /*229f0*/  @!P3 LEA.HI.X R15, R209, R0, R7, 0x1, P1 ;  /* 0x00000000d10fb211 */ /* 0x000fc600008f0c07 */
[----:B------:R0:W-:Y:S04]  /*22a00*/  @!P2 ST.E.128 desc[UR54][R4.64], RZ ;  /* 0x000000ff0400a985 */ /* 0x0001e8000c101d36 */
[----:B------:R0:W-:Y:S02]  /*22a10*/  @!P3 ST.E.128 desc[UR54][R14.64], RZ ;  /* 0x000000ff0e00b985 */ /* 0x0001e4000c101d36 */
.L_x_523:
[----:B------:R-:W-:Y:S05]  /*22a20*/  BSYNC B1 ;  /* 0x0000000000017941 */ /* 0x000fea0003800000 */
.L_x_522:
[----:B------:R-:W-:-:S03]  /*22a30*/  UMOV UR4, 0xffffffff ;  /* 0xffffffff00047882 */ /* 0x000fc60000000000 */
[----:B------:R-:W-:Y:S05]  /*22a40*/  BRA.DIV UR4, `(.L_x_524) ;  /* 0x000000a204187947 */ /* 0x000fea000b800000 */
[----:B0-----:R0:W0:Y:S04]  /*22a50*/  SHFL.IDX PT, R0, R3, 0x2, 0x181f ;  /* 0x00581f0003007f89 */ /* 0x00102800000e0000 */
[----:B----4-:R4:W0:Y:S02]  /*22a60*/  SHFL.IDX PT, R14, R2, 0x2, 0x181f ;  /* 0x00581f00020e7f89 */ /* 0x01082400000e0000 */
.L_x_781:
        /* <DEDUP_REMOVED lines=9> */
[-C--:B0-----:R-:W-:Y:S02]  /*22b00*/  @!P2 LEA R4, P0, R203, R14.reuse, 0x1 ;  /* 0x0000000ecb04a211 */ /* 0x081fe400078008ff */
[----:B------:R-:W-:Y:S02]  /*22b10*/  @!P3 LEA R14, P1, R209, R14, 0x1 ;  /* 0x0000000ed10eb211 */ /* 0x000fe400078208ff */
[-C--:B------:R-:W-:Y:S02]  /*22b20*/  @!P2 LEA.HI.X R5, R203, R0.reuse, R8, 0x1, P0 ;  /* 0x00000000cb05a211 */ /* 0x080fe400000f0c08 */
[----:B------:R-:W-:-:S03]  /*22b30*/  @!P3 LEA.HI.X R15, R209, R0, R7, 0x1, P1 ;  /* 0x00000000d10fb211 */ /* 0x000fc600008f0c07 */
[----:B------:R0:W-:Y:S04]  /*22b40*/  @!P2 ST.E.128 desc[UR54][R4.64], RZ ;  /* 0x000000ff0400a985 */ /* 0x0001e8000c101d36 */
[----:B------:R0:W-:Y:S02]  /*22b50*/  @!P3 ST.E.128 desc[UR54][R14.64], RZ ;  /* 0x000000ff0e00b985 */ /* 0x0001e4000c101d36 */
.L_x_526:
[----:B------:R-:W-:Y:S05]  /*22b60*/  BSYNC B1 ;  /* 0x0000000000017941 */ /* 0x000fea0003800000 */
.L_x_525:
[----:B------:R-:W-:-:S03]  /*22b70*/  UMOV UR4, 0xffffffff ;  /* 0xffffffff00047882 */ /* 0x000fc60000000000 */
[----:B------:R-:W-:Y:S05]  /*22b80*/  BRA.DIV UR4, `(.L_x_527) ;  /* 0x000000a204107947 */ /* 0x000fea000b800000 */
[----:B0-----:R0:W0:Y:S04]  /*22b90*/  SHFL.IDX PT, R0, R3, 0x3, 0x181f ;  /* 0x00781f0003007f89 */ /* 0x00102800000e0000 */
[----:B------:R0:W0:Y:S02]  /*22ba0*/  SHFL.IDX PT, R14, R2, 0x3, 0x181f ;  /* 0x00781f00020e7f89 */ /* 0x00002400000e0000 */
.L_x_785:
[----:B01-34-:R-:W-:-:S04]  /*22bb0*/  IADD3 R2, R6, 0x60, RZ ;  /* 0x0000006006027810 */ /* 0x01bfc80007ffe0ff */
[----:B------:R-:W-:-:S13]  /*22bc0*/  ISETP.GE.AND P0, PT, R2, R21, PT ;  /* 0x000000150200720c */ /* 0x000fda0003f06270 */
[----:B------:R-:W-:Y:S05]  /*22bd0*/  @P0 BRA `(.L_x_510) ;  /* 0x00000000002c0947 */ /* 0x000fea0003800000 */
[----:B------:R-:W-:Y:S01]  /*22be0*/  ULDC UR4, c[0x0][0xac8] ;  /* 0x0002b20000047ab9 */ /* 0x000fe20000000800 */
[----:B------:R-:W-:Y:S02]  /*22bf0*/  SHF.R.S32.HI R5, RZ, 0x1f, R203 ;  /* 0x0000001fff057819 */ /* 0x000fe400000114cb */
[----:B------:R-:W-:Y:S02]  /*22c00*/  ISETP.GE.AND P2, PT, R203, UR4, PT ;  /* 0x00000004cb007c0c */ /* 0x000fe4000bf46270 */
[----:B------:R-:W-:Y:S02]  /*22c10*/  ISETP.GE.AND P3, PT, R209, UR4, PT ;  /* 0x00000004d1007c0c */ /* 0x000fe4000bf66270 */
[----:B------:R-:W-:-:S09]  /*22c20*/  SHF.R.S32.HI R4, RZ, 0x1f, R209 ;  /* 0x0000001fff047819 */ /* 0x000fd200000114d1 */
[-C--:B------:R-:W-:Y:S02]  /*22c30*/  @!P2 LEA R2, P0, R203, R14.reuse, 0x1 ;  /* 0x0000000ecb02a211 */ /* 0x080fe400078008ff */
[----:B------:R-:W-:Y:S02]  /*22c40*/  @!P3 LEA R14, P1, R209, R14, 0x1 ;  /* 0x0000000ed10eb211 */ /* 0x000fe400078208ff */
[-C--:B------:R-:W-:Y:S02]  /*22c50*/  @!P2 LEA.HI.X R3, R203, R0.reuse, R5, 0x1, P0 ;  /* 0x00000000cb03a211 */ /* 0x080fe400000f0c05 */
[----:B------:R-:W-:-:S03]  /*22c60*/  @!P3 LEA.HI.X R15, R209, R0, R4, 0x1, P1 ;  /* 0x00000000d10fb211 */ /* 0x000fc600008f0c04 */
[----:B------:R3:W-:Y:S04]  /*22c70*/  @!P2 ST.E.128 desc[UR54][R2.64], RZ ;  /* 0x000000ff0200a985 */ /* 0x0007e8000c101d36 */
[----:B------:R3:W-:Y:S02]  /*22c80*/  @!P3 ST.E.128 desc[UR54][R14.64], RZ ;  /* 0x000000ff0e00b985 */ /* 0x0007e4000c101d36 */
.L_x_510:
[----:B------:R-:W-:Y:S05]  /*22c90*/  BSYNC B0 ;  /* 0x0000000000007941 */ /* 0x000fea0003800000 */
.L_x_495:
[----:B------:R-:W-:Y:S02]  /*22ca0*/  ULDC UR4, c[0x0][0xc3c] ;  /* 0x00030f0000047ab9 */ /* 0x000fe40000000800 */
[----:B--2---:R-:W-:-:S13]  /*22cb0*/  ISETP.GE.AND P0, PT, R147, UR4, PT ;  /* 0x0000000493007c0c */ /* 0x004fda000bf06270 */
[----:B------:R-:W-:Y:S05]  /*22cc0*/  @!P0 BRA `(.L_x_528) ;  /* 0xfffffde800648947 */ /* 0x000fea000383ffff */
[----:B------:R-:W-:Y:S05]  /*22cd0*/  BRA `(.L_x_324) ;  /* 0x0000007000107947 */ /* 0x000fea0003800000 */
.L_x_322:
        /* <DEDUP_REMOVED lines=16> */
[----:B-1----:R2:W-:Y:S04]  /*22de0*/  STL.64 [R1], R4 ;  /* 0x0000000401007387 */ /* 0x0025e80000100a00 */
[----:B------:R2:W-:Y:S01]  /*22df0*/  STL.64 [R1+0x8], R6 ;  /* 0x0000080601007387 */ /* 0x0005e20000100a00 */
[----:B------:R-:W-:Y:S06]  /*22e00*/  BAR.ARV 0x4, 0x180 ;  /* 0x0106000000007b1d */ /* 0x000fec0000002000 */
[----:B------:R-:W-:Y:S05]  /*22e10*/  BRA `(.L_x_530) ;  /* 0x0000000800a87947 */ /* 0x000fea0003800000 */
.L_x_529:
[----:B------:R-:W1:Y:S01]  /*22e20*/  S2R R0, SR_TID.X ;  /* 0x0000000000007919 */ /* 0x000e620000002100 */
[----:B------:R-:W-:Y:S01]  /*22e30*/  ULDC UR4, c[0x0][0xc3c] ;  /* 0x00030f0000047ab9 */ /* 0x000fe20000000800 */
[----:B------:R-:W-:Y:S01]  /*22e40*/  IMAD.MOV.U32 R9, RZ, RZ, RZ ;  /* 0x000000ffff097224 */ /* 0x000fe200078e00ff */
[----:B------:R-:W2:Y:S01]  /*22e50*/  S2UR UR6, SR_CTAID.X ;  /* 0x00000000000679c3 */ /* 0x000ea20000002500 */
[----:B------:R-:W-:Y:S01]  /*22e60*/  ULDC UR5, c[0x0][0xc38] ;  /* 0x00030e0000057ab9 */ /* 0x000fe20000000800 */
[----:B-1----:R-:W-:-:S04]  /*22e70*/  LOP3.LUT R0, R0, 0x1f, RZ, 0xc0, !PT ;  /* 0x0000001f00007812 */ /* 0x002fc800078ec0ff */
[----:B------:R-:W-:-:S04]  /*22e80*/  ISETP.NE.AND P0, PT, R0, 0x1f, PT ;  /* 0x0000001f0000780c */ /* 0x000fc80003f05270 */
[----:B------:R-:W-:-:S13]  /*22e90*/  ISETP.GE.OR P1, PT, R0, UR4, !P0 ;  /* 0x0000000400007c0c */ /* 0x000fda000c726670 */
[----:B0-----:R-:W0:Y:S08]  /*22ea0*/  @!P1 LDC.64 R2, c[0x0][0xc80] ;  /* 0x00032000ff029b82 */ /* 0x001e300000000a00 */
[----:B------:R-:W1:Y:S01]  /*22eb0*/  @!P1 LDC.64 R4, c[0x0][0xc78] ;  /* 0x00031e00ff049b82 */ /* 0x000e620000000a00 */
[----:B0-----:R-:W-:-:S05]  /*22ec0*/  @!P1 IMAD.WIDE.U32 R2, R0, 0x4, R2 ;  /* 0x0000000400029825 */ /* 0x001fca00078e0002 */
[----:B------:R1:W3:Y:S02]  /*22ed0*/  @!P1 LDG.E R6, desc[UR54][R2.64] ;  /* 0x0000003602069981 */ /* 0x0002e4000c1e1900 */
[----:B-1----:R-:W-:-:S05]  /*22ee0*/  @!P1 IMAD.WIDE.U32 R2, R0, 0x4, R4 ;  /* 0x0000000400029825 */ /* 0x002fca00078e0004 */
[----:B------:R-:W3:Y:S01]  /*22ef0*/  @!P1 LDG.E R9, desc[UR54][R2.64] ;  /* 0x0000003602099981 */ /* 0x000ee2000c1e1900 */
[C---:B------:R-:W-:Y:S01]  /*22f00*/  ISETP.NE.AND P1, PT, R0.reuse, RZ, PT ;  /* 0x000000ff0000720c */ /* 0x040fe20003f25270 */
[----:B------:R-:W-:Y:S01]  /*22f10*/  UMOV UR4, URZ ;  /* 0x0000003f00047c82 */ /* 0x000fe20008000000 */
[C---:B------:R-:W-:Y:S02]  /*22f20*/  ISETP.GE.U32.AND P2, PT, R0.reuse, 0x2, PT ;  /* 0x000000020000780c */ /* 0x040fe40003f46070 */
[C---:B------:R-:W-:Y:S02]  /*22f30*/  ISETP.GE.U32.AND P3, PT, R0.reuse, 0x4, PT ;  /* 0x000000040000780c */ /* 0x040fe40003f66070 */
[C---:B------:R-:W-:Y:S02]  /*22f40*/  ISETP.GE.U32.AND P4, PT, R0.reuse, 0x8, PT ;  /* 0x000000080000780c */ /* 0x040fe40003f86070 */
[----:B------:R-:W-:Y:S01]  /*22f50*/  ISETP.GE.U32.AND P5, PT, R0, 0x10, PT ;  /* 0x000000100000780c */ /* 0x000fe20003fa6070 */
[----:B---3--:R-:W-:-:S05]  /*22f60*/  IMAD R4, R6, R9, RZ ;  /* 0x0000000906047224 */ /* 0x008fca00078e02ff */
[----:B------:R-:W0:Y:S02]  /*22f70*/  SHFL.UP PT, R5, R4, 0x1, RZ ;  /* 0x0420000004057989 */ /* 0x000e2400000e00ff */
[----:B0-----:R-:W-:-:S05]  /*22f80*/  SEL R5, R5, RZ, P1 ;  /* 0x000000ff05057207 */ /* 0x001fca0000800000 */
[----:B------:R-:W-:-:S05]  /*22f90*/  IMAD.IADD R5, R4, 0x1, R5 ;  /* 0x0000000104057824 */ /* 0x000fca00078e0205 */
[----:B------:R-:W0:Y:S02]  /*22fa0*/  SHFL.UP PT, R7, R5, 0x2, RZ ;  /* 0x0440000005077989 */ /* 0x000e2400000e00ff */
[----:B0-----:R-:W-:-:S05]  /*22fb0*/  SEL R8, R7, RZ, P2 ;  /* 0x000000ff07087207 */ /* 0x001fca0001000000 */
[----:B------:R-:W-:-:S05]  /*22fc0*/  IMAD.IADD R8, R5, 0x1, R8 ;  /* 0x0000000105087824 */ /* 0x000fca00078e0208 */
[----:B------:R-:W0:Y:S02]  /*22fd0*/  SHFL.UP PT, R7, R8, 0x4, RZ ;  /* 0x0480000008077989 */ /* 0x000e2400000e00ff */
[----:B0-----:R-:W-:-:S04]  /*22fe0*/  SEL R7, R7, RZ, P3 ;  /* 0x000000ff07077207 */ /* 0x001fc80001800000 */
[----:B------:R-:W-:-:S05]  /*22ff0*/  IADD3 R7, R8, R7, RZ ;  /* 0x0000000708077210 */ /* 0x000fca0007ffe0ff */
[----:B------:R-:W0:Y:S02]  /*23000*/  SHFL.UP PT, R2, R7, 0x8, RZ ;  /* 0x0500000007027989 */ /* 0x000e2400000e00ff */
[----:B0-----:R-:W-:-:S05]  /*23010*/  SEL R2, R2, RZ, P4 ;  /* 0x000000ff02027207 */ /* 0x001fca0002000000 */
[----:B------:R-:W-:-:S05]  /*23020*/  IMAD.IADD R3, R7, 0x1, R2 ;  /* 0x0000000107037824 */ /* 0x000fca00078e0202 */
[----:B------:R-:W0:Y:S02]  /*23030*/  SHFL.UP PT, R2, R3, 0x10, RZ ;  /* 0x0600000003027989 */ /* 0x000e2400000e00ff */
[----:B0-----:R-:W-:-:S05]  /*23040*/  SEL R2, R2, RZ, P5 ;  /* 0x000000ff02027207 */ /* 0x001fca0002800000 */
[----:B------:R-:W-:-:S05]  /*23050*/  IMAD.IADD R2, R3, 0x1, R2 ;  /* 0x0000000103027824 */ /* 0x000fca00078e0202 */
[----:B------:R-:W0:Y:S02]  /*23060*/  SHFL.IDX PT, R4, R2, 0x1f, 0x1f ;  /* 0x03e01f0002047f89 */ /* 0x000e2400000e0000 */
[----:B0-----:R-:W-:-:S04]  /*23070*/  IMAD R7, R4, UR5, RZ ;  /* 0x0000000504077c24 */ /* 0x001fc8000f8e02ff */
[----:B------:R-:W-:Y:S01]  /*23080*/  IMAD.MOV.U32 R4, RZ, RZ, R7 ;  /* 0x000000ffff047224 */ /* 0x000fe200078e0007 */
[----:B--2---:R-:W-:-:S13]  /*23090*/  ISETP.GT.AND P6, PT, R7, UR6, PT ;  /* 0x0000000607007c0c */ /* 0x004fda000bfc4270 */
[----:B------:R-:W-:Y:S05]  /*230a0*/  @P6 BRA `(.L_x_531) ;  /* 0x0000000000a46947 */ /* 0x000fea0003800000 */
[----:B------:R-:W-:Y:S01]  /*230b0*/  IMAD.MOV.U32 R7, RZ, RZ, R4 ;  /* 0x000000ffff077224 */ /* 0x000fe200078e0004 */
[----:B------:R-:W-:Y:S01]  /*230c0*/  UMOV UR4, URZ ;  /* 0x0000003f00047c82 */ /* 0x000fe20008000000 */
[----:B------:R-:W-:-:S05]  /*230d0*/  ULDC UR5, c[0x0][0xc38] ;  /* 0x00030e0000057ab9 */ /* 0x000fca0000000800 */
.L_x_533:
[----:B------:R-:W0:Y:S01]  /*230e0*/  LDC R2, c[0x0][0xc3c] ;  /* 0x00030f00ff027b82 */ /* 0x000e220000000800 */
[----:B------:R-:W-:Y:S01]  /*230f0*/  ULDC UR7, c[0x0][0xc3c] ;  /* 0x00030f0000077ab9 */ /* 0x000fe20000000800 */
[----:B------:R-:W-:Y:S01]  /*23100*/  UIADD3 UR4, UR4, 0x1f, URZ ;  /* 0x0000001f04047890 */ /* 0x000fe2000fffe03f */
[----:B------:R-:W-:-:S05]  /*23110*/  MOV R3, UR7 ;  /* 0x0000000700037c02 */ /* 0x000fca0008000f00 */
[----:B------:R1:W-:Y:S01]  /*23120*/  STL [R1+0xc], R3 ;  /* 0x00000c0301007387 */ /* 0x0003e20000100800 */
[----:B0-----:R-:W-:-:S13]  /*23130*/  ISETP.LE.AND P6, PT, R2, UR4, PT ;  /* 0x0000000402007c0c */ /* 0x001fda000bfc3270 */
[----:B-1----:R-:W-:Y:S05]  /*23140*/  @P6 BRA `(.L_x_532) ;  /* 0x0000000400a46947 */ /* 0x002fea0003800000 */
[----:B------:R-:W-:Y:S02]  /*23150*/  VIADD R9, R0, UR4 ;  /* 0x0000000400097c36 */ /* 0x000fe40008000000 */
[----:B------:R-:W-:-:S03]  /*23160*/  IMAD.MOV.U32 R6, RZ, RZ, RZ ;  /* 0x000000ffff067224 */ /* 0x000fc600078e00ff */
[----:B------:R-:W-:-:S13]  /*23170*/  ISETP.GE.OR P6, PT, R9, R2, !P0 ;  /* 0x000000020900720c */ /* 0x000fda00047c6670 */
        /* <DEDUP_REMOVED lines=25> */
[----:B------:R-:W-:-:S05]  /*23310*/  IMAD.IADD R7, R4, 0x1, R7 ;  /* 0x0000000104077824 */ /* 0x000fca00078e0207 */
[----:B------:R-:W-:-:S13]  /*23320*/  ISETP.GT.AND P6, PT, R7, UR6, PT ;  /* 0x0000000607007c0c */ /* 0x000fda000bfc4270 */
[----:B------:R-:W-:Y:S05]  /*23330*/  @!P6 BRA `(.L_x_533) ;  /* 0xfffffffc0068e947 */ /* 0x000fea000383ffff */
.L_x_531:
[----:B------:R-:W-:-:S05]  /*23340*/  IADD3 R11, -R4, R7, RZ ;  /* 0x00000007040b7210 */ /* 0x000fca0007ffe1ff */
[----:B------:R-:W-:-:S05]  /*23350*/  IMAD R3, R2, UR5, R11 ;  /* 0x0000000502037c24 */ /* 0x000fca000f8e020b */
[----:B------:R-:W-:-:S13]  /*23360*/  ISETP.GT.AND P0, PT, R3, UR6, PT ;  /* 0x0000000603007c0c */ /* 0x000fda000bf04270 */
[----:B------:R-:W-:-:S04]  /*23370*/  VOTE.ANY R10, PT, !P0 ;  /* 0x00000000000a7806 */ /* 0x000fc800040e0100 */
[----:B------:R0:W1:Y:S01]  /*23380*/  POPC R5, R10 ;  /* 0x0000000a00057309 */ /* 0x0000620000000000 */
[----:B------:R-:W-:Y:S01]  /*23390*/  ISETP.NE.AND P0, PT, R10, RZ, PT ;  /* 0x000000ff0a00720c */ /* 0x000fe20003f05270 */
[----:B0-----:R-:W-:Y:S01]  /*233a0*/  IMAD.MOV.U32 R10, RZ, RZ, RZ ;  /* 0x000000ffff0a7224 */ /* 0x001fe200078e00ff */
[----:B-1----:R-:W0:Y:S04]  /*233b0*/  SHFL.IDX PT, R6, R6, R5, 0x1f ;  /* 0x00001f0506067589 */ /* 0x002e2800000e0000 */
[----:B------:R-:W1:Y:S01]  /*233c0*/  SHFL.IDX PT, R8, R9, R5, 0x1f ;  /* 0x00001f0509087589 */ /* 0x000e6200000e0000 */
[----:B0-----:R-:W-:-:S04]  /*233d0*/  IABS R4, R6 ;  /* 0x0000000600047213 */ /* 0x001fc80000000000 */
[----:B------:R-:W0:Y:S01]  /*233e0*/  I2F.RP R13, R4 ;  /* 0x00000004000d7306 */ /* 0x000e220000209400 */
[----:B-1----:R-:W-:-:S07]  /*233f0*/  IABS R7, R8 ;  /* 0x0000000800077213 */ /* 0x002fce0000000000 */
[----:B------:R-:W-:Y:S08]  /*23400*/  I2F.RP R12, R7 ;  /* 0x00000007000c7306 */ /* 0x000ff00000209400 */
[----:B0-----:R-:W0:Y:S02]  /*23410*/  MUFU.RCP R13, R13 ;  /* 0x0000000d000d7308 */ /* 0x001e240000001000 */
[----:B0-----:R-:W-:-:S06]  /*23420*/  VIADD R3, R13, 0xffffffe ;  /* 0x0ffffffe0d037836 */ /* 0x001fcc0000000000 */
[----:B------:R-:W0:Y:S02]  /*23430*/  F2I.FTZ.U32.TRUNC.NTZ R3, R3 ;  /* 0x0000000300037305 */ /* 0x000e24000021f000 */
[----:B0-----:R-:W-:Y:S01]  /*23440*/  IMAD.MOV R15, RZ, RZ, -R3 ;  /* 0x000000ffff0f7224 */ /* 0x001fe200078e0a03 */
[----:B------:R-:W-:Y:S06]  /*23450*/  @!P0 BRA `(.L_x_534) ;  /* 0x0000000000088947 */ /* 0x000fec0003800000 */
[----:B------:R-:W-:-:S05]  /*23460*/  VIADD R9, R5, 0xffffffff ;  /* 0xffffffff05097836 */ /* 0x000fca0000000000 */
[----:B------:R0:W1:Y:S02]  /*23470*/  SHFL.IDX PT, R10, R2, R9, 0x1f ;  /* 0x00001f09020a7589 */ /* 0x00006400000e0000 */
.L_x_534:
[----:B0-----:R-:W-:Y:S01]  /*23480*/  MOV R2, RZ ;  /* 0x000000ff00027202 */ /* 0x001fe20000000f00 */
[----:B-1----:R-:W-:Y:S01]  /*23490*/  IMAD R10, R10, UR5, R11 ;  /* 0x000000050a0a7c24 */ /* 0x002fe2000f8e020b */
[----:B------:R-:W0:Y:S01]  /*234a0*/  MUFU.RCP R12, R12 ;  /* 0x0000000c000c7308 */ /* 0x000e220000001000 */
[----:B------:R-:W-:-:S03]  /*234b0*/  IMAD R9, R15, R4, RZ ;  /* 0x000000040f097224 */ /* 0x000fc600078e02ff */
[----:B------:R1:W-:Y:S01]  /*234c0*/  STL [R1], R10 ;  /* 0x0000000a01007387 */ /* 0x0003e20000100800 */
[----:B------:R-:W-:Y:S01]  /*234d0*/  IMAD.HI.U32 R2, R3, R9, R2 ;  /* 0x0000000903027227 */ /* 0x000fe200078e0002 */
[----:B------:R-:W-:Y:S02]  /*234e0*/  IADD3 R9, -R10, UR6, RZ ;  /* 0x000000060a097c10 */ /* 0x000fe4000fffe1ff */
[----:B------:R-:W-:Y:S02]  /*234f0*/  IABS R3, R6 ;  /* 0x0000000600037213 */ /* 0x000fe40000000000 */
[----:B------:R-:W-:-:S03]  /*23500*/  IABS R11, R9 ;  /* 0x00000009000b7213 */ /* 0x000fc60000000000 */
[----:B------:R-:W-:Y:S02]  /*23510*/  IMAD.MOV R3, RZ, RZ, -R3 ;  /* 0x000000ffff037224 */ /* 0x000fe400078e0a03 */
[----:B-1----:R-:W-:-:S04]  /*23520*/  IMAD.HI.U32 R10, R2, R11, RZ ;  /* 0x0000000b020a7227 */ /* 0x002fc800078e00ff */
[----:B------:R-:W-:Y:S02]  /*23530*/  IMAD R11, R10, R3, R11 ;  /* 0x000000030a0b7224 */ /* 0x000fe400078e020b */
[----:B0-----:R-:W-:-:S03]  /*23540*/  VIADD R3, R12, 0xffffffe ;  /* 0x0ffffffe0c037836 */ /* 0x001fc60000000000 */
[----:B------:R-:W-:-:S03]  /*23550*/  ISETP.GT.U32.AND P1, PT, R4, R11, PT ;  /* 0x0000000b0400720c */ /* 0x000fc60003f24070 */
[----:B------:R-:W0:Y:S10]  /*23560*/  F2I.FTZ.U32.TRUNC.NTZ R3, R3 ;  /* 0x0000000300037305 */ /* 0x000e34000021f000 */
[----:B------:R-:W-:-:S02]  /*23570*/  @!P1 IMAD.IADD R11, R11, 0x1, -R4 ;  /* 0x000000010b0b9824 */ /* 0x000fc400078e0a04 */
[----:B------:R-:W-:Y:S01]  /*23580*/  @!P1 VIADD R10, R10, 0x1 ;  /* 0x000000010a0a9836 */ /* 0x000fe20000000000 */
[----:B------:R-:W-:Y:S01]  /*23590*/  ISETP.NE.AND P1, PT, R6, RZ, PT ;  /* 0x000000ff0600720c */ /* 0x000fe20003f25270 */
[----:B0-----:R-:W-:Y:S01]  /*235a0*/  IMAD.MOV R2, RZ, RZ, -R3 ;  /* 0x000000ffff027224 */ /* 0x001fe200078e0a03 */
[----:B------:R-:W-:-:S03]  /*235b0*/  ISETP.GE.U32.AND P0, PT, R11, R4, PT ;  /* 0x000000040b00720c */ /* 0x000fc60003f06070 */
[----:B------:R-:W-:Y:S01]  /*235c0*/  IMAD R11, R2, R7, RZ ;  /* 0x00000007020b7224 */ /* 0x000fe200078e02ff */
[----:B------:R-:W-:-:S05]  /*235d0*/  MOV R2, RZ ;  /* 0x000000ff00027202 */ /* 0x000fca0000000f00 */
[----:B------:R-:W-:Y:S01]  /*235e0*/  IMAD.HI.U32 R4, R3, R11, R2 ;  /* 0x0000000b03047227 */ /* 0x000fe200078e0002 */
[----:B------:R-:W-:-:S03]  /*235f0*/  LOP3.LUT R2, R9, R6, RZ, 0x3c, !PT ;  /* 0x0000000609027212 */ /* 0x000fc600078e3cff */
[----:B------:R-:W-:Y:S01]  /*23600*/  @P0 VIADD R10, R10, 0x1 ;  /* 0x000000010a0a0836 */ /* 0x000fe20000000000 */
        /* <DEDUP_REMOVED lines=8> */
[----:B------:R-:W-:-:S05]  /*23690*/  IMAD R2, R4, R2, R3 ;  /* 0x0000000204027224 */ /* 0x000fca00078e0203 */
[----:B------:R-:W-:-:S13]  /*236a0*/  ISETP.GT.U32.AND P1, PT, R7, R2, PT ;  /* 0x000000020700720c */ /* 0x000fda0003f24070 */
[-C--:B------:R-:W-:Y:S01]  /*236b0*/  @!P1 IADD3 R2, R2, -R7.reuse, RZ ;  /* 0x8000000702029210 */ /* 0x080fe20007ffe0ff */
[----:B------:R-:W-:Y:S01]  /*236c0*/  @!P1 VIADD R4, R4, 0x1 ;  /* 0x0000000104049836 */ /* 0x000fe20000000000 */
[----:B------:R-:W-:Y:S02]  /*236d0*/  ISETP.NE.AND P1, PT, R8, RZ, PT ;  /* 0x000000ff0800720c */ /* 0x000fe40003f25270 */
[----:B------:R-:W-:Y:S02]  /*236e0*/  ISETP.GE.U32.AND P0, PT, R2, R7, PT ;  /* 0x000000070200720c */ /* 0x000fe40003f06070 */
[----:B------:R-:W-:-:S04]  /*236f0*/  LOP3.LUT R2, R10, R8, RZ, 0x3c, !PT ;  /* 0x000000080a027212 */ /* 0x000fc800078e3cff */
[----:B------:R-:W-:Y:S01]  /*23700*/  ISETP.GE.AND P2, PT, R2, RZ, PT ;  /* 0x000000ff0200720c */ /* 0x000fe20003f46270 */
[----:B------:R-:W-:-:S06]  /*23710*/  VIADD R2, R5, UR4 ;  /* 0x0000000405027c36 */ /* 0x000fcc0008000000 */
[----:B------:R-:W-:-:S06]  /*23720*/  @P0 VIADD R4, R4, 0x1 ;  /* 0x0000000104040836 */ /* 0x000fcc0000000000 */
[----:B------:R-:W-:Y:S01]  /*23730*/  @!P2 IMAD.MOV R4, RZ, RZ, -R4 ;  /* 0x000000ffff04a224 */ /* 0x000fe200078e0a04 */
[----:B------:R-:W-:-:S05]  /*23740*/  @!P1 LOP3.LUT R4, RZ, R8, RZ, 0x33, !PT ;  /* 0x00000008ff049212 */ /* 0x000fca00078e33ff */
[----:B------:R-:W-:-:S04]  /*23750*/  IMAD.MOV R3, RZ, RZ, -R4 ;  /* 0x000000ffff037224 */ /* 0x000fc800078e0a04 */
[C---:B------:R-:W-:Y:S01]  /*23760*/  IMAD R10, R8.reuse, R3, R10 ;  /* 0x00000003080a7224 */ /* 0x040fe200078e020a */
[----:B------:R-:W-:Y:S01]  /*23770*/  LEA R3, R8, R4, 0x18 ;  /* 0x0000000408037211 */ /* 0x000fe200078ec0ff */
[----:B------:R-:W-:-:S04]  /*23780*/  IMAD.IADD R4, R9, 0x1, -R6 ;  /* 0x0000000109047824 */ /* 0x000fc800078e0a06 */
[----:B------:R-:W-:Y:S01]  /*23790*/  IMAD R3, R10, 0x10000, R3 ;  /* 0x000100000a037824 */ /* 0x000fe200078e0203 */
[----:B------:R1:W-:Y:S04]  /*237a0*/  STL [R1+0x4], R4 ;  /* 0x0000040401007387 */ /* 0x0003e80000100800 */
[----:B------:R1:W-:Y:S04]  /*237b0*/  STL [R1+0xc], R2 ;  /* 0x00000c0201007387 */ /* 0x0003e80000100800 */
[----:B------:R1:W-:Y:S01]  /*237c0*/  STL [R1+0x8], R3 ;  /* 0x0000080301007387 */ /* 0x0003e20000100800 */
[----:B------:R-:W-:Y:S05]  /*237d0*/  BRA `(.L_x_535) ;  /* 0x0000000000107947 */ /* 0x000fea0003800000 */
.L_x_532:
[----:B------:R-:W-:Y:S01]  /*237e0*/  IMAD.U32 R2, RZ, RZ, UR6 ;  /* 0x00000006ff027e24 */ /* 0x000fe2000f8e00ff */
[----:B------:R0:W-:Y:S04]  /*237f0*/  STL [R1+0x4], RZ ;  /* 0x000004ff01007387 */ /* 0x0001e80000100800 */
[----:B------:R0:W-:Y:S04]  /*23800*/  STL [R1+0x8], RZ ;  /* 0x000008ff01007387 */ /* 0x0001e80000100800 */
[----:B------:R0:W-:Y:S02]  /*23810*/  STL [R1], R2 ;  /* 0x0000000201007387 */ /* 0x0001e40000100800 */
.L_x_535:
[----:B-1----:R-:W2:Y:S04]  /*23820*/  LDL R4, [R1] ;  /* 0x0000000001047983 */ /* 0x002ea80000100800 */
[----:B------:R-:W2:Y:S04]  /*23830*/  LDL R5, [R1+0x4] ;  /* 0x0000040001057983 */ /* 0x000ea80000100800 */
[----:B------:R-:W2:Y:S04]  /*23840*/  LDL R6, [R1+0x8] ;  /* 0x0000080001067983 */ /* 0x000ea80000100800 */
[----:B------:R-:W2:Y:S01]  /*23850*/  LDL R7, [R1+0xc] ;  /* 0x00000c0001077983 */ /* 0x000ea20000100800 */
[----:B------:R-:W-:-:S13]  /*23860*/  ISETP.NE.AND P0, PT, R0, RZ, PT ;  /* 0x000000ff0000720c */ /* 0x000fda0003f05270 */
[----:B------:R-:W1:Y:S01]  /*23870*/  @!P0 S2R R3, SR_CgaCtaId ;  /* 0x0000000000038919 */ /* 0x000e620000008800 */
[----:B------:R-:W-:-:S04]  /*23880*/  @!P0 MOV R0, 0x400 ;  /* 0x0000040000008802 */ /* 0x000fc80000000f00 */
[----:B-1----:R-:W-:-:S05]  /*23890*/  @!P0 LEA R0, R3, R0, 0x18 ;  /* 0x0000000003008211 */ /* 0x002fca00078ec0ff */
[----:B--2---:R1:W-:Y:S01]  /*238a0*/  @!P0 STS.128 [R0+0x298d0], R4 ;  /* 0x0298d00400008388 */ /* 0x0043e20000000c00 */
[----:B------:R-:W-:Y:S06]  /*238b0*/  BAR.ARV 0x5, 0x180 ;  /* 0x0146000000007b1d */ /* 0x000fec0000002000 */
.L_x_530:
[----:B-1----:R-:W3:Y:S01]  /*238c0*/  LDL R0, [R1+0xc] ;  /* 0x00000c0001007983 */ /* 0x002ee20000100800 */
[----:B------:R-:W-:Y:S01]  /*238d0*/  ULDC UR4, c[0x0][0xc3c] ;  /* 0x00030f0000047ab9 */ /* 0x000fe20000000800 */
[----:B------:R-:W-:Y:S01]  /*238e0*/  IMAD.MOV.U32 R19, RZ, RZ, RZ ;  /* 0x000000ffff137224 */ /* 0x000fe200078e00ff */
[----:B---3--:R-:W-:Y:S02]  /*238f0*/  ISETP.GE.AND P0, PT, R0, UR4, PT ;  /* 0x0000000400007c0c */ /* 0x008fe4000bf06270 */
[----:B------:R-:W-:-:S05]  /*23900*/  MOV R0, 0x1 ;  /* 0x0000000100007802 */ /* 0x000fca0000000f00 */
[----:B------:R1:W-:Y:S04]  /*23910*/  STL [R1+0x18], R0 ;  /* 0x0000180001007387 */ /* 0x0003e80000100800 */
[----:B------:R1:W-:Y:S02]  /*23920*/  STL [R1+0x5c], RZ ;  /* 0x00005cff01007387 */ /* 0x0003e40000100800 */
[----:B------:R-:W-:Y:S05]  /*23930*/  @P0 BRA `(.L_x_536) ;  /* 0x0000005c00fc0947 */ /* 0x000fea0003800000 */
[----:B------:R-:W3:Y:S01]  /*23940*/  S2R R10, SR_TID.X ;  /* 0x00000000000a7919 */ /* 0x000ee20000002100 */
[----:B------:R-:W4:Y:S01]  /*23950*/  S2UR UR5, SR_CgaCtaId ;  /* 0x00000000000579c3 */ /* 0x000f220000008800 */
[----:B------:R-:W-:Y:S01]  /*23960*/  UMOV UR4, 0x400 ;  /* 0x0000040000047882 */ /* 0x000fe20000000000 */
[----:B------:R-:W-:Y:S01]  /*23970*/  BSSY B7, `(.L_x_536) ;  /* 0x00005fb000077945 */ /* 0x000fe20003800000 */
[----:B------:R-:W-:Y:S01]  /*23980*/  IMAD.MOV.U32 R19, RZ, RZ, RZ ;  /* 0x000000ffff137224 */ /* 0x000fe200078e00ff */
[----:B------:R-:W-:Y:S01]  /*23990*/  ULDC.64 UR40, c[0x0][0x198] ;  /* 0x0000660000287ab9 */ /* 0x000fe20000000a00 */
[----:B------:R-:W-:Y:S02]  /*239a0*/  ULOP3.LUT UR37, UR36, 0x1, URZ, 0xfc, !UPT ;  /* 0x0000000124257892 */ /* 0x000fe4000f8efc3f */
[----:B------:R-:W-:Y:S01]  /*239b0*/  ULOP3.LUT UR39, UR36, 0x2, URZ, 0xfc, !UPT ;  /* 0x0000000224277892 */ /* 0x000fe2000f8efc3f */
[----:B------:R-:W-:Y:S01]  /*239c0*/  ULDC UR38, c[0x0][0xc] ;  /* 0x0000030000267ab9 */ /* 0x000fe20000000800 */
[----:B----4-:R-:W-:-:S06]  /*239d0*/  ULEA UR4, UR5, UR4, 0x18 ;  /* 0x0000000405047291 */ /* 0x010fcc000f8ec03f */
[----:B------:R-:W-:Y:S01]  /*239e0*/  IMAD.U32 R18, RZ, RZ, UR4 ;  /* 0x00000004ff127e24 */ /* 0x000fe2000f8e00ff */
[C---:B---3--:R-:W-:Y:S01]  /*239f0*/  LOP3.LUT R8, R10.reuse, 0x7f, RZ, 0xc0, !PT ;  /* 0x0000007f0a087812 */ /* 0x048fe200078ec0ff */
[C---:B--2---:R-:W-:Y:S01]  /*23a00*/  IMAD.SHL.U32 R4, R10.reuse, 0x80, RZ ;  /* 0x000000800a047824 */ /* 0x044fe200078e00ff */
[----:B-1----:R-:W-:Y:S01]  /*23a10*/  SHF.R.U32.HI R0, RZ, 0x1, R10 ;  /* 0x00000001ff007819 */ /* 0x002fe2000001160a */
[C---:B0-----:R-:W-:Y:S01]  /*23a20*/  IMAD.SHL.U32 R2, R10.reuse, 0x10, RZ ;  /* 0x000000100a027824 */ /* 0x041fe200078e00ff */
[C---:B------:R-:W-:Y:S01]  /*23a30*/  SHF.L.U32 R3, R10.reuse, 0x1, RZ ;  /* 0x000000010a037819 */ /* 0x040fe200000006ff */
[----:B------:R-:W-:Y:S01]  /*23a40*/  IMAD.SHL.U32 R9, R10, 0x4, RZ ;  /* 0x000000040a097824 */ /* 0x000fe200078e00ff */
[----:B------:R-:W-:Y:S02]  /*23a50*/  LOP3.LUT R5, R4, 0x380, RZ, 0xc0, !PT ;  /* 0x0000038004057812 */ /* 0x000fe400078ec0ff */
[----:B------:R-:W-:Y:S02]  /*23a60*/  LOP3.LUT P0, RZ, R10, 0x4, RZ, 0xc0, !PT ;  /* 0x000000040aff7812 */ /* 0x000fe4000780c0ff */
[----:B------:R-:W-:Y:S01]  /*23a70*/  LOP3.LUT R5, R5, 0x30, R0, 0xf8, !PT ;  /* 0x0000003005057812 */ /* 0x000fe200078ef800 */
[----:B------:R-:W-:-:S03]  /*23a80*/  IMAD.SHL.U32 R0, R8, 0x10, RZ ;  /* 0x0000001008007824 */ /* 0x000fc600078e00ff */
[----:B------:R-:W-:Y:S02]  /*23a90*/  LOP3.LUT R5, R5, 0x70, R2, 0x78, !PT ;  /* 0x0000007005057812 */ /* 0x000fe400078e7802 */
[----:B------:R-:W-:Y:S02]  /*23aa0*/  LOP3.LUT R7, R0, 0x600, RZ, 0xc0, !PT ;  /* 0x0000060000077812 */ /* 0x000fe400078ec0ff */
[----:B------:R-:W-:Y:S02]  /*23ab0*/  LOP3.LUT R0, R2, 0x1b0, RZ, 0xc0, !PT ;  /* 0x000001b002007812 */ /* 0x000fe400078ec0ff */
[----:B------:R-:W-:Y:S02]  /*23ac0*/  LOP3.LUT R5, R5, 0xc00, R4, 0xf8, !PT ;  /* 0x00000c0005057812 */ /* 0x000fe400078ef804 */
[----:B------:R-:W-:Y:S02]  /*23ad0*/  LOP3.LUT R3, R0, 0x30, R3, 0x78, !PT ;  /* 0x0000003000037812 */ /* 0x000fe400078e7803 */
[----:B------:R-:W-:Y:S01]  /*23ae0*/  LOP3.LUT R0, R7, 0x40, R2, 0xf8, !PT ;  /* 0x0000004007007812 */ /* 0x000fe200078ef802 */
[----:B------:R0:W-:Y:S03]  /*23af0*/  STL [R1+0x30], R5 ;  /* 0x0000300501007387 */ /* 0x0001e60000100800 */
[----:B------:R-:W-:Y:S01]  /*23b00*/  LOP3.LUT R3, R0, R3, RZ, 0xfc, !PT ;  /* 0x0000000300037212 */ /* 0x000fe200078efcff */
[----:B------:R-:W-:-:S05]  /*23b10*/  IMAD.SHL.U32 R0, R10, 0x20, RZ ;  /* 0x000000200a007824 */ /* 0x000fca00078e00ff */
[----:B------:R-:W-:Y:S02]  /*23b20*/  LOP3.LUT R6, R0, 0x80, RZ, 0xc0, !PT ;  /* 0x0000008000067812 */ /* 0x000fe400078ec0ff */
[----:B------:R-:W-:Y:S02]  /*23b30*/  LOP3.LUT R7, R7, 0x60, R0, 0xf8, !PT ;  /* 0x0000006007077812 */ /* 0x000fe400078ef800 */
[----:B------:R-:W-:Y:S02]  /*23b40*/  LOP3.LUT R6, R6, 0x10, R10, 0xf8, !PT ;  /* 0x0000001006067812 */ /* 0x000fe400078ef80a */
[----:B------:R-:W-:Y:S02]  /*23b50*/  LOP3.LUT R7, R7, 0x100, R0, 0xf8, !PT ;  /* 0x0000010007077812 */ /* 0x000fe400078ef800 */
[----:B------:R-:W-:Y:S02]  /*23b60*/  LOP3.LUT R6, R6, 0x10, R9, 0x78, !PT ;  /* 0x0000001006067812 */ /* 0x000fe400078e7809 */
[----:B0-----:R-:W-:-:S02]  /*23b70*/  SHF.R.U32.HI R5, RZ, 0x2, R8 ;  /* 0x00000002ff057819 */ /* 0x001fc40000011608 */
[----:B------:R-:W-:Y:S02]  /*23b80*/  LOP3.LUT R4, R7, R6, RZ, 0xfc, !PT ;  /* 0x0000000607047212 */ /* 0x000fe400078efcff */
[----:B------:R-:W-:Y:S01]  /*23b90*/  LOP3.LUT R5, R5, 0x60, R0, 0xf8, !PT ;  /* 0x0000006005057812 */ /* 0x000fe200078ef800 */
[----:B------:R-:W-:Y:S02]  /*23ba0*/  IMAD.MOV.U32 R0, RZ, RZ, 0x1 ;  /* 0x00000001ff007424 */ /* 0x000fe400078e00ff */
[----:B------:R0:W-:Y:S02]  /*23bb0*/  STL [R1+0x2c], R4 ;  /* 0x00002c0401007387 */ /* 0x0001e40000100800 */
[----:B0-----:R-:W-:Y:S01]  /*23bc0*/  LOP3.LUT R4, R2, 0x30, RZ, 0xc0, !PT ;  /* 0x0000003002047812 */ /* 0x001fe200078ec0ff */
[----:B------:R-:W-:-:S05]  /*23bd0*/  IMAD.MOV.U32 R2, RZ, RZ, 0x40 ;  /* 0x00000040ff027424 */ /* 0x000fca00078e00ff */
[----:B------:R-:W-:Y:S02]  /*23be0*/  SEL R6, R2, 0xffffffc0, !P0 ;  /* 0xffffffc002067807 */ /* 0x000fe40004000000 */
[----:B------:R-:W-:Y:S01]  /*23bf0*/  IADD3 R2, R18, R3, RZ ;  /* 0x0000000312027210 */ /* 0x000fe20007ffe0ff */
[----:B------:R-:W-:Y:S02]  /*23c00*/  IMAD.MOV.U32 R3, RZ, RZ, 0x1 ;  /* 0x00000001ff037424 */ /* 0x000fe400078e00ff */
[----:B------:R-:W-:Y:S04]  /*23c10*/  STL [R1+0x34], R6 ;  /* 0x0000340601007387 */ /* 0x000fe80000100800 */
[----:B------:R0:W-:Y:S04]  /*23c20*/  STL [R1+0x40], R2 ;  /* 0x0000400201007387 */ /* 0x0001e80000100800 */
[----:B------:R-:W-:Y:S04]  /*23c30*/  STL [R1+0x5c], RZ ;  /* 0x00005cff01007387 */ /* 0x000fe80000100800 */
[----:B------:R1:W-:Y:S01]  /*23c40*/  STL [R1+0x1c], R0 ;  /* 0x00001c0001007387 */ /* 0x0003e20000100800 */
[----:B0-----:R-:W-:-:S03]  /*23c50*/  LOP3.LUT R2, R4, 0x40, RZ, 0xfc, !PT ;  /* 0x0000004004027812 */ /* 0x001fc600078efcff */
[----:B------:R0:W-:Y:S04]  /*23c60*/  STL [R1+0x14], RZ ;  /* 0x000014ff01007387 */ /* 0x0001e80000100800 */
[----:B------:R0:W-:Y:S01]  /*23c70*/  STL [R1+0x18], R3 ;  /* 0x0000180301007387 */ /* 0x0001e20000100800 */
[----:B-1----:R-:W-:-:S07]  /*23c80*/  LOP3.LUT R0, R4, 0x80, RZ, 0xfc, !PT ;  /* 0x0000008004007812 */ /* 0x002fce00078efcff */
.L_x_648:
[----:B------:R-:W2:Y:S01]  /*23c90*/  LDL R0, [R1+0xc] ;  /* 0x00000c0001007983 */ /* 0x000ea20000100800 */
[----:B0-----:R-:W2:Y:S01]  /*23ca0*/  LDC.64 R2, c[0x0][0xc88] ;  /* 0x00032200ff027b82 */ /* 0x001ea20000000a00 */
[----:B------:R-:W-:Y:S05]  /*23cb0*/  YIELD ;  /* 0x0000000000007946 */ /* 0x000fea0003800000 */
[----:B------:R-:W-:Y:S01]  /*23cc0*/  ULDC.64 UR4, c[0x0][0xa28] ;  /* 0x00028a0000047ab9 */ /* 0x000fe20000000a00 */
[----:B------:R-:W-:Y:S02]  /*23cd0*/  CS2R R8, SRZ ;  /* 0x0000000000087805 */ /* 0x000fe4000001ff00 */
[----:B------:R-:W-:Y:S01]  /*23ce0*/  ISETP.NE.U32.AND P0, PT, RZ, UR4, PT ;  /* 0x00000004ff007c0c */ /* 0x000fe2000bf05070 */
[----:B------:R-:W-:Y:S01]  /*23cf0*/  ULDC.64 UR10, c[0x0][0xa18] ;  /* 0x00028600000a7ab9 */ /* 0x000fe20000000a00 */
[----:B------:R-:W-:Y:S01]  /*23d00*/  ULDC.64 UR8, c[0x0][0xa10] ;  /* 0x0002840000087ab9 */ /* 0x000fe20000000a00 */
[----:B------:R-:W-:Y:S01]  /*23d10*/  ULDC.64 UR6, c[0x0][0xa08] ;  /* 0x0002820000067ab9 */ /* 0x000fe20000000a00 */
[----:B--2---:R-:W-:-:S05]  /*23d20*/  IMAD.WIDE R2, R0, 0x4, R2 ;  /* 0x0000000400027825 */ /* 0x004fca00078e0202 */
[----:B------:R-:W2:Y:S01]  /*23d30*/  LDG.E R15, desc[UR54][R2.64] ;  /* 0x00000036020f7981 */ /* 0x000ea2000c1e1900 */
[----:B------:R-:W-:Y:S02]  /*23d40*/  ISETP.NE.AND.EX P0, PT, RZ, UR5, PT, P0 ;  /* 0x00000005ff007c0c */ /* 0x000fe4000bf05300 */
[----:B--2---:R-:W-:Y:S01]  /*23d50*/  SHF.R.S32.HI R0, RZ, 0x1f, R15 ;  /* 0x0000001fff007819 */ /* 0x004fe2000001140f */
[----:B------:R-:W-:-:S10]  /*23d60*/  IMAD.SHL.U32 R14, R15, 0x4, RZ ;  /* 0x000000040f0e7824 */ /* 0x000fd400078e00ff */
[C---:B------:R-:W-:Y:S01]  /*23d70*/  @P0 LEA R2, P1, R15.reuse, UR4, 0x2 ;  /* 0x000000040f020c11 */ /* 0x040fe2000f8210ff */
[----:B------:R-:W-:Y:S03]  /*23d80*/  STL [R1+0x38], R15 ;  /* 0x0000380f01007387 */ /* 0x000fe60000100800 */
[C-C-:B------:R-:W-:Y:S01]  /*23d90*/  @P0 LEA.HI.X R3, R15.reuse, UR5, R0.reuse, 0x2, P1 ;  /* 0x000000050f030c11 */ /* 0x140fe200088f1400 */
[----:B------:R-:W-:Y:S01]  /*23da0*/  ULDC.64 UR4, c[0x0][0xa00] ;  /* 0x0002800000047ab9 */ /* 0x000fe20000000a00 */
[----:B------:R-:W-:Y:S01]  /*23db0*/  SHF.L.U64.HI R13, R15, 0x2, R0 ;  /* 0x000000020f0d7819 */ /* 0x000fe20000010200 */
[----:B------:R0:W-:Y:S01]  /*23dc0*/  STL [R1+0x4c], R0 ;  /* 0x00004c0001007387 */ /* 0x0001e20000100800 */
[----:B------:R-:W-:-:S03]  /*23dd0*/  ISETP.NE.U32.AND P1, PT, RZ, UR4, PT ;  /* 0x00000004ff007c0c */ /* 0x000fc6000bf25070 */
[----:B-1----:R1:W5:Y:S01]  /*23de0*/  @P0 LDG.E R8, desc[UR54][R2.64] ;  /* 0x0000003602080981 */ /* 0x002362000c1e1900 */
[----:B------:R-:W-:Y:S02]  /*23df0*/  ISETP.NE.AND.EX P1, PT, RZ, UR5, PT, P1 ;  /* 0x00000005ff007c0c */ /* 0x000fe4000bf25310 */
[----:B------:R-:W-:Y:S01]  /*23e00*/  ISETP.NE.U32.AND P3, PT, RZ, UR10, PT ;  /* 0x0000000aff007c0c */ /* 0x000fe2000bf65070 */
[----:B------:R-:W-:Y:S01]  /*23e10*/  STL [R1+0x24], R14 ;  /* 0x0000240e01007387 */ /* 0x000fe20000100800 */
[----:B------:R-:W-:Y:S01]  /*23e20*/  ISETP.NE.U32.AND P0, PT, RZ, UR6, PT ;  /* 0x00000006ff007c0c */ /* 0x000fe2000bf05070 */
[----:B0-----:R-:W-:Y:S01]  /*23e30*/  IMAD.MOV.U32 R0, RZ, RZ, RZ ;  /* 0x000000ffff007224 */ /* 0x001fe200078e00ff */
[----:B------:R-:W-:Y:S01]  /*23e40*/  ISETP.NE.U32.AND P2, PT, RZ, UR8, PT ;  /* 0x00000008ff007c0c */ /* 0x000fe2000bf45070 */
[----:B------:R-:W-:Y:S01]  /*23e50*/  STL [R1+0x3c], R13 ;  /* 0x00003c0d01007387 */ /* 0x000fe20000100800 */
[C---:B------:R-:W-:Y:S02]  /*23e60*/  IADD3 R6, P5, R14.reuse, UR6, RZ ;  /* 0x000000060e067c10 */ /* 0x040fe4000ffbe0ff */
[----:B-1----:R-:W-:-:S02]  /*23e70*/  IADD3 R2, P4, R14, UR4, RZ ;  /* 0x000000040e027c10 */ /* 0x002fc4000ff9e0ff */
[----:B------:R-:W-:Y:S02]  /*23e80*/  ISETP.NE.AND.EX P3, PT, RZ, UR11, PT, P3 ;  /* 0x0000000bff007c0c */ /* 0x000fe4000bf65330 */
[C---:B------:R-:W-:Y:S02]  /*23e90*/  IADD3.X R3, R13.reuse, UR5, RZ, P4, !PT ;  /* 0x000000050d037c10 */ /* 0x040fe4000a7fe4ff */
[----:B------:R-:W-:Y:S02]  /*23ea0*/  IADD3 R4, P4, R14, UR8, RZ ;  /* 0x000000080e047c10 */ /* 0x000fe4000ff9e0ff */
[----:B------:R-:W-:Y:S01]  /*23eb0*/  ISETP.NE.AND.EX P0, PT, RZ, UR7, PT, P0 ;  /* 0x00000007ff007c0c */ /* 0x000fe2000bf05300 */
[----:B------:R-:W2:Y:S01]  /*23ec0*/  @P1 LDG.E R9, desc[UR54][R2.64] ;  /* 0x0000003602091981 */ /* 0x000ea2000c1e1900 */
[----:B------:R-:W-:Y:S01]  /*23ed0*/  IADD3.X R5, R13, UR9, RZ, P4, !PT ;  /* 0x000000090d057c10 */ /* 0x000fe2000a7fe4ff */
[----:B------:R-:W-:Y:S01]  /*23ee0*/  ULDC UR4, c[0x0][0x288] ;  /* 0x0000a20000047ab9 */ /* 0x000fe20000000800 */
[----:B------:R-:W-:-:S02]  /*23ef0*/  ISETP.NE.AND.EX P2, PT, RZ, UR9, PT, P2 ;  /* 0x00000009ff007c0c */ /* 0x000fc4000bf45320 */
[----:B---3--:R-:W-:Y:S02]  /*23f00*/  MOV R12, RZ ;  /* 0x000000ff000c7202 */ /* 0x008fe40000000f00 */
[----:B------:R-:W-:Y:S02]  /*23f10*/  @P3 IADD3 R10, P4, R14, UR10, RZ ;  /* 0x0000000a0e0a3c10 */ /* 0x000fe4000ff9e0ff */
[C---:B------:R-:W-:Y:S02]  /*23f20*/  IADD3.X R7, R13.reuse, UR7, RZ, P5, !PT ;  /* 0x000000070d077c10 */ /* 0x040fe4000affe4ff */
[----:B------:R-:W-:-:S03]  /*23f30*/  @P3 IADD3.X R11, R13, UR11, RZ, P4, !PT ;  /* 0x0000000b0d0b3c10 */ /* 0x000fc6000a7fe4ff */
[----:B------:R-:W5:Y:S04]  /*23f40*/  @P0 LDG.E R12, desc[UR54][R6.64] ;  /* 0x00000036060c0981 */ /* 0x000f68000c1e1900 */
[----:B------:R-:W5:Y:S04]  /*23f50*/  @P2 LDG.E R0, desc[UR54][R4.64] ;  /* 0x0000003604002981 */ /* 0x000f68000c1e1900 */
[----:B--2---:R0:W-:Y:S02]  /*23f60*/  STL [R1+0x44], R9 ;  /* 0x0000440901007387 */ /* 0x0041e40000100800 */
[----:B0-----:R-:W-:Y:S01]  /*23f70*/  IMAD.U32 R9, RZ, RZ, UR4 ;  /* 0x00000004ff097e24 */ /* 0x001fe2000f8e00ff */
[----:B------:R-:W-:-:S05]  /*23f80*/  ULDC.64 UR4, c[0x0][0x418] ;  /* 0x0001060000047ab9 */ /* 0x000fca0000000a00 */
[----:B------:R0:W2:Y:S01]  /*23f90*/  @P3 LDG.E R9, desc[UR54][R10.64] ;  /* 0x000000360a093981 */ /* 0x0000a2000c1e1900 */
[----:B------:R-:W-:-:S03]  /*23fa0*/  UISETP.NE.U32.AND UP0, UPT, UR4, URZ, UPT ;  /* 0x0000003f0400728c */ /* 0x000fc6000bf05070 */
[----:B------:R-:W-:Y:S01]  /*23fb0*/  ULDC UR4, c[0x0][0x424] ;  /* 0x0001090000047ab9 */ /* 0x000fe20000000800 */
[----:B------:R-:W-:-:S03]  /*23fc0*/  UISETP.NE.AND.EX UP0, UPT, UR5, URZ, UPT, UP0 ;  /* 0x0000003f0500728c */ /* 0x000fc6000bf05300 */
[----:B------:R-:W-:Y:S01]  /*23fd0*/  ULDC UR5, c[0x0][0x2f0] ;  /* 0x0000bc0000057ab9 */ /* 0x000fe20000000800 */
[----:B------:R-:W-:-:S04]  /*23fe0*/  USEL UR4, UR4, 0x1, UP0 ;  /* 0x0000000104047887 */ /* 0x000fc80008000000 */
[----:B------:R-:W-:-:S03]  /*23ff0*/  UIMAD UR4, UR4, UR5, URZ ;  /* 0x00000005040472a4 */ /* 0x000fc6000f8e023f */
[----:B------:R-:W-:Y:S02]  /*24000*/  ULDC UR5, c[0x0][0x348] ;  /* 0x0000d20000057ab9 */ /* 0x000fe40000000800 */
[----:B0-----:R-:W-:Y:S01]  /*24010*/  IMAD.U32 R10, RZ, RZ, UR5 ;  /* 0x00000005ff0a7e24 */ /* 0x001fe2000f8e00ff */
[----:B--2---:R0:W-:Y:S02]  /*24020*/  STL [R1+0x58], R9 ;  /* 0x0000580901007387 */ /* 0x0041e40000100800 */
[----:B0-----:R-:W-:Y:S01]  /*24030*/  IMAD.U32 R9, RZ, RZ, UR4 ;  /* 0x00000004ff097e24 */ /* 0x001fe2000f8e00ff */
[----:B------:R-:W-:Y:S06]  /*24040*/  @P3 BRA `(.L_x_537) ;  /* 0x0000000000143947 */ /* 0x000fec0003800000 */
[----:B------:R-:W-:Y:S05]  /*24050*/  @!P1 BRA `(.L_x_537) ;  /* 0x0000000000109947 */ /* 0x000fea0003800000 */
[----:B------:R-:W2:Y:S04]  /*24060*/  LDG.E R11, desc[UR54][R2.64] ;  /* 0x00000036020b7981 */ /* 0x000ea8000c1e1900 */
[----:B------:R-:W2:Y:S02]  /*24070*/  LDG.E R2, desc[UR54][R2.64+0x4] ;  /* 0x0000043602027981 */ /* 0x000ea4000c1e1900 */
[----:B--2---:R-:W-:-:S05]  /*24080*/  IADD3 R2, -R11, R2, RZ ;  /* 0x000000020b027210 */ /* 0x004fca0007ffe1ff */
[----:B------:R0:W-:Y:S02]  /*24090*/  STL [R1+0x58], R2 ;  /* 0x0000580201007387 */ /* 0x0001e40000100800 */
.L_x_537:
[----:B------:R-:W2:Y:S01]  /*240a0*/  LDL.LU R3, [R1+0x8] ;  /* 0x0000080001037983 */ /* 0x000ea20000300800 */
[----:B------:R-:W-:Y:S01]  /*240b0*/  IMAD.MOV.U32 R11, RZ, RZ, R15 ;  /* 0x000000ffff0b7224 */ /* 0x000fe200078e000f */
[----:B------:R-:W-:Y:S02]  /*240c0*/  ULDC.64 UR4, c[0x0][0xa20] ;  /* 0x0002880000047ab9 */ /* 0x000fe40000000a00 */
[----:B------:R-:W-:Y:S02]  /*240d0*/  ISETP.NE.U32.AND P1, PT, RZ, UR4, PT ;  /* 0x00000004ff007c0c */ /* 0x000fe4000bf25070 */
[----:B------:R1:W-:Y:S02]  /*240e0*/  STL [R1+0x8], R11 ;  /* 0x0000080b01007387 */ /* 0x0003e40000100800 */
[----:B------:R-:W-:Y:S02]  /*240f0*/  ISETP.NE.AND.EX P1, PT, RZ, UR5, PT, P1 ;  /* 0x00000005ff007c0c */ /* 0x000fe4000bf25310 */
[----:B--2---:R-:W-:-:S02]  /*24100*/  LOP3.LUT R17, R3, 0xff000000, RZ, 0xc0, !PT ;  /* 0xff00000003117812 */ /* 0x004fc400078ec0ff */
[C---:B0-----:R-:W-:Y:S02]  /*24110*/  LOP3.LUT R2, R3.reuse, 0xff0000, RZ, 0xc0, !PT ;  /* 0x00ff000003027812 */ /* 0x041fe400078ec0ff */
[----:B------:R-:W-:Y:S02]  /*24120*/  SHF.R.U32.HI R17, RZ, 0x8, R17 ;  /* 0x00000008ff117819 */ /* 0x000fe40000011611 */
[----:B------:R-:W-:Y:S02]  /*24130*/  LOP3.LUT R16, R3, 0xffff, RZ, 0xc0, !PT ;  /* 0x0000ffff03107812 */ /* 0x000fe400078ec0ff */
[----:B------:R-:W-:Y:S01]  /*24140*/  LEA.HI R17, R2, R17, RZ, 0x10 ;  /* 0x0000001102117211 */ /* 0x000fe200078f80ff */
[----:B-----5:R-:W-:-:S05]  /*24150*/  IMAD.IADD R2, R12, 0x1, R8 ;  /* 0x000000010c027824 */ /* 0x020fca00078e0208 */
[----:B------:R1:W-:Y:S01]  /*24160*/  STL [R1+0x28], R2 ;  /* 0x0000280201007387 */ /* 0x0003e20000100800 */
[----:B------:R-:W-:Y:S05]  /*24170*/  @!P1 BRA `(.L_x_538) ;  /* 0x0000000000109947 */ /* 0x000fea0003800000 */
[----:B-1----:R-:W-:-:S04]  /*24180*/  IADD3 R2, P0, R14, UR4, RZ ;  /* 0x000000040e027c10 */ /* 0x002fc8000ff1e0ff */
[----:B------:R-:W-:-:S05]  /*24190*/  IADD3.X R3, R13, UR5, RZ, P0, !PT ;  /* 0x000000050d037c10 */ /* 0x000fca00087fe4ff */
[----:B------:R0:W5:Y:S01]  /*241a0*/  LDG.E R9, desc[UR54][R2.64] ;  /* 0x0000003602097981 */ /* 0x000162000c1e1900 */
[----:B------:R-:W-:Y:S05]  /*241b0*/  BRA `(.L_x_539) ;  /* 0x0000000000107947 */ /* 0x000fea0003800000 */
.L_x_538:
[----:B------:R-:W-:Y:S05]  /*241c0*/  @!P0 BRA `(.L_x_539) ;  /* 0x00000000000c8947 */ /* 0x000fea0003800000 */
[----:B------:R-:W2:Y:S04]  /*241d0*/  LDG.E R9, desc[UR54][R6.64] ;  /* 0x0000003606097981 */ /* 0x000ea8000c1e1900 */
[----:B------:R-:W2:Y:S02]  /*241e0*/  LDG.E R6, desc[UR54][R6.64+0x4] ;  /* 0x0000043606067981 */ /* 0x000ea4000c1e1900 */
[----:B--2---:R-:W-:-:S07]  /*241f0*/  IMAD.IADD R9, R6, 0x1, -R9 ;  /* 0x0000000106097824 */ /* 0x004fce00078e0a09 */
.L_x_539:
[----:B01----:R-:W2:Y:S01]  /*24200*/  @P2 LDG.E R2, desc[UR54][R4.64] ;  /* 0x0000003604022981 */ /* 0x003ea2000c1e1900 */
[----:B-----5:R-:W-:-:S03]  /*24210*/  IMAD.IADD R8, R9, 0x1, -R8 ;  /* 0x0000000109087824 */ /* 0x020fc600078e0a08 */
[----:B------:R-:W2:Y:S01]  /*24220*/  @P2 LDG.E R4, desc[UR54][R4.64+0x4] ;  /* 0x0000043604042981 */ /* 0x000ea2000c1e1900 */
[----:B------:R-:W-:Y:S01]  /*24230*/  BSSY B0, `(.L_x_540) ;  /* 0x0000029000007945 */ /* 0x000fe20003800000 */
[----:B------:R-:W-:Y:S02]  /*24240*/  LOP3.LUT R21, R17, 0xff, RZ, 0xc0, !PT ;  /* 0x000000ff11157812 */ /* 0x000fe400078ec0ff */
[----:B------:R-:W-:Y:S02]  /*24250*/  SHF.R.U32.HI R17, RZ, 0x10, R17 ;  /* 0x00000010ff117819 */ /* 0x000fe40000011611 */
[----:B--2---:R-:W-:-:S05]  /*24260*/  @P2 IADD3 R10, -R2, R4, RZ ;  /* 0x00000004020a2210 */ /* 0x004fca0007ffe1ff */
[----:B------:R-:W-:-:S04]  /*24270*/  IMAD.IADD R2, R8, 0x1, R10 ;  /* 0x0000000108027824 */ /* 0x000fc800078e020a */
[C---:B------:R-:W-:Y:S01]  /*24280*/  VIADD R20, R2.reuse, 0x9f ;  /* 0x0000009f02147836 */ /* 0x040fe20000000000 */
[----:B------:R-:W-:-:S03]  /*24290*/  ISETP.GE.AND P1, PT, R2, 0x1, PT ;  /* 0x000000010200780c */ /* 0x000fc60003f26270 */
[----:B------:R-:W-:-:S05]  /*242a0*/  IMAD.HI R20, R20, 0x66666667, RZ ;  /* 0x6666666714147827 */ /* 0x000fca00078e02ff */
[----:B------:R-:W-:-:S04]  /*242b0*/  SHF.R.U32.HI R2, RZ, 0x1f, R20 ;  /* 0x0000001fff027819 */ /* 0x000fc80000011614 */
[----:B------:R-:W-:Y:S01]  /*242c0*/  LEA.HI.SX32 R20, R20, R2, 0x1a ;  /* 0x0000000214147211 */ /* 0x000fe200078fd2ff */
[----:B------:R-:W-:Y:S01]  /*242d0*/  IMAD.MOV.U32 R2, RZ, RZ, RZ ;  /* 0x000000ffff027224 */ /* 0x000fe200078e00ff */
[----:B------:R-:W-:Y:S06]  /*242e0*/  @!P1 BRA `(.L_x_541) ;  /* 0x0000000000749947 */ /* 0x000fec0003800000 */
[----:B------:R-:W-:Y:S01]  /*242f0*/  ISETP.NE.AND P0, PT, R17, RZ, PT ;  /* 0x000000ff1100720c */ /* 0x000fe20003f05270 */
[----:B------:R-:W-:-:S03]  /*24300*/  ULDC UR4, c[0x0][0x9f0] ;  /* 0x00027c0000047ab9 */ /* 0x000fc60000000800 */
[----:B------:R-:W-:-:S04]  /*24310*/  SEL R3, R17, UR4, P0 ;  /* 0x0000000411037c07 */ /* 0x000fc80008000000 */
[-C--:B------:R-:W-:Y:S02]  /*24320*/  IABS R4, R3.reuse ;  /* 0x0000000300047213 */ /* 0x080fe40000000000 */
[----:B------:R-:W-:Y:S02]  /*24330*/  IADD3 R2, R3, -0x1, R20 ;  /* 0xffffffff03027810 */ /* 0x000fe40007ffe014 */
[----:B------:R-:W0:Y:S02]  /*24340*/  I2F.RP R6, R4 ;  /* 0x0000000400067306 */ /* 0x000e240000209400 */
[----:B------:R-:W-:-:S04]  /*24350*/  LOP3.LUT R5, R2, R3, RZ, 0x3c, !PT ;  /* 0x0000000302057212 */ /* 0x000fc800078e3cff */
[----:B------:R-:W-:Y:S02]  /*24360*/  ISETP.GE.AND P4, PT, R5, RZ, PT ;  /* 0x000000ff0500720c */ /* 0x000fe40003f86270 */
[----:B0-----:R-:W0:Y:S02]  /*24370*/  MUFU.RCP R6, R6 ;  /* 0x0000000600067308 */ /* 0x001e240000001000 */
[----:B0-----:R-:W-:-:S06]  /*24380*/  VIADD R6, R6, 0xffffffe ;  /* 0x0ffffffe06067836 */ /* 0x001fcc0000000000 */
[----:B------:R0:W1:Y:S02]  /*24390*/  F2I.FTZ.U32.TRUNC.NTZ R7, R6 ;  /* 0x0000000600077305 */ /* 0x000064000021f000 */
[----:B0-----:R-:W-:Y:S01]  /*243a0*/  IMAD.MOV.U32 R6, RZ, RZ, RZ ;  /* 0x000000ffff067224 */ /* 0x001fe200078e00ff */
[----:B-1----:R-:W-:-:S05]  /*243b0*/  IADD3 R5, RZ, -R7, RZ ;  /* 0x80000007ff057210 */ /* 0x002fca0007ffe0ff */
[----:B------:R-:W-:-:S04]  /*243c0*/  IMAD R5, R5, R4, RZ ;  /* 0x0000000405057224 */ /* 0x000fc800078e02ff */
[----:B------:R-:W-:Y:S01]  /*243d0*/  IMAD.HI.U32 R7, R7, R5, R6 ;  /* 0x0000000507077227 */ /* 0x000fe200078e0006 */
[----:B------:R-:W-:Y:S02]  /*243e0*/  IABS R5, R2 ;  /* 0x0000000200057213 */ /* 0x000fe40000000000 */
[----:B------:R-:W-:-:S05]  /*243f0*/  IABS R2, R3 ;  /* 0x0000000300027213 */ /* 0x000fca0000000000 */
[----:B------:R-:W-:-:S04]  /*24400*/  IMAD.MOV R2, RZ, RZ, -R2 ;  /* 0x000000ffff027224 */ /* 0x000fc800078e0a02 */
[----:B------:R-:W-:Y:S02]  /*24410*/  IMAD.MOV.U32 R6, RZ, RZ, R2 ;  /* 0x000000ffff067224 */ /* 0x000fe400078e0002 */
[----:B------:R-:W-:-:S04]  /*24420*/  IMAD.HI.U32 R2, R7, R5, RZ ;  /* 0x0000000507027227 */ /* 0x000fc800078e00ff */
[----:B------:R-:W-:-:S05]  /*24430*/  IMAD R5, R2, R6, R5 ;  /* 0x0000000602057224 */ /* 0x000fca00078e0205 */
[----:B------:R-:W-:-:S13]  /*24440*/  ISETP.GT.U32.AND P3, PT, R4, R5, PT ;  /* 0x000000050400720c */ /* 0x000fda0003f64070 */
[----:B------:R-:W-:Y:S01]  /*24450*/  @!P3 IMAD.IADD R5, R5, 0x1, -R4 ;  /* 0x000000010505b824 */ /* 0x000fe200078e0a04 */
[----:B------:R-:W-:Y:S02]  /*24460*/  @!P3 IADD3 R2, R2, 0x1, RZ ;  /* 0x000000010202b810 */ /* 0x000fe40007ffe0ff */
[----:B------:R-:W-:Y:S02]  /*24470*/  ISETP.NE.AND P3, PT, R3, RZ, PT ;  /* 0x000000ff0300720c */ /* 0x000fe40003f65270 */
[----:B------:R-:W-:-:S13]  /*24480*/  ISETP.GE.U32.AND P0, PT, R5, R4, PT ;  /* 0x000000040500720c */ /* 0x000fda0003f06070 */
[----:B------:R-:W-:-:S04]  /*24490*/  @P0 VIADD R2, R2, 0x1 ;  /* 0x0000000102020836 */ /* 0x000fc80000000000 */
[----:B------:R-:W-:Y:S01]  /*244a0*/  @!P4 IMAD.MOV R2, RZ, RZ, -R2 ;  /* 0x000000ffff02c224 */ /* 0x000fe200078e0a02 */
[----:B------:R-:W-:-:S07]  /*244b0*/  @!P3 LOP3.LUT R2, RZ, R3, RZ, 0x33, !PT ;  /* 0x00000003ff02b212 */ /* 0x000fce00078e33ff */
.L_x_541:
[----:B------:R-:W-:Y:S05]  /*244c0*/  BSYNC B0 ;  /* 0x0000000000007941 */ /* 0x000fea0003800000 */
.L_x_540:
[-C--:B------:R-:W-:Y:S01]  /*244d0*/  IMAD R3, R21, R2.reuse, RZ ;  /* 0x0000000215037224 */ /* 0x080fe200078e02ff */
[----:B------:R-:W-:Y:S04]  /*244e0*/  BSSY B0, `(.L_x_542) ;  /* 0x0000123000007945 */ /* 0x000fe80003800000 */
[C---:B------:R-:W-:Y:S01]  /*244f0*/  VIADDMNMX R2, R3.reuse, R2, R20, PT ;  /* 0x0000000203027246 */ /* 0x040fe20003800114 */
[----:B------:R-:W-:-:S04]  /*24500*/  IMAD R3, R3, 0xa0, -R8 ;  /* 0x000000a003037824 */ /* 0x000fc800078e0a08 */
[----:B------:R-:W-:Y:S01]  /*24510*/  IMAD R8, R2, 0xa0, -R8 ;  /* 0x000000a002087824 */ /* 0x000fe200078e0a08 */
[----:B------:R-:W-:-:S04]  /*24520*/  VIMNMX R2, RZ, R3, !PT ;  /* 0x00000003ff027248 */ /* 0x000fc80007fe0100 */
[----:B------:R-:W-:-:S04]  /*24530*/  VIMNMX R10, R8, R10, PT ;  /* 0x0000000a080a7248 */ /* 0x000fc80003fe0100 */
[----:B------:R-:W-:Y:S01]  /*24540*/  ISETP.GT.AND P0, PT, R10, R2, PT ;  /* 0x000000020a00720c */ /* 0x000fe20003f04270 */
[----:B------:R-:W-:-:S05]  /*24550*/  IMAD.WIDE.U32 R2, R2, -0x33333333, RZ ;  /* 0xcccccccd02027825 */ /* 0x000fca00078e00ff */
[----:B------:R-:W-:-:S05]  /*24560*/  SHF.R.U32.HI R3, RZ, 0x7, R3 ;  /* 0x00000007ff037819 */ /* 0x000fca0000011603 */
[----:B------:R-:W-:Y:S02]  /*24570*/  IMAD.MOV.U32 R8, RZ, RZ, R3 ;  /* 0x000000ffff087224 */ /* 0x000fe400078e0003 */
[----:B------:R-:W-:-:S04]  /*24580*/  @P0 VIADD R10, R10, 0x9f ;  /* 0x0000009f0a0a0836 */ /* 0x000fc80000000000 */
[----:B------:R-:W-:-:S05]  /*24590*/  @P0 IMAD.HI R2, R10, 0x66666667, RZ ;  /* 0x666666670a020827 */ /* 0x000fca00078e02ff */
[----:B------:R-:W-:-:S04]  /*245a0*/  @P0 SHF.R.U32.HI R4, RZ, 0x1f, R2 ;  /* 0x0000001fff040819 */ /* 0x000fc80000011602 */
[----:B------:R-:W-:Y:S02]  /*245b0*/  @P0 LEA.HI.SX32 R8, R2, R4, 0x1a ;  /* 0x0000000402080211 */ /* 0x000fe400078fd2ff */
[----:B------:R-:W-:Y:S02]  /*245c0*/  PLOP3.LUT P0, PT, PT, PT, PT, 0x80, 0x0 ;  /* 0x000000000000781c */ /* 0x000fe40003f0f070 */
[----:B------:R-:W-:-:S13]  /*245d0*/  ISETP.GT.AND P3, PT, R8, R3, PT ;  /* 0x000000030800720c */ /* 0x000fda0003f64270 */
[----:B------:R-:W-:Y:S05]  /*245e0*/  @!P3 BRA `(.L_x_543) ;  /* 0x000000100048b947 */ /* 0x000fea0003800000 */
[----:B------:R-:W-:Y:S01]  /*245f0*/  UMOV UR4, 0xffffffff ;  /* 0xffffffff00047882 */ /* 0x000fe20000000000 */
[----:B------:R-:W-:Y:S02]  /*24600*/  SEL R2, R11, RZ, !P2 ;  /* 0x000000ff0b027207 */ /* 0x000fe40005000000 */
[----:B------:R-:W-:Y:S05]  /*24610*/  BRA.DIV UR4, `(.L_x_544) ;  /* 0x0000008604b47947 */ /* 0x000fea000b800000 */
[----:B------:R-:W0:Y:S02]  /*24620*/  S2R R4, SR_TID.X ;  /* 0x0000000000047919 */ /* 0x000e240000002100 */
[----:B0-----:R-:W-:-:S04]  /*24630*/  SHF.R.U32.HI R4, RZ, 0x5, R4 ;  /* 0x00000005ff047819 */ /* 0x001fc80000011604 */
[----:B------:R-:W-:-:S05]  /*24640*/  LOP3.LUT R4, R4, 0x3, RZ, 0xc0, !PT ;  /* 0x0000000304047812 */ /* 0x000fca00078ec0ff */
[----:B------:R0:W1:Y:S02]  /*24650*/  SHFL.IDX PT, R14, R4, RZ, 0x1f ;  /* 0x00001fff040e7589 */ /* 0x00006400000e0000 */
.L_x_788:
[----:B-1----:R-:W-:Y:S02]  /*24660*/  ISETP.NE.AND P0, PT, R14, RZ, PT ;  /* 0x000000ff0e00720c */ /* 0x002fe40003f05270 */
[----:B------:R-:W-:-:S11]  /*24670*/  PLOP3.LUT P6, PT, PT, PT, PT, 0x8, 0x0 ;  /* 0x000000000000781c */ /* 0x000fd60003fce170 */
[----:B------:R-:W-:Y:S05]  /*24680*/  @P0 BRA `(.L_x_545) ;  /* 0x00000000000c0947 */ /* 0x000fea0003800000 */
[----:B------:R-:W-:-:S03]  /*24690*/  UMOV UR4, 0xffffffff ;  /* 0xffffffff00047882 */ /* 0x000fc60000000000 */
[----:B------:R-:W-:Y:S05]  /*246a0*/  BRA.DIV UR4, `(.L_x_546) ;  /* 0x0000008604c47947 */ /* 0x000fea000b800000 */
[----:B------:R-:W-:-:S13]  /*246b0*/  ELECT P6, URZ, PT ;  /* 0x00000000003f782f */ /* 0x000fda00038c0000 */
.L_x_545:
[----:B0-----:R-:W2:Y:S01]  /*246c0*/  LDL R4, [R1+0x5c] ;  /* 0x00005c0001047983 */ /* 0x001ea20000100800 */
[----:B------:R-:W-:Y:S01]  /*246d0*/  BSSY B1, `(.L_x_547) ;  /* 0x0000008000017945 */ /* 0x000fe20003800000 */
[----:B--2---:R-:W-:-:S04]  /*246e0*/  IADD3 R4, R4, 0x1, RZ ;  /* 0x0000000104047810 */ /* 0x004fc80007ffe0ff */
[----:B------:R-:W-:-:S04]  /*246f0*/  LEA.HI R5, R4, R4, RZ, 0x1 ;  /* 0x0000000404057211 */ /* 0x000fc800078f08ff */
[----:B------:R-:W-:-:S05]  /*24700*/  LOP3.LUT R5, R5, 0xfffffffe, RZ, 0xc0, !PT ;  /* 0xfffffffe05057812 */ /* 0x000fca00078ec0ff */
[----:B------:R-:W-:-:S05]  /*24710*/  IMAD.IADD R4, R4, 0x1, -R5 ;  /* 0x0000000104047824 */ /* 0x000fca00078e0a05 */
[----:B------:R-:W-:-:S04]  /*24720*/  SHF.L.U32 R4, R4, 0x1f, RZ ;  /* 0x0000001f04047819 */ /* 0x000fc800000006ff */
[----:B------:R-:W0:Y:S02]  /*24730*/  SYNCS.PHASECHK.TRANS64.TRYWAIT P0, [R18+URZ+0x29820], R4 ;  /* 0x02982004120075a7 */ /* 0x000e24000800017f */
[----:B0-----:R-:W-:Y:S05]  /*24740*/  @!P0 BRA `(.L_x_548) ;  /* 0x0000008400bc8947 */ /* 0x001fea0003800000 */
.L_x_791:
[----:B------:R-:W-:Y:S05]  /*24750*/  BSYNC B1 ;  /* 0x0000000000017941 */ /* 0x000fea0003800000 */
.L_x_547:
[----:B------:R-:W-:Y:S04]  /*24760*/  BSSY B1, `(.L_x_549) ;  /* 0x0000070000017945 */ /* 0x000fe80003800000 */
[----:B------:R-:W-:Y:S05]  /*24770*/  @!P6 BRA `(.L_x_550) ;  /* 0x0000000400b8e947 */ /* 0x000fea0003800000 */
[----:B------:R-:W2:Y:S04]  /*24780*/  LDL R7, [R1+0x14] ;  /* 0x0000140001077983 */ /* 0x000ea80000100800 */
[----:B------:R-:W3:Y:S01]  /*24790*/  LDL R6, [R1+0x1c] ;  /* 0x00001c0001067983 */ /* 0x000ee20000100800 */
[----:B------:R-:W1:Y:S01]  /*247a0*/  S2R R5, SR_TID.X ;  /* 0x0000000000057919 */ /* 0x000e620000002100 */
[----:B------:R-:W-:Y:S01]  /*247b0*/  BSSY B2, `(.L_x_551) ;  /* 0x0000007000027945 */ /* 0x000fe20003800000 */
[----:B-1----:R-:W-:-:S04]  /*247c0*/  LOP3.LUT R5, R5, 0x7f, RZ, 0xc0, !PT ;  /* 0x0000007f05057812 */ /* 0x002fc800078ec0ff */
[----:B------:R-:W-:Y:S01]  /*247d0*/  ISETP.NE.AND P2, PT, R5, RZ, PT ;  /* 0x000000ff0500720c */ /* 0x000fe20003f45270 */
[----:B--2---:R-:W-:Y:S01]  /*247e0*/  IMAD R7, R7, 0x8, R18 ;  /* 0x0000000807077824 */ /* 0x004fe200078e0212 */
[----:B---3--:R-:W-:-:S04]  /*247f0*/  SHF.L.U32 R10, R6, 0x1f, RZ ;  /* 0x0000001f060a7819 */ /* 0x008fc800000006ff */
[----:B------:R-:W1:Y:S02]  /*24800*/  SYNCS.PHASECHK.TRANS64.TRYWAIT P0, [R7+URZ+0x298a0], R10 ;  /* 0x0298a00a070075a7 */ /* 0x000e64000800017f */
[----:B-1----:R-:W-:Y:S05]  /*24810*/  @!P0 BRA `(.L_x_552) ;  /* 0x00000084009c8947 */ /* 0x002fea0003800000 */
.L_x_792:
[----:B------:R-:W-:Y:S05]  /*24820*/  BSYNC B2 ;  /* 0x0000000000027941 */ /* 0x000fea0003800000 */
.L_x_551:
[----:B------:R-:W-:Y:S04]  /*24830*/  BSSY B2, `(.L_x_553) ;  /* 0x0000009000027945 */ /* 0x000fe80003800000 */
[----:B------:R-:W-:Y:S05]  /*24840*/  @P2 BRA `(.L_x_554) ;  /* 0x00000000001c2947 */ /* 0x000fea0003800000 */
[----:B0-----:R-:W0:Y:S02]  /*24850*/  S2R R4, SR_TID.X ;  /* 0x0000000000047919 */ /* 0x001e240000002100 */
[----:B0-----:R-:W-:Y:S01]  /*24860*/  LOP3.LUT R5, R4, 0x1f, RZ, 0xc0, !PT ;  /* 0x0000001f04057812 */ /* 0x001fe200078ec0ff */
[----:B------:R-:W-:-:S03]  /*24870*/  IMAD.MOV.U32 R4, RZ, RZ, 0x7800 ;  /* 0x00007800ff047424 */ /* 0x000fc600078e00ff */
[----:B------:R-:W-:Y:S01]  /*24880*/  ISETP.NE.AND P0, PT, R5, RZ, PT ;  /* 0x000000ff0500720c */ /* 0x000fe20003f05270 */
[----:B------:R2:W-:-:S12]  /*24890*/  SYNCS.ARRIVE.TRANS64 RZ, [R7+URZ+0x29890], R4 ;  /* 0x0298900407ff79a7 */ /* 0x0005d8000800003f */
[----:B--2---:R-:W-:Y:S05]  /*248a0*/  @!P0 BRA `(.L_x_554) ;  /* 0x0000000000048947 */ /* 0x004fea0003800000 */
[----:B------:R-:W-:Y:S01]  /*248b0*/  BPT.TRAP 0x1 ;  /* 0x000000040000795c */ /* 0x000fe20000300000 */
.L_x_554:
[----:B------:R-:W-:Y:S05]  /*248c0*/  BSYNC B2 ;  /* 0x0000000000027941 */ /* 0x000fea0003800000 */
.L_x_553:
[----:B0-----:R-:W2:Y:S01]  /*248d0*/  LDL R4, [R1+0x14] ;  /* 0x0000140001047983 */ /* 0x001ea20000100800 */
[----:B------:R-:W-:Y:S01]  /*248e0*/  IMAD.MOV.U32 R11, RZ, RZ, RZ ;  /* 0x000000ffff0b7224 */ /* 0x000fe200078e00ff */
[----:B------:R-:W-:Y:S01]  /*248f0*/  UIADD3 UR4, UP0, UR40, 0x570, URZ ;  /* 0x0000057028047890 */ /* 0x000fe2000ff1e03f */
[----:B------:R-:W-:Y:S01]  /*24900*/  IMAD R5, R8, 0xa0, R0 ;  /* 0x000000a008057824 */ /* 0x000fe200078e0200 */
[----:B------:R-:W-:Y:S01]  /*24910*/  PLOP3.LUT P0, PT, PT, PT, PT, 0x80, 0x0 ;  /* 0x000000000000781c */ /* 0x000fe20003f0f070 */
[----:B------:R-:W-:Y:S01]  /*24920*/  UMOV UR6, 0x0 ;  /* 0x0000000000067882 */ /* 0x000fe20000000000 */
[----:B------:R-:W-:Y:S01]  /*24930*/  R2UR UR10, R11 ;  /* 0x000000000b0a72ca */ /* 0x000fe200000e0000 */
[----:B------:R-:W-:Y:S01]  /*24940*/  UIADD3.X UR5, URZ, UR41, URZ, UP0, !UPT ;  /* 0x000000293f057290 */ /* 0x000fe200087fe43f */
[----:B------:R-:W-:Y:S01]  /*24950*/  IADD3 R5, R5, -0xa0, RZ ;  /* 0xffffff6005057810 */ /* 0x000fe20007ffe0ff */
[----:B------:R-:W-:Y:S01]  /*24960*/  UMOV UR7, 0x12f00000 ;  /* 0x12f0000000077882 */ /* 0x000fe20000000000 */
[----:B--2---:R-:W-:-:S02]  /*24970*/  IMAD R9, R4, 0x7800, R18 ;  /* 0x0000780004097824 */ /* 0x004fc400078e0212 */
[----:B------:R-:W-:Y:S02]  /*24980*/  VIADD R4, R7, 0x29890 ;  /* 0x0002989007047836 */ /* 0x000fe40000000000 */
[----:B------:R-:W-:-:S07]  /*24990*/  VIADD R6, R9, 0x1a400 ;  /* 0x0001a40009067836 */ /* 0x000fce0000000000 */
.L_x_555:
[----:B------:R-:W-:-:S13]  /*249a0*/  @P0 ELECT P3, URZ, PT ;  /* 0x00000000003f082f */ /* 0x000fda0003860000 */
[----:B------:R-:W-:Y:S02]  /*249b0*/  @P3 R2UR UR13, R2 ;  /* 0x00000000020d32ca */ /* 0x000fe400000e0000 */
[----:B------:R-:W-:Y:S02]  /*249c0*/  @P3 R2UR UR12, R16 ;  /* 0x00000000100c32ca */ /* 0x000fe400000e0000 */
[----:B------:R-:W-:Y:S02]  /*249d0*/  @P3 R2UR UR11, R5 ;  /* 0x00000000050b32ca */ /* 0x000fe400000e0000 */
[----:B------:R-:W-:Y:S02]  /*249e0*/  @P3 R2UR UR9, R4 ;  /* 0x00000000040932ca */ /* 0x000fe400000e0000 */
[----:B------:R-:W-:Y:S02]  /*249f0*/  @P3 R2UR UR8, R6 ;  /* 0x00000000060832ca */ /* 0x000fe400000e0000 */
[----:B------:R-:W-:-:S02]  /*24a00*/  @P3 PLOP3.LUT P0, PT, P3, PT, PT, 0x8, 0x0 ;  /* 0x000000000000381c */ /* 0x000fc40001f0e170 */
[----:B------:R-:W-:-:S09]  /*24a10*/  PLOP3.LUT P3, PT, PT, PT, PT, 0x8, 0x0 ;  /* 0x000000000000781c */ /* 0x000fd20003f6e170 */
[----:B------:R0:W-:Y:S02]  /*24a20*/  UTMALDG.4D [UR8], [UR4], desc[UR6] ;  /* 0x00000608040075b4 */ /* 0x0001e40008019000 */
[----:B0-----:R-:W-:Y:S05]  /*24a30*/  @P0 BRA.U.ANY `(.L_x_555) ;  /* 0xfffffffd00d80947 */ /* 0x001fea000393ffff */
[----:B------:R-:W-:Y:S01]  /*24a40*/  PLOP3.LUT P0, PT, PT, PT, PT, 0x80, 0x0 ;  /* 0x000000000000781c */ /* 0x000fe20003f0f070 */
[----:B------:R-:W-:Y:S01]  /*24a50*/  VIADD R6, R9, 0x1cc00 ;  /* 0x0001cc0009067836 */ /* 0x000fe20000000000 */
[----:B------:R-:W-:Y:S01]  /*24a60*/  UMOV UR6, 0x0 ;  /* 0x0000000000067882 */ /* 0x000fe20000000000 */
[----:B------:R-:W-:Y:S01]  /*24a70*/  UMOV UR7, 0x12f00000 ;  /* 0x12f0000000077882 */ /* 0x000fe20000000000 */
[----:B------:R-:W-:-:S09]  /*24a80*/  UMOV UR10, 0x40 ;  /* 0x00000040000a7882 */ /* 0x000fd20000000000 */
.L_x_556:
        /* <DEDUP_REMOVED lines=15> */
.L_x_557:
        /* <DEDUP_REMOVED lines=10> */
[----:B------:R-:W0:Y:S01]  /*24c20*/  SYNCS.PHASECHK.TRANS64.TRYWAIT P0, [R7+URZ+0x298c0], R10 ;  /* 0x0298c00a070075a7 */ /* 0x000e22000800017f */
[----:B------:R-:W-:Y:S04]  /*24c30*/  BSSY B2, `(.L_x_558) ;  /* 0x0000002000027945 */ /* 0x000fe80003800000 */
[----:B0-----:R-:W-:Y:S05]  /*24c40*/  @!P0 BRA `(.L_x_559) ;  /* 0x0000008000a48947 */ /* 0x001fea0003800000 */
.L_x_793:
[----:B------:R-:W-:Y:S05]  /*24c50*/  BSYNC B2 ;  /* 0x0000000000027941 */ /* 0x000fea0003800000 */
.L_x_558:
[----:B------:R-:W-:Y:S01]  /*24c60*/  BSSY B2, `(.L_x_560) ;  /* 0x000000b000027945 */ /* 0x000fe20003800000 */
[----:B------:R-:W-:Y:S01]  /*24c70*/  MOV R12, 0x0 ;  /* 0x00000000000c7802 */ /* 0x000fe20000000f00 */
[----:B------:R-:W-:Y:S02]  /*24c80*/  IMAD.MOV.U32 R13, RZ, RZ, 0x12f00000 ;  /* 0x12f00000ff0d7424 */ /* 0x000fe400078e00ff */
[----:B------:R-:W-:Y:S05]  /*24c90*/  @P2 BRA `(.L_x_561) ;  /* 0x00000000001c2947 */ /* 0x000fea0003800000 */
[----:B------:R-:W2:Y:S02]  /*24ca0*/  S2R R4, SR_TID.X ;  /* 0x0000000000047919 */ /* 0x000ea40000002100 */
[----:B--2---:R-:W-:Y:S01]  /*24cb0*/  LOP3.LUT R6, R4, 0x1f, RZ, 0xc0, !PT ;  /* 0x0000001f04067812 */ /* 0x004fe200078ec0ff */
[----:B------:R-:W-:-:S03]  /*24cc0*/  IMAD.MOV.U32 R4, RZ, RZ, 0x5000 ;  /* 0x00005000ff047424 */ /* 0x000fc600078e00ff */
[----:B------:R-:W-:Y:S01]  /*24cd0*/  ISETP.NE.AND P0, PT, R6, RZ, PT ;  /* 0x000000ff0600720c */ /* 0x000fe20003f05270 */
[----:B------:R2:W-:-:S12]  /*24ce0*/  SYNCS.ARRIVE.TRANS64 RZ, [R7+URZ+0x298b0], R4 ;  /* 0x0298b00407ff79a7 */ /* 0x0005d8000800003f */
[----:B--2---:R-:W-:Y:S05]  /*24cf0*/  @!P0 BRA `(.L_x_561) ;  /* 0x0000000000048947 */ /* 0x004fea0003800000 */
[----:B------:R-:W-:Y:S01]  /*24d00*/  BPT.TRAP 0x1 ;  /* 0x000000040000795c */ /* 0x000fe20000300000 */
.L_x_561:
[----:B------:R-:W-:Y:S05]  /*24d10*/  BSYNC B2 ;  /* 0x0000000000027941 */ /* 0x000fea0003800000 */
.L_x_560:
[----:B------:R-:W2:Y:S01]  /*24d20*/  LDL R4, [R1+0x14] ;  /* 0x0000140001047983 */ /* 0x000ea20000100800 */
[----:B------:R-:W-:Y:S01]  /*24d30*/  R2UR UR10, R11 ;  /* 0x000000000b0a72ca */ /* 0x000fe200000e0000 */
[----:B------:R-:W-:Y:S01]  /*24d40*/  UIADD3 UR4, UP0, UR40, 0x670, URZ ;  /* 0x0000067028047890 */ /* 0x000fe2000ff1e03f */
[----:B------:R-:W-:Y:S02]  /*24d50*/  R2UR UR6, R12 ;  /* 0x000000000c0672ca */ /* 0x000fe400000e0000 */
[----:B------:R-:W-:Y:S01]  /*24d60*/  R2UR UR7, R13 ;  /* 0x000000000d0772ca */ /* 0x000fe200000e0000 */
[----:B------:R-:W-:Y:S01]  /*24d70*/  UIADD3.X UR5, URZ, UR41, URZ, UP0, !UPT ;  /* 0x000000293f057290 */ /* 0x000fe200087fe43f */
[----:B------:R-:W-:Y:S01]  /*24d80*/  PLOP3.LUT P0, PT, PT, PT, PT, 0x80, 0x0 ;  /* 0x000000000000781c */ /* 0x000fe20003f0f070 */
[----:B--2---:R-:W-:Y:S02]  /*24d90*/  IMAD R6, R4, 0x5000, R18 ;  /* 0x0000500004067824 */ /* 0x004fe400078e0212 */
[----:B------:R-:W-:-:S02]  /*24da0*/  VIADD R4, R7, 0x298b0 ;  /* 0x000298b007047836 */ /* 0x000fc40000000000 */
[----:B------:R-:W-:-:S08]  /*24db0*/  VIADD R6, R6, 0xa400 ;  /* 0x0000a40006067836 */ /* 0x000fd00000000000 */
.L_x_562:
        /* <DEDUP_REMOVED lines=9> */
[----:B--2---:R-:W-:Y:S05]  /*24e50*/  @P0 BRA.U.ANY `(.L_x_562) ;  /* 0xfffffffd00d80947 */ /* 0x004fea000393ffff */
.L_x_550:
[----:B------:R-:W-:Y:S05]  /*24e60*/  BSYNC B1 ;  /* 0x0000000000017941 */ /* 0x000fea0003800000 */
.L_x_549:
[----:B------:R-:W2:Y:S04]  /*24e70*/  LDL.LU R9, [R1+0x14] ;  /* 0x0000140001097983 */ /* 0x000ea80000300800 */
[----:B01----:R-:W3:Y:S01]  /*24e80*/  LDL.LU R7, [R1+0x1c] ;  /* 0x00001c0001077983 */ /* 0x003ee20000300800 */
[----:B------:R-:W-:Y:S02]  /*24e90*/  PLOP3.LUT P0, PT, PT, PT, PT, 0x8, 0x0 ;  /* 0x000000000000781c */ /* 0x000fe40003f0e170 */
[----:B--2---:R-:W-:Y:S01]  /*24ea0*/  IADD3 R4, R9, 0x1, RZ ;  /* 0x0000000109047810 */ /* 0x004fe20007ffe0ff */
[----:B------:R-:W-:-:S03]  /*24eb0*/  VIADD R9, R8, 0xfffffffe ;  /* 0xfffffffe08097836 */ /* 0x000fc60000000000 */
[C---:B------:R-:W-:Y:S02]  /*24ec0*/  ISETP.NE.AND P2, PT, R4.reuse, 0x2, PT ;  /* 0x000000020400780c */ /* 0x040fe40003f45270 */
[----:B------:R-:W-:Y:S02]  /*24ed0*/  ISETP.GE.AND P3, PT, R9, R3, PT ;  /* 0x000000030900720c */ /* 0x000fe40003f66270 */
[----:B------:R-:W-:Y:S02]  /*24ee0*/  SEL R5, RZ, 0x1, P2 ;  /* 0x00000001ff057807 */ /* 0x000fe40001000000 */
[----:B------:R-:W-:Y:S02]  /*24ef0*/  SEL R4, R4, RZ, P2 ;  /* 0x000000ff04047207 */ /* 0x000fe40001000000 */
[----:B---3--:R-:W-:-:S03]  /*24f00*/  LOP3.LUT R7, R7, R5, RZ, 0x3c, !PT ;  /* 0x0000000507077212 */ /* 0x008fc600078e3cff */
[----:B------:R0:W-:Y:S04]  /*24f10*/  STL [R1+0x14], R4 ;  /* 0x0000140401007387 */ /* 0x0001e80000100800 */
[----:B------:R0:W-:Y:S01]  /*24f20*/  STL [R1+0x1c], R7 ;  /* 0x00001c0701007387 */ /* 0x0001e20000100800 */
[----:B------:R-:W-:Y:S05]  /*24f30*/  @!P3 BRA `(.L_x_543) ;  /* 0x0000000400f4b947 */ /* 0x000fea0003800000 */
.L_x_577:
[----:B------:R-:W-:Y:S05]  /*24f40*/  YIELD ;  /* 0x0000000000007946 */ /* 0x000fea0003800000 */
[----:B------:R-:W-:Y:S04]  /*24f50*/  BSSY B1, `(.L_x_563) ;  /* 0x000006f000017945 */ /* 0x000fe80003800000 */
[----:B-1----:R-:W-:Y:S05]  /*24f60*/  @!P6 BRA `(.L_x_564) ;  /* 0x0000000400b4e947 */ /* 0x002fea0003800000 */
[----:B------:R-:W2:Y:S04]  /*24f70*/  LDL R6, [R1+0x14] ;  /* 0x0000140001067983 */ /* 0x000ea80000100800 */
[----:B------:R-:W3:Y:S01]  /*24f80*/  LDL R5, [R1+0x1c] ;  /* 0x00001c0001057983 */ /* 0x000ee20000100800 */
[----:B0-----:R-:W0:Y:S01]  /*24f90*/  S2R R4, SR_TID.X ;  /* 0x0000000000047919 */ /* 0x001e220000002100 */
[----:B------:R-:W-:Y:S01]  /*24fa0*/  BSSY B2, `(.L_x_565) ;  /* 0x0000007000027945 */ /* 0x000fe20003800000 */
[----:B0-----:R-:W-:-:S04]  /*24fb0*/  LOP3.LUT R4, R4, 0x7f, RZ, 0xc0, !PT ;  /* 0x0000007f04047812 */ /* 0x001fc800078ec0ff */
[----:B------:R-:W-:Y:S01]  /*24fc0*/  ISETP.NE.AND P3, PT, R4, RZ, PT ;  /* 0x000000ff0400720c */ /* 0x000fe20003f65270 */
[----:B--2---:R-:W-:Y:S01]  /*24fd0*/  IMAD R8, R6, 0x8, R18 ;  /* 0x0000000806087824 */ /* 0x004fe200078e0212 */
[----:B---3--:R-:W-:-:S04]  /*24fe0*/  SHF.L.U32 R7, R5, 0x1f, RZ ;  /* 0x0000001f05077819 */ /* 0x008fc800000006ff */
[----:B------:R-:W0:Y:S02]  /*24ff0*/  SYNCS.PHASECHK.TRANS64.TRYWAIT P2, [R8+URZ+0x298a0], R7 ;  /* 0x0298a007080075a7 */ /* 0x000e24000804017f */
[----:B0-----:R-:W-:Y:S05]  /*25000*/  @!P2 BRA `(.L_x_566) ;  /* 0x0000007c00c8a947 */ /* 0x001fea0003800000 */
.L_x_794:
[----:B------:R-:W-:Y:S05]  /*25010*/  BSYNC B2 ;  /* 0x0000000000027941 */ /* 0x000fea0003800000 */
.L_x_565:
[----:B------:R-:W-:Y:S04]  /*25020*/  BSSY B2, `(.L_x_567) ;  /* 0x0000009000027945 */ /* 0x000fe80003800000 */
        /* <DEDUP_REMOVED lines=8> */
.L_x_568:
[----:B------:R-:W-:Y:S05]  /*250b0*/  BSYNC B2 ;  /* 0x0000000000027941 */ /* 0x000fea0003800000 */
.L_x_567:
[----:B------:R-:W2:Y:S01]  /*250c0*/  LDL R4, [R1+0x14] ;  /* 0x0000140001047983 */ /* 0x000ea20000100800 */
[----:B------:R-:W-:Y:S01]  /*250d0*/  IMAD.MOV.U32 R11, RZ, RZ, RZ ;  /* 0x000000ffff0b7224 */ /* 0x000fe200078e00ff */
[----:B------:R-:W-:Y:S01]  /*250e0*/  UIADD3 UR4, UP0, UR40, 0x570, URZ ;  /* 0x0000057028047890 */ /* 0x000fe2000ff1e03f */
[----:B------:R-:W-:Y:S01]  /*250f0*/  PLOP3.LUT P2, PT, PT, PT, PT, 0x80, 0x0 ;  /* 0x000000000000781c */ /* 0x000fe20003f4f070 */
[----:B------:R-:W-:Y:S01]  /*25100*/  IMAD R5, R9, 0xa0, R0 ;  /* 0x000000a009057824 */ /* 0x000fe200078e0200 */
[----:B------:R-:W-:Y:S01]  /*25110*/  UMOV UR6, 0x0 ;  /* 0x0000000000067882 */ /* 0x000fe20000000000 */
[----:B------:R-:W-:Y:S01]  /*25120*/  R2UR UR10, R11 ;  /* 0x000000000b0a72ca */ /* 0x000fe200000e0000 */
[----:B------:R-:W-:Y:S01]  /*25130*/  UIADD3.X UR5, URZ, UR41, URZ, UP0, !UPT ;  /* 0x000000293f057290 */ /* 0x000fe200087fe43f */
[----:B------:R-:W-:Y:S01]  /*25140*/  UMOV UR7, 0x12f00000 ;  /* 0x12f0000000077882 */ /* 0x000fe20000000000 */
[----:B--2---:R-:W-:Y:S01]  /*25150*/  IMAD R6, R4, 0x7800, R18 ;  /* 0x0000780004067824 */ /* 0x004fe200078e0212 */
[----:B------:R-:W-:-:S03]  /*25160*/  IADD3 R4, R8, 0x29890, RZ ;  /* 0x0002989008047810 */ /* 0x000fc60007ffe0ff */
[----:B------:R-:W-:-:S08]  /*25170*/  VIADD R10, R6, 0x1a400 ;  /* 0x0001a400060a7836 */ /* 0x000fd00000000000 */
.L_x_569:
        /* <DEDUP_REMOVED lines=9> */
[----:B-1----:R-:W-:Y:S05]  /*25210*/  @P2 BRA.U.ANY `(.L_x_569) ;  /* 0xfffffffd00d82947 */ /* 0x002fea000393ffff */
[----:B------:R-:W-:Y:S01]  /*25220*/  PLOP3.LUT P2, PT, PT, PT, PT, 0x80, 0x0 ;  /* 0x000000000000781c */ /* 0x000fe20003f4f070 */
[----:B------:R-:W-:Y:S01]  /*25230*/  VIADD R10, R6, 0x1cc00 ;  /* 0x0001cc00060a7836 */ /* 0x000fe20000000000 */
[----:B------:R-:W-:Y:S01]  /*25240*/  UMOV UR6, 0x0 ;  /* 0x0000000000067882 */ /* 0x000fe20000000000 */
[----:B------:R-:W-:Y:S01]  /*25250*/  UMOV UR7, 0x12f00000 ;  /* 0x12f0000000077882 */ /* 0x000fe20000000000 */
[----:B------:R-:W-:-:S09]  /*25260*/  UMOV UR10, 0x40 ;  /* 0x00000040000a7882 */ /* 0x000fd20000000000 */
.L_x_570:
        /* <DEDUP_REMOVED lines=15> */
.L_x_571:
        /* <DEDUP_REMOVED lines=10> */
[----:B------:R-:W1:Y:S01]  /*25400*/  SYNCS.PHASECHK.TRANS64.TRYWAIT P2, [R8+URZ+0x298c0], R7 ;  /* 0x0298c007080075a7 */ /* 0x000e62000804017f */
[----:B------:R-:W-:Y:S04]  /*25410*/  BSSY B2, `(.L_x_572) ;  /* 0x0000002000027945 */ /* 0x000fe80003800000 */
[----:B-1----:R-:W-:Y:S05]  /*25420*/  @!P2 BRA `(.L_x_573) ;  /* 0x0000007800d4a947 */ /* 0x002fea0003800000 */
.L_x_795:
[----:B------:R-:W-:Y:S05]  /*25430*/  BSYNC B2 ;  /* 0x0000000000027941 */ /* 0x000fea0003800000 */
.L_x_572:
[----:B------:R-:W-:Y:S01]  /*25440*/  BSSY B2, `(.L_x_574) ;  /* 0x000000b000027945 */ /* 0x000fe20003800000 */
[----:B------:R-:W-:Y:S01]  /*25450*/  IMAD.MOV.U32 R6, RZ, RZ, 0x0 ;  /* 0x00000000ff067424 */ /* 0x000fe200078e00ff */
[----:B01----:R-:W-:Y:S02]  /*25460*/  MOV R7, 0x12f00000 ;  /* 0x12f0000000077802 */ /* 0x003fe40000000f00 */
[----:B------:R-:W-:Y:S05]  /*25470*/  @P3 BRA `(.L_x_575) ;  /* 0x00000000001c3947 */ /* 0x000fea0003800000 */
[----:B------:R-:W0:Y:S02]  /*25480*/  S2R R4, SR_TID.X ;  /* 0x0000000000047919 */ /* 0x000e240000002100 */
[----:B0-----:R-:W-:Y:S01]  /*25490*/  LOP3.LUT R10, R4, 0x1f, RZ, 0xc0, !PT ;  /* 0x0000001f040a7812 */ /* 0x001fe200078ec0ff */
[----:B------:R-:W-:-:S03]  /*254a0*/  IMAD.MOV.U32 R4, RZ, RZ, 0x5000 ;  /* 0x00005000ff047424 */ /* 0x000fc600078e00ff */
[----:B------:R-:W-:Y:S01]  /*254b0*/  ISETP.NE.AND P2, PT, R10, RZ, PT ;  /* 0x000000ff0a00720c */ /* 0x000fe20003f45270 */
[----:B------:R0:W-:-:S12]  /*254c0*/  SYNCS.ARRIVE.TRANS64 RZ, [R8+URZ+0x298b0], R4 ;  /* 0x0298b00408ff79a7 */ /* 0x0001d8000800003f */
[----:B0-----:R-:W-:Y:S05]  /*254d0*/  @!P2 BRA `(.L_x_575) ;  /* 0x000000000004a947 */ /* 0x001fea0003800000 */
[----:B------:R-:W-:Y:S01]  /*254e0*/  BPT.TRAP 0x1 ;  /* 0x000000040000795c */ /* 0x000fe20000300000 */
.L_x_575:
[----:B------:R-:W-:Y:S05]  /*254f0*/  BSYNC B2 ;  /* 0x0000000000027941 */ /* 0x000fea0003800000 */
.L_x_574:
[----:B------:R-:W2:Y:S01]  /*25500*/  LDL R4, [R1+0x14] ;  /* 0x0000140001047983 */ /* 0x000ea20000100800 */
[----:B------:R-:W-:Y:S01]  /*25510*/  R2UR UR10, R11 ;  /* 0x000000000b0a72ca */ /* 0x000fe200000e0000 */
[----:B------:R-:W-:Y:S01]  /*25520*/  UIADD3 UR4, UP0, UR40, 0x670, URZ ;  /* 0x0000067028047890 */ /* 0x000fe2000ff1e03f */
[----:B------:R-:W-:Y:S01]  /*25530*/  R2UR UR6, R6 ;  /* 0x00000000060672ca */ /* 0x000fe200000e0000 */
[----:B------:R-:W-:Y:S01]  /*25540*/  VIADD R8, R8, 0x298b0 ;  /* 0x000298b008087836 */ /* 0x000fe20000000000 */
[----:B------:R-:W-:Y:S01]  /*25550*/  R2UR UR7, R7 ;  /* 0x00000000070772ca */ /* 0x000fe200000e0000 */
[----:B------:R-:W-:Y:S01]  /*25560*/  UIADD3.X UR5, URZ, UR41, URZ, UP0, !UPT ;  /* 0x000000293f057290 */ /* 0x000fe200087fe43f */
[----:B------:R-:W-:Y:S01]  /*25570*/  PLOP3.LUT P2, PT, PT, PT, PT, 0x80, 0x0 ;  /* 0x000000000000781c */ /* 0x000fe20003f4f070 */
[----:B--2---:R-:W-:-:S04]  /*25580*/  IMAD R4, R4, 0x5000, R18 ;  /* 0x0000500004047824 */ /* 0x004fc800078e0212 */
[----:B------:R-:W-:-:S08]  /*25590*/  VIADD R4, R4, 0xa400 ;  /* 0x0000a40004047836 */ /* 0x000fd00000000000 */
.L_x_576:
        /* <DEDUP_REMOVED lines=10> */
.L_x_564:
[----:B------:R-:W-:Y:S05]  /*25640*/  BSYNC B1 ;  /* 0x0000000000017941 */ /* 0x000fea0003800000 */
.L_x_563:
[----:B0-----:R-:W2:Y:S04]  /*25650*/  LDL.LU R7, [R1+0x14] ;  /* 0x0000140001077983 */ /* 0x001ea80000300800 */
[----:B------:R-:W3:Y:S01]  /*25660*/  LDL.LU R6, [R1+0x1c] ;  /* 0x00001c0001067983 */ /* 0x000ee20000300800 */
[C---:B------:R-:W-:Y:S02]  /*25670*/  ISETP.GT.AND P3, PT, R9.reuse, R3, PT ;  /* 0x000000030900720c */ /* 0x040fe40003f64270 */
[----:B------:R-:W-:Y:S01]  /*25680*/  IADD3 R9, R9, -0x1, RZ ;  /* 0xffffffff09097810 */ /* 0x000fe20007ffe0ff */
[----:B--2---:R-:W-:-:S05]  /*25690*/  VIADD R4, R7, 0x1 ;  /* 0x0000000107047836 */ /* 0x004fca0000000000 */
[----:B------:R-:W-:-:S04]  /*256a0*/  ISETP.NE.AND P2, PT, R4, 0x2, PT ;  /* 0x000000020400780c */ /* 0x000fc80003f45270 */
[----:B------:R-:W-:Y:S02]  /*256b0*/  SEL R5, RZ, 0x1, P2 ;  /* 0x00000001ff057807 */ /* 0x000fe40001000000 */
[----:B------:R-:W-:Y:S02]  /*256c0*/  SEL R4, R4, RZ, P2 ;  /* 0x000000ff04047207 */ /* 0x000fe40001000000 */
[----:B---3--:R-:W-:-:S05]  /*256d0*/  LOP3.LUT R6, R6, R5, RZ, 0x3c, !PT ;  /* 0x0000000506067212 */ /* 0x008fca00078e3cff */
[----:B------:R1:W-:Y:S04]  /*256e0*/  STL [R1+0x1c], R6 ;  /* 0x00001c0601007387 */ /* 0x0003e80000100800 */
[----:B------:R1:W-:Y:S01]  /*256f0*/  STL [R1+0x14], R4 ;  /* 0x0000140401007387 */ /* 0x0003e20000100800 */
[----:B------:R-:W-:Y:S05]  /*25700*/  @P3 BRA `(.L_x_577) ;  /* 0xfffffff8000c3947 */ /* 0x000fea000383ffff */
.L_x_543:
[----:B------:R-:W-:Y:S05]  /*25710*/  BSYNC B0 ;  /* 0x0000000000007941 */ /* 0x000fea0003800000 */
.L_x_542:
[----:B------:R-:W-:Y:S05]  /*25720*/  @!P0 WARPSYNC.ALL ;  /* 0x0000000000008948 */ /* 0x000fea0003800000 */
[----:B------:R-:W-:Y:S01]  /*25730*/  @!P0 BAR.SYNC.DEFER_BLOCKING 0xc, 0x180 ;  /* 0x0306000000008b1d */ /* 0x000fe20000010000 */
[----:B------:R-:W-:-:S05]  /*25740*/  IMAD.MOV.U32 R0, RZ, RZ, RZ ;  /* 0x000000ffff007224 */ /* 0x000fca00078e00ff */
[----:B------:R-:W-:Y:S04]  /*25750*/  BSSY B0, `(.L_x_578) ;  /* 0x000001e000007945 */ /* 0x000fe80003800000 */
[----:B------:R-:W-:Y:S05]  /*25760*/  @!P1 BRA `(.L_x_579) ;  /* 0x0000000000709947 */ /* 0x000fea0003800000 */
[----:B------:R-:W-:-:S13]  /*25770*/  ISETP.NE.AND P0, PT, R17, RZ, PT ;  /* 0x000000ff1100720c */ /* 0x000fda0003f05270 */
[----:B------:R-:W2:Y:S02]  /*25780*/  @!P0 LDC R17, c[0x0][0x9f0] ;  /* 0x00027c00ff118b82 */ /* 0x000ea40000000800 */
[----:B--2---:R-:W-:-:S04]  /*25790*/  IABS R2, R17 ;  /* 0x0000001100027213 */ /* 0x004fc80000000000 */
[----:B01----:R-:W0:Y:S08]  /*257a0*/  I2F.RP R4, R2 ;  /* 0x0000000200047306 */ /* 0x003e300000209400 */
[----:B0-----:R-:W0:Y:S02]  /*257b0*/  MUFU.RCP R4, R4 ;  /* 0x0000000400047308 */ /* 0x001e240000001000 */
[----:B0-----:R-:W-:-:S06]  /*257c0*/  VIADD R4, R4, 0xffffffe ;  /* 0x0ffffffe04047836 */ /* 0x001fcc0000000000 */
[----:B------:R0:W1:Y:S02]  /*257d0*/  F2I.FTZ.U32.TRUNC.NTZ R5, R4 ;  /* 0x0000000400057305 */ /* 0x000064000021f000 */
[----:B0-----:R-:W-:Y:S02]  /*257e0*/  IMAD.MOV.U32 R4, RZ, RZ, RZ ;  /* 0x000000ffff047224 */ /* 0x001fe400078e00ff */
[----:B-1----:R-:W-:-:S04]  /*257f0*/  IMAD.MOV R0, RZ, RZ, -R5 ;  /* 0x000000ffff007224 */ /* 0x002fc800078e0a05 */
[----:B------:R-:W-:-:S04]  /*25800*/  IMAD R0, R0, R2, RZ ;  /* 0x0000000200007224 */ /* 0x000fc800078e02ff */
[----:B------:R-:W-:Y:S01]  /*25810*/  IMAD.HI.U32 R6, R5, R0, R4 ;  /* 0x0000000005067227 */ /* 0x000fe200078e0004 */
[-C--:B------:R-:W-:Y:S02]  /*25820*/  IABS R0, R17.reuse ;  /* 0x0000001100007213 */ /* 0x080fe40000000000 */
[----:B------:R-:W-:Y:S02]  /*25830*/  IADD3 R4, R20, -0x1, R17 ;  /* 0xffffffff14047810 */ /* 0x000fe40007ffe011 */
[----:B------:R-:W-:Y:S02]  /*25840*/  IADD3 R0, RZ, -R0, RZ ;  /* 0x80000000ff007210 */ /* 0x000fe40007ffe0ff */
[----:B------:R-:W-:Y:S02]  /*25850*/  IABS R3, R4 ;  /* 0x0000000400037213 */ /* 0x000fe40000000000 */
[----:B------:R-:W-:Y:S01]  /*25860*/  LOP3.LUT R4, R4, R17, RZ, 0x3c, !PT ;  /* 0x0000001104047212 */ /* 0x000fe200078e3cff */
[----:B------:R-:W-:-:S02]  /*25870*/  IMAD.MOV.U32 R5, RZ, RZ, R0 ;  /* 0x000000ffff057224 */ /* 0x000fc400078e0000 */
[----:B------:R-:W-:Y:S01]  /*25880*/  IMAD.HI.U32 R0, R6, R3, RZ ;  /* 0x0000000306007227 */ /* 0x000fe200078e00ff */
[----:B------:R-:W-:-:S03]  /*25890*/  ISETP.GE.AND P2, PT, R4, RZ, PT ;  /* 0x000000ff0400720c */ /* 0x000fc60003f46270 */
[----:B------:R-:W-:-:S05]  /*258a0*/  IMAD R3, R0, R5, R3 ;  /* 0x0000000500037224 */ /* 0x000fca00078e0203 */
[----:B------:R-:W-:-:S13]  /*258b0*/  ISETP.GT.U32.AND P1, PT, R2, R3, PT ;  /* 0x000000030200720c */ /* 0x000fda0003f24070 */
[----:B------:R-:W-:Y:S02]  /*258c0*/  @!P1 IMAD.IADD R3, R3, 0x1, -R2 ;  /* 0x0000000103039824 */ /* 0x000fe400078e0a02 */
[----:B------:R-:W-:Y:S01]  /*258d0*/  @!P1 VIADD R0, R0, 0x1 ;  /* 0x0000000100009836 */ /* 0x000fe20000000000 */
[----:B------:R-:W-:Y:S02]  /*258e0*/  ISETP.NE.AND P1, PT, R17, RZ, PT ;  /* 0x000000ff1100720c */ /* 0x000fe40003f25270 */
[----:B------:R-:W-:-:S13]  /*258f0*/  ISETP.GE.U32.AND P0, PT, R3, R2, PT ;  /* 0x000000020300720c */ /* 0x000fda0003f06070 */
[----:B------:R-:W-:-:S05]  /*25900*/  @P0 VIADD R0, R0, 0x1 ;  /* 0x0000000100000836 */ /* 0x000fca0000000000 */
[----:B------:R-:W-:Y:S02]  /*25910*/  @!P2 IADD3 R0, -R0, RZ, RZ ;  /* 0x000000ff0000a210 */ /* 0x000fe40007ffe1ff */
[----:B------:R-:W-:-:S07]  /*25920*/  @!P1 LOP3.LUT R0, RZ, R17, RZ, 0x33, !PT ;  /* 0x00000011ff009212 */ /* 0x000fce00078e33ff */
.L_x_579:
[----:B------:R-:W-:Y:S05]  /*25930*/  BSYNC B0 ;  /* 0x0000000000007941 */ /* 0x000fea0003800000 */
.L_x_578:
[----:B------:R-:W-:-:S05]  /*25940*/  IMAD R3, R21, R0, RZ ;  /* 0x0000000015037224 */ /* 0x000fca00078e02ff */
[----:B------:R-:W-:Y:S01]  /*25950*/  VIADDMNMX R2, R3, R0, R20, PT ;  /* 0x0000000003027246 */ /* 0x000fe20003800114 */
[----:B------:R2:W-:Y:S03]  /*25960*/  STL [R1+0x20], R3 ;  /* 0x0000200301007387 */ /* 0x0005e60000100800 */
[----:B------:R-:W-:Y:S01]  /*25970*/  ISETP.GT.AND P0, PT, R2, R3, PT ;  /* 0x000000030200720c */ /* 0x000fe20003f04270 */
[----:B------:R2:W-:-:S12]  /*25980*/  STL [R1+0x48], R2 ;  /* 0x0000480201007387 */ /* 0x0005d80000100800 */
[----:B--2---:R-:W-:Y:S05]  /*25990*/  @P0 BRA `(.L_x_580) ;  /* 0x0000000000480947 */ /* 0x004fea0003800000 */
[----:B------:R-:W2:Y:S02]  /*259a0*/  S2R R2, SR_TID.X ;  /* 0x0000000000027919 */ /* 0x000ea40000002100 */
[----:B--2---:R-:W-:-:S04]  /*259b0*/  LOP3.LUT R2, R2, 0x7f, RZ, 0xc0, !PT ;  /* 0x0000007f02027812 */ /* 0x004fc800078ec0ff */
[----:B------:R-:W-:-:S13]  /*259c0*/  ISETP.NE.AND P0, PT, R2, RZ, PT ;  /* 0x000000ff0200720c */ /* 0x000fda0003f05270 */
[----:B------:R-:W-:Y:S05]  /*259d0*/  @P0 BRA `(.L_x_581) ;  /* 0x0000003000640947 */ /* 0x000fea0003800000 */
[----:B------:R-:W2:Y:S01]  /*259e0*/  S2R R2, SR_LANEID ;  /* 0x0000000000027919 */ /* 0x000ea20000000000 */
[----:B------:R-:W-:Y:S01]  /*259f0*/  VOTEU.ANY UR4, UPT, PT ;  /* 0x0000000000047886 */ /* 0x000fe200038e0100 */
[----:B01----:R-:W0:Y:S01]  /*25a00*/  LDC.64 R4, c[0x0][0xc60] ;  /* 0x00031800ff047b82 */ /* 0x003e220000000a00 */
[----:B------:R-:W2:Y:S02]  /*25a10*/  FLO.U32 R0, UR4 ;  /* 0x0000000400007d00 */ /* 0x000ea400080e0000 */
[----:B--2---:R-:W-:-:S06]  /*25a20*/  ISETP.EQ.U32.AND P0, PT, R0, R2, PT ;  /* 0x000000020000720c */ /* 0x004fcc0003f02070 */
[----:B------:R-:W0:Y:S07]  /*25a30*/  POPC R2, UR4 ;  /* 0x0000000400027d09 */ /* 0x000e2e0008000000 */
[----:B0-----:R-:W2:Y:S04]  /*25a40*/  @P0 ATOMG.E.ADD.STRONG.GPU PT, R2, desc[UR54][R4.64], R2 ;  /* 0x00000002040209a8 */ /* 0x001ea800081ee1f6 */
[----:B--2---:R0:W1:Y:S02]  /*25a50*/  SHFL.IDX PT, R2, R2, R0, 0x1f ;  /* 0x00001f0002027589 */ /* 0x00406400000e0000 */
[----:B0-----:R-:W0:Y:S02]  /*25a60*/  S2R R0, SR_LTMASK ;  /* 0x0000000000007919 */ /* 0x001e240000003900 */
[----:B0-----:R-:W-:-:S06]  /*25a70*/  LOP3.LUT R0, R0, UR4, RZ, 0xc0, !PT ;  /* 0x0000000400007c12 */ /* 0x001fcc000f8ec0ff */
[----:B------:R-:W1:Y:S02]  /*25a80*/  POPC R0, R0 ;  /* 0x0000000000007309 */ /* 0x000e640000000000 */
[----:B-1----:R-:W-:-:S05]  /*25a90*/  IADD3 R0, R2, UR38, R0 ;  /* 0x0000002602007c10 */ /* 0x002fca000fffe000 */
[----:B------:R2:W-:Y:S01]  /*25aa0*/  STL [R1], R0 ;  /* 0x0000000001007387 */ /* 0x0005e20000100800 */
[----:B------:R-:W-:Y:S05]  /*25ab0*/  BRA `(.L_x_581) ;  /* 0x00000030002c7947 */ /* 0x000fea0003800000 */
.L_x_580:
        /* <DEDUP_REMOVED lines=8> */
[----:B01----:R-:W-:Y:S01]  /*25b40*/  IMAD.U32 R4, RZ, RZ, UR6 ;  /* 0x00000006ff047e24 */ /* 0x003fe2000f8e00ff */
[----:B------:R-:W-:Y:S01]  /*25b50*/  MOV R7, UR9 ;  /* 0x0000000900077c02 */ /* 0x000fe20008000f00 */
[----:B------:R-:W0:Y:S01]  /*25b60*/  LDC.64 R2, c[0x4][R2] ;  /* 0x0100000002027b82 */ /* 0x000e220000000a00 */
[----:B------:R-:W-:Y:S01]  /*25b70*/  IMAD.U32 R5, RZ, RZ, UR7 ;  /* 0x00000007ff057e24 */ /* 0x000fe2000f8e00ff */
[----:B------:R-:W-:Y:S01]  /*25b80*/  MOV R13, RZ ;  /* 0x000000ff000d7202 */ /* 0x000fe20000000f00 */
[----:B------:R-:W-:Y:S02]  /*25b90*/  IMAD.U32 R6, RZ, RZ, UR8 ;  /* 0x00000008ff067e24 */ /* 0x000fe4000f8e00ff */
[----:B------:R-:W-:-:S02]  /*25ba0*/  IMAD.U32 R10, RZ, RZ, UR4 ;  /* 0x00000004ff0a7e24 */ /* 0x000fc4000f8e00ff */
[----:B------:R-:W-:Y:S02]  /*25bb0*/  IMAD.U32 R11, RZ, RZ, UR5 ;  /* 0x00000005ff0b7e24 */ /* 0x000fe4000f8e00ff */
[----:B------:R-:W-:Y:S02]  /*25bc0*/  IMAD.MOV.U32 R8, RZ, RZ, 0x70 ;  /* 0x00000070ff087424 */ /* 0x000fe400078e00ff */
[----:B------:R-:W-:-:S07]  /*25bd0*/  IMAD.MOV.U32 R12, RZ, RZ, 0x1 ;  /* 0x00000001ff0c7424 */ /* 0x000fce00078e00ff */
[----:B------:R-:W-:-:S07]  /*25be0*/  LEPC R20, `(.L_x_583) ;  /* 0x000000001014794e */ /* 0x000fce0000000000 */
[----:B0-----:R-:W-:Y:S05]  /*25bf0*/  CALL.ABS.NOINC R2 ;  /* 0x0000000002007343 */ /* 0x001fea0003c00000 */
.L_x_583:
[----:B------:R-:W-:Y:S05]  /*25c00*/  BSYNC B6 ;  /* 0x0000000000067941 */ /* 0x000fea0003800000 */
.L_x_582:
        /* <DEDUP_REMOVED lines=23> */
[----:B0-2---:R-:W-:Y:S05]  /*25d80*/  CALL.ABS.NOINC R2 ;  /* 0x0000000002007343 */ /* 0x005fea0003c00000 */
.L_x_585:
[----:B------:R-:W-:Y:S05]  /*25d90*/  BSYNC B6 ;  /* 0x0000000000067941 */ /* 0x000fea0003800000 */
.L_x_584:
        /* <DEDUP_REMOVED lines=20> */
.L_x_587:
[----:B------:R-:W-:Y:S05]  /*25ee0*/  BSYNC B6 ;  /* 0x0000000000067941 */ /* 0x000fea0003800000 */
.L_x_586:
[----:B------:R-:W-:Y:S01]  /*25ef0*/  LOP3.LUT P6, RZ, R17, 0x1, RZ, 0xc0, !PT ;  /* 0x0000000111ff7812 */ /* 0x000fe200078cc0ff */
[----:B------:R-:W-:-:S12]  /*25f00*/  BSSY B6, `(.L_x_588) ;  /* 0x0000012000067945 */ /* 0x000fd80003800000 */
        /* <DEDUP_REMOVED lines=8> */
[----:B------:R-:W-:Y:S02]  /*25f90*/  IMAD.U32 R5, RZ, RZ, UR5 ;  /* 0x00000005ff057e24 */ /* 0x000fe4000f8e00ff */
[----:B------:R-:W-:Y:S02]  /*25fa0*/  IMAD.U32 R6, RZ, RZ, UR6 ;  /* 0x00000006ff067e24 */ /* 0x000fe4000f8e00ff */
[----:B------:R-:W-:-:S02]  /*25fb0*/  IMAD.U32 R7, RZ, RZ, UR7 ;  /* 0x00000007ff077e24 */ /* 0x000fc4000f8e00ff */
[----:B------:R-:W-:Y:S02]  /*25fc0*/  IMAD.U32 R11, RZ, RZ, UR9 ;  /* 0x00000009ff0b7e24 */ /* 0x000fe4000f8e00ff */
[----:B------:R-:W-:Y:S02]  /*25fd0*/  IMAD.MOV.U32 R8, RZ, RZ, 0x70 ;  /* 0x00000070ff087424 */ /* 0x000fe400078e00ff */
[----:B------:R-:W-:Y:S02]  /*25fe0*/  IMAD.MOV.U32 R12, RZ, RZ, 0x1 ;  /* 0x00000001ff0c7424 */ /* 0x000fe400078e00ff */
[----:B------:R-:W-:-:S07]  /*25ff0*/  IMAD.MOV.U32 R13, RZ, RZ, RZ ;  /* 0x000000ffff0d7224 */ /* 0x000fce00078e00ff */
[----:B------:R-:W-:-:S07]  /*26000*/  LEPC R20, `(.L_x_589) ;  /* 0x000000001014794e */ /* 0x000fce0000000000 */
[----:B0-2---:R-:W-:Y:S05]  /*26010*/  CALL.ABS.NOINC R2 ;  /* 0x0000000002007343 */ /* 0x005fea0003c00000 */
.L_x_589:
[----:B------:R-:W-:Y:S05]  /*26020*/  BSYNC B6 ;  /* 0x0000000000067941 */ /* 0x000fea0003800000 */
.L_x_588:
[----:B------:R-:W3:Y:S01]  /*26030*/  LDL.LU R2, [R1+0x24] ;  /* 0x0000240001027983 */ /* 0x000ee20000300800 */
[----:B------:R-:W-:-:S03]  /*26040*/  ULDC.64 UR4, c[0x0][0x9f8] ;  /* 0x00027e0000047ab9 */ /* 0x000fc60000000a00 */
[----:B--2---:R-:W2:Y:S04]  /*26050*/  LDL.LU R17, [R1+0x3c] ;  /* 0x00003c0001117983 */ /* 0x004ea80000300800 */
[----:B------:R-:W4:Y:S01]  /*26060*/  LDL R8, [R1+0x8] ;  /* 0x0000080001087983 */ /* 0x000f220000100800 */
[----:B------:R-:W-:-:S04]  /*26070*/  ISETP.NE.U32.AND P0, PT, RZ, UR4, PT ;  /* 0x00000004ff007c0c */ /* 0x000fc8000bf05070 */
[----:B------:R-:W-:-:S13]  /*26080*/  ISETP.NE.AND.EX P0, PT, RZ, UR5, PT, P0 ;  /* 0x00000005ff007c0c */ /* 0x000fda000bf05300 */
[----:B---3--:R-:W-:-:S04]  /*26090*/  @P0 IADD3 R2, P1, R2, UR4, RZ ;  /* 0x0000000402020c10 */ /* 0x008fc8000ff3e0ff */
[----:B--2---:R-:W-:Y:S01]  /*260a0*/  @P0 IADD3.X R3, R17, UR5, RZ, P1, !PT ;  /* 0x0000000511030c10 */ /* 0x004fe20008ffe4ff */
[----:B------:R-:W-:-:S04]  /*260b0*/  ULDC.64 UR4, c[0x0][0xa08] ;  /* 0x0002820000047ab9 */ /* 0x000fc80000000a00 */
[----:B----4-:R2:W3:Y:S02]  /*260c0*/  @P0 LDG.E R8, desc[UR54][R2.64] ;  /* 0x0000003602080981 */ /* 0x0104e4000c1e1900 */
[----:B--2---:R-:W2:Y:S01]  /*260d0*/  LDC.64 R2, c[0x0][0x418] ;  /* 0x00010600ff027b82 */ /* 0x004ea20000000a00 */
[----:B---3--:R-:W-:Y:S01]  /*260e0*/  SHF.R.S32.HI R9, RZ, 0x1f, R8 ;  /* 0x0000001fff097819 */ /* 0x008fe20000011408 */
[----:B------:R3:W-:Y:S01]  /*260f0*/  @P0 STL [R1+0x8], R8 ;  /* 0x0000080801000387 */ /* 0x0007e20000100800 */
[----:B--2---:R-:W-:Y:S01]  /*26100*/  LOP3.LUT P0, RZ, R2, UR4, RZ, 0xfc, !PT ;  /* 0x0000000402ff7c12 */ /* 0x004fe2000f80fcff */
[----:B------:R-:W-:Y:S02]  /*26110*/  UMOV UR4, 0xffffffff ;  /* 0xffffffff00047882 */ /* 0x000fe40000000000 */
[----:B------:R3:W-:Y:S01]  /*26120*/  STL [R1+0x24], R9 ;  /* 0x0000240901007387 */ /* 0x0007e20000100800 */
[----:B------:R-:W-:-:S04]  /*26130*/  LOP3.LUT P0, RZ, R3, UR5, RZ, 0xfc, P0 ;  /* 0x0000000503ff7c12 */ /* 0x000fc8000800fcff */
[----:B------:R-:W-:Y:S01]  /*26140*/  SEL R17, R8, RZ, !P0 ;  /* 0x000000ff08117207 */ /* 0x000fe20004000000 */
[----:B------:R-:W-:Y:S08]  /*26150*/  BRA.DIV UR4, `(.L_x_590) ;  /* 0x0000006e049c7947 */ /* 0x000ff0000b800000 */
[----:B------:R-:W2:Y:S02]  /*26160*/  S2R R0, SR_TID.X ;  /* 0x0000000000007919 */ /* 0x000ea40000002100 */
[----:B--2---:R-:W-:-:S04]  /*26170*/  SHF.R.U32.HI R0, RZ, 0x5, R0 ;  /* 0x00000005ff007819 */ /* 0x004fc80000011600 */
[----:B------:R-:W-:-:S05]  /*26180*/  LOP3.LUT R0, R0, 0x3, RZ, 0xc0, !PT ;  /* 0x0000000300007812 */ /* 0x000fca00078ec0ff */
[----:B------:R2:W4:Y:S02]  /*26190*/  SHFL.IDX PT, R14, R0, RZ, 0x1f ;  /* 0x00001fff000e7589 */ /* 0x00052400000e0000 */
.L_x_798:
[----:B--2---:R-:W2:Y:S01]  /*261a0*/  LDL.LU R0, [R1+0x10] ;  /* 0x0000100001007983 */ /* 0x004ea20000300800 */
[----:B------:R-:W-:Y:S02]  /*261b0*/  PLOP3.LUT P1, PT, PT, PT, PT, 0x8, 0x0 ;  /* 0x000000000000781c */ /* 0x000fe40003f2e170 */
[----:B----4-:R-:W-:Y:S02]  /*261c0*/  ISETP.NE.AND P0, PT, R14, RZ, PT ;  /* 0x000000ff0e00720c */ /* 0x010fe40003f05270 */
[----:B--2---:R-:W-:-:S09]  /*261d0*/  LOP3.LUT R0, R0, 0xfffffffe, RZ, 0xc0, !PT ;  /* 0xfffffffe00007812 */ /* 0x004fd200078ec0ff */
[----:B------:R-:W-:-:S05]  /*261e0*/  @P1 LOP3.LUT R0, R0, 0x1, RZ, 0xfc, !PT ;  /* 0x0000000100001812 */ /* 0x000fca00078efcff */
[----:B------:R2:W-:Y:S01]  /*261f0*/  STL [R1+0x10], R0 ;  /* 0x0000100001007387 */ /* 0x0005e20000100800 */
[----:B------:R-:W-:Y:S05]  /*26200*/  @P0 BRA `(.L_x_591) ;  /* 0x00000004008c0947 */ /* 0x000fea0003800000 */
[----:B------:R-:W-:-:S03]  /*26210*/  UMOV UR4, 0xffffffff ;  /* 0xffffffff00047882 */ /* 0x000fc60000000000 */
[----:B------:R-:W-:Y:S05]  /*26220*/  BRA.DIV UR4, `(.L_x_592) ;  /* 0x0000006e049c7947 */ /* 0x000fea000b800000 */
[----:B------:R-:W-:-:S13]  /*26230*/  ELECT P6, URZ, PT ;  /* 0x00000000003f782f */ /* 0x000fda00038c0000 */
.L_x_801:
[----:B------:R-:W-:Y:S05]  /*26240*/  @!P6 BRA `(.L_x_591) ;  /* 0x00000004007ce947 */ /* 0x000fea0003800000 */
[----:B--2---:R-:W2:Y:S01]  /*26250*/  LDL R0, [R1+0x48] ;  /* 0x0000480001007983 */ /* 0x004ea20000100800 */
[----:B------:R-:W-:-:S04]  /*26260*/  ISETP.NE.U32.AND P0, PT, R2, RZ, PT ;  /* 0x000000ff0200720c */ /* 0x000fc80003f05070 */
[----:B------:R-:W-:Y:S02]  /*26270*/  ISETP.NE.AND.EX P0, PT, R3, RZ, PT, P0 ;  /* 0x000000ff0300720c */ /* 0x000fe40003f05300 */
[----:B--2---:R-:W-:-:S11]  /*26280*/  IADD3 R0, R0, -0x1, RZ ;  /* 0xffffffff00007810 */ /* 0x004fd60007ffe0ff */
[----:B------:R-:W-:Y:S05]  /*26290*/  @!P0 BRA `(.L_x_593) ;  /* 0x0000000000448947 */ /* 0x000fea0003800000 */
[----:B0-----:R-:W0:Y:S01]  /*262a0*/  LDC R7, c[0x0][0x43c] ;  /* 0x00010f00ff077b82 */ /* 0x001e220000000800 */
[----:B------:R-:W-:Y:S01]  /*262b0*/  ULDC.64 UR4, c[0x0][0x428] ;  /* 0x00010a0000047ab9 */ /* 0x000fe20000000a00 */
[----:B0-----:R-:W-:-:S13]  /*262c0*/  ISETP.NE.AND P0, PT, R7, 0x1, PT ;  /* 0x000000010700780c */ /* 0x001fda0003f05270 */
[----:B-1----:R-:W0:Y:S02]  /*262d0*/  @P0 LDC.64 R4, c[0x0][0x440] ;  /* 0x00011000ff040b82 */ /* 0x002e240000000a00 */
        /* <DEDUP_REMOVED lines=13> */
.L_x_593:
[----:B--2---:R-:W2:Y:S01]  /*263b0*/  LDL R3, [R1+0x18] ;  /* 0x0000180001037983 */ /* 0x004ea20000100800 */
[----:B------:R-:W-:Y:S01]  /*263c0*/  IMAD R2, R19, 0x8, R18 ;  /* 0x0000000813027824 */ /* 0x000fe200078e0212 */
[----:B---3--:R-:W3:Y:S02]  /*263d0*/  S2R R8, SR_TID.X ;  /* 0x0000000000087919 */ /* 0x008ee40000002100 */
[----:B---3--:R-:W-:-:S04]  /*263e0*/  LOP3.LUT R8, R8, 0x7f, RZ, 0xc0, !PT ;  /* 0x0000007f08087812 */ /* 0x008fc800078ec0ff */
[----:B------:R-:W-:Y:S02]  /*263f0*/  ISETP.NE.AND P1, PT, R8, RZ, PT ;  /* 0x000000ff0800720c */ /* 0x000fe40003f25270 */
[----:B--2---:R-:W-:-:S04]  /*26400*/  SHF.L.U32 R3, R3, 0x1f, RZ ;  /* 0x0000001f03037819 */ /* 0x004fc800000006ff */
[----:B------:R-:W2:Y:S02]  /*26410*/  SYNCS.PHASECHK.TRANS64.TRYWAIT P0, [R2+URZ+0x29880], R3 ;  /* 0x02988003020075a7 */ /* 0x000ea4000800017f */
[----:B--2---:R-:W-:Y:S05]  /*26420*/  @!P0 BRA `(.L_x_594) ;  /* 0x0000006c003c8947 */ /* 0x004fea0003800000 */
.L_x_802:
[----:B------:R-:W-:Y:S05]  /*26430*/  @P1 BRA `(.L_x_595) ;  /* 0x00000000001c1947 */ /* 0x000fea0003800000 */
[----:B01----:R-:W0:Y:S02]  /*26440*/  S2R R4, SR_TID.X ;  /* 0x0000000000047919 */ /* 0x003e240000002100 */
[----:B0-----:R-:W-:Y:S02]  /*26450*/  LOP3.LUT R5, R4, 0x1f, RZ, 0xc0, !PT ;  /* 0x0000001f04057812 */ /* 0x001fe400078ec0ff */
[----:B------:R-:W-:Y:S02]  /*26460*/  MOV R4, 0x5000 ;  /* 0x0000500000047802 */ /* 0x000fe40000000f00 */
[----:B------:R-:W-:Y:S02]  /*26470*/  ISETP.NE.AND P0, PT, R5, RZ, PT ;  /* 0x000000ff0500720c */ /* 0x000fe40003f05270 */
[----:B------:R3:W-:Y:S11]  /*26480*/  SYNCS.ARRIVE.TRANS64 RZ, [R2+URZ+0x29870], R4 ;  /* 0x0298700402ff79a7 */ /* 0x0007f6000800003f */
[----:B---3--:R-:W-:Y:S05]  /*26490*/  @!P0 BRA `(.L_x_595) ;  /* 0x0000000000048947 */ /* 0x008fea0003800000 */
[----:B------:R-:W-:Y:S01]  /*264a0*/  BPT.TRAP 0x1 ;  /* 0x000000040000795c */ /* 0x000fe20000300000 */
.L_x_595:
[----:B------:R-:W3:Y:S01]  /*264b0*/  LDL R5, [R1+0x28] ;  /* 0x0000280001057983 */ /* 0x000ee20000100800 */
[----:B01----:R-:W-:Y:S01]  /*264c0*/  IMAD R4, R19, 0x5000, R18 ;  /* 0x0000500013047824 */ /* 0x003fe200078e0212 */
[----:B------:R-:W-:Y:S01]  /*264d0*/  R2UR UR9, R2 ;  /* 0x00000000020972ca */ /* 0x000fe200000e0000 */
[----:B------:R-:W-:Y:S01]  /*264e0*/  UIADD3 UR4, UP0, UR40, 0x470, URZ ;  /* 0x0000047028047890 */ /* 0x000fe2000ff1e03f */
[----:B------:R-:W-:Y:S01]  /*264f0*/  R2UR UR12, R16 ;  /* 0x00000000100c72ca */ /* 0x000fe200000e0000 */
[----:B------:R-:W-:Y:S01]  /*26500*/  UMOV UR6, 0x0 ;  /* 0x0000000000067882 */ /* 0x000fe20000000000 */
[----:B------:R-:W-:Y:S01]  /*26510*/  R2UR UR8, R4 ;  /* 0x00000000040872ca */ /* 0x000fe200000e0000 */
[----:B------:R-:W-:Y:S01]  /*26520*/  UIADD3.X UR5, URZ, UR41, URZ, UP0, !UPT ;  /* 0x000000293f057290 */ /* 0x000fe200087fe43f */
[----:B-----5:R-:W-:Y:S01]  /*26530*/  R2UR UR13, R17 ;  /* 0x00000000110d72ca */ /* 0x020fe200000e0000 */
[----:B------:R-:W-:Y:S01]  /*26540*/  UMOV UR7, 0x14f00000 ;  /* 0x14f0000000077882 */ /* 0x000fe20000000000 */
[----:B------:R-:W-:-:S05]  /*26550*/  UMOV UR10, URZ ;  /* 0x0000003f000a7c82 */ /* 0x000fca0008000000 */
[----:B------:R-:W-:-:S04]  /*26560*/  UIADD3 UR9, UR9, 0x29870, URZ ;  /* 0x0002987009097890 */ /* 0x000fc8000fffe03f */
[----:B------:R-:W-:Y:S01]  /*26570*/  UIADD3 UR8, UR8, 0xa400, URZ ;  /* 0x0000a40008087890 */ /* 0x000fe2000fffe03f */
[----:B---3--:R-:W-:-:S05]  /*26580*/  IMAD R0, R0, 0xa0, R5 ;  /* 0x000000a000007824 */ /* 0x008fca00078e0205 */
[----:B------:R-:W-:-:S13]  /*26590*/  R2UR UR11, R0 ;  /* 0x00000000000b72ca */ /* 0x000fda00000e0000 */
[----:B------:R0:W-:Y:S01]  /*265a0*/  UTMALDG.4D [UR8], [UR4], desc[UR6] ;  /* 0x00000608040075b4 */ /* 0x0001e20008019000 */
[----:B------:R-:W1:Y:S02]  /*265b0*/  SYNCS.PHASECHK.TRANS64.TRYWAIT P0, [R2+URZ+0x29840], R3 ;  /* 0x02984003020075a7 */ /* 0x000e64000800017f */
[----:B01----:R-:W-:Y:S05]  /*265c0*/  @!P0 BRA `(.L_x_596) ;  /* 0x0000006800e88947 */ /* 0x003fea0003800000 */
.L_x_803:
[----:B------:R-:W-:Y:S05]  /*265d0*/  @P1 BRA `(.L_x_597) ;  /* 0x00000000001c1947 */ /* 0x000fea0003800000 */
[----:B------:R-:W1:Y:S01]  /*265e0*/  S2R R4, SR_TID.X ;  /* 0x0000000000047919 */ /* 0x000e620000002100 */
[----:B0-2---:R-:W-:-:S04]  /*265f0*/  IMAD.MOV.U32 R3, RZ, RZ, 0x7800 ;  /* 0x00007800ff037424 */ /* 0x005fc800078e00ff */
[----:B------:R3:W-:Y:S01]  /*26600*/  SYNCS.ARRIVE.TRANS64 RZ, [R2+URZ+0x29830], R3 ;  /* 0x0298300302ff79a7 */ /* 0x0007e2000800003f */
[----:B-1----:R-:W-:-:S04]  /*26610*/  LOP3.LUT R4, R4, 0x1f, RZ, 0xc0, !PT ;  /* 0x0000001f04047812 */ /* 0x002fc800078ec0ff */
[----:B------:R-:W-:-:S13]  /*26620*/  ISETP.NE.AND P0, PT, R4, RZ, PT ;  /* 0x000000ff0400720c */ /* 0x000fda0003f05270 */
[----:B---3--:R-:W-:Y:S05]  /*26630*/  @!P0 BRA `(.L_x_597) ;  /* 0x0000000000048947 */ /* 0x008fea0003800000 */
[----:B------:R-:W-:Y:S01]  /*26640*/  BPT.TRAP 0x1 ;  /* 0x000000040000795c */ /* 0x000fe20000300000 */
.L_x_597:
[----:B0-2---:R-:W2:Y:S01]  /*26650*/  LDL.LU R3, [R1+0x10] ;  /* 0x0000100001037983 */ /* 0x005ea20000300800 */
[----:B------:R-:W-:Y:S01]  /*26660*/  R2UR UR11, R0 ;  /* 0x00000000000b72ca */ /* 0x000fe200000e0000 */
[----:B------:R-:W-:Y:S01]  /*26670*/  IMAD R0, R19, 0x7800, R18 ;  /* 0x0000780013007824 */ /* 0x000fe200078e0212 */
[----:B------:R-:W-:Y:S01]  /*26680*/  R2UR UR9, R2 ;  /* 0x00000000020972ca */ /* 0x000fe200000e0000 */
[----:B------:R-:W-:Y:S01]  /*26690*/  UIADD3 UR4, UP0, UR40, 0x370, URZ ;  /* 0x0000037028047890 */ /* 0x000fe2000ff1e03f */
[----:B------:R-:W-:Y:S01]  /*266a0*/  R2UR UR12, R16 ;  /* 0x00000000100c72ca */ /* 0x000fe200000e0000 */
[----:B------:R-:W-:Y:S01]  /*266b0*/  UMOV UR10, URZ ;  /* 0x0000003f000a7c82 */ /* 0x000fe20008000000 */
[----:B------:R-:W-:Y:S01]  /*266c0*/  R2UR UR8, R0 ;  /* 0x00000000000872ca */ /* 0x000fe200000e0000 */
[----:B------:R-:W-:Y:S01]  /*266d0*/  UIADD3.X UR5, URZ, UR41, URZ, UP0, !UPT ;  /* 0x000000293f057290 */ /* 0x000fe200087fe43f */
[----:B------:R-:W-:Y:S01]  /*266e0*/  R2UR UR13, R17 ;  /* 0x00000000110d72ca */ /* 0x000fe200000e0000 */
[----:B------:R-:W-:Y:S01]  /*266f0*/  UMOV UR6, 0x0 ;  /* 0x0000000000067882 */ /* 0x000fe20000000000 */
[----:B------:R-:W-:Y:S01]  /*26700*/  PLOP3.LUT P0, PT, PT, PT, PT, 0x80, 0x0 ;  /* 0x000000000000781c */ /* 0x000fe20003f0f070 */
[----:B------:R-:W-:Y:S01]  /*26710*/  UMOV UR7, 0x14f00000 ;  /* 0x14f0000000077882 */ /* 0x000fe20000000000 */
[----:B------:R-:W-:-:S03]  /*26720*/  UMOV UR17, 0x40 ;  /* 0x0000004000117882 */ /* 0x000fc60000000000 */
[----:B------:R-:W-:-:S04]  /*26730*/  UIADD3 UR9, UR9, 0x29830, URZ ;  /* 0x0002983009097890 */ /* 0x000fc8000fffe03f */
[----:B------:R-:W-:Y:S02]  /*26740*/  UIADD3 UR14, UR8, 0x1a400, URZ ;  /* 0x0001a400080e7890 */ /* 0x000fe4000fffe03f */
[----:B------:R-:W-:Y:S02]  /*26750*/  UIADD3 UR15, UR8, 0x1cc00, URZ ;  /* 0x0001cc00080f7890 */ /* 0x000fe4000fffe03f */
[----:B------:R-:W-:-:S03]  /*26760*/  UIADD3 UR16, UR8, 0x1f400, URZ ;  /* 0x0001f40008107890 */ /* 0x000fc6000fffe03f */
[----:B------:R-:W-:Y:S01]  /*26770*/  UMOV UR8, UR14 ;  /* 0x0000000e00087c82 */ /* 0x000fe20008000000 */
[----:B------:R-:W-:Y:S01]  /*26780*/  UMOV UR14, 0x80 ;  /* 0x00000080000e7882 */ /* 0x000fe20000000000 */
[----:B------:R0:W-:Y:S02]  /*26790*/  UTMALDG.4D [UR8], [UR4], desc[UR6] ;  /* 0x00000608040075b4 */ /* 0x0001e40008019000 */
[----:B0-----:R-:W-:Y:S01]  /*267a0*/  UMOV UR8, UR15 ;  /* 0x0000000f00087c82 */ /* 0x001fe20008000000 */
[----:B------:R-:W-:Y:S02]  /*267b0*/  UMOV UR10, UR17 ;  /* 0x00000011000a7c82 */ /* 0x000fe40008000000 */
[----:B------:R0:W-:Y:S02]  /*267c0*/  UTMALDG.4D [UR8], [UR4], desc[UR6] ;  /* 0x00000608040075b4 */ /* 0x0001e40008019000 */
[----:B0-----:R-:W-:Y:S01]  /*267d0*/  UMOV UR8, UR16 ;  /* 0x0000001000087c82 */ /* 0x001fe20008000000 */
[----:B------:R-:W-:-:S02]  /*267e0*/  UMOV UR10, UR14 ;  /* 0x0000000e000a7c82 */ /* 0x000fc40008000000 */
[----:B------:R4:W-:Y:S01]  /*267f0*/  UTMALDG.4D [UR8], [UR4], desc[UR6] ;  /* 0x00000608040075b4 */ /* 0x0009e20008019000 */
[----:B--2---:R-:W-:-:S04]  /*26800*/  LOP3.LUT R3, R3, 0xfffffffe, RZ, 0xc0, !PT ;  /* 0xfffffffe03037812 */ /* 0x004fc800078ec0ff */
[----:B------:R-:W-:-:S05]  /*26810*/  @P0 LOP3.LUT R3, R3, 0x1, RZ, 0xfc, !PT ;  /* 0x0000000103030812 */ /* 0x000fca00078efcff */
[----:B------:R4:W-:Y:S01]  /*26820*/  STL [R1+0x10], R3 ;  /* 0x0000100301007387 */ /* 0x0009e20000100800 */
[----:B------:R-:W-:Y:S01]  /*26830*/  NOP ;  /* 0x0000000000007918 */ /* 0x000fe20000000000 */
.L_x_591:
[----:B----4-:R-:W2:Y:S04]  /*26840*/  LDL.LU R3, [R1+0x44] ;  /* 0x0000440001037983 */ /* 0x010ea80000300800 */
[----:B------:R-:W4:Y:S04]  /*26850*/  LDL.LU R5, [R1+0x38] ;  /* 0x0000380001057983 */ /* 0x000f280000300800 */
[----:B01----:R-:W5:Y:S01]  /*26860*/  LDL.LU R4, [R1+0x4c] ;  /* 0x00004c0001047983 */ /* 0x003f620000300800 */
[----:B------:R-:W-:Y:S05]  /*26870*/  WARPSYNC.ALL ;  /* 0x0000000000007948 */ /* 0x000fea0003800000 */
[----:B------:R-:W-:Y:S01]  /*26880*/  ULDC.64 UR6, c[0x0][0xa00] ;  /* 0x0002800000067ab9 */ /* 0x000fe20000000a00 */
[----:B------:R-:W-:Y:S01]  /*26890*/  ULDC.64 UR4, c[0x0][0x298] ;  /* 0x0000a60000047ab9 */ /* 0x000fe20000000a00 */
[----:B------:R-:W-:Y:S01]  /*268a0*/  BAR.SYNC.DEFER_BLOCKING 0x8, 0x180 ;  /* 0x0206000000007b1d */ /* 0x000fe20000010000 */
[----:B------:R-:W-:Y:S01]  /*268b0*/  ISETP.NE.U32.AND P0, PT, RZ, UR6, PT ;  /* 0x00000006ff007c0c */ /* 0x000fe2000bf05070 */
[----:B------:R-:W-:-:S03]  /*268c0*/  VIADD R2, R18, 0x14400 ;  /* 0x0001440012027836 */ /* 0x000fc60000000000 */
[----:B------:R-:W-:Y:S01]  /*268d0*/  ISETP.NE.AND.EX P0, PT, RZ, UR7, PT, P0 ;  /* 0x00000007ff007c0c */ /* 0x000fe2000bf05300 */
[----:B------:R-:W-:Y:S01]  /*268e0*/  BSSY B6, `(.L_x_598) ;  /* 0x000001e000067945 */ /* 0x000fe20003800000 */
[----:B------:R-:W-:Y:S02]  /*268f0*/  LOP3.LUT P1, RZ, R2, 0x1bf, RZ, 0xc0, !PT ;  /* 0x000001bf02ff7812 */ /* 0x000fe4000782c0ff */
[----:B--2---:R-:W-:Y:S02]  /*26900*/  SHF.R.S32.HI R0, RZ, 0x1f, R3 ;  /* 0x0000001fff007819 */ /* 0x004fe40000011403 */
[----:B----4-:R-:W-:-:S03]  /*26910*/  SEL R5, R5, RZ, !P0 ;  /* 0x000000ff05057207 */ /* 0x010fc60004000000 */
[----:B------:R-:W-:Y:S01]  /*26920*/  IMAD R0, R0, UR4, RZ ;  /* 0x0000000400007c24 */ /* 0x000fe2000f8e02ff */
[----:B-----5:R-:W-:-:S03]  /*26930*/  SEL R4, R4, RZ, !P0 ;  /* 0x000000ff04047207 */ /* 0x020fc60004000000 */
[C---:B------:R-:W-:Y:S02]  /*26940*/  IMAD R0, R3.reuse, UR5, R0 ;  /* 0x0000000503007c24 */ /* 0x040fe4000f8e0200 */
[----:B------:R-:W-:-:S04]  /*26950*/  IMAD.WIDE.U32 R2, R3, UR4, RZ ;  /* 0x0000000403027c25 */ /* 0x000fc8000f8e00ff */
[----:B------:R-:W-:Y:S01]  /*26960*/  IMAD.IADD R0, R3, 0x1, R0 ;  /* 0x0000000103007824 */ /* 0x000fe200078e0200 */
[----:B------:R0:W-:Y:S04]  /*26970*/  STL.64 [R1+0x50], R2 ;  /* 0x0000500201007387 */ /* 0x0001e80000100a00 */
[----:B------:R0:W-:Y:S04]  /*26980*/  STL [R1+0x38], R5 ;  /* 0x0000380501007387 */ /* 0x0001e80000100800 */
[----:B------:R0:W-:Y:S04]  /*26990*/  STL [R1+0x44], R4 ;  /* 0x0000440401007387 */ /* 0x0001e80000100800 */
[----:B------:R0:W-:Y:S01]  /*269a0*/  STL [R1+0x3c], R0 ;  /* 0x00003c0001007387 */ /* 0x0001e20000100800 */
[----:B------:R-:W-:Y:S05]  /*269b0*/  @!P1 BRA `(.L_x_599) ;  /* 0x0000000000409947 */ /* 0x000fea0003800000 */
[----:B0-----:R-:W-:Y:S01]  /*269c0*/  MOV R2, 0x0 ;  /* 0x0000000000027802 */ /* 0x001fe20000000f00 */
[----:B------:R-:W-:Y:S01]  /*269d0*/  ULDC.64 UR4, c[0x4][0xa0] ;  /* 0x0100280000047ab9 */ /* 0x000fe20000000a00 */
[----:B------:R-:W-:Y:S01]  /*269e0*/  ULDC.64 UR6, c[0x4][0xa8] ;  /* 0x01002a0000067ab9 */ /* 0x000fe20000000a00 */
[----:B------:R-:W-:Y:S01]  /*269f0*/  ULDC.64 UR8, c[0x4][0x28] ;  /* 0x01000a0000087ab9 */ /* 0x000fe20000000a00 */
[----:B------:R-:W-:Y:S01]  /*26a00*/  IMAD.U32 R4, RZ, RZ, UR4 ;  /* 0x00000004ff047e24 */ /* 0x000fe2000f8e00ff */
[----:B------:R-:W-:Y:S01]  /*26a10*/  MOV R5, UR5 ;  /* 0x0000000500057c02 */ /* 0x000fe20008000f00 */
[----:B------:R-:W0:Y:S01]  /*26a20*/  LDC.64 R2, c[0x4][R2] ;  /* 0x0100000002027b82 */ /* 0x000e220000000a00 */
[----:B------:R-:W-:Y:S01]  /*26a30*/  IMAD.U32 R6, RZ, RZ, UR6 ;  /* 0x00000006ff067e24 */ /* 0x000fe2000f8e00ff */
[----:B---3--:R-:W-:Y:S01]  /*26a40*/  MOV R8, 0x70 ;  /* 0x0000007000087802 */ /* 0x008fe20000000f00 */
[----:B------:R-:W-:Y:S02]  /*26a50*/  IMAD.U32 R7, RZ, RZ, UR7 ;  /* 0x00000007ff077e24 */ /* 0x000fe4000f8e00ff */
[----:B------:R-:W-:-:S02]  /*26a60*/  IMAD.U32 R10, RZ, RZ, UR8 ;  /* 0x00000008ff0a7e24 */ /* 0x000fc4000f8e00ff */
[----:B------:R-:W-:Y:S02]  /*26a70*/  IMAD.U32 R11, RZ, RZ, UR9 ;  /* 0x00000009ff0b7e24 */ /* 0x000fe4000f8e00ff */
[----:B------:R-:W-:Y:S02]  /*26a80*/  IMAD.MOV.U32 R12, RZ, RZ, 0x1 ;  /* 0x00000001ff0c7424 */ /* 0x000fe400078e00ff */
[----:B------:R-:W-:-:S07]  /*26a90*/  IMAD.MOV.U32 R13, RZ, RZ, RZ ;  /* 0x000000ffff0d7224 */ /* 0x000fce00078e00ff */
[----:B------:R-:W-:-:S07]  /*26aa0*/  LEPC R20, `(.L_x_599) ;  /* 0x000000001014794e */ /* 0x000fce0000000000 */
[----:B0-----:R-:W-:Y:S05]  /*26ab0*/  CALL.ABS.NOINC R2 ;  /* 0x0000000002007343 */ /* 0x001fea0003c00000 */
.L_x_599:
[----:B------:R-:W-:Y:S05]  /*26ac0*/  BSYNC B6 ;  /* 0x0000000000067941 */ /* 0x000fea0003800000 */
.L_x_598:
[----:B0-----:R-:W2:Y:S01]  /*26ad0*/  LDL.LU R0, [R1+0x44] ;  /* 0x0000440001007983 */ /* 0x001ea20000300800 */
[----:B---3--:R-:W0:Y:S01]  /*26ae0*/  LDC R8, c[0x0][0x448] ;  /* 0x00011200ff087b82 */ /* 0x008e220000000800 */
[----:B------:R-:W-:Y:S01]  /*26af0*/  ULDC.64 UR4, c[0x0][0x2d8] ;  /* 0x0000b60000047ab9 */ /* 0x000fe20000000a00 */
[----:B------:R-:W-:Y:S01]  /*26b00*/  ULDC.64 UR6, c[0x0][0x280] ;  /* 0x0000a00000067ab9 */ /* 0x000fe20000000a00 */
[----:B------:R-:W3:Y:S04]  /*26b10*/  LDL.LU R4, [R1+0x3c] ;  /* 0x00003c0001047983 */ /* 0x000ee80000300800 */
[----:B------:R-:W3:Y:S04]  /*26b20*/  LDL.LU.64 R2, [R1+0x50] ;  /* 0x0000500001027983 */ /* 0x000ee80000300a00 */
[----:B------:R-:W4:Y:S04]  /*26b30*/  LDL.LU R6, [R1+0x38] ;  /* 0x0000380001067983 */ /* 0x000f280000300800 */
[----:B------:R-:W4:Y:S01]  /*26b40*/  LDL.LU R5, [R1+0x4] ;  /* 0x0000040001057983 */ /* 0x000f220000300800 */
[----:B0-----:R-:W-:Y:S01]  /*26b50*/  ISETP.NE.AND P0, PT, R8, 0x1, PT ;  /* 0x000000010800780c */ /* 0x001fe20003f05270 */
[----:B------:R-:W0:-:S12]  /*26b60*/  S2R R9, SR_TID.X ;  /* 0x0000000000097919 */ /* 0x000e180000002100 */
[----:B------:R-:W1:Y:S01]  /*26b70*/  @P0 LDC R7, c[0x0][0x450] ;  /* 0x00011400ff070b82 */ /* 0x000e620000000800 */
[----:B0-----:R-:W-:-:S05]  /*26b80*/  IMAD.SHL.U32 R9, R9, 0x10, RZ ;  /* 0x0000001009097824 */ /* 0x001fca00078e00ff */
[----:B------:R-:W-:-:S04]  /*26b90*/  LOP3.LUT R9, R9, 0x30, RZ, 0xc0, !PT ;  /* 0x0000003009097812 */ /* 0x000fc800078ec0ff */
[C---:B------:R-:W-:Y:S02]  /*26ba0*/  LOP3.LUT R11, R9.reuse, 0x40, RZ, 0xfc, !PT ;  /* 0x00000040090b7812 */ /* 0x040fe400078efcff */
[----:B------:R-:W-:Y:S01]  /*26bb0*/  LOP3.LUT R9, R9, 0x80, RZ, 0xfc, !PT ;  /* 0x0000008009097812 */ /* 0x000fe200078efcff */
[----:B---3--:R-:W-:Y:S02]  /*26bc0*/  IMAD.MOV.U32 R3, RZ, RZ, R4 ;  /* 0x000000ffff037224 */ /* 0x008fe400078e0004 */
[----:B------:R-:W0:Y:S01]  /*26bd0*/  S2R R4, SR_TID.X ;  /* 0x0000000000047919 */ /* 0x000e220000002100 */
[----:B------:R-:W-:-:S04]  /*26be0*/  IMAD.WIDE.U32 R2, R16, UR4, R2 ;  /* 0x0000000410027c25 */ /* 0x000fc8000f8e0002 */
[----:B------:R-:W-:Y:S01]  /*26bf0*/  IMAD R3, R16, UR5, R3 ;  /* 0x0000000510037c24 */ /* 0x000fe2000f8e0203 */
[----:B------:R-:W-:Y:S02]  /*26c00*/  ULDC.64 UR4, c[0x0][0x2e0] ;  /* 0x0000b80000047ab9 */ /* 0x000fe40000000a00 */
[----:B--2---:R-:W-:Y:S02]  /*26c10*/  IMAD R0, R0, UR4, RZ ;  /* 0x0000000400007c24 */ /* 0x004fe4000f8e02ff */
[----:B----4-:R-:W-:-:S04]  /*26c20*/  IMAD.WIDE.U32 R2, R6, UR4, R2 ;  /* 0x0000000406027c25 */ /* 0x010fc8000f8e0002 */
[----:B------:R-:W-:Y:S01]  /*26c30*/  IMAD R0, R6, UR5, R0 ;  /* 0x0000000506007c24 */ /* 0x000fe2000f8e0200 */
[----:B------:R-:W-:Y:S01]  /*26c40*/  ULDC.64 UR4, c[0x0][0x2d0] ;  /* 0x0000b40000047ab9 */ /* 0x000fe20000000a00 */
[C---:B0-----:R-:W-:Y:S02]  /*26c50*/  LOP3.LUT R6, R4.reuse, 0x7f, RZ, 0xc0, !PT ;  /* 0x0000007f04067812 */ /* 0x041fe400078ec0ff */
[----:B------:R-:W-:Y:S02]  /*26c60*/  SHF.L.U32 R4, R4, 0x5, RZ ;  /* 0x0000000504047819 */ /* 0x000fe400000006ff */
[----:B------:R-:W-:-:S04]  /*26c70*/  SHF.R.U32.HI R6, RZ, 0x2, R6 ;  /* 0x00000002ff067819 */ /* 0x000fc80000011606 */
[----:B------:R-:W-:Y:S02]  /*26c80*/  LOP3.LUT R4, R6, 0x60, R4, 0xf8, !PT ;  /* 0x0000006006047812 */ /* 0x000fe400078ef804 */
[----:B------:R-:W0:Y:S01]  /*26c90*/  @P0 LDC R6, c[0x0][0x44c] ;  /* 0x00011300ff060b82 */ /* 0x000e220000000800 */
[----:B------:R-:W-:-:S05]  /*26ca0*/  IMAD.SHL.U32 R5, R5, 0x80, RZ ;  /* 0x0000008005057824 */ /* 0x000fca00078e00ff */
[----:B------:R-:W-:Y:S01]  /*26cb0*/  LOP3.LUT R4, R4, R5, RZ, 0xfc, !PT ;  /* 0x0000000504047212 */ /* 0x000fe200078efcff */
[----:B------:R-:W-:-:S04]  /*26cc0*/  IMAD.IADD R3, R3, 0x1, R0 ;  /* 0x0000000103037824 */ /* 0x000fc800078e0200 */
[----:B------:R-:W-:Y:S02]  /*26cd0*/  IMAD.MOV.U32 R0, RZ, RZ, R4 ;  /* 0x000000ffff007224 */ /* 0x000fe400078e0004 */
[----:B0-----:R-:W-:-:S05]  /*26ce0*/  @P0 IMAD.HI.U32 R6, R4, R6, RZ ;  /* 0x0000000604060227 */ /* 0x001fca00078e00ff */
[----:B-1----:R-:W-:-:S05]  /*26cf0*/  @P0 SHF.R.U32.HI R0, RZ, R7, R6 ;  /* 0x00000007ff000219 */ /* 0x002fca0000011606 */
[----:B------:R-:W-:-:S04]  /*26d00*/  IMAD.MOV R6, RZ, RZ, -R0 ;  /* 0x000000ffff067224 */ /* 0x000fc800078e0a00 */
[----:B------:R-:W-:Y:S01]  /*26d10*/  IMAD R4, R8, R6, R4 ;  /* 0x0000000608047224 */ /* 0x000fe200078e0204 */
[----:B------:R-:W-:Y:S01]  /*26d20*/  SHF.R.S32.HI R6, RZ, 0x1f, R0 ;  /* 0x0000001fff067819 */ /* 0x000fe20000011400 */
[----:B------:R-:W-:-:S04]  /*26d30*/  IMAD.WIDE.U32 R2, R0, UR4, R2 ;  /* 0x0000000400027c25 */ /* 0x000fc8000f8e0002 */
[----:B------:R-:W-:-:S04]  /*26d40*/  IMAD R6, R6, UR4, RZ ;  /* 0x0000000406067c24 */ /* 0x000fc8000f8e02ff */
[----:B------:R-:W-:Y:S01]  /*26d50*/  IMAD R0, R0, UR5, R6 ;  /* 0x0000000500007c24 */ /* 0x000fe2000f8e0206 */
[----:B------:R-:W-:-:S03]  /*26d60*/  ULDC.64 UR4, c[0x0][0x2c8] ;  /* 0x0000b20000047ab9 */ /* 0x000fc60000000a00 */
[----:B------:R-:W-:Y:S01]  /*26d70*/  IMAD.IADD R3, R3, 0x1, R0 ;  /* 0x0000000103037824 */ /* 0x000fe200078e0200 */
[----:B------:R-:W-:Y:S01]  /*26d80*/  SHF.R.S32.HI R0, RZ, 0x1f, R4 ;  /* 0x0000001fff007819 */ /* 0x000fe20000011404 */
[----:B------:R-:W-:-:S04]  /*26d90*/  IMAD.WIDE.U32 R2, R4, UR4, R2 ;  /* 0x0000000404027c25 */ /* 0x000fc8000f8e0002 */
[----:B------:R-:W-:Y:S01]  /*26da0*/  IMAD R0, R0, UR4, RZ ;  /* 0x0000000400007c24 */ /* 0x000fe2000f8e02ff */
[----:B------:R-:W-:Y:S02]  /*26db0*/  ULDC UR4, c[0x0][0x2b8] ;  /* 0x0000ae0000047ab9 */ /* 0x000fe40000000800 */
[----:B------:R-:W-:Y:S02]  /*26dc0*/  ISETP.GE.AND P2, PT, R9, UR4, PT ;  /* 0x0000000409007c0c */ /* 0x000fe4000bf46270 */
[----:B------:R0:W5:Y:S01]  /*26dd0*/  LDL R9, [R1+0x40] ;  /* 0x0000400001097983 */ /* 0x0001620000100800 */
[----:B------:R-:W1:Y:S01]  /*26de0*/  S2R R7, SR_TID.X ;  /* 0x0000000000077919 */ /* 0x000e620000002100 */
[----:B------:R-:W-:Y:S01]  /*26df0*/  IMAD R0, R4, UR5, R0 ;  /* 0x0000000504007c24 */ /* 0x000fe2000f8e0200 */
[----:B------:R-:W-:Y:S02]  /*26e00*/  IADD3 R4, P3, R2, UR6, RZ ;  /* 0x0000000602047c10 */ /* 0x000fe4000ff7e0ff */
[----:B------:R-:W-:-:S02]  /*26e10*/  ISETP.GE.AND P1, PT, R11, UR4, PT ;  /* 0x000000040b007c0c */ /* 0x000fc4000bf26270 */
[----:B------:R-:W-:Y:S02]  /*26e20*/  IADD3.X R3, R3, UR7, R0, P3, !PT ;  /* 0x0000000703037c10 */ /* 0x000fe40009ffe400 */
[----:B-1----:R-:W-:-:S04]  /*26e30*/  SHF.L.U32 R10, R7, 0x4, RZ ;  /* 0x00000004070a7819 */ /* 0x002fc800000006ff */
[----:B------:R-:W-:-:S04]  /*26e40*/  LOP3.LUT R10, R10, 0x30, RZ, 0xc0, !PT ;  /* 0x000000300a0a7812 */ /* 0x000fc800078ec0ff */
[----:B------:R-:W-:Y:S01]  /*26e50*/  ISETP.GE.AND P0, PT, R10, UR4, PT ;  /* 0x000000040a007c0c */ /* 0x000fe2000bf06270 */
[----:B------:R-:W-:-:S03]  /*26e60*/  UMOV UR4, 0xffffffff ;  /* 0xffffffff00047882 */ /* 0x000fc60000000000 */
[----:B0-----:R-:W-:Y:S09]  /*26e70*/  BRA.DIV UR4, `(.L_x_600) ;  /* 0x0000006204d07947 */ /* 0x001ff2000b800000 */
[----:B------:R-:W0:Y:S02]  /*26e80*/  S2R R6, SR_TID.X ;  /* 0x0000000000067919 */ /* 0x000e240000002100 */
[----:B0-----:R-:W-:Y:S02]  /*26e90*/  LOP3.LUT R7, R6, 0x7f, RZ, 0xc0, !PT ;  /* 0x0000007f06077812 */ /* 0x001fe400078ec0ff */
[----:B------:R-:W2:Y:S02]  /*26ea0*/  LDL.LU R6, [R1+0x58] ;  /* 0x0000580001067983 */ /* 0x000ea40000300800 */
[----:B------:R-:W-:Y:S02]  /*26eb0*/  SHF.R.U32.HI R11, RZ, 0x2, R7 ;  /* 0x00000002ff0b7819 */ /* 0x000fe40000011607 */
[----:B------:R-:W0:Y:S03]  /*26ec0*/  SHFL.IDX PT, R7, R4, RZ, 0x1c1f ;  /* 0x001c1fff04077589 */ /* 0x000e2600000e0000 */
[----:B------:R-:W-:-:S04]  /*26ed0*/  IMAD.IADD R0, R11, 0x1, R5 ;  /* 0x000000010b007824 */ /* 0x000fc800078e0205 */
[----:B------:R-:W-:Y:S02]  /*26ee0*/  VIADD R5, R0, 0x20 ;  /* 0x0000002000057836 */ /* 0x000fe40000000000 */
[----:B--2---:R-:W-:Y:S02]  /*26ef0*/  IMAD R2, R6, R8, RZ ;  /* 0x0000000806027224 */ /* 0x004fe400078e02ff */
[----:B------:R-:W1:Y:S03]  /*26f00*/  SHFL.IDX PT, R6, R3, RZ, 0x1c1f ;  /* 0x001c1fff03067589 */ /* 0x000e6600000e0000 */
[----:B------:R-:W-:-:S13]  /*26f10*/  ISETP.GE.AND P4, PT, R0, R2, PT ;  /* 0x000000020000720c */ /* 0x000fda0003f86270 */
[----:B0-----:R-:W-:-:S05]  /*26f20*/  @!P4 IADD3 R7, P3, R10, R7, RZ ;  /* 0x000000070a07c210 */ /* 0x001fca0007f7e0ff */
[----:B-1----:R-:W-:Y:S01]  /*26f30*/  @!P4 IMAD.X R6, RZ, RZ, R6, P3 ;  /* 0x000000ffff06c224 */ /* 0x002fe200018e0606 */
[----:B------:R-:W-:Y:S02]  /*26f40*/  ISETP.GE.AND P3, PT, R5, R2, PT ;  /* 0x000000020500720c */ /* 0x000fe40003f66270 */
[----:B------:R-:W0:Y:S02]  /*26f50*/  SHFL.IDX PT, R5, R4, 0x1, 0x1c1f ;  /* 0x003c1f0004057f89 */ /* 0x000e2400000e0000 */
[----:B------:R-:W-:-:S04]  /*26f60*/  @!P4 LOP3.LUT R7, R7, R6, RZ, 0x3c, !PT ;  /* 0x000000060707c212 */ /* 0x000fc800078e3cff */
[----:B------:R-:W-:-:S04]  /*26f70*/  @!P4 LOP3.LUT R6, R7, R6, RZ, 0x3c, !PT ;  /* 0x000000060706c212 */ /* 0x000fc800078e3cff */
[----:B------:R-:W-:-:S05]  /*26f80*/  @!P4 LOP3.LUT R7, R7, R6, RZ, 0x3c, !PT ;  /* 0x000000060707c212 */ /* 0x000fca00078e3cff */
[----:B-----5:R-:W-:Y:S04]  /*26f90*/  @!P4 LDGSTS.E.BYPASS.LTC128B.128 [R9+0x14400], desc[UR54][R6.64], !P0 ;  /* 0x144000000609cfae */ /* 0x020fe8000c101d76 */
[----:B------:R-:W-:Y:S04]  /*26fa0*/  @!P4 LDGSTS.E.BYPASS.LTC128B.128 [R9+0x16400], desc[UR54][R6.64+0x40], !P1 ;  /* 0x164000400609cfae */ /* 0x000fe8000c901d76 */
[----:B------:R1:W-:Y:S01]  /*26fb0*/  @!P4 LDGSTS.E.BYPASS.LTC128B.128 [R9+0x18400], desc[UR54][R6.64+0x80], !P2 ;  /* 0x184000800609cfae */ /* 0x0003e2000d101d76 */
[----:B0-----:R-:W-:-:S03]  /*26fc0*/  @!P3 IADD3 R5, P4, R10, R5, RZ ;  /* 0x000000050a05b210 */ /* 0x001fc60007f9e0ff */
[----:B-1----:R-:W0:Y:S02]  /*26fd0*/  SHFL.IDX PT, R6, R3, 0x1, 0x1c1f ;  /* 0x003c1f0003067f89 */ /* 0x002e2400000e0000 */
[----:B0-----:R-:W-:-:S05]  /*26fe0*/  @!P3 IADD3.X R6, RZ, R6, RZ, P4, !PT ;  /* 0x00000006ff06b210 */ /* 0x001fca00027fe4ff */
[----:B------:R-:W-:Y:S02]  /*26ff0*/  @!P3 IMAD.MOV.U32 R7, RZ, RZ, R6 ;  /* 0x000000ffff07b224 */ /* 0x000fe400078e0006 */
[----:B------:R-:W-:Y:S02]  /*27000*/  @!P3 IMAD.MOV.U32 R6, RZ, RZ, R5 ;  /* 0x000000ffff06b224 */ /* 0x000fe400078e0005 */
[----:B------:R-:W-:-:S03]  /*27010*/  VIADD R5, R0, 0x40 ;  /* 0x0000004000057836 */ /* 0x000fc60000000000 */
[----:B------:R-:W-:Y:S04]  /*27020*/  @!P3 LDGSTS.E.BYPASS.LTC128B.128 [R9+0x14c00], desc[UR54][R6.64], !P0 ;  /* 0x14c000000609bfae */ /* 0x000fe8000c101d76 */
[----:B------:R-:W-:Y:S04]  /*27030*/  @!P3 LDGSTS.E.BYPASS.LTC128B.128 [R9+0x16c00], desc[UR54][R6.64+0x40], !P1 ;  /* 0x16c000400609bfae */ /* 0x000fe8000c901d76 */
[----:B------:R0:W-:Y:S01]  /*27040*/  @!P3 LDGSTS.E.BYPASS.LTC128B.128 [R9+0x18c00], desc[UR54][R6.64+0x80], !P2 ;  /* 0x18c000800609bfae */ /* 0x0001e2000d101d76 */
[----:B------:R-:W-:-:S03]  /*27050*/  ISETP.GE.AND P3, PT, R5, R2, PT ;  /* 0x000000020500720c */ /* 0x000fc60003f66270 */
[----:B------:R-:W1:Y:S04]  /*27060*/  SHFL.IDX PT, R5, R4, 0x2, 0x1c1f ;  /* 0x005c1f0004057f89 */ /* 0x000e6800000e0000 */
[----:B0-----:R-:W0:Y:S06]  /*27070*/  SHFL.IDX PT, R6, R3, 0x2, 0x1c1f ;  /* 0x005c1f0003067f89 */ /* 0x001e2c00000e0000 */
[----:B-1----:R-:W-:-:S05]  /*27080*/  @!P3 IADD3 R5, P4, R10, R5, RZ ;  /* 0x000000050a05b210 */ /* 0x002fca0007f9e0ff */
[----:B0-----:R-:W-:-:S05]  /*27090*/  @!P3 IMAD.X R6, RZ, RZ, R6, P4 ;  /* 0x000000ffff06b224 */ /* 0x001fca00020e0606 */
[----:B------:R-:W-:Y:S01]  /*270a0*/  @!P3 MOV R7, R6 ;  /* 0x000000060007b202 */ /* 0x000fe20000000f00 */
[----:B------:R-:W-:Y:S02]  /*270b0*/  @!P3 IMAD.MOV.U32 R6, RZ, RZ, R5 ;  /* 0x000000ffff06b224 */ /* 0x000fe400078e0005 */
[----:B------:R1:W2:Y:S04]  /*270c0*/  SHFL.IDX PT, R5, R3, 0x3, 0x1c1f ;  /* 0x007c1f0003057f89 */ /* 0x0002a800000e0000 */
[----:B------:R1:W-:Y:S04]  /*270d0*/  @!P3 LDGSTS.E.BYPASS.LTC128B.128 [R9+0x15400], desc[UR54][R6.64], !P0 ;  /* 0x154000000609bfae */ /* 0x0003e8000c101d76 */
[----:B------:R1:W-:Y:S04]  /*270e0*/  @!P3 LDGSTS.E.BYPASS.LTC128B.128 [R9+0x17400], desc[UR54][R6.64+0x40], !P1 ;  /* 0x174000400609bfae */ /* 0x0003e8000c901d76 */
[----:B------:R1:W-:Y:S04]  /*270f0*/  @!P3 LDGSTS.E.BYPASS.LTC128B.128 [R9+0x19400], desc[UR54][R6.64+0x80], !P2 ;  /* 0x194000800609bfae */ /* 0x0003e8000d101d76 */
[----:B------:R1:W3:Y:S02]  /*27100*/  SHFL.IDX PT, R3, R4, 0x3, 0x1c1f ;  /* 0x007c1f0004037f89 */ /* 0x0002e400000e0000 */
.L_x_812:
[----:B------:R-:W-:Y:S01]  /*27110*/  VIADD R0, R0, 0x60 ;  /* 0x0000006000007836 */ /* 0x000fe20000000000 */
[----:B------:R-:W-:Y:S04]  /*27120*/  BSSY B0, `(.L_x_601) ;  /* 0x000000b000007945 */ /* 0x000fe80003800000 */
[----:B------:R-:W-:-:S13]  /*27130*/  ISETP.GE.AND P3, PT, R0, R2, PT ;  /* 0x000000020000720c */ /* 0x000fda0003f66270 */
[----:B------:R-:W-:Y:S05]  /*27140*/  @P3 BRA `(.L_x_602) ;  /* 0x0000000000203947 */ /* 0x000fea0003800000 */
[----:B---3--:R-:W-:-:S05]  /*27150*/  IADD3 R2, P3, R10, R3, RZ ;  /* 0x000000030a027210 */ /* 0x008fca0007f7e0ff */
[----:B-12---:R-:W-:-:S05]  /*27160*/  IMAD.X R3, RZ, RZ, R5, P3 ;  /* 0x000000ffff037224 */ /* 0x006fca00018e0605 */
[----:B------:R-:W-:Y:S01]  /*27170*/  @!PT LDS RZ, [RZ] ;  /* 0x00000000fffff984 */ /* 0x000fe20000000800 */
[----:B------:R-:W-:Y:S01]  /*27180*/  @!PT LDS RZ, [RZ] ;  /* 0x00000000fffff984 */ /* 0x000fe20000000800 */
[----:B------:R-:W-:Y:S01]  /*27190*/  @!PT LDS RZ, [RZ] ;  /* 0x00000000fffff984 */ /* 0x000fe20000000800 */
[----:B------:R4:W-:Y:S04]  /*271a0*/  LDGSTS.E.BYPASS.LTC128B.128 [R9+0x15c00], desc[UR54][R2.64], !P0 ;  /* 0x15c0000002097fae */ /* 0x0009e8000c101d76 */
[----:B------:R4:W-:Y:S04]  /*271b0*/  LDGSTS.E.BYPASS.LTC128B.128 [R9+0x17c00], desc[UR54][R2.64+0x40], !P1 ;  /* 0x17c0004002097fae */ /* 0x0009e8000c901d76 */
[----:B------:R4:W-:Y:S02]  /*271c0*/  LDGSTS.E.BYPASS.LTC128B.128 [R9+0x19c00], desc[UR54][R2.64+0x80], !P2 ;  /* 0x19c0008002097fae */ /* 0x0009e4000d101d76 */
.L_x_602:
[----:B------:R-:W-:Y:S05]  /*271d0*/  BSYNC B0 ;  /* 0x0000000000007941 */ /* 0x000fea0003800000 */
.L_x_601:
[----:B------:R-:W-:Y:S01]  /*271e0*/  NOP ;  /* 0x0000000000007918 */ /* 0x000fe20000000000 */
[----:B------:R-:W-:-:S13]  /*271f0*/  PLOP3.LUT P0, PT, PT, PT, PT, 0x80, 0x0 ;  /* 0x000000000000781c */ /* 0x000fda0003f0f070 */
.L_x_603:
[----:B------:R-:W-:Y:S02]  /*27200*/  PLOP3.LUT P1, PT, P1, P0, PT, 0xa2, 0x0 ;  /* 0x000000000000781c */ /* 0x000fe40000f21472 */
[----:B------:R-:W-:-:S08]  /*27210*/  @P0 R2UR P1, UR4, R18 ;  /* 0x00000000120402ca */ /* 0x000fd00000020000 */
[----:B------:R-:W-:-:S05]  /*27220*/  @P0 PLOP3.LUT P0, PT, P1, PT, PT, 0x80, 0x0 ;  /* 0x000000000000081c */ /* 0x000fca0000f0f070 */
[----:B------:R-:W-:Y:S01]  /*27230*/  @!P1 SYNCS.ARRIVE.TRANS64.RED.A0T1 RZ, [UR4+0x29800], RZ ;  /* 0x029800ffffff99a7 */ /* 0x000fe20008200404 */
[----:B------:R-:W-:Y:S07]  /*27240*/  @!P1 ARRIVES.LDGSTSBAR.64.TRANSCNT [UR4+0x29800] ;  /* 0x02980000ff0099b0 */ /* 0x000fee0008000a84 */
[----:B------:R-:W-:Y:S05]  /*27250*/  @P0 BRA.U.ANY `(.L_x_603) ;  /* 0xfffffffd00e80947 */ /* 0x000fea000393ffff */
[----:B----4-:R-:W4:Y:S02]  /*27260*/  LDL.LU R2, [R1+0x5c] ;  /* 0x00005c0001027983 */ /* 0x010f240000300800 */
[----:B----4-:R-:W-:-:S05]  /*27270*/  VIADD R2, R2, 0x1 ;  /* 0x0000000102027836 */ /* 0x010fca0000000000 */
[----:B------:R4:W-:Y:S01]  /*27280*/  STL [R1+0x5c], R2 ;  /* 0x00005c0201007387 */ /* 0x0009e20000100800 */
[----:B------:R-:W-:-:S04]  /*27290*/  LEA.HI R0, R2, R2, RZ, 0x1 ;  /* 0x0000000202007211 */ /* 0x000fc800078f08ff */
[----:B------:R-:W-:-:S04]  /*272a0*/  LOP3.LUT R0, R0, 0xfffffffe, RZ, 0xc0, !PT ;  /* 0xfffffffe00007812 */ /* 0x000fc800078ec0ff */
[----:B------:R-:W-:-:S04]  /*272b0*/  IADD3 R0, R2, -R0, RZ ;  /* 0x8000000002007210 */ /* 0x000fc80007ffe0ff */
[----:B------:R-:W-:Y:S01]  /*272c0*/  SHF.L.U32 R0, R0, 0x1f, RZ ;  /* 0x0000001f00007819 */ /* 0x000fe200000006ff */
[----:B------:R-:W-:Y:S01]  /*272d0*/  NOP ;  /* 0x0000000000007918 */ /* 0x000fe20000000000 */
[----:B------:R4:W-:Y:S01]  /*272e0*/  SYNCS.ARRIVE.TRANS64.A1T0 RZ, [R18+URZ+0x29800], RZ ;  /* 0x029800ff12ff79a7 */ /* 0x0009e2000810003f */
[----:B------:R-:W-:Y:S01]  /*272f0*/  BSSY B0, `(.L_x_604) ;  /* 0x0000003000007945 */ /* 0x000fe20003800000 */
[----:B------:R-:W5:Y:S03]  /*27300*/  SYNCS.PHASECHK.TRANS64.TRYWAIT P0, [R18+URZ+0x29820], R0 ;  /* 0x02982000120075a7 */ /* 0x000f66000800017f */
[----:B----45:R-:W-:Y:S05]  /*27310*/  @!P0 BRA `(.L_x_605) ;  /* 0x0000006400148947 */ /* 0x030fea0003800000 */
.L_x_813:
[----:B------:R-:W-:Y:S05]  /*27320*/  BSYNC B0 ;  /* 0x0000000000007941 */ /* 0x000fea0003800000 */
.L_x_604:
[----:B------:R-:W5:Y:S04]  /*27330*/  LDL.LU R2, [R1+0x48] ;  /* 0x0000480001027983 */ /* 0x000f680000300800 */
[----:B-1-3--:R-:W3:Y:S01]  /*27340*/  LDL R3, [R1+0x20] ;  /* 0x0000200001037983 */ /* 0x00aee20000100800 */
[----:B-----5:R-:W-:-:S05]  /*27350*/  VIADD R2, R2, 0xfffffffe ;  /* 0xfffffffe02027836 */ /* 0x020fca0000000000 */
[----:B---3--:R-:W-:-:S13]  /*27360*/  ISETP.GE.AND P0, PT, R2, R3, PT ;  /* 0x000000030200720c */ /* 0x008fda0003f06270 */
[----:B------:R-:W-:Y:S05]  /*27370*/  @!P0 BRA `(.L_x_606) ;  /* 0x0000000c00f88947 */ /* 0x000fea0003800000 */
[----:B------:R1:W5:Y:S01]  /*27380*/  LDL.LU R3, [R1+0x18] ;  /* 0x0000180001037983 */ /* 0x0003620000300800 */
[----:B----4-:R-:W-:-:S07]  /*27390*/  IMAD.MOV.U32 R0, RZ, RZ, R19 ;  /* 0x000000ffff007224 */ /* 0x010fce00078e0013 */
.L_x_628:
[----:B------:R-:W3:Y:S01]  /*273a0*/  LDL R4, [R1+0x10] ;  /* 0x0000100001047983 */ /* 0x000ee20000100800 */
[----:B------:R-:W-:Y:S01]  /*273b0*/  VIADD R19, R0, 0x1 ;  /* 0x0000000100137836 */ /* 0x000fe20000000000 */
[----:B------:R-:W-:Y:S05]  /*273c0*/  YIELD ;  /* 0x0000000000007946 */ /* 0x000fea0003800000 */
[C---:B------:R-:W-:Y:S01]  /*273d0*/  ISETP.NE.AND P0, PT, R19.reuse, 0x2, PT ;  /* 0x000000021300780c */ /* 0x040fe20003f05270 */
[----:B------:R-:W-:Y:S03]  /*273e0*/  BSSY B0, `(.L_x_607) ;  /* 0x0000089000007945 */ /* 0x000fe60003800000 */
[----:B------:R-:W-:-:S02]  /*273f0*/  SEL R19, R19, RZ, P0 ;  /* 0x000000ff13137207 */ /* 0x000fc40000000000 */
[----:B---3--:R-:W-:Y:S02]  /*27400*/  LOP3.LUT P1, RZ, R4, 0x1, RZ, 0xc0, !PT ;  /* 0x0000000104ff7812 */ /* 0x008fe4000782c0ff */
[----:B------:R-:W-:-:S04]  /*27410*/  SEL R4, RZ, 0x1, P0 ;  /* 0x00000001ff047807 */ /* 0x000fc80000000000 */
[----:B0-2--5:R-:W-:-:S05]  /*27420*/  LOP3.LUT R9, R3, R4, RZ, 0x3c, !PT ;  /* 0x0000000403097212 */ /* 0x025fca00078e3cff */
[----:B------:R0:W-:Y:S02]  /*27430*/  STL [R1+0x18], R9 ;  /* 0x0000180901007387 */ /* 0x0001e40000100800 */
[----:B------:R-:W-:Y:S05]  /*27440*/  @!P1 BRA `(.L_x_608) ;  /* 0x0000000800089947 */ /* 0x000fea0003800000 */
[----:B------:R-:W-:Y:S01]  /*27450*/  ULDC.64 UR4, c[0x0][0x418] ;  /* 0x0001060000047ab9 */ /* 0x000fe20000000a00 */
[----:B------:R-:W-:Y:S01]  /*27460*/  IMAD.MOV.U32 R8, RZ, RZ, R2 ;  /* 0x000000ffff087224 */ /* 0x000fe200078e0002 */
[----:B------:R-:W-:-:S04]  /*27470*/  ISETP.NE.U32.AND P0, PT, RZ, UR4, PT ;  /* 0x00000004ff007c0c */ /* 0x000fc8000bf05070 */
[----:B------:R-:W-:-:S13]  /*27480*/  ISETP.NE.AND.EX P0, PT, RZ, UR5, PT, P0 ;  /* 0x00000005ff007c0c */ /* 0x000fda000bf05300 */
[----:B------:R-:W-:Y:S05]  /*27490*/  @!P0 BRA `(.L_x_609) ;  /* 0x00000000004c8947 */ /* 0x000fea0003800000 */
[----:B------:R-:W3:Y:S01]  /*274a0*/  LDL R11, [R1+0x24] ;  /* 0x00002400010b7983 */ /* 0x000ee20000100800 */
[----:B------:R-:W4:Y:S01]  /*274b0*/  LDC R7, c[0x0][0x43c] ;  /* 0x00010f00ff077b82 */ /* 0x000f220000000800 */
[----:B------:R-:W-:Y:S02]  /*274c0*/  ULDC.64 UR6, c[0x0][0x428] ;  /* 0x00010a0000067ab9 */ /* 0x000fe40000000a00 */
[----:B------:R-:W3:Y:S01]  /*274d0*/  LDL R10, [R1+0x8] ;  /* 0x00000800010a7983 */ /* 0x000ee20000100800 */
[----:B----4-:R-:W-:-:S13]  /*274e0*/  ISETP.NE.AND P0, PT, R7, 0x1, PT ;  /* 0x000000010700780c */ /* 0x010fda0003f05270 */
[----:B--2---:R-:W2:Y:S02]  /*274f0*/  @P0 LDC.64 R4, c[0x0][0x440] ;  /* 0x00011000ff040b82 */ /* 0x004ea40000000a00 */
[----:B--2---:R-:W-:Y:S01]  /*27500*/  @P0 IMAD.HI.U32 R6, R2, R4, RZ ;  /* 0x0000000402060227 */ /* 0x004fe200078e00ff */
[----:B------:R-:W-:-:S04]  /*27510*/  MOV R4, R2 ;  /* 0x0000000200047202 */ /* 0x000fc80000000f00 */
[----:B------:R-:W-:-:S04]  /*27520*/  @P0 SHF.R.U32.HI R4, RZ, R5, R6 ;  /* 0x00000005ff040219 */ /* 0x000fc80000011606 */
[--C-:B------:R-:W-:Y:S01]  /*27530*/  SHF.R.S32.HI R5, RZ, 0x1f, R4.reuse ;  /* 0x0000001fff057819 */ /* 0x100fe20000011404 */
[----:B------:R-:W-:-:S04]  /*27540*/  IMAD.MOV R8, RZ, RZ, -R4 ;  /* 0x000000ffff087224 */ /* 0x000fc800078e0a04 */
[----:B------:R-:W-:Y:S02]  /*27550*/  IMAD R8, R7, R8, R2 ;  /* 0x0000000807087224 */ /* 0x000fe400078e0202 */
[----:B---3--:R-:W-:-:S04]  /*27560*/  IMAD R6, R11, UR6, RZ ;  /* 0x000000060b067c24 */ /* 0x008fc8000f8e02ff */
[C---:B------:R-:W-:Y:S02]  /*27570*/  IMAD R6, R10.reuse, UR7, R6 ;  /* 0x000000070a067c24 */ /* 0x040fe4000f8e0206 */
[----:B------:R-:W-:-:S04]  /*27580*/  IMAD.WIDE.U32 R4, R10, UR6, R4 ;  /* 0x000000060a047c25 */ /* 0x000fc8000f8e0004 */
[----:B------:R-:W-:Y:S01]  /*27590*/  IMAD.IADD R5, R6, 0x1, R5 ;  /* 0x0000000106057824 */ /* 0x000fe200078e0205 */
[----:B------:R-:W-:-:S04]  /*275a0*/  LEA R6, P0, R4, UR4, 0x2 ;  /* 0x0000000404067c11 */ /* 0x000fc8000f8010ff */
[----:B------:R-:W-:-:S05]  /*275b0*/  LEA.HI.X R7, R4, UR5, R5, 0x2, P0 ;  /* 0x0000000504077c11 */ /* 0x000fca00080f1405 */
[----:B------:R3:W5:Y:S04]  /*275c0*/  LDG.E R17, desc[UR54][R6.64] ;  /* 0x0000003606117981 */ /* 0x000768000c1e1900 */
.L_x_609:
[----:B------:R-:W3:Y:S01]  /*275d0*/  S2R R4, SR_TID.X ;  /* 0x0000000000047919 */ /* 0x000ee20000002100 */
[----:B--2---:R-:W-:Y:S01]  /*275e0*/  IMAD R5, R19, 0x8, R18 ;  /* 0x0000000813057824 */ /* 0x004fe200078e0212 */
[----:B------:R-:W-:Y:S01]  /*275f0*/  BSSY B1, `(.L_x_610) ;  /* 0x0000006000017945 */ /* 0x000fe20003800000 */
[----:B---3--:R-:W-:Y:S02]  /*27600*/  LOP3.LUT R6, R4, 0x7f, RZ, 0xc0, !PT ;  /* 0x0000007f04067812 */ /* 0x008fe400078ec0ff */
[----:B------:R-:W-:Y:S02]  /*27610*/  SHF.L.U32 R4, R9, 0x1f, RZ ;  /* 0x0000001f09047819 */ /* 0x000fe400000006ff */
[----:B------:R-:W-:Y:S02]  /*27620*/  ISETP.NE.AND P1, PT, R6, RZ, PT ;  /* 0x000000ff0600720c */ /* 0x000fe40003f25270 */
[----:B------:R-:W2:Y:S02]  /*27630*/  SYNCS.PHASECHK.TRANS64.TRYWAIT P0, [R5+URZ+0x29880], R4 ;  /* 0x02988004050075a7 */ /* 0x000ea4000800017f */
[----:B--2---:R-:W-:Y:S09]  /*27640*/  @!P0 BRA `(.L_x_611) ;  /* 0x00000060005c8947 */ /* 0x004ff20003800000 */
.L_x_814:
[----:B------:R-:W-:Y:S05]  /*27650*/  BSYNC B1 ;  /* 0x0000000000017941 */ /* 0x000fea0003800000 */
.L_x_610:
        /* <DEDUP_REMOVED lines=9> */
.L_x_613:
[----:B------:R-:W-:Y:S05]  /*276f0*/  BSYNC B1 ;  /* 0x0000000000017941 */ /* 0x000fea0003800000 */
.L_x_612:
[----:B------:R-:W3:Y:S01]  /*27700*/  LDL R6, [R1+0x28] ;  /* 0x0000280001067983 */ /* 0x000ee20000100800 */
[----:B------:R-:W-:Y:S01]  /*27710*/  MOV R10, RZ ;  /* 0x000000ff000a7202 */ /* 0x000fe20000000f00 */
[----:B------:R-:W-:Y:S01]  /*27720*/  IMAD R7, R19, 0x5000, R18 ;  /* 0x0000500013077824 */ /* 0x000fe200078e0212 */
[----:B------:R-:W-:Y:S01]  /*27730*/  UIADD3 UR4, UP0, UR40, 0x470, URZ ;  /* 0x0000047028047890 */ /* 0x000fe2000ff1e03f */
[----:B------:R-:W-:Y:S01]  /*27740*/  PLOP3.LUT P0, PT, PT, PT, PT, 0x80, 0x0 ;  /* 0x000000000000781c */ /* 0x000fe20003f0f070 */
[----:B------:R-:W-:Y:S01]  /*27750*/  UMOV UR6, 0x0 ;  /* 0x0000000000067882 */ /* 0x000fe20000000000 */
[----:B------:R-:W-:Y:S01]  /*27760*/  R2UR UR10, R10 ;  /* 0x000000000a0a72ca */ /* 0x000fe200000e0000 */
[----:B------:R-:W-:Y:S01]  /*27770*/  VIADD R7, R7, 0xa400 ;  /* 0x0000a40007077836 */ /* 0x000fe20000000000 */
[----:B------:R-:W-:Y:S01]  /*27780*/  UIADD3.X UR5, URZ, UR41, URZ, UP0, !UPT ;  /* 0x000000293f057290 */ /* 0x000fe200087fe43f */
[----:B------:R-:W-:Y:S01]  /*27790*/  UMOV UR7, 0x14f00000 ;  /* 0x14f0000000077882 */ /* 0x000fe20000000000 */
[----:B---3--:R-:W-:-:S02]  /*277a0*/  IMAD R6, R8, 0xa0, R6 ;  /* 0x000000a008067824 */ /* 0x008fc400078e0206 */
[----:B------:R-:W-:-:S09]  /*277b0*/  VIADD R8, R5, 0x29870 ;  /* 0x0002987005087836 */ /* 0x000fd20000000000 */
.L_x_614:
[----:B------:R-:W-:-:S13]  /*277c0*/  @P0 ELECT P2, URZ, PT ;  /* 0x00000000003f082f */ /* 0x000fda0003840000 */
[----:B-----5:R-:W-:Y:S02]  /*277d0*/  @P2 R2UR UR13, R17 ;  /* 0x00000000110d22ca */ /* 0x020fe400000e0000 */
[----:B------:R-:W-:Y:S02]  /*277e0*/  @P2 R2UR UR12, R16 ;  /* 0x00000000100c22ca */ /* 0x000fe400000e0000 */
[----:B------:R-:W-:Y:S02]  /*277f0*/  @P2 R2UR UR11, R6 ;  /* 0x00000000060b22ca */ /* 0x000fe400000e0000 */
[----:B------:R-:W-:Y:S02]  /*27800*/  @P2 R2UR UR9, R8 ;  /* 0x00000000080922ca */ /* 0x000fe400000e0000 */
[----:B------:R-:W-:Y:S02]  /*27810*/  @P2 R2UR UR8, R7 ;  /* 0x00000000070822ca */ /* 0x000fe400000e0000 */
[----:B------:R-:W-:-:S02]  /*27820*/  @P2 PLOP3.LUT P0, PT, P2, PT, PT, 0x8, 0x0 ;  /* 0x000000000000281c */ /* 0x000fc4000170e170 */
[----:B------:R-:W-:-:S09]  /*27830*/  PLOP3.LUT P2, PT, PT, PT, PT, 0x8, 0x0 ;  /* 0x000000000000781c */ /* 0x000fd20003f4e170 */
[----:B------:R3:W-:Y:S02]  /*27840*/  UTMALDG.4D [UR8], [UR4], desc[UR6] ;  /* 0x00000608040075b4 */ /* 0x0007e40008019000 */
[----:B---3--:R-:W-:Y:S05]  /*27850*/  @P0 BRA.U.ANY `(.L_x_614) ;  /* 0xfffffffd00d80947 */ /* 0x008fea000393ffff */
[----:B------:R-:W3:Y:S01]  /*27860*/  SYNCS.PHASECHK.TRANS64.TRYWAIT P0, [R5+URZ+0x29840], R4 ;  /* 0x02984004050075a7 */ /* 0x000ee2000800017f */
[----:B------:R-:W-:Y:S04]  /*27870*/  BSSY B1, `(.L_x_615) ;  /* 0x0000002000017945 */ /* 0x000fe80003800000 */
[----:B---3--:R-:W-:Y:S05]  /*27880*/  @!P0 BRA `(.L_x_616) ;  /* 0x0000005c00e08947 */ /* 0x008fea0003800000 */
.L_x_815:
[----:B------:R-:W-:Y:S05]  /*27890*/  BSYNC B1 ;  /* 0x0000000000017941 */ /* 0x000fea0003800000 */
.L_x_615:
[----:B------:R-:W-:Y:S01]  /*278a0*/  BSSY B1, `(.L_x_617) ;  /* 0x000000b000017945 */ /* 0x000fe20003800000 */
[----:B------:R-:W-:Y:S02]  /*278b0*/  IMAD.MOV.U32 R8, RZ, RZ, 0x0 ;  /* 0x00000000ff087424 */ /* 0x000fe400078e00ff */
[----:B0-----:R-:W-:Y:S01]  /*278c0*/  IMAD.MOV.U32 R9, RZ, RZ, 0x14f00000 ;  /* 0x14f00000ff097424 */ /* 0x001fe200078e00ff */
[----:B------:R-:W-:Y:S06]  /*278d0*/  @P1 BRA `(.L_x_618) ;  /* 0x00000000001c1947 */ /* 0x000fec0003800000 */
[----:B------:R-:W0:Y:S01]  /*278e0*/  S2R R7, SR_TID.X ;  /* 0x0000000000077919 */ /* 0x000e220000002100 */
[----:B--23--:R-:W-:-:S04]  /*278f0*/  MOV R4, 0x7800 ;  /* 0x0000780000047802 */ /* 0x00cfc80000000f00 */
[----:B------:R4:W-:Y:S01]  /*27900*/  SYNCS.ARRIVE.TRANS64 RZ, [R5+URZ+0x29830], R4 ;  /* 0x0298300405ff79a7 */ /* 0x0009e2000800003f */
[----:B0-----:R-:W-:-:S04]  /*27910*/  LOP3.LUT R7, R7, 0x1f, RZ, 0xc0, !PT ;  /* 0x0000001f07077812 */ /* 0x001fc800078ec0ff */
[----:B------:R-:W-:-:S13]  /*27920*/  ISETP.NE.AND P0, PT, R7, RZ, PT ;  /* 0x000000ff0700720c */ /* 0x000fda0003f05270 */
[----:B----4-:R-:W-:Y:S05]  /*27930*/  @!P0 BRA `(.L_x_618) ;  /* 0x0000000000048947 */ /* 0x010fea0003800000 */
[----:B------:R-:W-:Y:S01]  /*27940*/  BPT.TRAP 0x1 ;  /* 0x000000040000795c */ /* 0x000fe20000300000 */
.L_x_618:
[----:B------:R-:W-:Y:S05]  /*27950*/  BSYNC B1 ;  /* 0x0000000000017941 */ /* 0x000fea0003800000 */
.L_x_617:
        /* <DEDUP_REMOVED lines=9> */
.L_x_619:
        /* <DEDUP_REMOVED lines=15> */
.L_x_620:
        /* <DEDUP_REMOVED lines=15> */
.L_x_621:
        /* <DEDUP_REMOVED lines=10> */
.L_x_608:
[----:B------:R-:W-:Y:S05]  /*27c70*/  BSYNC B0 ;  /* 0x0000000000007941 */ /* 0x000fea0003800000 */
.L_x_607:
[----:B------:R-:W-:-:S06]  /*27c80*/  UISETP.NE.AND UP0, UPT, UR37, 0x3, UPT ;  /* 0x000000032500788c */ /* 0x000fcc000bf05270 */
[----:B------:R-:W-:-:S13]  /*27c90*/  PLOP3.LUT P0, PT, PT, PT, UP0, 0x80, 0x0 ;  /* 0x000000000000781c */ /* 0x000fda0003f0f008 */
[----:B------:R-:W-:Y:S05]  /*27ca0*/  @!P0 BRA `(.L_x_622) ;  /* 0x0000000000048947 */ /* 0x000fea0003800000 */
[----:B------:R-:W-:Y:S01]  /*27cb0*/  BPT.TRAP 0x1 ;  /* 0x000000040000795c */ /* 0x000fe20000300000 */
.L_x_622:
[----:B------:R-:W-:Y:S01]  /*27cc0*/  MOV R4, UR39 ;  /* 0x0000002700047c02 */ /* 0x000fe20008000f00 */
[----:B------:R-:W-:Y:S01]  /*27cd0*/  IMAD R20, R0, 0x8, R18 ;  /* 0x0000000800147824 */ /* 0x000fe200078e0212 */
[----:B------:R-:W-:Y:S02]  /*27ce0*/  BSSY B0, `(.L_x_623) ;  /* 0x0000006000007945 */ /* 0x000fe40003800000 */
[----:B------:R-:W-:Y:S02]  /*27cf0*/  ISETP.NE.AND P1, PT, R4, 0x3, PT ;  /* 0x000000030400780c */ /* 0x000fe40003f25270 */
[----:B------:R-:W-:-:S04]  /*27d00*/  LOP3.LUT R4, R3, 0x1, RZ, 0x3c, !PT ;  /* 0x0000000103047812 */ /* 0x000fc800078e3cff */
[----:B------:R-:W-:-:S04]  /*27d10*/  SHF.L.U32 R4, R4, 0x1f, RZ ;  /* 0x0000001f04047819 */ /* 0x000fc800000006ff */
[----:B------:R-:W3:Y:S02]  /*27d20*/  SYNCS.PHASECHK.TRANS64.TRYWAIT P0, [R20+URZ+0x29870], R4 ;  /* 0x02987004140075a7 */ /* 0x000ee4000800017f */
[----:B---3--:R-:W-:Y:S05]  /*27d30*/  @!P0 BRA `(.L_x_624) ;  /* 0x0000005800c88947 */ /* 0x008fea0003800000 */
.L_x_816:
[----:B------:R-:W-:Y:S05]  /*27d40*/  BSYNC B0 ;  /* 0x0000000000007941 */ /* 0x000fea0003800000 */
.L_x_623:
[----:B------:R-:W-:Y:S05]  /*27d50*/  @!P1 BRA `(.L_x_625) ;  /* 0x0000000000049947 */ /* 0x000fea0003800000 */
[----:B------:R-:W-:Y:S01]  /*27d60*/  BPT.TRAP 0x1 ;  /* 0x000000040000795c */ /* 0x000fe20000300000 */
.L_x_625:
[----:B------:R-:W-:Y:S01]  /*27d70*/  SHF.L.U32 R3, R3, 0x1f, RZ ;  /* 0x0000001f03037819 */ /* 0x000fe200000006ff */
[----:B------:R-:W-:-:S03]  /*27d80*/  IMAD R12, R0, 0x5000, RZ ;  /* 0x00005000000c7824 */ /* 0x000fc600078e02ff */
[----:B------:R-:W4:Y:S02]  /*27d90*/  SYNCS.PHASECHK.TRANS64.TRYWAIT P0, [R20+URZ+0x29860], R3 ;  /* 0x02986003140075a7 */ /* 0x000f24000800017f */
[----:B----4-:R-:W-:Y:S05]  /*27da0*/  @!P0 BRA `(.L_x_626) ;  /* 0x0000005800c08947 */ /* 0x010fea0003800000 */
.L_x_817:
[----:B------:R-:W5:Y:S04]  /*27db0*/  LDL R0, [R1+0x30] ;  /* 0x0000300001007983 */ /* 0x000f680000100800 */
[----:B------:R-:W4:Y:S04]  /*27dc0*/  LDL R14, [R1+0x34] ;  /* 0x00003400010e7983 */ /* 0x000f280000100800 */
[----:B------:R-:W2:Y:S01]  /*27dd0*/  LDL R13, [R1+0x2c] ;  /* 0x00002c00010d7983 */ /* 0x000ea20000100800 */
[----:B------:R-:W-:Y:S05]  /*27de0*/  WARPSYNC.ALL ;  /* 0x0000000000007948 */ /* 0x000fea0003800000 */
[----:B-----5:R-:W-:-:S05]  /*27df0*/  LOP3.LUT R0, R12, R0, RZ, 0xfc, !PT ;  /* 0x000000000c007212 */ /* 0x020fca00078efcff */
[----:B------:R-:W-:Y:S01]  /*27e00*/  IMAD.IADD R0, R18, 0x1, R0 ;  /* 0x0000000112007824 */ /* 0x000fe200078e0200 */
[----:B--2---:R-:W-:-:S03]  /*27e10*/  LOP3.LUT R21, R12, R13, RZ, 0xfc, !PT ;  /* 0x0000000d0c157212 */ /* 0x004fc600078efcff */
[----:B----4-:R-:W-:Y:S01]  /*27e20*/  IMAD.IADD R3, R14, 0x1, R0 ;  /* 0x000000010e037824 */ /* 0x010fe200078e0200 */
[----:B---3--:R-:W2:Y:S01]  /*27e30*/  LDSM.16.MT88.4 R4, [R0+0xa400] ;  /* 0x00a400000004783b */ /* 0x008ea20000004200 */
[----:B------:R-:W-:Y:S01]  /*27e40*/  IMAD.IADD R21, R18, 0x1, R21 ;  /* 0x0000000112157824 */ /* 0x000fe200078e0215 */
[C-C-:B--2---:R-:W-:Y:S02]  /*27e50*/  PRMT R8, R4.reuse, 0x6420, R5.reuse ;  /* 0x0000642004087816 */ /* 0x144fe40000000005 */
[----:B0-----:R-:W-:Y:S02]  /*27e60*/  PRMT R9, R4, 0x7531, R5 ;  /* 0x0000753104097816 */ /* 0x001fe40000000005 */
        /* <DEDUP_REMOVED lines=65> */
.L_x_627:
[----:B------:R-:W3:Y:S01]  /*28280*/  S2R R0, SR_TID.X ;  /* 0x0000000000007919 */ /* 0x000ee20000002100 */
[----:B0-----:R0:W-:Y:S01]  /*28290*/  SYNCS.ARRIVE.TRANS64.A1T0 RZ, [R20+URZ+0x29850], RZ ;  /* 0x029850ff14ff79a7 */ /* 0x0011e2000810003f */
[----:B---3--:R-:W-:Y:S02]  /*282a0*/  LOP3.LUT R3, R0, 0x7f, RZ, 0xc0, !PT ;  /* 0x0000007f00037812 */ /* 0x008fe400078ec0ff */
[----:B------:R-:W3:Y:S01]  /*282b0*/  LDL R0, [R1+0x20] ;  /* 0x0000200001007983 */ /* 0x000ee20000100800 */
[----:B------:R-:W-:Y:S01]  /*282c0*/  BAR.SYNC.DEFER_BLOCKING 0x2, 0x80 ;  /* 0x0082000000007b1d */ /* 0x000fe20000010000 */
[----:B------:R-:W-:-:S05]  /*282d0*/  ISETP.NE.AND P0, PT, R3, RZ, PT ;  /* 0x000000ff0300720c */ /* 0x000fca0003f05270 */
[----:B------:R4:W5:Y:S08]  /*282e0*/  LDL R3, [R1+0x18] ;  /* 0x0000180001037983 */ /* 0x0009700000100800 */
[----:B0-----:R-:W-:-:S04]  /*282f0*/  @!P0 IADD3 R20, R20, 0x29880, RZ ;  /* 0x0002988014148810 */ /* 0x001fc80007ffe0ff */
[----:B------:R-:W-:-:S04]  /*28300*/  @!P0 PRMT R20, RZ, 0x654, R20 ;  /* 0x00000654ff148816 */ /* 0x000fc80000000014 */
[----:B------:R4:W-:Y:S01]  /*28310*/  @!P0 SYNCS.ARRIVE.TRANS64.RED.A1T0 RZ, [R20+URZ], RZ ;  /* 0x000000ff14ff89a7 */ /* 0x0009e2000810043f */
[C---:B---3--:R-:W-:Y:S01]  /*28320*/  ISETP.GT.AND P0, PT, R2.reuse, R0, PT ;  /* 0x000000000200720c */ /* 0x048fe20003f04270 */
[----:B------:R-:W-:Y:S02]  /*28330*/  VIADD R2, R2, 0xffffffff ;  /* 0xffffffff02027836 */ /* 0x000fe40000000000 */
[----:B------:R-:W-:-:S10]  /*28340*/  IMAD.MOV.U32 R0, RZ, RZ, R19 ;  /* 0x000000ffff007224 */ /* 0x000fd400078e0013 */
[----:B----4-:R-:W-:Y:S05]  /*28350*/  @P0 BRA `(.L_x_628) ;  /* 0xfffffff000100947 */ /* 0x010fea000383ffff */
.L_x_606:
[----:B------:R-:W3:Y:S01]  /*28360*/  S2R R4, SR_TID.X ;  /* 0x0000000000047919 */ /* 0x000ee20000002100 */
[----:B------:R-:W-:Y:S01]  /*28370*/  BSSY B0, `(.L_x_629) ;  /* 0x0000011000007945 */ /* 0x000fe20003800000 */
[----:B---3--:R-:W-:-:S04]  /*28380*/  LOP3.LUT R4, R4, 0x7f, RZ, 0xc0, !PT ;  /* 0x0000007f04047812 */ /* 0x008fc800078ec0ff */
[----:B------:R-:W-:-:S13]  /*28390*/  ISETP.NE.AND P0, PT, R4, RZ, PT ;  /* 0x000000ff0400720c */ /* 0x000fda0003f05270 */
[----:B------:R-:W-:Y:S05]  /*283a0*/  @P0 BRA `(.L_x_630) ;  /* 0x0000000000340947 */ /* 0x000fea0003800000 */
[----:B------:R-:W3:Y:S01]  /*283b0*/  S2R R2, SR_LANEID ;  /* 0x0000000000027919 */ /* 0x000ee20000000000 */
[----:B------:R-:W-:Y:S01]  /*283c0*/  VOTEU.ANY UR4, UPT, PT ;  /* 0x0000000000047886 */ /* 0x000fe200038e0100 */
[----:B--2---:R-:W2:Y:S01]  /*283d0*/  LDC.64 R4, c[0x0][0xc60] ;  /* 0x00031800ff047b82 */ /* 0x004ea20000000a00 */
[----:B----4-:R-:W3:Y:S02]  /*283e0*/  FLO.U32 R0, UR4 ;  /* 0x0000000400007d00 */ /* 0x010ee400080e0000 */
[----:B---3--:R-:W-:-:S06]  /*283f0*/  ISETP.EQ.U32.AND P1, PT, R0, R2, PT ;  /* 0x000000020000720c */ /* 0x008fcc0003f22070 */
[----:B------:R-:W2:Y:S07]  /*28400*/  POPC R2, UR4 ;  /* 0x0000000400027d09 */ /* 0x000eae0008000000 */
[----:B--2---:R-:W2:Y:S04]  /*28410*/  @P1 ATOMG.E.ADD.STRONG.GPU PT, R2, desc[UR54][R4.64], R2 ;  /* 0x00000002040219a8 */ /* 0x004ea800081ee1f6 */
[----:B--2---:R2:W3:Y:S02]  /*28420*/  SHFL.IDX PT, R2, R2, R0, 0x1f ;  /* 0x00001f0002027589 */ /* 0x0044e400000e0000 */
[----:B--2---:R-:W2:Y:S02]  /*28430*/  S2R R0, SR_LTMASK ;  /* 0x0000000000007919 */ /* 0x004ea40000003900 */
[----:B--2---:R-:W-:-:S06]  /*28440*/  LOP3.LUT R0, R0, UR4, RZ, 0xc0, !PT ;  /* 0x0000000400007c12 */ /* 0x004fcc000f8ec0ff */
[----:B------:R-:W3:Y:S02]  /*28450*/  POPC R0, R0 ;  /* 0x0000000000007309 */ /* 0x000ee40000000000 */
[----:B---3--:R-:W-:-:S05]  /*28460*/  IADD3 R0, R2, UR38, R0 ;  /* 0x0000002602007c10 */ /* 0x008fca000fffe000 */
[----:B------:R3:W-:Y:S02]  /*28470*/  STL [R1], R0 ;  /* 0x0000000001007387 */ /* 0x0007e40000100800 */
.L_x_630:
[----:B------:R-:W-:Y:S05]  /*28480*/  BSYNC B0 ;  /* 0x0000000000007941 */ /* 0x000fea0003800000 */
.L_x_629:
[----:B------:R-:W-:-:S06]  /*28490*/  UISETP.NE.AND UP0, UPT, UR37, 0x3, UPT ;  /* 0x000000032500788c */ /* 0x000fcc000bf05270 */
[----:B------:R-:W-:-:S13]  /*284a0*/  PLOP3.LUT P1, PT, PT, PT, UP0, 0x80, 0x0 ;  /* 0x000000000000781c */ /* 0x000fda0003f2f008 */
[----:B------:R-:W-:Y:S05]  /*284b0*/  @!P1 BRA `(.L_x_631) ;  /* 0x0000000000049947 */ /* 0x000fea0003800000 */
[----:B------:R-:W-:Y:S01]  /*284c0*/  BPT.TRAP 0x1 ;  /* 0x000000040000795c */ /* 0x000fe20000300000 */
.L_x_631:
[----:B------:R-:W2:Y:S01]  /*284d0*/  LDL R2, [R1+0x18] ;  /* 0x0000180001027983 */ /* 0x000ea20000100800 */
[----:B---34-:R-:W-:Y:S01]  /*284e0*/  IMAD.U32 R0, RZ, RZ, UR39 ;  /* 0x00000027ff007e24 */ /* 0x018fe2000f8e00ff */
[----:B------:R-:W-:Y:S01]  /*284f0*/  BSSY B0, `(.L_x_632) ;  /* 0x0000007000007945 */ /* 0x000fe20003800000 */
[----:B------:R-:W-:-:S03]  /*28500*/  IMAD R16, R19, 0x8, R18 ;  /* 0x0000000813107824 */ /* 0x000fc600078e0212 */
[----:B------:R-:W-:Y:S02]  /*28510*/  ISETP.NE.AND P2, PT, R0, 0x3, PT ;  /* 0x000000030000780c */ /* 0x000fe40003f45270 */
[----:B--2---:R-:W-:-:S04]  /*28520*/  LOP3.LUT R0, R2, 0x1, RZ, 0x3c, !PT ;  /* 0x0000000102007812 */ /* 0x004fc800078e3cff */
[----:B------:R-:W-:-:S04]  /*28530*/  SHF.L.U32 R0, R0, 0x1f, RZ ;  /* 0x0000001f00007819 */ /* 0x000fc800000006ff */
[----:B------:R-:W2:Y:S02]  /*28540*/  SYNCS.PHASECHK.TRANS64.TRYWAIT P1, [R16+URZ+0x29870], R0 ;  /* 0x02987000100075a7 */ /* 0x000ea4000802017f */
[----:B--2---:R-:W-:Y:S05]  /*28550*/  @!P1 BRA `(.L_x_633) ;  /* 0x0000005000e89947 */ /* 0x004fea0003800000 */
.L_x_818:
[----:B------:R-:W-:Y:S05]  /*28560*/  BSYNC B0 ;  /* 0x0000000000007941 */ /* 0x000fea0003800000 */
.L_x_632:
[----:B------:R-:W-:Y:S05]  /*28570*/  @!P2 BRA `(.L_x_634) ;  /* 0x000000000004a947 */ /* 0x000fea0003800000 */
[----:B------:R-:W-:Y:S01]  /*28580*/  BPT.TRAP 0x1 ;  /* 0x000000040000795c */ /* 0x000fe20000300000 */
.L_x_634:
[----:B--2---:R-:W2:Y:S02]  /*28590*/  LDL R0, [R1+0x18] ;  /* 0x0000180001007983 */ /* 0x004ea40000100800 */
[----:B--2---:R-:W-:-:S04]  /*285a0*/  SHF.L.U32 R0, R0, 0x1f, RZ ;  /* 0x0000001f00007819 */ /* 0x004fc800000006ff */
[----:B------:R-:W2:Y:S02]  /*285b0*/  SYNCS.PHASECHK.TRANS64.TRYWAIT P1, [R16+URZ+0x29860], R0 ;  /* 0x02986000100075a7 */ /* 0x000ea4000802017f */
[----:B--2---:R-:W-:Y:S05]  /*285c0*/  @!P1 BRA `(.L_x_635) ;  /* 0x0000005000e09947 */ /* 0x004fea0003800000 */
.L_x_819:
[----:B------:R-:W3:Y:S04]  /*285d0*/  LDL R2, [R1+0x30] ;  /* 0x0000300001027983 */ /* 0x000ee80000100800 */
[----:B-----5:R-:W4:Y:S04]  /*285e0*/  LDL R3, [R1+0x34] ;  /* 0x0000340001037983 */ /* 0x020f280000100800 */
[----:B------:R-:W4:Y:S01]  /*285f0*/  LDL R12, [R1+0x2c] ;  /* 0x00002c00010c7983 */ /* 0x000f220000100800 */
[----:B--2---:R-:W-:Y:S01]  /*28600*/  IMAD R0, R19, 0x5000, RZ ;  /* 0x0000500013007824 */ /* 0x004fe200078e02ff */
[----:B------:R-:W-:Y:S05]  /*28610*/  WARPSYNC.ALL ;  /* 0x0000000000007948 */ /* 0x000fea0003800000 */
[----:B---3--:R-:W-:-:S04]  /*28620*/  LOP3.LUT R2, R0, R2, RZ, 0xfc, !PT ;  /* 0x0000000200027212 */ /* 0x008fc800078efcff */
[----:B------:R-:W-:Y:S02]  /*28630*/  IADD3 R2, R18, R2, RZ ;  /* 0x0000000212027210 */ /* 0x000fe40007ffe0ff */
[----:B----4-:R-:W-:-:S03]  /*28640*/  LOP3.LUT R0, R0, R12, RZ, 0xfc, !PT ;  /* 0x0000000c00007212 */ /* 0x010fc600078efcff */
[----:B0-----:R-:W0:Y:S01]  /*28650*/  LDSM.16.MT88.4 R4, [R2+0xa400] ;  /* 0x00a400000204783b */ /* 0x001e220000004200 */
[----:B------:R-:W-:Y:S02]  /*28660*/  IMAD.IADD R3, R3, 0x1, R2 ;  /* 0x0000000103037824 */ /* 0x000fe400078e0202 */
[----:B------:R-:W-:Y:S01]  /*28670*/  IMAD.IADD R0, R18, 0x1, R0 ;  /* 0x0000000112007824 */ /* 0x000fe200078e0200 */
[C-C-:B0-----:R-:W-:Y:S02]  /*28680*/  PRMT R8, R4.reuse, 0x6420, R5.reuse ;  /* 0x0000642004087816 */ /* 0x141fe40000000005 */
[----:B------:R-:W-:Y:S02]  /*28690*/  PRMT R9, R4, 0x7531, R5 ;  /* 0x0000753104097816 */ /* 0x000fe40000000005 */
[C-C-:B------:R-:W-:Y:S02]  /*286a0*/  PRMT R10, R6.reuse, 0x6420, R7.reuse ;  /* 0x00006420060a7816 */ /* 0x140fe40000000007 */
[----:B------:R-:W-:-:S02]  /*286b0*/  PRMT R11, R6, 0x7531, R7 ;  /* 0x00007531060b7816 */ /* 0x000fc40000000007 */
[----:B------:R-:W0:Y:S04]  /*286c0*/  LDSM.16.MT88.4 R4, [R3+0xa400] ;  /* 0x00a400000304783b */ /* 0x000e280000004200 */
[----:B------:R0:W-:Y:S02]  /*286d0*/  STSM.16.M88.4 [R0+0x400], R8 ;  /* 0x0004000800007844 */ /* 0x0001e40000000200 */
        /* <DEDUP_REMOVED lines=61> */
.L_x_636:
[----:B------:R-:W3:Y:S01]  /*28ab0*/  LDL.LU R2, [R1+0x18] ;  /* 0x0000180001027983 */ /* 0x000ee20000300800 */
[----:B0-----:R0:W-:Y:S01]  /*28ac0*/  SYNCS.ARRIVE.TRANS64.A1T0 RZ, [R16+URZ+0x29850], RZ ;  /* 0x029850ff10ff79a7 */ /* 0x0011e2000810003f */
[----:B------:R-:W-:Y:S02]  /*28ad0*/  VIADD R19, R19, 0x1 ;  /* 0x0000000113137836 */ /* 0x000fe40000000000 */
[----:B0-----:R-:W-:-:S05]  /*28ae0*/  @!P0 VIADD R16, R16, 0x29880 ;  /* 0x0002988010108836 */ /* 0x001fca0000000000 */
[----:B------:R-:W-:Y:S01]  /*28af0*/  @!P0 PRMT R16, RZ, 0x654, R16 ;  /* 0x00000654ff108816 */ /* 0x000fe20000000010 */
[----:B------:R-:W-:Y:S06]  /*28b00*/  BAR.SYNC.DEFER_BLOCKING 0x2, 0x80 ;  /* 0x0082000000007b1d */ /* 0x000fec0000010000 */
[----:B------:R0:W-:Y:S01]  /*28b10*/  @!P0 SYNCS.ARRIVE.TRANS64.RED.A1T0 RZ, [R16+URZ], RZ ;  /* 0x000000ff10ff89a7 */ /* 0x0001e2000810043f */
[----:B------:R-:W-:-:S04]  /*28b20*/  ISETP.NE.AND P0, PT, R19, 0x2, PT ;  /* 0x000000021300780c */ /* 0x000fc80003f05270 */
[----:B--2---:R-:W-:Y:S02]  /*28b30*/  SEL R0, RZ, 0x1, P0 ;  /* 0x00000001ff007807 */ /* 0x004fe40000000000 */
[----:B------:R-:W-:Y:S02]  /*28b40*/  SEL R19, R19, RZ, P0 ;  /* 0x000000ff13137207 */ /* 0x000fe40000000000 */
[----:B---3--:R-:W-:-:S05]  /*28b50*/  LOP3.LUT R2, R2, R0, RZ, 0x3c, !PT ;  /* 0x0000000002027212 */ /* 0x008fca00078e3cff */
[----:B------:R0:W-:Y:S02]  /*28b60*/  STL [R1+0x18], R2 ;  /* 0x0000180201007387 */ /* 0x0001e40000100800 */
.L_x_581:
[----:B--2---:R-:W2:Y:S02]  /*28b70*/  LDL R0, [R1+0x10] ;  /* 0x0000100001007983 */ /* 0x004ea40000100800 */
[----:B--2---:R-:W-:-:S13]  /*28b80*/  LOP3.LUT P0, RZ, R0, 0x2, RZ, 0xc0, !PT ;  /* 0x0000000200ff7812 */ /* 0x004fda000780c0ff */
[----:B------:R-:W-:Y:S05]  /*28b90*/  @!P0 BRA `(.L_x_637) ;  /* 0x00000000002c8947 */ /* 0x000fea0003800000 */
[----:B------:R-:W-:Y:S05]  /*28ba0*/  WARPSYNC.ALL ;  /* 0x0000000000007948 */ /* 0x000fea0003800000 */
[----:B------:R-:W2:Y:S08]  /*28bb0*/  S2UR UR5, SR_CgaCtaId ;  /* 0x00000000000579c3 */ /* 0x000eb00000008800 */
[----:B------:R-:W-:Y:S06]  /*28bc0*/  BAR.SYNC.DEFER_BLOCKING 0x5, 0x180 ;  /* 0x0146000000007b1d */ /* 0x000fec0000010000 */
[----:B------:R-:W-:-:S02]  /*28bd0*/  UMOV UR4, 0x400 ;  /* 0x0000040000047882 */ /* 0x000fc40000000000 */
[----:B--2---:R-:W-:-:S06]  /*28be0*/  ULEA UR4, UR5, UR4, 0x18 ;  /* 0x0000000405047291 */ /* 0x004fcc000f8ec03f */
[----:B------:R-:W-:-:S05]  /*28bf0*/  MOV R18, UR4 ;  /* 0x0000000400127c02 */ /* 0x000fca0008000f00 */
[----:B01----:R-:W0:Y:S04]  /*28c00*/  LDS.128 R4, [R18+0x298d0] ;  /* 0x0298d00012047984 */ /* 0x003e280000000c00 */
[----:B0-----:R1:W-:Y:S04]  /*28c10*/  STL.64 [R1], R4 ;  /* 0x0000000401007387 */ /* 0x0013e80000100a00 */
[----:B------:R1:W-:Y:S01]  /*28c20*/  STL.64 [R1+0x8], R6 ;  /* 0x0000080601007387 */ /* 0x0003e20000100a00 */
[----:B------:R-:W-:Y:S06]  /*28c30*/  BAR.ARV 0x4, 0x180 ;  /* 0x0106000000007b1d */ /* 0x000fec0000002000 */
[----:B------:R-:W-:Y:S05]  /*28c40*/  BRA `(.L_x_638) ;  /* 0x0000000c00247947 */ /* 0x000fea0003800000 */
.L_x_637:
[----:B------:R-:W0:Y:S01]  /*28c50*/  S2R R0, SR_TID.X ;  /* 0x0000000000007919 */ /* 0x000e220000002100 */
[----:B------:R-:W-:Y:S01]  /*28c60*/  UMOV UR4, 0xffffffff ;  /* 0xffffffff00047882 */ /* 0x000fe20000000000 */
[----:B0-----:R-:W-:-:S04]  /*28c70*/  LOP3.LUT R16, R0, 0x1f, RZ, 0xc0, !PT ;  /* 0x0000001f00107812 */ /* 0x001fc800078ec0ff */
[----:B------:R-:W-:Y:S01]  /*28c80*/  ISETP.NE.AND P0, PT, R16, 0x1f, PT ;  /* 0x0000001f1000780c */ /* 0x000fe20003f05270 */
[----:B------:R-:W-:-:S12]  /*28c90*/  BRA.DIV UR4, `(.L_x_639) ;  /* 0x0000004e04407947 */ /* 0x000fd8000b800000 */
[----:B------:R-:W2:Y:S01]  /*28ca0*/  LDL.LU R2, [R1] ;  /* 0x0000000001027983 */ /* 0x000ea20000300800 */
[----:B------:R-:W-:-:S03]  /*28cb0*/  ULDC UR4, c[0x0][0xc3c] ;  /* 0x00030f0000047ab9 */ /* 0x000fc60000000800 */
[----:B------:R-:W3:Y:S01]  /*28cc0*/  LDL R7, [R1+0xc] ;  /* 0x00000c0001077983 */ /* 0x000ee20000100800 */
[----:B--2---:R-:W-:Y:S02]  /*28cd0*/  IMAD.MOV.U32 R10, RZ, RZ, R2 ;  /* 0x000000ffff0a7224 */ /* 0x004fe400078e0002 */
[----:B---3--:R-:W-:-:S05]  /*28ce0*/  IMAD.IADD R0, R7, 0x1, R16 ;  /* 0x0000000107007824 */ /* 0x008fca00078e0210 */
[----:B------:R-:W-:-:S13]  /*28cf0*/  ISETP.GE.OR P1, PT, R0, UR4, !P0 ;  /* 0x0000000400007c0c */ /* 0x000fda000c726670 */
[----:B------:R-:W0:Y:S08]  /*28d00*/  @!P1 LDC.64 R2, c[0x0][0xc80] ;  /* 0x00032000ff029b82 */ /* 0x000e300000000a00 */
[----:B-1----:R-:W1:Y:S01]  /*28d10*/  @!P1 LDC.64 R6, c[0x0][0xc78] ;  /* 0x00031e00ff069b82 */ /* 0x002e620000000a00 */
[----:B0-----:R-:W-:-:S05]  /*28d20*/  @!P1 IMAD.WIDE R2, R0, 0x4, R2 ;  /* 0x0000000400029825 */ /* 0x001fca00078e0202 */
[----:B------:R1:W2:Y:S02]  /*28d30*/  @!P1 LDG.E R8, desc[UR54][R2.64] ;  /* 0x0000003602089981 */ /* 0x0002a4000c1e1900 */
[----:B-1----:R-:W-:-:S06]  /*28d40*/  @!P1 IMAD.WIDE R2, R0, 0x4, R6 ;  /* 0x0000000400029825 */ /* 0x002fcc00078e0206 */
[----:B------:R-:W3:Y:S01]  /*28d50*/  @!P1 LDG.E R2, desc[UR54][R2.64] ;  /* 0x0000003602029981 */ /* 0x000ee2000c1e1900 */
[----:B------:R-:W-:Y:S01]  /*28d60*/  IMAD.MOV.U32 R4, RZ, RZ, RZ ;  /* 0x000000ffff047224 */ /* 0x000fe200078e00ff */
[----:B------:R-:W-:Y:S02]  /*28d70*/  MOV R6, RZ ;  /* 0x000000ff00067202 */ /* 0x000fe40000000f00 */
[C---:B------:R-:W-:Y:S01]  /*28d80*/  ISETP.GE.U32.AND P2, PT, R16.reuse, 0x2, PT ;  /* 0x000000021000780c */ /* 0x040fe20003f46070 */
[----:B------:R-:W-:Y:S01]  /*28d90*/  SHFL.IDX PT, R5, R10, RZ, 0x1f ;  /* 0x00001fff0a057589 */ /* 0x000fe200000e0000 */
[C---:B------:R-:W-:Y:S02]  /*28da0*/  ISETP.GE.U32.AND P3, PT, R16.reuse, 0x4, PT ;  /* 0x000000041000780c */ /* 0x040fe40003f66070 */
[C---:B------:R-:W-:Y:S01]  /*28db0*/  ISETP.GE.U32.AND P4, PT, R16.reuse, 0x8, PT ;  /* 0x000000081000780c */ /* 0x040fe20003f86070 */
[----:B------:R-:W-:Y:S01]  /*28dc0*/  SHFL.IDX PT, R0, R10, 0x1, 0x1f ;  /* 0x00201f000a007f89 */ /* 0x000fe200000e0000 */
[----:B------:R-:W-:Y:S01]  /*28dd0*/  ISETP.GE.U32.AND P5, PT, R16, 0x10, PT ;  /* 0x000000101000780c */ /* 0x000fe20003fa6070 */
[----:B--2---:R-:W-:-:S02]  /*28de0*/  @!P1 IMAD.MOV.U32 R4, RZ, RZ, R8 ;  /* 0x000000ffff049224 */ /* 0x004fc400078e0008 */
[----:B------:R-:W-:Y:S02]  /*28df0*/  IMAD.MOV.U32 R8, RZ, RZ, RZ ;  /* 0x000000ffff087224 */ /* 0x000fe400078e00ff */
[----:B---3--:R-:W-:Y:S01]  /*28e00*/  @!P1 IMAD.MOV.U32 R6, RZ, RZ, R2 ;  /* 0x000000ffff069224 */ /* 0x008fe200078e0002 */
[----:B------:R-:W-:-:S03]  /*28e10*/  ISETP.NE.AND P1, PT, R16, RZ, PT ;  /* 0x000000ff1000720c */ /* 0x000fc60003f25270 */
[----:B------:R-:W-:-:S05]  /*28e20*/  IMAD R2, R6, R4, RZ ;  /* 0x0000000406027224 */ /* 0x000fca00078e02ff */
        /* <DEDUP_REMOVED lines=15> */
[----:B------:R0:W1:Y:S02]  /*28f20*/  SHFL.IDX PT, R9, R3, 0x1f, 0x1f ;  /* 0x03e01f0003097f89 */ /* 0x00006400000e0000 */
.L_x_829:
[----:B------:R-:W-:Y:S01]  /*28f30*/  ULDC UR4, c[0x0][0xc38] ;  /* 0x00030e0000047ab9 */ /* 0x000fe20000000800 */
[----:B------:R-:W-:Y:S01]  /*28f40*/  MOV R7, R3 ;  /* 0x0000000300077202 */ /* 0x000fe20000000f00 */
[----:B------:R-:W-:-:S04]  /*28f50*/  IMAD.U32 R2, RZ, RZ, UR4 ;  /* 0x00000004ff027e24 */ /* 0x000fc8000f8e00ff */
[----:B-1----:R-:W-:-:S04]  /*28f60*/  IMAD R9, R9, R2, RZ ;  /* 0x0000000209097224 */ /* 0x002fc800078e02ff */
[----:B------:R-:W-:-:S05]  /*28f70*/  IMAD.IADD R0, R0, 0x1, R9 ;  /* 0x0000000100007824 */ /* 0x000fca00078e0209 */
[----:B------:R-:W-:-:S13]  /*28f80*/  ISETP.GT.AND P6, PT, R0, R5, PT ;  /* 0x000000050000720c */ /* 0x000fda0003fc4270 */
[----:B------:R-:W-:Y:S05]  /*28f90*/  @P6 BRA `(.L_x_640) ;  /* 0x0000000000ac6947 */ /* 0x000fea0003800000 */
.L_x_643:
[----:B0-----:R-:W2:Y:S01]  /*28fa0*/  LDL.LU R3, [R1+0xc] ;  /* 0x00000c0001037983 */ /* 0x001ea20000300800 */
[----:B------:R-:W0:Y:S01]  /*28fb0*/  LDC R2, c[0x0][0xc3c] ;  /* 0x00030f00ff027b82 */ /* 0x000e220000000800 */
[----:B--2---:R-:W-:-:S05]  /*28fc0*/  VIADD R3, R3, 0x1f ;  /* 0x0000001f03037836 */ /* 0x004fca0000000000 */
[----:B0-----:R-:W-:-:S13]  /*28fd0*/  ISETP.GE.AND P6, PT, R3, R2, PT ;  /* 0x000000020300720c */ /* 0x001fda0003fc6270 */
[----:B------:R-:W-:Y:S05]  /*28fe0*/  @P6 BRA `(.L_x_641) ;  /* 0x0000000400d46947 */ /* 0x000fea0003800000 */
[----:B------:R-:W0:Y:S01]  /*28ff0*/  S2R R4, SR_TID.X ;  /* 0x0000000000047919 */ /* 0x000e220000002100 */
[----:B------:R1:W-:Y:S01]  /*29000*/  STL [R1+0xc], R3 ;  /* 0x00000c0301007387 */ /* 0x0003e20000100800 */
[----:B0-----:R-:W-:-:S05]  /*29010*/  LOP3.LUT R4, R4, 0x1f, RZ, 0xc0, !PT ;  /* 0x0000001f04047812 */ /* 0x001fca00078ec0ff */
[----:B------:R-:W-:Y:S02]  /*29020*/  IMAD.IADD R6, R3, 0x1, R4 ;  /* 0x0000000103067824 */ /* 0x000fe400078e0204 */
[----:B------:R-:W-:-:S03]  /*29030*/  IMAD.MOV.U32 R4, RZ, RZ, RZ ;  /* 0x000000ffff047224 */ /* 0x000fc600078e00ff */
[----:B------:R-:W-:-:S13]  /*29040*/  ISETP.GE.OR P6, PT, R6, R2, !P0 ;  /* 0x000000020600720c */ /* 0x000fda00047c6670 */
[----:B-1----:R-:W0:Y:S02]  /*29050*/  @!P6 LDC.64 R2, c[0x0][0xc80] ;  /* 0x00032000ff02eb82 */ /* 0x002e240000000a00 */
[----:B0-----:R-:W-:-:S05]  /*29060*/  @!P6 IMAD.WIDE R2, R6, 0x4, R2 ;  /* 0x000000040602e825 */ /* 0x001fca00078e0202 */
[----:B------:R0:W2:Y:S02]  /*29070*/  @!P6 LDG.E R4, desc[UR54][R2.64] ;  /* 0x000000360204e981 */ /* 0x0000a4000c1e1900 */
[----:B0-----:R-:W0:Y:S02]  /*29080*/  @!P6 LDC.64 R2, c[0x0][0xc78] ;  /* 0x00031e00ff02eb82 */ /* 0x001e240000000a00 */
[----:B0-----:R-:W-:-:S04]  /*29090*/  @!P6 IMAD.WIDE R2, R6, 0x4, R2 ;  /* 0x000000040602e825 */ /* 0x001fc800078e0202 */
[----:B------:R-:W-:-:S06]  /*290a0*/  IMAD.MOV.U32 R6, RZ, RZ, RZ ;  /* 0x000000ffff067224 */ /* 0x000fcc00078e00ff */
[----:B------:R-:W2:Y:S01]  /*290b0*/  @!P6 LDG.E R6, desc[UR54][R2.64] ;  /* 0x000000360206e981 */ /* 0x000ea2000c1e1900 */
[----:B------:R-:W-:Y:S01]  /*290c0*/  UMOV UR4, 0xffffffff ;  /* 0xffffffff00047882 */ /* 0x000fe20000000000 */
[----:B--2---:R-:W-:Y:S02]  /*290d0*/  IMAD R2, R6, R4, RZ ;  /* 0x0000000406027224 */ /* 0x004fe400078e02ff */
[----:B------:R-:W-:Y:S05]  /*290e0*/  BRA.DIV UR4, `(.L_x_642) ;  /* 0x0000004e048c7947 */ /* 0x000fea000b800000 */
        /* <DEDUP_REMOVED lines=15> */
[----:B------:R0:W1:Y:S02]  /*291e0*/  SHFL.IDX PT, R9, R7, 0x1f, 0x1f ;  /* 0x03e01f0007097f89 */ /* 0x00006400000e0000 */
.L_x_837:
[----:B------:R-:W-:Y:S02]  /*291f0*/  ULDC UR4, c[0x0][0xc38] ;  /* 0x00030e0000047ab9 */ /* 0x000fe40000000800 */
[----:B------:R-:W-:-:S05]  /*29200*/  MOV R2, UR4 ;  /* 0x0000000400027c02 */ /* 0x000fca0008000f00 */
[----:B-1----:R-:W-:-:S04]  /*29210*/  IMAD R9, R9, R2, RZ ;  /* 0x0000000209097224 */ /* 0x002fc800078e02ff */
[----:B------:R-:W-:-:S05]  /*29220*/  IMAD.IADD R0, R9, 0x1, R0 ;  /* 0x0000000109007824 */ /* 0x000fca00078e0200 */
[----:B------:R-:W-:-:S13]  /*29230*/  ISETP.GT.AND P6, PT, R0, R5, PT ;  /* 0x000000050000720c */ /* 0x000fda0003fc4270 */
[----:B------:R-:W-:Y:S05]  /*29240*/  @!P6 BRA `(.L_x_643) ;  /* 0xfffffffc0054e947 */ /* 0x000fea000383ffff */
.L_x_640:
[----:B------:R-:W-:Y:S01]  /*29250*/  IMAD.IADD R9, R0, 0x1, -R9 ;  /* 0x0000000100097824 */ /* 0x000fe200078e0a09 */
[----:B------:R-:W-:-:S03]  /*29260*/  UMOV UR4, 0xffffffff ;  /* 0xffffffff00047882 */ /* 0x000fc60000000000 */
[----:B------:R-:W-:-:S05]  /*29270*/  IMAD R0, R7, R2, R9 ;  /* 0x0000000207007224 */ /* 0x000fca00078e0209 */
[----:B------:R-:W-:Y:S01]  /*29280*/  ISETP.GT.AND P6, PT, R0, R5, PT ;  /* 0x000000050000720c */ /* 0x000fe20003fc4270 */
[----:B------:R-:W-:-:S12]  /*29290*/  BRA.DIV UR4, `(.L_x_644) ;  /* 0x0000004e04f87947 */ /* 0x000fd8000b800000 */
[----:B0-----:R-:W-:-:S04]  /*292a0*/  VOTE.ANY R3, PT, !P6 ;  /* 0x0000000000037806 */ /* 0x001fc800070e0100 */
[----:B------:R-:W0:Y:S02]  /*292b0*/  POPC R0, R3 ;  /* 0x0000000300007309 */ /* 0x000e240000000000 */
[----:B0-----:R0:W1:Y:S04]  /*292c0*/  SHFL.IDX PT, R4, R4, R0, 0x1f ;  /* 0x00001f0004047589 */ /* 0x00106800000e0000 */
[----:B------:R0:W2:Y:S02]  /*292d0*/  SHFL.IDX PT, R6, R6, R0, 0x1f ;  /* 0x00001f0006067589 */ /* 0x0000a400000e0000 */
.L_x_842:
[----:B------:R-:W-:-:S13]  /*292e0*/  ISETP.NE.AND P0, PT, R3, RZ, PT ;  /* 0x000000ff0300720c */ /* 0x000fda0003f05270 */
[----:B------:R-:W-:Y:S05]  /*292f0*/  @!P0 BRA `(.L_x_645) ;  /* 0x0000000000148947 */ /* 0x000fea0003800000 */
[----:B------:R-:W-:Y:S01]  /*29300*/  UMOV UR4, 0xffffffff ;  /* 0xffffffff00047882 */ /* 0x000fe20000000000 */
[----:B------:R-:W-:Y:S02]  /*29310*/  VIADD R12, R0, 0xffffffff ;  /* 0xffffffff000c7836 */ /* 0x000fe40000000000 */
[----:B------:R-:W-:Y:S05]  /*29320*/  BRA.DIV UR4, `(.L_x_646) ;  /* 0x0000005204307947 */ /* 0x000fea000b800000 */
[----:B------:R3:W4:Y:S02]  /*29330*/  SHFL.IDX PT, R7, R7, R12, 0x1f ;  /* 0x00001f0c07077589 */ /* 0x00072400000e0000 */
.L_x_845:
[----:B----4-:R-:W-:-:S07]  /*29340*/  IMAD.MOV.U32 R8, RZ, RZ, R7 ;  /* 0x000000ffff087224 */ /* 0x010fce00078e0007 */
.L_x_645:
[----:B------:R-:W4:Y:S01]  /*29350*/  LDL.LU R10, [R1+0xc] ;  /* 0x00000c00010a7983 */ /* 0x000f220000300800 */
[----:B-1----:R-:W-:Y:S01]  /*29360*/  IABS R7, R4 ;  /* 0x0000000400077213 */ /* 0x002fe20000000000 */
[----:B------:R-:W-:-:S03]  /*29370*/  IMAD R8, R8, R2, R9 ;  /* 0x0000000208087224 */ /* 0x000fc600078e0209 */
[----:B------:R-:W1:Y:S02]  /*29380*/  I2F.RP R2, R7 ;  /* 0x0000000700027306 */ /* 0x000e640000209400 */
[----:B------:R5:W-:Y:S02]  /*29390*/  STL [R1], R8 ;  /* 0x0000000801007387 */ /* 0x000be40000100800 */
[----:B-----5:R-:W-:-:S04]  /*293a0*/  IMAD.IADD R8, R5, 0x1, -R8 ;  /* 0x0000000105087824 */ /* 0x020fc800078e0a08 */
[----:B-1----:R-:W1:Y:S02]  /*293b0*/  MUFU.RCP R2, R2 ;  /* 0x0000000200027308 */ /* 0x002e640000001000 */
[----:B-1----:R-:W-:-:S06]  /*293c0*/  IADD3 R2, R2, 0xffffffe, RZ ;  /* 0x0ffffffe02027810 */ /* 0x002fcc0007ffe0ff */
[----:B------:R-:W1:Y:S02]  /*293d0*/  F2I.FTZ.U32.TRUNC.NTZ R3, R2 ;  /* 0x0000000200037305 */ /* 0x000e64000021f000 */
[----:B-1----:R-:W-:-:S04]  /*293e0*/  IMAD.MOV R2, RZ, RZ, -R3 ;  /* 0x000000ffff027224 */ /* 0x002fc800078e0a03 */
[----:B------:R-:W-:Y:S02]  /*293f0*/  IMAD R9, R2, R7, RZ ;  /* 0x0000000702097224 */ /* 0x000fe400078e02ff */
[----:B------:R-:W-:-:S04]  /*29400*/  IMAD.MOV.U32 R2, RZ, RZ, RZ ;  /* 0x000000ffff027224 */ /* 0x000fc800078e00ff */
[----:B------:R-:W-:Y:S01]  /*29410*/  IMAD.HI.U32 R9, R3, R9, R2 ;  /* 0x0000000903097227 */ /* 0x000fe200078e0002 */
[----:B------:R-:W-:Y:S02]  /*29420*/  IABS R3, R4 ;  /* 0x0000000400037213 */ /* 0x000fe40000000000 */
[----:B------:R-:W-:-:S03]  /*29430*/  IABS R2, R8 ;  /* 0x0000000800027213 */ /* 0x000fc60000000000 */
[----:B------:R-:W-:Y:S02]  /*29440*/  IMAD.MOV R3, RZ, RZ, -R3 ;  /* 0x000000ffff037224 */ /* 0x000fe400078e0a03 */
[----:B------:R-:W-:-:S04]  /*29450*/  IMAD.HI.U32 R5, R9, R2, RZ ;  /* 0x0000000209057227 */ /* 0x000fc800078e00ff */
[----:B------:R-:W-:-:S05]  /*29460*/  IMAD R2, R5, R3, R2 ;  /* 0x0000000305027224 */ /* 0x000fca00078e0202 */
[----:B------:R-:W-:-:S13]  /*29470*/  ISETP.GT.U32.AND P1, PT, R7, R2, PT ;  /* 0x000000020700720c */ /* 0x000fda0003f24070 */
[-C--:B------:R-:W-:Y:S01]  /*29480*/  @!P1 IADD3 R2, R2, -R7.reuse, RZ ;  /* 0x8000000702029210 */ /* 0x080fe20007ffe0ff */
[----:B------:R-:W-:Y:S01]  /*29490*/  @!P1 VIADD R5, R5, 0x1 ;  /* 0x0000000105059836 */ /* 0x000fe20000000000 */
[----:B------:R-:W-:Y:S02]  /*294a0*/  ISETP.NE.AND P1, PT, R4, RZ, PT ;  /* 0x000000ff0400720c */ /* 0x000fe40003f25270 */
[----:B------:R-:W-:Y:S02]  /*294b0*/  ISETP.GE.U32.AND P0, PT, R2, R7, PT ;  /* 0x000000070200720c */ /* 0x000fe40003f06070 */
[----:B--2---:R-:W-:-:S04]  /*294c0*/  IABS R7, R6 ;  /* 0x0000000600077213 */ /* 0x004fc80000000000 */
[----:B------:R-:W1:Y:S07]  /*294d0*/  I2F.RP R2, R7 ;  /* 0x0000000700027306 */ /* 0x000e6e0000209400 */
[----:B------:R-:W-:Y:S01]  /*294e0*/  @P0 IADD3 R5, R5, 0x1, RZ ;  /* 0x0000000105050810 */ /* 0x000fe20007ffe0ff */
[----:B-1----:R-:W1:Y:S02]  /*294f0*/  MUFU.RCP R2, R2 ;  /* 0x0000000200027308 */ /* 0x002e640000001000 */
[----:B-1----:R-:W-:-:S06]  /*29500*/  VIADD R2, R2, 0xffffffe ;  /* 0x0ffffffe02027836 */ /* 0x002fcc0000000000 */
[----:B------:R-:W1:Y:S02]  /*29510*/  F2I.FTZ.U32.TRUNC.NTZ R3, R2 ;  /* 0x0000000200037305 */ /* 0x000e64000021f000 */
[----:B-1----:R-:W-:-:S04]  /*29520*/  IMAD.MOV R2, RZ, RZ, -R3 ;  /* 0x000000ffff027224 */ /* 0x002fc800078e0a03 */
        /* <DEDUP_REMOVED lines=11> */
[----:B------:R-:W-:Y:S01]  /*295e0*/  IMAD.HI.U32 R2, R2, R3, RZ ;  /* 0x0000000302027227 */ /* 0x000fe200078e00ff */
[----:B------:R-:W-:-:S03]  /*295f0*/  IADD3 R4, R8, -R4, RZ ;  /* 0x8000000408047210 */ /* 0x000fc60007ffe0ff */
[----:B------:R-:W-:-:S05]  /*29600*/  IMAD R3, R2, R9, R3 ;  /* 0x0000000902037224 */ /* 0x000fca00078e0203 */
[----:B------:R-:W-:-:S13]  /*29610*/  ISETP.GT.U32.AND P1, PT, R7, R3, PT ;  /* 0x000000030700720c */ /* 0x000fda0003f24070 */
[----:B------:R-:W-:Y:S02]  /*29620*/  @!P1 IMAD.IADD R3, R3, 0x1, -R7 ;  /* 0x0000000103039824 */ /* 0x000fe400078e0a07 */
[----:B------:R-:W-:Y:S01]  /*29630*/  @!P1 VIADD R2, R2, 0x1 ;  /* 0x0000000102029836 */ /* 0x000fe20000000000 */
[----:B------:R-:W-:Y:S02]  /*29640*/  ISETP.NE.AND P1, PT, R6, RZ, PT ;  /* 0x000000ff0600720c */ /* 0x000fe40003f25270 */
[----:B------:R-:W-:Y:S02]  /*29650*/  ISETP.GE.U32.AND P0, PT, R3, R7, PT ;  /* 0x000000070300720c */ /* 0x000fe40003f06070 */
[----:B------:R-:W-:-:S04]  /*29660*/  LOP3.LUT R3, R5, R6, RZ, 0x3c, !PT ;  /* 0x0000000605037212 */ /* 0x000fc800078e3cff */
[----:B------:R-:W-:-:S07]  /*29670*/  ISETP.GE.AND P2, PT, R3, RZ, PT ;  /* 0x000000ff0300720c */ /* 0x000fce0003f46270 */
[----:B------:R-:W-:-:S06]  /*29680*/  @P0 IADD3 R2, R2, 0x1, RZ ;  /* 0x0000000102020810 */ /* 0x000fcc0007ffe0ff */
[----:B------:R-:W-:Y:S01]  /*29690*/  @!P2 IMAD.MOV R2, RZ, RZ, -R2 ;  /* 0x000000ffff02a224 */ /* 0x000fe200078e0a02 */
[----:B------:R-:W-:-:S05]  /*296a0*/  @!P1 LOP3.LUT R2, RZ, R6, RZ, 0x33, !PT ;  /* 0x00000006ff029212 */ /* 0x000fca00078e33ff */
[--C-:B------:R-:W-:Y:S02]  /*296b0*/  IMAD.MOV R3, RZ, RZ, -R2.reuse ;  /* 0x000000ffff037224 */ /* 0x100fe400078e0a02 */
[C---:B------:R-:W-:Y:S02]  /*296c0*/  IMAD R2, R6.reuse, 0x1000000, R2 ;  /* 0x0100000006027824 */ /* 0x040fe400078e0202 */
[----:B------:R-:W-:Y:S02]  /*296d0*/  IMAD R3, R6, R3, R5 ;  /* 0x0000000306037224 */ /* 0x000fe400078e0205 */
[----:B----4-:R-:W-:Y:S02]  /*296e0*/  IMAD.IADD R10, R0, 0x1, R10 ;  /* 0x00000001000a7824 */ /* 0x010fe400078e020a */
[----:B0-----:R-:W-:-:S05]  /*296f0*/  IMAD R0, R3, 0x10000, R2 ;  /* 0x0001000003007824 */ /* 0x001fca00078e0202 */
[----:B------:R1:W-:Y:S04]  /*29700*/  STL [R1+0x8], R0 ;  /* 0x0000080001007387 */ /* 0x0003e80000100800 */
[----:B------:R1:W-:Y:S04]  /*29710*/  STL [R1+0xc], R10 ;  /* 0x00000c0a01007387 */ /* 0x0003e80000100800 */
[----:B------:R1:W-:Y:S01]  /*29720*/  STL [R1+0x4], R4 ;  /* 0x0000040401007387 */ /* 0x0003e20000100800 */
[----:B------:R-:W-:Y:S05]  /*29730*/  BRA `(.L_x_647) ;  /* 0x0000000000287947 */ /* 0x000fea0003800000 */
.L_x_641:
[----:B------:R-:W-:Y:S01]  /*29740*/  UMOV UR4, URZ ;  /* 0x0000003f00047c82 */ /* 0x000fe20008000000 */
[----:B------:R-:W-:Y:S01]  /*29750*/  ULDC UR6, c[0x0][0xc3c] ;  /* 0x00030f0000067ab9 */ /* 0x000fe20000000800 */
[----:B------:R-:W-:Y:S01]  /*29760*/  UMOV UR5, URZ ;  /* 0x0000003f00057c82 */ /* 0x000fe20008000000 */
[----:B------:R-:W-:Y:S01]  /*29770*/  IMAD.U32 R3, RZ, RZ, UR4 ;  /* 0x00000004ff037e24 */ /* 0x000fe2000f8e00ff */
[----:B------:R0:W-:Y:S01]  /*29780*/  STL [R1], R5 ;  /* 0x0000000501007387 */ /* 0x0001e20000100800 */
[----:B------:R-:W-:Y:S02]  /*29790*/  IMAD.U32 R0, RZ, RZ, UR6 ;  /* 0x00000006ff007e24 */ /* 0x000fe4000f8e00ff */
[----:B------:R-:W-:Y:S01]  /*297a0*/  IMAD.U32 R2, RZ, RZ, UR5 ;  /* 0x00000005ff027e24 */ /* 0x000fe2000f8e00ff */
[----:B------:R0:W-:Y:S04]  /*297b0*/  STL [R1+0x4], R3 ;  /* 0x0000040301007387 */ /* 0x0001e80000100800 */
[----:B------:R0:W-:Y:S04]  /*297c0*/  STL [R1+0xc], R0 ;  /* 0x00000c0001007387 */ /* 0x0001e80000100800 */
[----:B------:R0:W-:Y:S02]  /*297d0*/  STL [R1+0x8], R2 ;  /* 0x0000080201007387 */ /* 0x0001e40000100800 */
.L_x_647:
[----:B0-----:R-:W2:Y:S04]  /*297e0*/  LDL R2, [R1+0xc] ;  /* 0x00000c0001027983 */ /* 0x001ea80000100800 */
[----:B------:R-:W4:Y:S04]  /*297f0*/  LDL R3, [R1+0x8] ;  /* 0x0000080001037983 */ /* 0x000f280000100800 */
[----:B-1----:R-:W5:Y:S04]  /*29800*/  LDL R4, [R1] ;  /* 0x0000000001047983 */ /* 0x002f680000100800 */
[----:B------:R-:W5:Y:S01]  /*29810*/  LDL R5, [R1+0x4] ;  /* 0x0000040001057983 */ /* 0x000f620000100800 */
[----:B------:R-:W0:Y:S01]  /*29820*/  S2R R0, SR_TID.X ;  /* 0x0000000000007919 */ /* 0x000e220000002100 */
[----:B------:R-:W-:Y:S05]  /*29830*/  WARPSYNC.ALL ;  /* 0x0000000000007948 */ /* 0x000fea0003800000 */
[----:B0-----:R-:W-:Y:S01]  /*29840*/  LOP3.LUT R0, R0, 0x1f, RZ, 0xc0, !PT ;  /* 0x0000001f00007812 */ /* 0x001fe200078ec0ff */
[----:B------:R-:W-:Y:S03]  /*29850*/  BAR.SYNC.DEFER_BLOCKING 0x4, 0x180 ;  /* 0x0106000000007b1d */ /* 0x000fe60000010000 */
[----:B------:R-:W-:-:S13]  /*29860*/  ISETP.NE.AND P0, PT, R0, RZ, PT ;  /* 0x000000ff0000720c */ /* 0x000fda0003f05270 */
[----:B------:R-:W0:Y:S01]  /*29870*/  @!P0 S2R R0, SR_CgaCtaId ;  /* 0x0000000000008919 */ /* 0x000e220000008800 */
[----:B--2---:R-:W-:Y:S01]  /*29880*/  IMAD.MOV.U32 R7, RZ, RZ, R2 ;  /* 0x000000ffff077224 */ /* 0x004fe200078e0002 */
[----:B------:R-:W-:Y:S02]  /*29890*/  @!P0 MOV R2, 0x400 ;  /* 0x0000040000028802 */ /* 0x000fe40000000f00 */
[----:B----4-:R-:W-:Y:S02]  /*298a0*/  MOV R6, R3 ;  /* 0x0000000300067202 */ /* 0x010fe40000000f00 */
[----:B0-----:R-:W-:-:S05]  /*298b0*/  @!P0 LEA R18, R0, R2, 0x18 ;  /* 0x0000000200128211 */ /* 0x001fca00078ec0ff */
[----:B-----5:R0:W-:Y:S01]  /*298c0*/  @!P0 STS.128 [R18+0x298d0], R4 ;  /* 0x0298d00412008388 */ /* 0x0201e20000000c00 */
[----:B------:R-:W-:Y:S06]  /*298d0*/  BAR.ARV 0x5, 0x180 ;  /* 0x0146000000007b1d */ /* 0x000fec0000002000 */
.L_x_638:
[----:B------:R-:W2:Y:S01]  /*298e0*/  LDL R0, [R1+0xc] ;  /* 0x00000c0001007983 */ /* 0x000ea20000100800 */
[----:B------:R-:W-:Y:S02]  /*298f0*/  ULDC UR4, c[0x0][0xc3c] ;  /* 0x00030f0000047ab9 */ /* 0x000fe40000000800 */
[----:B--2---:R-:W-:-:S13]  /*29900*/  ISETP.GE.AND P0, PT, R0, UR4, PT ;  /* 0x0000000400007c0c */ /* 0x004fda000bf06270 */
[----:B------:R-:W-:Y:S05]  /*29910*/  @!P0 BRA `(.L_x_648) ;  /* 0xffffffa000dc8947 */ /* 0x000fea000383ffff */
[----:B------:R-:W-:Y:S05]  /*29920*/  BSYNC B7 ;  /* 0x0000000000077941 */ /* 0x000fea0003800000 */
.L_x_536:
[----:B-1----:R-:W4:Y:S01]  /*29930*/  LDL.LU R0, [R1+0x5c] ;  /* 0x00005c0001007983 */ /* 0x002f220000300800 */
[----:B------:R-:W-:Y:S01]  /*29940*/  BSSY B0, `(.L_x_649) ;  /* 0x000000b000007945 */ /* 0x000fe20003800000 */
[----:B0-2---:R-:W0:Y:S01]  /*29950*/  S2R R5, SR_CgaCtaId ;  /* 0x0000000000057919 */ /* 0x005e220000008800 */
[----:B----4-:R-:W-:-:S05]  /*29960*/  VIADD R0, R0, 0x1 ;  /* 0x0000000100007836 */ /* 0x010fca0000000000 */
[----:B------:R-:W-:-:S04]  /*29970*/  LEA.HI R2, R0, R0, RZ, 0x1 ;  /* 0x0000000000027211 */ /* 0x000fc800078f08ff */
[----:B------:R-:W-:-:S05]  /*29980*/  LOP3.LUT R3, R2, 0xfffffffe, RZ, 0xc0, !PT ;  /* 0xfffffffe02037812 */ /* 0x000fca00078ec0ff */
[----:B------:R-:W-:Y:S01]  /*29990*/  IMAD.IADD R3, R0, 0x1, -R3 ;  /* 0x0000000100037824 */ /* 0x000fe200078e0a03 */
[----:B------:R-:W-:-:S04]  /*299a0*/  MOV R0, 0x400 ;  /* 0x0000040000007802 */ /* 0x000fc80000000f00 */
[----:B0-----:R-:W-:Y:S02]  /*299b0*/  LEA R0, R5, R0, 0x18 ;  /* 0x0000000005007211 */ /* 0x001fe400078ec0ff */
[----:B------:R-:W-:-:S04]  /*299c0*/  SHF.L.U32 R3, R3, 0x1f, RZ ;  /* 0x0000001f03037819 */ /* 0x000fc800000006ff */
[----:B------:R-:W0:Y:S02]  /*299d0*/  SYNCS.PHASECHK.TRANS64.TRYWAIT P0, [R0+URZ+0x29820], R3 ;  /* 0x02982003000075a7 */ /* 0x000e24000800017f */
[----:B0-----:R-:W-:Y:S05]  /*299e0*/  @!P0 BRA `(.L_x_650) ;  /* 0x0000004800a88947 */ /* 0x001fea0003800000 */
.L_x_846:
[----:B------:R-:W-:Y:S05]  /*299f0*/  BSYNC B0 ;  /* 0x0000000000007941 */ /* 0x000fea0003800000 */
.L_x_649:
[----:B------:R-:W-:-:S03]  /*29a00*/  UMOV UR4, 0xffffffff ;  /* 0xffffffff00047882 */ /* 0x000fc60000000000 */
[----:B------:R-:W-:Y:S05]  /*29a10*/  BRA.DIV UR4, `(.L_x_651) ;  /* 0x0000004a04b07947 */ /* 0x000fea000b800000 */
[----:B------:R-:W1:Y:S02]  /*29a20*/  S2R R2, SR_TID.X ;  /* 0x0000000000027919 */ /* 0x000e640000002100 */
[----:B-1----:R-:W-:-:S04]  /*29a30*/  SHF.R.U32.HI R2, RZ, 0x5, R2 ;  /* 0x00000005ff027819 */ /* 0x002fc80000011602 */
[----:B------:R-:W-:-:S05]  /*29a40*/  LOP3.LUT R2, R2, 0x3, RZ, 0xc0, !PT ;  /* 0x0000000302027812 */ /* 0x000fca00078ec0ff */
[----:B------:R1:W2:Y:S02]  /*29a50*/  SHFL.IDX PT, R14, R2, RZ, 0x1f ;  /* 0x00001fff020e7589 */ /* 0x0002a400000e0000 */
.L_x_849:
[----:B--2---:R-:W-:-:S13]  /*29a60*/  ISETP.NE.AND P0, PT, R14, RZ, PT ;  /* 0x000000ff0e00720c */ /* 0x004fda0003f05270 */
[----:B------:R-:W-:Y:S05]  /*29a70*/  @P0 BRA `(.L_x_324) ;  /* 0x0000000000a80947 */ /* 0x000fea0003800000 */
[----:B------:R-:W-:-:S03]  /*29a80*/  UMOV UR4, 0xffffffff ;  /* 0xffffffff00047882 */ /* 0x000fc60000000000 */
[----:B------:R-:W-:Y:S05]  /*29a90*/  BRA.DIV UR4, `(.L_x_652) ;  /* 0x0000004a04c47947 */ /* 0x000fea000b800000 */
[----:B------:R-:W-:-:S13]  /*29aa0*/  ELECT P6, URZ, PT ;  /* 0x00000000003f782f */ /* 0x000fda00038c0000 */
.L_x_852:
[----:B------:R-:W-:Y:S05]  /*29ab0*/  @!P6 BRA `(.L_x_324) ;  /* 0x000000000098e947 */ /* 0x000fea0003800000 */
[----:B------:R-:W-:-:S06]  /*29ac0*/  ULOP3.LUT UR4, UR36, 0x2, URZ, 0xfc, !UPT ;  /* 0x0000000224047892 */ /* 0x000fcc000f8efc3f */
[----:B-1----:R-:W-:-:S05]  /*29ad0*/  IMAD.U32 R2, RZ, RZ, UR4 ;  /* 0x00000004ff027e24 */ /* 0x002fca000f8e00ff */
[----:B------:R-:W-:-:S13]  /*29ae0*/  ISETP.NE.AND P0, PT, R2, 0x3, PT ;  /* 0x000000030200780c */ /* 0x000fda0003f05270 */
[----:B------:R-:W-:Y:S05]  /*29af0*/  @!P0 BRA `(.L_x_653) ;  /* 0x0000000000048947 */ /* 0x000fea0003800000 */
[----:B------:R-:W-:Y:S01]  /*29b00*/  BPT.TRAP 0x1 ;  /* 0x000000040000795c */ /* 0x000fe20000300000 */
.L_x_653:
[----:B------:R-:W2:Y:S01]  /*29b10*/  LDL.LU R7, [R1+0x18] ;  /* 0x0000180001077983 */ /* 0x000ea20000300800 */
[----:B------:R-:W-:Y:S01]  /*29b20*/  IADD3 R2, R0, 0x29840, RZ ;  /* 0x0002984000027810 */ /* 0x000fe20007ffe0ff */
[----:B0-----:R-:W-:-:S04]  /*29b30*/  VIADD R3, R19, 0x1 ;  /* 0x0000000113037836 */ /* 0x001fc80000000000 */
[----:B------:R-:W-:Y:S01]  /*29b40*/  IMAD R6, R19, 0x8, R2 ;  /* 0x0000000813067824 */ /* 0x000fe200078e0202 */
[----:B------:R-:W-:-:S04]  /*29b50*/  ISETP.NE.AND P2, PT, R3, 0x2, PT ;  /* 0x000000020300780c */ /* 0x000fc80003f45270 */
[----:B------:R-:W-:Y:S02]  /*29b60*/  SEL R4, RZ, 0x1, P2 ;  /* 0x00000001ff047807 */ /* 0x000fe40001000000 */
[----:B------:R-:W-:Y:S02]  /*29b70*/  SEL R3, R3, RZ, P2 ;  /* 0x000000ff03037207 */ /* 0x000fe40001000000 */
[C---:B--2---:R-:W-:Y:S02]  /*29b80*/  SHF.L.U32 R5, R7.reuse, 0x1f, RZ ;  /* 0x0000001f07057819 */ /* 0x044fe400000006ff */
[----:B------:R-:W-:Y:S01]  /*29b90*/  LOP3.LUT R4, R7, R4, RZ, 0x3c, !PT ;  /* 0x0000000407047212 */ /* 0x000fe200078e3cff */
[----:B------:R-:W-:Y:S01]  /*29ba0*/  IMAD R7, R3, 0x8, R2 ;  /* 0x0000000803077824 */ /* 0x000fe200078e0202 */
[----:B------:R-:W0:Y:S02]  /*29bb0*/  SYNCS.PHASECHK.TRANS64.TRYWAIT P1, [R6+URZ], R5 ;  /* 0x00000005060075a7 */ /* 0x000e24000802017f */
[----:B------:R-:W-:Y:S01]  /*29bc0*/  SHF.L.U32 R2, R4, 0x1f, RZ ;  /* 0x0000001f04027819 */ /* 0x000fe200000006ff */
[----:B0-----:R-:W-:Y:S06]  /*29bd0*/  @!P1 BRA `(.L_x_654) ;  /* 0x0000004800949947 */ /* 0x001fec0003800000 */
.L_x_853:
[----:B------:R-:W1:Y:S02]  /*29be0*/  SYNCS.PHASECHK.TRANS64.TRYWAIT P1, [R7+URZ], R2 ;  /* 0x00000002070075a7 */ /* 0x000e64000802017f */
[----:B-1----:R-:W-:Y:S05]  /*29bf0*/  @!P1 BRA `(.L_x_655) ;  /* 0x0000004800a09947 */ /* 0x002fea0003800000 */
.L_x_854:
[----:B------:R-:W-:Y:S05]  /*29c00*/  @!P0 BRA `(.L_x_656) ;  /* 0x0000000000048947 */ /* 0x000fea0003800000 */
[----:B------:R-:W-:Y:S01]  /*29c10*/  BPT.TRAP 0x1 ;  /* 0x000000040000795c */ /* 0x000fe20000300000 */
.L_x_656:
[----:B------:R-:W-:-:S04]  /*29c20*/  IMAD R4, R19, 0x8, R0 ;  /* 0x0000000813047824 */ /* 0x000fc800078e0200 */
[----:B------:R-:W2:Y:S02]  /*29c30*/  SYNCS.PHASECHK.TRANS64.TRYWAIT P1, [R4+URZ+0x29860], R5 ;  /* 0x02986005040075a7 */ /* 0x000ea4000802017f */
[----:B--2---:R-:W-:Y:S05]  /*29c40*/  @!P1 BRA `(.L_x_657) ;  /* 0x0000004800a09947 */ /* 0x004fea0003800000 */
.L_x_855:
[----:B------:R-:W-:Y:S05]  /*29c50*/  @!P0 BRA `(.L_x_658) ;  /* 0x0000000000048947 */ /* 0x000fea0003800000 */
[----:B------:R-:W-:Y:S01]  /*29c60*/  BPT.TRAP 0x1 ;  /* 0x000000040000795c */ /* 0x000fe20000300000 */
.L_x_658:
[----:B------:R-:W-:-:S04]  /*29c70*/  LEA R3, R3, R0, 0x3 ;  /* 0x0000000003037211 */ /* 0x000fc800078e18ff */
[----:B------:R-:W4:Y:S02]  /*29c80*/  SYNCS.PHASECHK.TRANS64.TRYWAIT P1, [R3+URZ+0x29860], R2 ;  /* 0x02986002030075a7 */ /* 0x000f24000802017f */
[----:B----4-:R-:W-:Y:S05]  /*29c90*/  @!P1 BRA `(.L_x_659) ;  /* 0x0000004800a09947 */ /* 0x010fea0003800000 */
.L_x_856:
[----:B------:R-:W-:Y:S05]  /*29ca0*/  @!P0 BRA `(.L_x_660) ;  /* 0x0000000000048947 */ /* 0x000fea0003800000 */
[----:B------:R-:W-:Y:S01]  /*29cb0*/  BPT.TRAP 0x1 ;  /* 0x000000040000795c */ /* 0x000fe20000300000 */
.L_x_660:
[----:B------:R-:W5:Y:S02]  /*29cc0*/  SYNCS.PHASECHK.TRANS64.TRYWAIT P0, [R4+URZ+0x29880], R5 ;  /* 0x02988005040075a7 */ /* 0x000f64000800017f */
[----:B-----5:R-:W-:Y:S05]  /*29cd0*/  @!P0 BRA `(.L_x_661) ;  /* 0x0000004800a48947 */ /* 0x020fea0003800000 */
.L_x_662:
[----:B------:R0:W0:Y:S02]  /*29ce0*/  SYNCS.PHASECHK.TRANS64.TRYWAIT P0, [R3+URZ+0x29880], R2 ;  /* 0x02988002030075a7 */ /* 0x000024000800017f */
[----:B0-----:R-:W-:Y:S05]  /*29cf0*/  @!P0 NANOSLEEP.SYNCS 0x989680 ;  /* 0x009896800000895d */ /* 0x001fea0003900000 */
[----:B------:R-:W0:Y:S02]  /*29d00*/  @!P0 SYNCS.PHASECHK.TRANS64 P0, [R3+URZ+0x29880], R2 ;  /* 0x02988002030085a7 */ /* 0x000e24000800007f */
[----:B0-----:R-:W-:Y:S05]  /*29d10*/  @!P0 BRA `(.L_x_662) ;  /* 0xfffffffc00f08947 */ /* 0x001fea000383ffff */
.L_x_324:
[----:B------:R-:W-:Y:S05]  /*29d20*/  BSYNC B8 ;  /* 0x0000000000087941 */ /* 0x000fea0003800000 */
.L_x_321:
[----:B------:R-:W-:Y:S05]  /*29d30*/  EXIT ;  /* 0x000000000000794d */ /* 0x000fea0003800000 */
.L_x_344:
[----:B---3--:R3:W4:Y:S02]  /*29d40*/  SYNCS.PHASECHK.TRANS64.TRYWAIT P5, [R97+URZ+0x29890], R98 ;  /* 0x02989062610075a7 */ /* 0x00872400080a017f */
[----:B----4-:R-:W-:Y:S05]  /*29d50*/  @!P5 NANOSLEEP.SYNCS 0x989680 ;  /* 0x009896800000d95d */ /* 0x010fea0003900000 */
[----:B------:R-:W4:Y:S02]  /*29d60*/  @!P5 SYNCS.PHASECHK.TRANS64 P5, [R97+URZ+0x29890], R98 ;  /* 0x029890626100d5a7 */ /* 0x000f2400080a007f */
[----:B----4-:R-:W-:Y:S05]  /*29d70*/  @!P5 BRA `(.L_x_344) ;  /* 0xfffffffc00f0d947 */ /* 0x010fea000383ffff */
[----:B------:R-:W-:Y:S05]  /*29d80*/  BRA `(.L_x_663) ;  /* 0xfffffd9800f47947 */ /* 0x000fea000383ffff */
.L_x_398:
[----:B--2---:R2:W3:Y:S02]  /*29d90*/  SYNCS.PHASECHK.TRANS64.TRYWAIT P5, [R97+URZ+0x29890], R98 ;  /* 0x02989062610075a7 */ /* 0x0044e400080a017f */
[----:B---3--:R-:W-:Y:S05]  /*29da0*/  @!P5 NANOSLEEP.SYNCS 0x989680 ;  /* 0x009896800000d95d */ /* 0x008fea0003900000 */
[----:B------:R-:W3:Y:S02]  /*29db0*/  @!P5 SYNCS.PHASECHK.TRANS64 P5, [R97+URZ+0x29890], R98 ;  /* 0x029890626100d5a7 */ /* 0x000ee400080a007f */
[----:B---3--:R-:W-:Y:S05]  /*29dc0*/  @!P5 BRA `(.L_x_398) ;  /* 0xfffffffc00f0d947 */ /* 0x008fea000383ffff */
[----:B------:R-:W-:Y:S05]  /*29dd0*/  BRA `(.L_x_664) ;  /* 0xfffffdf8004c7947 */ /* 0x000fea000383ffff */
.L_x_423:
[----:B-1----:R1:W2:Y:S02]  /*29de0*/  SYNCS.PHASECHK.TRANS64.TRYWAIT P3, [R97+URZ+0x29890], R98 ;  /* 0x02989062610075a7 */ /* 0x0022a4000806017f */
[----:B--2---:R-:W-:Y:S05]  /*29df0*/  @!P3 NANOSLEEP.SYNCS 0x989680 ;  /* 0x009896800000b95d */ /* 0x004fea0003900000 */
[----:B------:R-:W2:Y:S02]  /*29e00*/  @!P3 SYNCS.PHASECHK.TRANS64 P3, [R97+URZ+0x29890], R98 ;  /* 0x029890626100b5a7 */ /* 0x000ea4000806007f */
[----:B--2---:R-:W-:Y:S05]  /*29e10*/  @!P3 BRA `(.L_x_423) ;  /* 0xfffffffc00f0b947 */ /* 0x004fea000383ffff */
[----:B------:R-:W-:Y:S05]  /*29e20*/  BRA `(.L_x_665) ;  /* 0xfffffe58000c7947 */ /* 0x000fea000383ffff */
.L_x_429:
[----:B-1----:R1:W2:Y:S02]  /*29e30*/  SYNCS.PHASECHK.TRANS64.TRYWAIT P2, [R97+URZ+0x298b0], R98 ;  /* 0x0298b062610075a7 */ /* 0x0022a4000804017f */
[----:B--2---:R-:W-:Y:S05]  /*29e40*/  @!P2 NANOSLEEP.SYNCS 0x989680 ;  /* 0x009896800000a95d */ /* 0x004fea0003900000 */
[----:B------:R-:W2:Y:S02]  /*29e50*/  @!P2 SYNCS.PHASECHK.TRANS64 P2, [R97+URZ+0x298b0], R98 ;  /* 0x0298b0626100a5a7 */ /* 0x000ea4000804007f */
[----:B--2---:R-:W-:Y:S05]  /*29e60*/  @!P2 BRA `(.L_x_429) ;  /* 0xfffffffc00f0a947 */ /* 0x004fea000383ffff */
[----:B------:R-:W-:Y:S05]  /*29e70*/  BRA `(.L_x_666) ;  /* 0xfffffe5c00107947 */ /* 0x000fea000383ffff */
.L_x_439:
[----:B------:R-:W0:Y:S01]  /*29e80*/  S2R R3, SR_TID.X ;  /* 0x0000000000037919 */ /* 0x000e220000002100 */
[----:B------:R-:W-:Y:S01]  /*29e90*/  BSSY B0, `(.L_x_667) ;  /* 0x000000c000007945 */ /* 0x000fe20003800000 */
[----:B------:R-:W-:Y:S01]  /*29ea0*/  IMAD.MOV.U32 R12, RZ, RZ, RZ ;  /* 0x000000ffff0c7224 */ /* 0x000fe200078e00ff */
[----:B------:R-:W-:Y:S01]  /*29eb0*/  MOV R15, 0xffffffff ;  /* 0xffffffff000f7802 */ /* 0x000fe20000000f00 */
[----:B------:R-:W-:Y:S02]  /*29ec0*/  IMAD.MOV.U32 R11, RZ, RZ, 0x1f ;  /* 0x0000001fff0b7424 */ /* 0x000fe400078e00ff */
[----:B0-----:R-:W-:-:S05]  /*29ed0*/  VIADD R7, R3, 0xffffff80 ;  /* 0xffffff8003077836 */ /* 0x001fca0000000000 */
[----:B------:R-:W-:-:S04]  /*29ee0*/  SHF.R.S32.HI R3, RZ, 0x1f, R7 ;  /* 0x0000001fff037819 */ /* 0x000fc80000011407 */
[----:B------:R-:W-:-:S04]  /*29ef0*/  LEA.HI R3, R3, R7, RZ, 0x7 ;  /* 0x0000000703037211 */ /* 0x000fc800078f38ff */
[----:B------:R-:W-:-:S05]  /*29f00*/  SHF.R.S32.HI R3, RZ, 0x7, R3 ;  /* 0x00000007ff037819 */ /* 0x000fca0000011403 */
[----:B------:R-:W-:-:S07]  /*29f10*/  IMAD.MOV.U32 R13, RZ, RZ, R3 ;  /* 0x000000ffff0d7224 */ /* 0x000fce00078e0003 */
[----:B-----5:R-:W-:Y:S05]  /*29f20*/  WARPSYNC.COLLECTIVE R15, `(.L_x_668) ;  /* 0x000000000f087348 */ /* 0x020fea0003c00000 */
[----:B------:R0:W1:Y:S02]  /*29f30*/  SHFL.IDX P6, R14, R13, R12, R11 ;  /* 0x0000000c0d0e7389 */ /* 0x00006400000c000b */
[----:B01---5:R-:W-:Y:S01]  /*29f40*/  ENDCOLLECTIVE ;  /* 0x000000000000791b */ /* 0x023fe20003800000 */
.L_x_668:
[----:B------:R-:W-:Y:S05]  /*29f50*/  BSYNC B0 ;  /* 0x0000000000007941 */ /* 0x000fea0003800000 */
.L_x_667:
[----:B------:R-:W-:Y:S01]  /*29f60*/  IMAD.MOV.U32 R202, RZ, RZ, R14 ;  /* 0x000000ffffca7224 */ /* 0x000fe200078e000e */
[----:B------:R-:W-:Y:S06]  /*29f70*/  BRA `(.L_x_669) ;  /* 0xfffffe6800107947 */ /* 0x000fec000383ffff */
.L_x_449:
[----:B------:R-:W-:Y:S01]  /*29f80*/  BSSY B1, `(.L_x_670) ;  /* 0x0000008000017945 */ /* 0x000fe20003800000 */
[----:B------:R-:W-:Y:S01]  /*29f90*/  IMAD.MOV.U32 R13, RZ, RZ, R28 ;  /* 0x000000ffff0d7224 */ /* 0x000fe200078e001c */
[----:B------:R-:W-:Y:S01]  /*29fa0*/  MOV R15, 0xffffffff ;  /* 0xffffffff000f7802 */ /* 0x000fe20000000f00 */
[----:B------:R-:W-:Y:S02]  /*29fb0*/  IMAD.MOV.U32 R12, RZ, RZ, RZ ;  /* 0x000000ffff0c7224 */ /* 0x000fe400078e00ff */
[----:B------:R-:W-:-:S07]  /*29fc0*/  IMAD.MOV.U32 R11, RZ, RZ, 0x1e1f ;  /* 0x00001e1fff0b7424 */ /* 0x000fce00078e00ff */
[----:B------:R-:W-:Y:S05]  /*29fd0*/  WARPSYNC.COLLECTIVE R15, `(.L_x_671) ;  /* 0x000000000f087348 */ /* 0x000fea0003c00000 */
[----:B------:R0:W1:Y:S02]  /*29fe0*/  SHFL.IDX P6, R14, R13, R12, R11 ;  /* 0x0000000c0d0e7389 */ /* 0x00006400000c000b */
[----:B01----:R-:W-:Y:S01]  /*29ff0*/  ENDCOLLECTIVE ;  /* 0x000000000000791b */ /* 0x003fe20003800000 */
.L_x_671:
[----:B------:R-:W-:Y:S05]  /*2a000*/  BSYNC B1 ;  /* 0x0000000000017941 */ /* 0x000fea0003800000 */
.L_x_670:
[----:B------:R-:W-:Y:S01]  /*2a010*/  IMAD.MOV.U32 R13, RZ, RZ, R26 ;  /* 0x000000ffff0d7224 */ /* 0x000fe200078e001a */
[----:B------:R-:W-:Y:S01]  /*2a020*/  MOV R15, 0xffffffff ;  /* 0xffffffff000f7802 */ /* 0x000fe20000000f00 */
[----:B------:R-:W-:Y:S02]  /*2a030*/  IMAD.MOV.U32 R12, RZ, RZ, RZ ;  /* 0x000000ffff0c7224 */ /* 0x000fe400078e00ff */
[----:B------:R-:W-:Y:S02]  /*2a040*/  IMAD.MOV.U32 R11, RZ, RZ, 0x1e1f ;  /* 0x00001e1fff0b7424 */ /* 0x000fe400078e00ff */
[----:B------:R-:W-:-:S07]  /*2a050*/  IMAD.MOV.U32 R0, RZ, RZ, R14 ;  /* 0x000000ffff007224 */ /* 0x000fce00078e000e */
[----:B------:R-:W-:Y:S05]  /*2a060*/  WARPSYNC.COLLECTIVE R15, `(.L_x_672) ;  /* 0x000000000f087348 */ /* 0x000fea0003c00000 */
[----:B------:R0:W1:Y:S02]  /*2a070*/  SHFL.IDX P6, R14, R13, R12, R11 ;  /* 0x0000000c0d0e7389 */ /* 0x00006400000c000b */
[----:B01----:R-:W-:Y:S01]  /*2a080*/  ENDCOLLECTIVE ;  /* 0x000000000000791b */ /* 0x003fe20003800000 */
.L_x_672:
[----:B------:R-:W-:Y:S02]  /*2a090*/  IMAD.MOV.U32 R13, RZ, RZ, R29 ;  /* 0x000000ffff0d7224 */ /* 0x000fe400078e001d */
[----:B------:R-:W-:-:S07]  /*2a0a0*/  IMAD.MOV.U32 R27, RZ, RZ, R14 ;  /* 0x000000ffff1b7224 */ /* 0x000fce00078e000e */
[----:B------:R-:W-:Y:S05]  /*2a0b0*/  WARPSYNC.COLLECTIVE R15, `(.L_x_673) ;  /* 0x000000000f087348 */ /* 0x000fea0003c00000 */
[----:B------:R0:W1:Y:S02]  /*2a0c0*/  SHFL.IDX P6, R14, R13, R12, R11 ;  /* 0x0000000c0d0e7389 */ /* 0x00006400000c000b */
[----:B01----:R-:W-:Y:S01]  /*2a0d0*/  ENDCOLLECTIVE ;  /* 0x000000000000791b */ /* 0x003fe20003800000 */
.L_x_673:
[----:B------:R-:W-:Y:S02]  /*2a0e0*/  IMAD.MOV.U32 R13, RZ, RZ, R24 ;  /* 0x000000ffff0d7224 */ /* 0x000fe400078e0018 */
[----:B------:R-:W-:-:S07]  /*2a0f0*/  IMAD.MOV.U32 R3, RZ, RZ, R14 ;  /* 0x000000ffff037224 */ /* 0x000fce00078e000e */
[----:B------:R-:W-:Y:S05]  /*2a100*/  WARPSYNC.COLLECTIVE R15, `(.L_x_674) ;  /* 0x000000000f087348 */ /* 0x000fea0003c00000 */
[----:B------:R0:W1:Y:S02]  /*2a110*/  SHFL.IDX P6, R14, R13, R12, R11 ;  /* 0x0000000c0d0e7389 */ /* 0x00006400000c000b */
[----:B01----:R-:W-:Y:S01]  /*2a120*/  ENDCOLLECTIVE ;  /* 0x000000000000791b */ /* 0x003fe20003800000 */
.L_x_674:
[----:B------:R-:W-:Y:S05]  /*2a130*/  BRA `(.L_x_675) ;  /* 0xfffffe6800fc7947 */ /* 0x000fea000383ffff */
.L_x_453:
[----:B0-----:R0:W3:Y:S02]  /*2a140*/  SYNCS.PHASECHK.TRANS64.TRYWAIT P0, [R16+URZ+0x29800], R5 ;  /* 0x02980005100075a7 */ /* 0x0010e4000800017f */
[----:B---3--:R-:W-:Y:S05]  /*2a150*/  @!P0 NANOSLEEP.SYNCS 0x989680 ;  /* 0x009896800000895d */ /* 0x008fea0003900000 */
[----:B------:R-:W3:Y:S02]  /*2a160*/  @!P0 SYNCS.PHASECHK.TRANS64 P0, [R16+URZ+0x29800], R5 ;  /* 0x02980005100085a7 */ /* 0x000ee4000800007f */
[----:B---3--:R-:W-:Y:S05]  /*2a170*/  @!P0 BRA `(.L_x_453) ;  /* 0xfffffffc00f08947 */ /* 0x008fea000383ffff */
[----:B------:R-:W-:Y:S05]  /*2a180*/  BRA `(.L_x_676) ;  /* 0xfffffe7000507947 */ /* 0x000fea000383ffff */
.L_x_465:
[----:B------:R-:W-:Y:S01]  /*2a190*/  BSSY B1, `(.L_x_677) ;  /* 0x0000008000017945 */ /* 0x000fe20003800000 */
[----:B------:R-:W-:Y:S01]  /*2a1a0*/  MOV R13, R28 ;  /* 0x0000001c000d7202 */ /* 0x000fe20000000f00 */
[----:B------:R-:W-:Y:S02]  /*2a1b0*/  IMAD.MOV.U32 R12, RZ, RZ, RZ ;  /* 0x000000ffff0c7224 */ /* 0x000fe400078e00ff */
[----:B------:R-:W-:Y:S02]  /*2a1c0*/  IMAD.MOV.U32 R11, RZ, RZ, 0x1e1f ;  /* 0x00001e1fff0b7424 */ /* 0x000fe400078e00ff */
[----:B------:R-:W-:-:S07]  /*2a1d0*/  IMAD.MOV.U32 R15, RZ, RZ, -0x1 ;  /* 0xffffffffff0f7424 */ /* 0x000fce00078e00ff */
[----:B------:R-:W-:Y:S05]  /*2a1e0*/  WARPSYNC.COLLECTIVE R15, `(.L_x_678) ;  /* 0x000000000f087348 */ /* 0x000fea0003c00000 */
[----:B------:R0:W1:Y:S02]  /*2a1f0*/  SHFL.IDX P6, R14, R13, R12, R11 ;  /* 0x0000000c0d0e7389 */ /* 0x00006400000c000b */
[----:B01----:R-:W-:Y:S01]  /*2a200*/  ENDCOLLECTIVE ;  /* 0x000000000000791b */ /* 0x003fe20003800000 */
.L_x_678:
[----:B------:R-:W-:Y:S05]  /*2a210*/  BSYNC B1 ;  /* 0x0000000000017941 */ /* 0x000fea0003800000 */
.L_x_677:
[----:B------:R-:W-:Y:S01]  /*2a220*/  MOV R13, R26 ;  /* 0x0000001a000d7202 */ /* 0x000fe20000000f00 */
[----:B------:R-:W-:Y:S02]  /*2a230*/  IMAD.MOV.U32 R12, RZ, RZ, RZ ;  /* 0x000000ffff0c7224 */ /* 0x000fe400078e00ff */
[----:B------:R-:W-:Y:S02]  /*2a240*/  IMAD.MOV.U32 R11, RZ, RZ, 0x1e1f ;  /* 0x00001e1fff0b7424 */ /* 0x000fe400078e00ff */
[----:B------:R-:W-:Y:S02]  /*2a250*/  IMAD.MOV.U32 R15, RZ, RZ, -0x1 ;  /* 0xffffffffff0f7424 */ /* 0x000fe400078e00ff */
[----:B------:R-:W-:-:S07]  /*2a260*/  IMAD.MOV.U32 R0, RZ, RZ, R14 ;  /* 0x000000ffff007224 */ /* 0x000fce00078e000e */
[----:B------:R-:W-:Y:S05]  /*2a270*/  WARPSYNC.COLLECTIVE R15, `(.L_x_679) ;  /* 0x000000000f087348 */ /* 0x000fea0003c00000 */
[----:B------:R0:W1:Y:S02]  /*2a280*/  SHFL.IDX P6, R14, R13, R12, R11 ;  /* 0x0000000c0d0e7389 */ /* 0x00006400000c000b */
[----:B01----:R-:W-:Y:S01]  /*2a290*/  ENDCOLLECTIVE ;  /* 0x000000000000791b */ /* 0x003fe20003800000 */
.L_x_679:
[----:B------:R-:W-:Y:S01]  /*2a2a0*/  MOV R13, R29 ;  /* 0x0000001d000d7202 */ /* 0x000fe20000000f00 */
[----:B------:R-:W-:-:S07]  /*2a2b0*/  IMAD.MOV.U32 R3, RZ, RZ, R14 ;  /* 0x000000ffff037224 */ /* 0x000fce00078e000e */
[----:B------:R-:W-:Y:S05]  /*2a2c0*/  WARPSYNC.COLLECTIVE R15, `(.L_x_680) ;  /* 0x000000000f087348 */ /* 0x000fea0003c00000 */
[----:B------:R0:W1:Y:S02]  /*2a2d0*/  SHFL.IDX P6, R14, R13, R12, R11 ;  /* 0x0000000c0d0e7389 */ /* 0x00006400000c000b */
[----:B01----:R-:W-:Y:S01]  /*2a2e0*/  ENDCOLLECTIVE ;  /* 0x000000000000791b */ /* 0x003fe20003800000 */
.L_x_680:
[----:B------:R-:W-:Y:S02]  /*2a2f0*/  IMAD.MOV.U32 R13, RZ, RZ, R24 ;  /* 0x000000ffff0d7224 */ /* 0x000fe400078e0018 */
[----:B------:R-:W-:-:S07]  /*2a300*/  IMAD.MOV.U32 R20, RZ, RZ, R14 ;  /* 0x000000ffff147224 */ /* 0x000fce00078e000e */
[----:B------:R-:W-:Y:S05]  /*2a310*/  WARPSYNC.COLLECTIVE R15, `(.L_x_681) ;  /* 0x000000000f087348 */ /* 0x000fea0003c00000 */
[----:B------:R0:W1:Y:S02]  /*2a320*/  SHFL.IDX P6, R14, R13, R12, R11 ;  /* 0x0000000c0d0e7389 */ /* 0x00006400000c000b */
[----:B01----:R-:W-:Y:S01]  /*2a330*/  ENDCOLLECTIVE ;  /* 0x000000000000791b */ /* 0x003fe20003800000 */
.L_x_681:
[----:B------:R-:W-:Y:S01]  /*2a340*/  IMAD.MOV.U32 R21, RZ, RZ, R14 ;  /* 0x000000ffff157224 */ /* 0x000fe200078e000e */
[----:B------:R-:W-:Y:S06]  /*2a350*/  BRA `(.L_x_682) ;  /* 0xfffffe9c00a07947 */ /* 0x000fec000383ffff */
.L_x_469:
[----:B-1----:R1:W2:Y:S02]  /*2a360*/  SYNCS.PHASECHK.TRANS64.TRYWAIT P0, [R16+URZ+0x29800], R21 ;  /* 0x02980015100075a7 */ /* 0x0022a4000800017f */
[----:B--2---:R-:W-:Y:S05]  /*2a370*/  @!P0 NANOSLEEP.SYNCS 0x989680 ;  /* 0x009896800000895d */ /* 0x004fea0003900000 */
[----:B------:R-:W2:Y:S02]  /*2a380*/  @!P0 SYNCS.PHASECHK.TRANS64 P0, [R16+URZ+0x29800], R21 ;  /* 0x02980015100085a7 */ /* 0x000ea4000800007f */
[----:B--2---:R-:W-:Y:S05]  /*2a390*/  @!P0 BRA `(.L_x_469) ;  /* 0xfffffffc00f08947 */ /* 0x004fea000383ffff */
[----:B------:R-:W-:Y:S05]  /*2a3a0*/  BRA `(.L_x_683) ;  /* 0xfffffea000ac7947 */ /* 0x000fea000383ffff */
.L_x_477:
[----:B-1----:R1:W2:Y:S02]  /*2a3b0*/  SYNCS.PHASECHK.TRANS64.TRYWAIT P2, [R3+URZ+0x29830], R0 ;  /* 0x02983000030075a7 */ /* 0x0022a4000804017f */
[----:B--2---:R-:W-:Y:S05]  /*2a3c0*/  @!P2 NANOSLEEP.SYNCS 0x989680 ;  /* 0x009896800000a95d */ /* 0x004fea0003900000 */
[----:B------:R-:W2:Y:S02]  /*2a3d0*/  @!P2 SYNCS.PHASECHK.TRANS64 P2, [R3+URZ+0x29830], R0 ;  /* 0x029830000300a5a7 */ /* 0x000ea4000804007f */
[----:B--2---:R-:W-:Y:S05]  /*2a3e0*/  @!P2 BRA `(.L_x_477) ;  /* 0xfffffffc00f0a947 */ /* 0x004fea000383ffff */
[----:B------:R-:W-:Y:S05]  /*2a3f0*/  BRA `(.L_x_476) ;  /* 0xfffffed400087947 */ /* 0x000fea000383ffff */
.L_x_483:
[----:B-1----:R1:W2:Y:S02]  /*2a400*/  SYNCS.PHASECHK.TRANS64.TRYWAIT P2, [R11+URZ+0x29830], R10 ;  /* 0x0298300a0b0075a7 */ /* 0x0022a4000804017f */
[----:B--2---:R-:W-:Y:S05]  /*2a410*/  @!P2 NANOSLEEP.SYNCS 0x989680 ;  /* 0x009896800000a95d */ /* 0x004fea0003900000 */
[----:B------:R-:W2:Y:S02]  /*2a420*/  @!P2 SYNCS.PHASECHK.TRANS64 P2, [R11+URZ+0x29830], R10 ;  /* 0x0298300a0b00a5a7 */ /* 0x000ea4000804007f */
[----:B--2---:R-:W-:Y:S05]  /*2a430*/  @!P2 BRA `(.L_x_483) ;  /* 0xfffffffc00f0a947 */ /* 0x004fea000383ffff */
[----:B------:R-:W-:Y:S05]  /*2a440*/  BRA `(.L_x_482) ;  /* 0xffffff0800d47947 */ /* 0x000fea000383ffff */
.L_x_487:
[----:B-1----:R1:W2:Y:S02]  /*2a450*/  SYNCS.PHASECHK.TRANS64.TRYWAIT P1, [R11+URZ+0x29850], R8 ;  /* 0x029850080b0075a7 */ /* 0x0022a4000802017f */
[----:B--2---:R-:W-:Y:S05]  /*2a460*/  @!P1 NANOSLEEP.SYNCS 0x989680 ;  /* 0x009896800000995d */ /* 0x004fea0003900000 */
[----:B------:R-:W2:Y:S02]  /*2a470*/  @!P1 SYNCS.PHASECHK.TRANS64 P1, [R11+URZ+0x29850], R8 ;  /* 0x029850080b0095a7 */ /* 0x000ea4000802007f */
[----:B--2---:R-:W-:Y:S05]  /*2a480*/  @!P1 BRA `(.L_x_487) ;  /* 0xfffffffc00f09947 */ /* 0x004fea000383ffff */
[----:B------:R-:W-:Y:S05]  /*2a490*/  BRA `(.L_x_484) ;  /* 0xffffff1c00107947 */ /* 0x000fea000383ffff */
.L_x_493:
[----:B-1----:R1:W2:Y:S02]  /*2a4a0*/  SYNCS.PHASECHK.TRANS64.TRYWAIT P1, [R13+URZ+0x29850], R0 ;  /* 0x029850000d0075a7 */ /* 0x0022a4000802017f */
[----:B--2---:R-:W-:Y:S05]  /*2a4b0*/  @!P1 NANOSLEEP.SYNCS 0x989680 ;  /* 0x009896800000995d */ /* 0x004fea0003900000 */
[----:B------:R-:W2:Y:S02]  /*2a4c0*/  @!P1 SYNCS.PHASECHK.TRANS64 P1, [R13+URZ+0x29850], R0 ;  /* 0x029850000d0095a7 */ /* 0x000ea4000802007f */
[----:B--2---:R-:W-:Y:S05]  /*2a4d0*/  @!P1 BRA `(.L_x_493) ;  /* 0xfffffffc00f09947 */ /* 0x004fea000383ffff */
[----:B------:R-:W-:Y:S05]  /*2a4e0*/  BRA `(.L_x_492) ;  /* 0xffffff3c00247947 */ /* 0x000fea000383ffff */
.L_x_497:
[----:B------:R-:W-:Y:S01]  /*2a4f0*/  SEL R128, R65, R12, P0 ;  /* 0x0000000c41807207 */ /* 0x000fe20000000000 */
[----:B------:R-:W-:Y:S01]  /*2a500*/  IMAD.MOV.U32 R15, RZ, RZ, -0x1 ;  /* 0xffffffffff0f7424 */ /* 0x000fe200078e00ff */
[----:B------:R-:W-:Y:S01]  /*2a510*/  SEL R82, R12, R65, P0 ;  /* 0x000000410c527207 */ /* 0x000fe20000000000 */
[----:B-----5:R-:W-:Y:S01]  /*2a520*/  IMAD.MOV.U32 R12, RZ, RZ, R7 ;  /* 0x000000ffff0c7224 */ /* 0x020fe200078e0007 */
[----:B------:R-:W-:Y:S02]  /*2a530*/  MOV R11, 0x1c1f ;  /* 0x00001c1f000b7802 */ /* 0x000fe40000000f00 */
[----:B--2---:R-:W-:Y:S02]  /*2a540*/  SEL R144, R95, R40, P0 ;  /* 0x000000285f907207 */ /* 0x004fe40000000000 */
[----:B------:R-:W-:-:S07]  /*2a550*/  SEL R38, R40, R95, P0 ;  /* 0x0000005f28267207 */ /* 0x000fce0000000000 */
[----:B-1----:R-:W-:Y:S05]  /*2a560*/  WARPSYNC.COLLECTIVE R15, `(.L_x_684) ;  /* 0x000000000f087348 */ /* 0x002fea0003c00000 */
[----:B------:R0:W2:Y:S02]  /*2a570*/  SHFL.IDX P6, R14, R13, R12, R11 ;  /* 0x0000000c0d0e7389 */ /* 0x0000a400000c000b */
[----:B012---:R-:W-:Y:S01]  /*2a580*/  ENDCOLLECTIVE ;  /* 0x000000000000791b */ /* 0x007fe20003800000 */
.L_x_684:
[----:B------:R-:W-:Y:S02]  /*2a590*/  LOP3.LUT R5, R7, 0x2, RZ, 0x3c, !PT ;  /* 0x0000000207057812 */ /* 0x000fe400078e3cff */
[----:B------:R-:W-:Y:S02]  /*2a5a0*/  SEL R154, R97, R94, P0 ;  /* 0x0000005e619a7207 */ /* 0x000fe40000000000 */
[----:B------:R-:W-:Y:S02]  /*2a5b0*/  SEL R94, R94, R97, P0 ;  /* 0x000000615e5e7207 */ /* 0x000fe40000000000 */
[----:B------:R-:W-:Y:S02]  /*2a5c0*/  SEL R156, R109, R92, P0 ;  /* 0x0000005c6d9c7207 */ /* 0x000fe40000000000 */
[----:B------:R-:W-:Y:S02]  /*2a5d0*/  SEL R140, R93, R36, P0 ;  /* 0x000000245d8c7207 */ /* 0x000fe40000000000 */
[----:B------:R-:W-:-:S02]  /*2a5e0*/  SEL R70, R74, R63, P0 ;  /* 0x0000003f4a467207 */ /* 0x000fc40000000000 */
[----:B------:R-:W-:Y:S01]  /*2a5f0*/  SEL R30, R63, R74, P0 ;  /* 0x0000004a3f1e7207 */ /* 0x000fe20000000000 */
[----:B------:R-:W-:Y:S01]  /*2a600*/  IMAD.MOV.U32 R13, RZ, RZ, R96 ;  /* 0x000000ffff0d7224 */ /* 0x000fe200078e0060 */
[----:B------:R-:W-:Y:S02]  /*2a610*/  SEL R76, R92, R109, P0 ;  /* 0x0000006d5c4c7207 */ /* 0x000fe40000000000 */
[----:B------:R-:W-:Y:S02]  /*2a620*/  SEL R36, R36, R93, P0 ;  /* 0x0000005d24247207 */ /* 0x000fe40000000000 */
[----:B------:R-:W-:Y:S02]  /*2a630*/  SEL R124, R104, R49, P0 ;  /* 0x00000031687c7207 */ /* 0x000fe40000000000 */
[----:B------:R-:W-:Y:S02]  /*2a640*/  SEL R46, R49, R104, P0 ;  /* 0x00000068312e7207 */ /* 0x000fe40000000000 */
[----:B------:R-:W-:Y:S01]  /*2a650*/  SEL R138, R91, R64, P0 ;  /* 0x000000405b8a7207 */ /* 0x000fe20000000000 */
[----:B------:R-:W-:Y:S01]  /*2a660*/  IMAD.MOV.U32 R95, RZ, RZ, R14 ;  /* 0x000000ffff5f7224 */ /* 0x000fe200078e000e */
[----:B------:R-:W-:-:S07]  /*2a670*/  SEL R130, R61, R0, P0 ;  /* 0x000000003d827207 */ /* 0x000fce0000000000 */
[----:B------:R-:W-:Y:S05]  /*2a680*/  WARPSYNC.COLLECTIVE R15, `(.L_x_685) ;  /* 0x000000000f087348 */ /* 0x000fea0003c00000 */
[----:B------:R0:W1:Y:S02]  /*2a690*/  SHFL.IDX P6, R14, R13, R12, R11 ;  /* 0x0000000c0d0e7389 */ /* 0x00006400000c000b */
[----:B01----:R-:W-:Y:S01]  /*2a6a0*/  ENDCOLLECTIVE ;  /* 0x000000000000791b */ /* 0x003fe20003800000 */
.L_x_685:
[----:B------:R-:W-:Y:S02]  /*2a6b0*/  SEL R78, R0, R61, P0 ;  /* 0x0000003d004e7207 */ /* 0x000fe40000000000 */
[----:B------:R-:W-:Y:S02]  /*2a6c0*/  SEL R20, R64, R91, P0 ;  /* 0x0000005b40147207 */ /* 0x000fe40000000000 */
[----:B------:R-:W-:Y:S02]  /*2a6d0*/  SEL R64, R72, R55, P0 ;  /* 0x0000003748407207 */ /* 0x000fe40000000000 */
[----:B------:R-:W-:Y:S02]  /*2a6e0*/  SEL R26, R55, R72, P0 ;  /* 0x00000048371a7207 */ /* 0x000fe40000000000 */
[----:B------:R-:W-:Y:S02]  /*2a6f0*/  SEL R72, R33, R84, P0 ;  /* 0x0000005421487207 */ /* 0x000fe40000000000 */
[----:B------:R-:W-:-:S02]  /*2a700*/  SEL R28, R84, R33, P0 ;  /* 0x00000021541c7207 */ /* 0x000fc40000000000 */
[----:B------:R-:W-:Y:S01]  /*2a710*/  SEL R142, R120, R111, P0 ;  /* 0x0000006f788e7207 */ /* 0x000fe20000000000 */
[----:B------:R-:W-:Y:S01]  /*2a720*/  IMAD.MOV.U32 R12, RZ, RZ, R5 ;  /* 0x000000ffff0c7224 */ /* 0x000fe200078e0005 */
[----:B------:R-:W-:Y:S02]  /*2a730*/  MOV R13, R2 ;  /* 0x00000002000d7202 */ /* 0x000fe40000000f00 */
        /* <DEDUP_REMOVED lines=9> */
.L_x_686:
        /* <DEDUP_REMOVED lines=18> */
.L_x_687:
        /* <DEDUP_REMOVED lines=18> */
.L_x_688:
        /* <DEDUP_REMOVED lines=11> */
[----:B------:R-:W-:Y:S01]  /*2aac0*/  SEL R97, R44, R97, P0 ;  /* 0x000000612c617207 */ /* 0x000fe20000000000 */
[----:B------:R-:W-:-:S07]  /*2aad0*/  IMAD.MOV.U32 R74, RZ, RZ, R14 ;  /* 0x000000ffff4a7224 */ /* 0x000fce00078e000e */
[----:B------:R-:W-:Y:S05]  /*2aae0*/  WARPSYNC.COLLECTIVE R15, `(.L_x_689) ;  /* 0x000000000f087348 */ /* 0x000fea0003c00000 */
[----:B------:R0:W1:Y:S02]  /*2aaf0*/  SHFL.IDX P6, R14, R13, R12, R11 ;  /* 0x0000000c0d0e7389 */ /* 0x00006400000c000b */
[----:B01----:R-:W-:Y:S01]  /*2ab00*/  ENDCOLLECTIVE ;  /* 0x000000000000791b */ /* 0x003fe20003800000 */
.L_x_689:
[----:B------:R-:W-:Y:S01]  /*2ab10*/  MOV R13, R76 ;  /* 0x0000004c000d7202 */ /* 0x000fe20000000f00 */
[----:B------:R-:W-:Y:S02]  /*2ab20*/  IMAD.MOV.U32 R12, RZ, RZ, R5 ;  /* 0x000000ffff0c7224 */ /* 0x000fe400078e0005 */
[----:B------:R-:W-:-:S07]  /*2ab30*/  IMAD.MOV.U32 R75, RZ, RZ, R14 ;  /* 0x000000ffff4b7224 */ /* 0x000fce00078e000e */
[----:B------:R-:W-:Y:S05]  /*2ab40*/  WARPSYNC.COLLECTIVE R15, `(.L_x_690) ;  /* 0x000000000f087348 */ /* 0x000fea0003c00000 */
[----:B------:R0:W1:Y:S02]  /*2ab50*/  SHFL.IDX P6, R14, R13, R12, R11 ;  /* 0x0000000c0d0e7389 */ /* 0x00006400000c000b */
[----:B01----:R-:W-:Y:S01]  /*2ab60*/  ENDCOLLECTIVE ;  /* 0x000000000000791b */ /* 0x003fe20003800000 */
.L_x_690:
[----:B------:R-:W-:Y:S02]  /*2ab70*/  IMAD.MOV.U32 R13, RZ, RZ, R36 ;  /* 0x000000ffff0d7224 */ /* 0x000fe400078e0024 */
[----:B------:R-:W-:-:S07]  /*2ab80*/  IMAD.MOV.U32 R49, RZ, RZ, R14 ;  /* 0x000000ffff317224 */ /* 0x000fce00078e000e */
[----:B------:R-:W-:Y:S05]  /*2ab90*/  WARPSYNC.COLLECTIVE R15, `(.L_x_691) ;  /* 0x000000000f087348 */ /* 0x000fea0003c00000 */
[----:B------:R0:W1:Y:S02]  /*2aba0*/  SHFL.IDX P6, R14, R13, R12, R11 ;  /* 0x0000000c0d0e7389 */ /* 0x00006400000c000b */
[----:B01----:R-:W-:Y:S01]  /*2abb0*/  ENDCOLLECTIVE ;  /* 0x000000000000791b */ /* 0x003fe20003800000 */
.L_x_691:
[----:B------:R-:W-:Y:S02]  /*2abc0*/  SEL R93, R74, R49, P0 ;  /* 0x000000314a5d7207 */ /* 0x000fe40000000000 */
[----:B------:R-:W-:Y:S02]  /*2abd0*/  SEL R74, R49, R74, P0 ;  /* 0x0000004a314a7207 */ /* 0x000fe40000000000 */
[----:B------:R-:W-:Y:S01]  /*2abe0*/  MOV R13, R154 ;  /* 0x0000009a000d7202 */ /* 0x000fe20000000f00 */
[----:B------:R-:W-:Y:S02]  /*2abf0*/  IMAD.MOV.U32 R12, RZ, RZ, R7 ;  /* 0x000000ffff0c7224 */ /* 0x000fe400078e0007 */
[----:B------:R-:W-:-:S07]  /*2ac00*/  IMAD.MOV.U32 R36, RZ, RZ, R14 ;  /* 0x000000ffff247224 */ /* 0x000fce00078e000e */
[----:B------:R-:W-:Y:S05]  /*2ac10*/  WARPSYNC.COLLECTIVE R15, `(.L_x_692) ;  /* 0x000000000f087348 */ /* 0x000fea0003c00000 */
[----:B------:R0:W1:Y:S02]  /*2ac20*/  SHFL.IDX P6, R14, R13, R12, R11 ;  /* 0x0000000c0d0e7389 */ /* 0x00006400000c000b */
[----:B01----:R-:W-:Y:S01]  /*2ac30*/  ENDCOLLECTIVE ;  /* 0x000000000000791b */ /* 0x003fe20003800000 */
.L_x_692:
[----:B------:R-:W-:Y:S02]  /*2ac40*/  IMAD.MOV.U32 R13, RZ, RZ, R138 ;  /* 0x000000ffff0d7224 */ /* 0x000fe400078e008a */
[----:B------:R-:W-:-:S07]  /*2ac50*/  IMAD.MOV.U32 R0, RZ, RZ, R14 ;  /* 0x000000ffff007224 */ /* 0x000fce00078e000e */
[----:B------:R-:W-:Y:S05]  /*2ac60*/  WARPSYNC.COLLECTIVE R15, `(.L_x_693) ;  /* 0x000000000f087348 */ /* 0x000fea0003c00000 */
[----:B------:R0:W1:Y:S02]  /*2ac70*/  SHFL.IDX P6, R14, R13, R12, R11 ;  /* 0x0000000c0d0e7389 */ /* 0x00006400000c000b */
[----:B01----:R-:W-:Y:S01]  /*2ac80*/  ENDCOLLECTIVE ;  /* 0x000000000000791b */ /* 0x003fe20003800000 */
.L_x_693:
[----:B------:R-:W-:Y:S01]  /*2ac90*/  MOV R13, R94 ;  /* 0x0000005e000d7202 */ /* 0x000fe20000000f00 */
[----:B------:R-:W-:Y:S01]  /*2aca0*/  IMAD.MOV.U32 R12, RZ, RZ, R5 ;  /* 0x000000ffff0c7224 */ /* 0x000fe200078e0005 */
[----:B------:R-:W-:Y:S02]  /*2acb0*/  SEL R94, R75, R36, P0 ;  /* 0x000000244b5e7207 */ /* 0x000fe40000000000 */
[----:B------:R-:W-:Y:S01]  /*2acc0*/  SEL R75, R36, R75, P0 ;  /* 0x0000004b244b7207 */ /* 0x000fe20000000000 */
[----:B------:R-:W-:-:S07]  /*2acd0*/  IMAD.MOV.U32 R3, RZ, RZ, R14 ;  /* 0x000000ffff037224 */ /* 0x000fce00078e000e */
[----:B------:R-:W-:Y:S05]  /*2ace0*/  WARPSYNC.COLLECTIVE R15, `(.L_x_694) ;  /* 0x000000000f087348 */ /* 0x000fea0003c00000 */
[----:B------:R0:W1:Y:S02]  /*2acf0*/  SHFL.IDX P6, R14, R13, R12, R11 ;  /* 0x0000000c0d0e7389 */ /* 0x00006400000c000b */
[----:B01----:R-:W-:Y:S01]  /*2ad00*/  ENDCOLLECTIVE ;  /* 0x000000000000791b */ /* 0x003fe20003800000 */
.L_x_694:
[----:B------:R-:W-:Y:S02]  /*2ad10*/  IMAD.MOV.U32 R13, RZ, RZ, R20 ;  /* 0x000000ffff0d7224 */ /* 0x000fe400078e0014 */
[----:B------:R-:W-:-:S07]  /*2ad20*/  IMAD.MOV.U32 R33, RZ, RZ, R14 ;  /* 0x000000ffff217224 */ /* 0x000fce00078e000e */
[----:B------:R-:W-:Y:S05]  /*2ad30*/  WARPSYNC.COLLECTIVE R15, `(.L_x_695) ;  /* 0x000000000f087348 */ /* 0x000fea0003c00000 */
[----:B------:R0:W1:Y:S02]  /*2ad40*/  SHFL.IDX P6, R14, R13, R12, R11 ;  /* 0x0000000c0d0e7389 */ /* 0x00006400000c000b */
[----:B01----:R-:W-:Y:S01]  /*2ad50*/  ENDCOLLECTIVE ;  /* 0x000000000000791b */ /* 0x003fe20003800000 */
.L_x_695:
        /* <DEDUP_REMOVED lines=8> */
.L_x_696:
[----:B------:R-:W-:Y:S02]  /*2ade0*/  SEL R2, R3, R20, P0 ;  /* 0x0000001403027207 */ /* 0x000fe40000000000 */
[----:B------:R-:W-:Y:S01]  /*2adf0*/  SEL R3, R20, R3, P0 ;  /* 0x0000000314037207 */ /* 0x000fe20000000000 */
[----:B------:R-:W-:Y:S02]  /*2ae00*/  IMAD.MOV.U32 R13, RZ, RZ, R142 ;  /* 0x000000ffff0d7224 */ /* 0x000fe400078e008e */
[----:B------:R-:W-:-:S07]  /*2ae10*/  IMAD.MOV.U32 R21, RZ, RZ, R14 ;  /* 0x000000ffff157224 */ /* 0x000fce00078e000e */
[----:B------:R-:W-:Y:S05]  /*2ae20*/  WARPSYNC.COLLECTIVE R15, `(.L_x_697) ;  /* 0x000000000f087348 */ /* 0x000fea0003c00000 */
[----:B------:R0:W1:Y:S02]  /*2ae30*/  SHFL.IDX P6, R14, R13, R12, R11 ;  /* 0x0000000c0d0e7389 */ /* 0x00006400000c000b */
[----:B01----:R-:W-:Y:S01]  /*2ae40*/  ENDCOLLECTIVE ;  /* 0x000000000000791b */ /* 0x003fe20003800000 */
.L_x_697:
[----:B------:R-:W-:Y:S01]  /*2ae50*/  MOV R13, R38 ;  /* 0x00000026000d7202 */ /* 0x000fe20000000f00 */
[----:B------:R-:W-:Y:S02]  /*2ae60*/  IMAD.MOV.U32 R12, RZ, RZ, R5 ;  /* 0x000000ffff0c7224 */ /* 0x000fe400078e0005 */
[----:B------:R-:W-:-:S07]  /*2ae70*/  IMAD.MOV.U32 R37, RZ, RZ, R14 ;  /* 0x000000ffff257224 */ /* 0x000fce00078e000e */
[----:B------:R-:W-:Y:S05]  /*2ae80*/  WARPSYNC.COLLECTIVE R15, `(.L_x_698) ;  /* 0x000000000f087348 */ /* 0x000fea0003c00000 */
[----:B------:R0:W1:Y:S02]  /*2ae90*/  SHFL.IDX P6, R14, R13, R12, R11 ;  /* 0x0000000c0d0e7389 */ /* 0x00006400000c000b */
[----:B01----:R-:W-:Y:S01]  /*2aea0*/  ENDCOLLECTIVE ;  /* 0x000000000000791b */ /* 0x003fe20003800000 */
.L_x_698:
[----:B------:R-:W-:Y:S02]  /*2aeb0*/  IMAD.MOV.U32 R13, RZ, RZ, R120 ;  /* 0x000000ffff0d7224 */ /* 0x000fe400078e0078 */
[----:B------:R-:W-:-:S07]  /*2aec0*/  IMAD.MOV.U32 R38, RZ, RZ, R14 ;  /* 0x000000ffff267224 */ /* 0x000fce00078e000e */
[----:B------:R-:W-:Y:S05]  /*2aed0*/  WARPSYNC.COLLECTIVE R15, `(.L_x_699) ;  /* 0x000000000f087348 */ /* 0x000fea0003c00000 */
[----:B------:R0:W1:Y:S02]  /*2aee0*/  SHFL.IDX P6, R14, R13, R12, R11 ;  /* 0x0000000c0d0e7389 */ /* 0x00006400000c000b */
[----:B01----:R-:W-:Y:S01]  /*2aef0*/  ENDCOLLECTIVE ;  /* 0x000000000000791b */ /* 0x003fe20003800000 */
.L_x_699:
        /* <DEDUP_REMOVED lines=8> */
.L_x_700:
[----:B------:R-:W-:Y:S02]  /*2af80*/  SEL R36, R37, R120, P0 ;  /* 0x0000007825247207 */ /* 0x000fe40000000000 */
[----:B------:R-:W-:Y:S01]  /*2af90*/  SEL R37, R120, R37, P0 ;  /* 0x0000002578257207 */ /* 0x000fe20000000000 */
[----:B------:R-:W-:Y:S02]  /*2afa0*/  IMAD.MOV.U32 R13, RZ, RZ, R134 ;  /* 0x000000ffff0d7224 */ /* 0x000fe400078e0086 */
[----:B------:R-:W-:-:S07]  /*2afb0*/  IMAD.MOV.U32 R39, RZ, RZ, R14 ;  /* 0x000000ffff277224 */ /* 0x000fce00078e000e */
[----:B------:R-:W-:Y:S05]  /*2afc0*/  WARPSYNC.COLLECTIVE R15, `(.L_x_701) ;  /* 0x000000000f087348 */ /* 0x000fea0003c00000 */
[----:B------:R0:W1:Y:S02]  /*2afd0*/  SHFL.IDX P6, R14, R13, R12, R11 ;  /* 0x0000000c0d0e7389 */ /* 0x00006400000c000b */
[----:B01----:R-:W-:Y:S01]  /*2afe0*/  ENDCOLLECTIVE ;  /* 0x000000000000791b */ /* 0x003fe20003800000 */
.L_x_701:
[----:B------:R-:W-:Y:S01]  /*2aff0*/  MOV R13, R118 ;  /* 0x00000076000d7202 */ /* 0x000fe20000000f00 */
[----:B------:R-:W-:Y:S02]  /*2b000*/  IMAD.MOV.U32 R12, RZ, RZ, R5 ;  /* 0x000000ffff0c7224 */ /* 0x000fe400078e0005 */
[----:B------:R-:W-:-:S07]  /*2b010*/  IMAD.MOV.U32 R41, RZ, RZ, R14 ;  /* 0x000000ffff297224 */ /* 0x000fce00078e000e */
[----:B------:R-:W-:Y:S05]  /*2b020*/  WARPSYNC.COLLECTIVE R15, `(.L_x_702) ;  /* 0x000000000f087348 */ /* 0x000fea0003c00000 */
[----:B------:R0:W1:Y:S02]  /*2b030*/  SHFL.IDX P6, R14, R13, R12, R11 ;  /* 0x0000000c0d0e7389 */ /* 0x00006400000c000b */
[----:B01----:R-:W-:Y:S01]  /*2b040*/  ENDCOLLECTIVE ;  /* 0x000000000000791b */ /* 0x003fe20003800000 */
.L_x_702:
[----:B------:R-:W-:Y:S02]  /*2b050*/  IMAD.MOV.U32 R13, RZ, RZ, R112 ;  /* 0x000000ffff0d7224 */ /* 0x000fe400078e0070 */
[----:B------:R-:W-:-:S07]  /*2b060*/  IMAD.MOV.U32 R118, RZ, RZ, R14 ;  /* 0x000000ffff767224 */ /* 0x000fce00078e000e */
[----:B------:R-:W-:Y:S05]  /*2b070*/  WARPSYNC.COLLECTIVE R15, `(.L_x_703) ;  /* 0x000000000f087348 */ /* 0x000fea0003c00000 */
[----:B------:R0:W1:Y:S02]  /*2b080*/  SHFL.IDX P6, R14, R13, R12, R11 ;  /* 0x0000000c0d0e7389 */ /* 0x00006400000c000b */
[----:B01----:R-:W-:Y:S01]  /*2b090*/  ENDCOLLECTIVE ;  /* 0x000000000000791b */ /* 0x003fe20003800000 */
.L_x_703:
        /* <DEDUP_REMOVED lines=8> */
.L_x_704:
[----:B------:R-:W-:Y:S02]  /*2b120*/  IMAD.MOV.U32 R13, RZ, RZ, R68 ;  /* 0x000000ffff0d7224 */ /* 0x000fe400078e0044 */
[----:B------:R-:W-:-:S07]  /*2b130*/  IMAD.MOV.U32 R43, RZ, RZ, R14 ;  /* 0x000000ffff2b7224 */ /* 0x000fce00078e000e */
[----:B------:R-:W-:Y:S05]  /*2b140*/  WARPSYNC.COLLECTIVE R15, `(.L_x_705) ;  /* 0x000000000f087348 */ /* 0x000fea0003c00000 */
[----:B------:R0:W1:Y:S02]  /*2b150*/  SHFL.IDX P6, R14, R13, R12, R11 ;  /* 0x0000000c0d0e7389 */ /* 0x00006400000c000b */
[----:B01----:R-:W-:Y:S01]  /*2b160*/  ENDCOLLECTIVE ;  /* 0x000000000000791b */ /* 0x003fe20003800000 */
.L_x_705:
[----:B------:R-:W-:Y:S01]  /*2b170*/  MOV R13, R110 ;  /* 0x0000006e000d7202 */ /* 0x000fe20000000f00 */
[----:B------:R-:W-:Y:S02]  /*2b180*/  IMAD.MOV.U32 R12, RZ, RZ, R5 ;  /* 0x000000ffff0c7224 */ /* 0x000fe400078e0005 */
[----:B------:R-:W-:-:S07]  /*2b190*/  IMAD.MOV.U32 R45, RZ, RZ, R14 ;  /* 0x000000ffff2d7224 */ /* 0x000fce00078e000e */
[----:B------:R-:W-:Y:S05]  /*2b1a0*/  WARPSYNC.COLLECTIVE R15, `(.L_x_706) ;  /* 0x000000000f087348 */ /* 0x000fea0003c00000 */
[----:B------:R0:W1:Y:S02]  /*2b1b0*/  SHFL.IDX P6, R14, R13, R12, R11 ;  /* 0x0000000c0d0e7389 */ /* 0x00006400000c000b */
[----:B01----:R-:W-:Y:S01]  /*2b1c0*/  ENDCOLLECTIVE ;  /* 0x000000000000791b */ /* 0x003fe20003800000 */
.L_x_706:
[----:B------:R-:W-:Y:S02]  /*2b1d0*/  IMAD.MOV.U32 R13, RZ, RZ, R108 ;  /* 0x000000ffff0d7224 */ /* 0x000fe400078e006c */
[----:B------:R-:W-:-:S07]  /*2b1e0*/  IMAD.MOV.U32 R110, RZ, RZ, R14 ;  /* 0x000000ffff6e7224 */ /* 0x000fce00078e000e */
[----:B------:R-:W-:Y:S05]  /*2b1f0*/  WARPSYNC.COLLECTIVE R15, `(.L_x_707) ;  /* 0x000000000f087348 */ /* 0x000fea0003c00000 */
[----:B------:R0:W1:Y:S02]  /*2b200*/  SHFL.IDX P6, R14, R13, R12, R11 ;  /* 0x0000000c0d0e7389 */ /* 0x00006400000c000b */
[----:B01----:R-:W-:Y:S01]  /*2b210*/  ENDCOLLECTIVE ;  /* 0x000000000000791b */ /* 0x003fe20003800000 */
.L_x_707:
[----:B------:R-:W-:Y:S01]  /*2b220*/  MOV R13, R128 ;  /* 0x00000080000d7202 */ /* 0x000fe20000000f00 */
[----:B------:R-:W-:Y:S02]  /*2b230*/  IMAD.MOV.U32 R12, RZ, RZ, R7 ;  /* 0x000000ffff0c7224 */ /* 0x000fe400078e0007 */
[----:B------:R-:W-:-:S07]  /*2b240*/  IMAD.MOV.U32 R108, RZ, RZ, R14 ;  /* 0x000000ffff6c7224 */ /* 0x000fce00078e000e */
[----:B------:R-:W-:Y:S05]  /*2b250*/  WARPSYNC.COLLECTIVE R15, `(.L_x_708) ;  /* 0x000000000f087348 */ /* 0x000fea0003c00000 */
[----:B------:R0:W1:Y:S02]  /*2b260*/  SHFL.IDX P6, R14, R13, R12, R11 ;  /* 0x0000000c0d0e7389 */ /* 0x00006400000c000b */
[----:B01----:R-:W-:Y:S01]  /*2b270*/  ENDCOLLECTIVE ;  /* 0x000000000000791b */ /* 0x003fe20003800000 */
.L_x_708:
[----:B------:R-:W-:Y:S02]  /*2b280*/  SEL R44, R45, R108, P0 ;  /* 0x0000006c2d2c7207 */ /* 0x000fe40000000000 */
[----:B------:R-:W-:Y:S01]  /*2b290*/  SEL R45, R108, R45, P0 ;  /* 0x0000002d6c2d7207 */ /* 0x000fe20000000000 */
[----:B------:R-:W-:Y:S02]  /*2b2a0*/  IMAD.MOV.U32 R13, RZ, RZ, R66 ;  /* 0x000000ffff0d7224 */ /* 0x000fe400078e0042 */
[----:B------:R-:W-:-:S07]  /*2b2b0*/  IMAD.MOV.U32 R47, RZ, RZ, R14 ;  /* 0x000000ffff2f7224 */ /* 0x000fce00078e000e */
[----:B------:R-:W-:Y:S05]  /*2b2c0*/  WARPSYNC.COLLECTIVE R15, `(.L_x_709) ;  /* 0x000000000f087348 */ /* 0x000fea0003c00000 */
[----:B------:R0:W1:Y:S02]  /*2b2d0*/  SHFL.IDX P6, R14, R13, R12, R11 ;  /* 0x0000000c0d0e7389 */ /* 0x00006400000c000b */
[----:B01----:R-:W-:Y:S01]  /*2b2e0*/  ENDCOLLECTIVE ;  /* 0x000000000000791b */ /* 0x003fe20003800000 */
.L_x_709:
[----:B------:R-:W-:Y:S01]  /*2b2f0*/  MOV R13, R82 ;  /* 0x00000052000d7202 */ /* 0x000fe20000000f00 */
[----:B------:R-:W-:Y:S02]  /*2b300*/  IMAD.MOV.U32 R12, RZ, RZ, R5 ;  /* 0x000000ffff0c7224 */ /* 0x000fe400078e0005 */
[----:B------:R-:W-:-:S07]  /*2b310*/  IMAD.MOV.U32 R77, RZ, RZ, R14 ;  /* 0x000000ffff4d7224 */ /* 0x000fce00078e000e */
[----:B------:R-:W-:Y:S05]  /*2b320*/  WARPSYNC.COLLECTIVE R15, `(.L_x_710) ;  /* 0x000000000f087348 */ /* 0x000fea0003c00000 */
[----:B------:R0:W1:Y:S02]  /*2b330*/  SHFL.IDX P6, R14, R13, R12, R11 ;  /* 0x0000000c0d0e7389 */ /* 0x00006400000c000b */
[----:B01----:R-:W-:Y:S01]  /*2b340*/  ENDCOLLECTIVE ;  /* 0x000000000000791b */ /* 0x003fe20003800000 */
.L_x_710:
[----:B------:R-:W-:Y:S02]  /*2b350*/  IMAD.MOV.U32 R13, RZ, RZ, R80 ;  /* 0x000000ffff0d7224 */ /* 0x000fe400078e0050 */
[----:B------:R-:W-:-:S07]  /*2b360*/  IMAD.MOV.U32 R82, RZ, RZ, R14 ;  /* 0x000000ffff527224 */ /* 0x000fce00078e000e */
[----:B------:R-:W-:Y:S05]  /*2b370*/  WARPSYNC.COLLECTIVE R15, `(.L_x_711) ;  /* 0x000000000f087348 */ /* 0x000fea0003c00000 */
[----:B------:R0:W1:Y:S02]  /*2b380*/  SHFL.IDX P6, R14, R13, R12, R11 ;  /* 0x0000000c0d0e7389 */ /* 0x00006400000c000b */
[----:B01----:R-:W-:Y:S01]  /*2b390*/  ENDCOLLECTIVE ;  /* 0x000000000000791b */ /* 0x003fe20003800000 */
.L_x_711:
[----:B------:R-:W-:Y:S01]  /*2b3a0*/  MOV R13, R130 ;  /* 0x00000082000d7202 */ /* 0x000fe20000000f00 */
[----:B------:R-:W-:Y:S02]  /*2b3b0*/  IMAD.MOV.U32 R12, RZ, RZ, R7 ;  /* 0x000000ffff0c7224 */ /* 0x000fe400078e0007 */
[----:B------:R-:W-:-:S07]  /*2b3c0*/  IMAD.MOV.U32 R80, RZ, RZ, R14 ;  /* 0x000000ffff507224 */ /* 0x000fce00078e000e */
[----:B------:R-:W-:Y:S05]  /*2b3d0*/  WARPSYNC.COLLECTIVE R15, `(.L_x_712) ;  /* 0x000000000f087348 */ /* 0x000fea0003c00000 */
[----:B------:R0:W1:Y:S02]  /*2b3e0*/  SHFL.IDX P6, R14, R13, R12, R11 ;  /* 0x0000000c0d0e7389 */ /* 0x00006400000c000b */
[----:B01----:R-:W-:Y:S01]  /*2b3f0*/  ENDCOLLECTIVE ;  /* 0x000000000000791b */ /* 0x003fe20003800000 */
.L_x_712:
[----:B------:R-:W-:Y:S02]  /*2b400*/  IMAD.MOV.U32 R13, RZ, RZ, R126 ;  /* 0x000000ffff0d7224 */ /* 0x000fe400078e007e */
[----:B------:R-:W-:-:S07]  /*2b410*/  IMAD.MOV.U32 R79, RZ, RZ, R14 ;  /* 0x000000ffff4f7224 */ /* 0x000fce00078e000e */
[----:B------:R-:W-:Y:S05]  /*2b420*/  WARPSYNC.COLLECTIVE R15, `(.L_x_713) ;  /* 0x000000000f087348 */ /* 0x000fea0003c00000 */
[----:B------:R0:W1:Y:S02]  /*2b430*/  SHFL.IDX P6, R14, R13, R12, R11 ;  /* 0x0000000c0d0e7389 */ /* 0x00006400000c000b */
[----:B01----:R-:W-:Y:S01]  /*2b440*/  ENDCOLLECTIVE ;  /* 0x000000000000791b */ /* 0x003fe20003800000 */
.L_x_713:
[----:B------:R-:W-:Y:S01]  /*2b450*/  MOV R13, R78 ;  /* 0x0000004e000d7202 */ /* 0x000fe20000000f00 */
[----:B------:R-:W-:Y:S02]  /*2b460*/  IMAD.MOV.U32 R12, RZ, RZ, R5 ;  /* 0x000000ffff0c7224 */ /* 0x000fe400078e0005 */
[----:B------:R-:W-:-:S07]  /*2b470*/  IMAD.MOV.U32 R81, RZ, RZ, R14 ;  /* 0x000000ffff517224 */ /* 0x000fce00078e000e */
[----:B------:R-:W-:Y:S05]  /*2b480*/  WARPSYNC.COLLECTIVE R15, `(.L_x_714) ;  /* 0x000000000f087348 */ /* 0x000fea0003c00000 */
[----:B------:R0:W1:Y:S02]  /*2b490*/  SHFL.IDX P6, R14, R13, R12, R11 ;  /* 0x0000000c0d0e7389 */ /* 0x00006400000c000b */
[----:B01----:R-:W-:Y:S01]  /*2b4a0*/  ENDCOLLECTIVE ;  /* 0x000000000000791b */ /* 0x003fe20003800000 */
.L_x_714:
[----:B------:R-:W-:Y:S01]  /*2b4b0*/  IMAD.MOV.U32 R13, RZ, RZ, R48 ;  /* 0x000000ffff0d7224 */ /* 0x000fe200078e0030 */
[----:B------:R-:W-:Y:S02]  /*2b4c0*/  SEL R48, R77, R80, P0 ;  /* 0x000000504d307207 */ /* 0x000fe40000000000 */
[----:B------:R-:W-:Y:S01]  /*2b4d0*/  SEL R77, R80, R77, P0 ;  /* 0x0000004d504d7207 */ /* 0x000fe20000000000 */
[----:B------:R-:W-:-:S07]  /*2b4e0*/  IMAD.MOV.U32 R126, RZ, RZ, R14 ;  /* 0x000000ffff7e7224 */ /* 0x000fce00078e000e */
[----:B------:R-:W-:Y:S05]  /*2b4f0*/  WARPSYNC.COLLECTIVE R15, `(.L_x_715) ;  /* 0x000000000f087348 */ /* 0x000fea0003c00000 */
[----:B------:R0:W1:Y:S02]  /*2b500*/  SHFL.IDX P6, R14, R13, R12, R11 ;  /* 0x0000000c0d0e7389 */ /* 0x00006400000c000b */
[----:B01----:R-:W-:Y:S01]  /*2b510*/  ENDCOLLECTIVE ;  /* 0x000000000000791b */ /* 0x003fe20003800000 */
.L_x_715:
        /* <DEDUP_REMOVED lines=8> */
.L_x_716:
[----:B------:R-:W-:Y:S02]  /*2b5a0*/  SEL R80, R81, R128, P0 ;  /* 0x0000008051507207 */ /* 0x000fe40000000000 */
[----:B------:R-:W-:Y:S01]  /*2b5b0*/  SEL R81, R128, R81, P0 ;  /* 0x0000005180517207 */ /* 0x000fe20000000000 */
[----:B------:R-:W-:Y:S02]  /*2b5c0*/  IMAD.MOV.U32 R13, RZ, RZ, R122 ;  /* 0x000000ffff0d7224 */ /* 0x000fe400078e007a */
[----:B------:R-:W-:-:S07]  /*2b5d0*/  IMAD.MOV.U32 R83, RZ, RZ, R14 ;  /* 0x000000ffff537224 */ /* 0x000fce00078e000e */
[----:B------:R-:W-:Y:S05]  /*2b5e0*/  WARPSYNC.COLLECTIVE R15, `(.L_x_717) ;  /* 0x000000000f087348 */ /* 0x000fea0003c00000 */
[----:B------:R0:W1:Y:S02]  /*2b5f0*/  SHFL.IDX P6, R14, R13, R12, R11 ;  /* 0x0000000c0d0e7389 */ /* 0x00006400000c000b */
[----:B01----:R-:W-:Y:S01]  /*2b600*/  ENDCOLLECTIVE ;  /* 0x000000000000791b */ /* 0x003fe20003800000 */
.L_x_717:
        /* <DEDUP_REMOVED lines=8> */
.L_x_718:
[----:B------:R-:W-:Y:S01]  /*2b690*/  IMAD.MOV.U32 R13, RZ, RZ, R42 ;  /* 0x000000ffff0d7224 */ /* 0x000fe200078e002a */
[----:B------:R-:W-:Y:S02]  /*2b6a0*/  SEL R42, R43, R110, P0 ;  /* 0x0000006e2b2a7207 */ /* 0x000fe40000000000 */
[----:B------:R-:W-:Y:S01]  /*2b6b0*/  SEL R43, R110, R43, P0 ;  /* 0x0000002b6e2b7207 */ /* 0x000fe20000000000 */
[----:B------:R-:W-:-:S07]  /*2b6c0*/  IMAD.MOV.U32 R122, RZ, RZ, R14 ;  /* 0x000000ffff7a7224 */ /* 0x000fce00078e000e */
[----:B------:R-:W-:Y:S05]  /*2b6d0*/  WARPSYNC.COLLECTIVE R15, `(.L_x_719) ;  /* 0x000000000f087348 */ /* 0x000fea0003c00000 */
[----:B------:R0:W1:Y:S02]  /*2b6e0*/  SHFL.IDX P6, R14, R13, R12, R11 ;  /* 0x0000000c0d0e7389 */ /* 0x00006400000c000b */
[----:B01----:R-:W-:Y:S01]  /*2b6f0*/  ENDCOLLECTIVE ;  /* 0x000000000000791b */ /* 0x003fe20003800000 */
.L_x_719:
        /* <DEDUP_REMOVED lines=8> */
.L_x_720:
[----:B------:R-:W-:Y:S01]  /*2b780*/  SEL R49, R31, R124, P0 ;  /* 0x0000007c1f317207 */ /* 0x000fe20000000000 */
[----:B------:R-:W-:Y:S02]  /*2b790*/  IMAD.MOV.U32 R13, RZ, RZ, R114 ;  /* 0x000000ffff0d7224 */ /* 0x000fe400078e0072 */
[----:B------:R-:W-:-:S07]  /*2b7a0*/  IMAD.MOV.U32 R27, RZ, RZ, R14 ;  /* 0x000000ffff1b7224 */ /* 0x000fce00078e000e */
[----:B------:R-:W-:Y:S05]  /*2b7b0*/  WARPSYNC.COLLECTIVE R15, `(.L_x_721) ;  /* 0x000000000f087348 */ /* 0x000fea0003c00000 */
[----:B------:R0:W1:Y:S02]  /*2b7c0*/  SHFL.IDX P6, R14, R13, R12, R11 ;  /* 0x0000000c0d0e7389 */ /* 0x00006400000c000b */
[----:B01----:R-:W-:Y:S01]  /*2b7d0*/  ENDCOLLECTIVE ;  /* 0x000000000000791b */ /* 0x003fe20003800000 */
.L_x_721:
        /* <DEDUP_REMOVED lines=8> */
.L_x_722:
[----:B------:R-:W-:Y:S02]  /*2b860*/  IMAD.MOV.U32 R13, RZ, RZ, R52 ;  /* 0x000000ffff0d7224 */ /* 0x000fe400078e0034 */
[----:B------:R-:W-:-:S07]  /*2b870*/  IMAD.MOV.U32 R114, RZ, RZ, R14 ;  /* 0x000000ffff727224 */ /* 0x000fce00078e000e */
[----:B------:R-:W-:Y:S05]  /*2b880*/  WARPSYNC.COLLECTIVE R15, `(.L_x_723) ;  /* 0x000000000f087348 */ /* 0x000fea0003c00000 */
[----:B------:R0:W1:Y:S02]  /*2b890*/  SHFL.IDX P6, R14, R13, R12, R11 ;  /* 0x0000000c0d0e7389 */ /* 0x00006400000c000b */
[----:B01----:R-:W-:Y:S01]  /*2b8a0*/  ENDCOLLECTIVE ;  /* 0x000000000000791b */ /* 0x003fe20003800000 */
.L_x_723:
        /* <DEDUP_REMOVED lines=8> */
.L_x_724:
[----:B------:R-:W-:Y:S01]  /*2b930*/  SEL R53, R29, R116, P0 ;  /* 0x000000741d357207 */ /* 0x000fe20000000000 */
[----:B------:R-:W-:Y:S02]  /*2b940*/  IMAD.MOV.U32 R13, RZ, RZ, R104 ;  /* 0x000000ffff0d7224 */ /* 0x000fe400078e0068 */
[----:B------:R-:W-:-:S07]  /*2b950*/  IMAD.MOV.U32 R9, RZ, RZ, R14 ;  /* 0x000000ffff097224 */ /* 0x000fce00078e000e */
[----:B------:R-:W-:Y:S05]  /*2b960*/  WARPSYNC.COLLECTIVE R15, `(.L_x_725) ;  /* 0x000000000f087348 */ /* 0x000fea0003c00000 */
[----:B------:R0:W1:Y:S02]  /*2b970*/  SHFL.IDX P6, R14, R13, R12, R11 ;  /* 0x0000000c0d0e7389 */ /* 0x00006400000c000b */
[----:B01----:R-:W-:Y:S01]  /*2b980*/  ENDCOLLECTIVE ;  /* 0x000000000000791b */ /* 0x003fe20003800000 */
.L_x_725:
[----:B------:R-:W-:Y:S01]  /*2b990*/  MOV R13, R58 ;  /* 0x0000003a000d7202 */ /* 0x000fe20000000f00 */
[----:B------:R-:W-:Y:S02]  /*2b9a0*/  IMAD.MOV.U32 R12, RZ, RZ, R5 ;  /* 0x000000ffff0c7224 */ /* 0x000fe400078e0005 */
[----:B------:R-:W-:-:S07]  /*2b9b0*/  IMAD.MOV.U32 R25, RZ, RZ, R14 ;  /* 0x000000ffff197224 */ /* 0x000fce00078e000e */
[----:B------:R-:W-:Y:S05]  /*2b9c0*/  WARPSYNC.COLLECTIVE R15, `(.L_x_726) ;  /* 0x000000000f087348 */ /* 0x000fea0003c00000 */
[----:B------:R0:W1:Y:S02]  /*2b9d0*/  SHFL.IDX P6, R14, R13, R12, R11 ;  /* 0x0000000c0d0e7389 */ /* 0x00006400000c000b */
[----:B01----:R-:W-:Y:S01]  /*2b9e0*/  ENDCOLLECTIVE ;  /* 0x000000000000791b */ /* 0x003fe20003800000 */
.L_x_726:
[----:B------:R-:W-:Y:S01]  /*2b9f0*/  IMAD.MOV.U32 R13, RZ, RZ, R50 ;  /* 0x000000ffff0d7224 */ /* 0x000fe200078e0032 */
[----:B------:R-:W-:Y:S01]  /*2ba00*/  SEL R50, R124, R31, P0 ;  /* 0x0000001f7c327207 */ /* 0x000fe20000000000 */
[----:B------:R-:W-:-:S07]  /*2ba10*/  IMAD.MOV.U32 R58, RZ, RZ, R14 ;  /* 0x000000ffff3a7224 */ /* 0x000fce00078e000e */
[----:B------:R-:W-:Y:S05]  /*2ba20*/  WARPSYNC.COLLECTIVE R15, `(.L_x_727) ;  /* 0x000000000f087348 */ /* 0x000fea0003c00000 */
[----:B------:R0:W1:Y:S02]  /*2ba30*/  SHFL.IDX P6, R14, R13, R12, R11 ;  /* 0x0000000c0d0e7389 */ /* 0x00006400000c000b */
[----:B01----:R-:W-:Y:S01]  /*2ba40*/  ENDCOLLECTIVE ;  /* 0x000000000000791b */ /* 0x003fe20003800000 */
.L_x_727:
[----:B------:R-:W-:Y:S02]  /*2ba50*/  SEL R55, R9, R58, P0 ;  /* 0x0000003a09377207 */ /* 0x000fe40000000000 */
[----:B------:R-:W-:Y:S01]  /*2ba60*/  MOV R13, R64 ;  /* 0x00000040000d7202 */ /* 0x000fe20000000f00 */
[----:B------:R-:W-:Y:S02]  /*2ba70*/  IMAD.MOV.U32 R12, RZ, RZ, R7 ;  /* 0x000000ffff0c7224 */ /* 0x000fe400078e0007 */
[----:B------:R-:W-:-:S07]  /*2ba80*/  IMAD.MOV.U32 R98, RZ, RZ, R14 ;  /* 0x000000ffff627224 */ /* 0x000fce00078e000e */
[----:B------:R-:W-:Y:S05]  /*2ba90*/  WARPSYNC.COLLECTIVE R15, `(.L_x_728) ;  /* 0x000000000f087348 */ /* 0x000fea0003c00000 */
[----:B------:R0:W1:Y:S02]  /*2baa0*/  SHFL.IDX P6, R14, R13, R12, R11 ;  /* 0x0000000c0d0e7389 */ /* 0x00006400000c000b */
[----:B01----:R-:W-:Y:S01]  /*2bab0*/  ENDCOLLECTIVE ;  /* 0x000000000000791b */ /* 0x003fe20003800000 */
.L_x_728:
[----:B------:R-:W-:Y:S02]  /*2bac0*/  SEL R63, R25, R98, P0 ;  /* 0x00000062193f7207 */ /* 0x000fe40000000000 */
[----:B------:R-:W-:Y:S01]  /*2bad0*/  SEL R64, R98, R25, P0 ;  /* 0x0000001962407207 */ /* 0x000fe20000000000 */
[----:B------:R-:W-:Y:S02]  /*2bae0*/  IMAD.MOV.U32 R98, RZ, RZ, RZ ;  /* 0x000000ffff627224 */ /* 0x000fe400078e00ff */
[----:B------:R-:W-:Y:S01]  /*2baf0*/  IMAD.MOV.U32 R13, RZ, RZ, R62 ;  /* 0x000000ffff0d7224 */ /* 0x000fe200078e003e */
[----:B------:R-:W-:Y:S01]  /*2bb00*/  SEL R62, R58, R9, P0 ;  /* 0x000000093a3e7207 */ /* 0x000fe20000000000 */
[----:B------:R-:W-:-:S07]  /*2bb10*/  IMAD.MOV.U32 R66, RZ, RZ, R14 ;  /* 0x000000ffff427224 */ /* 0x000fce00078e000e */
[----:B------:R-:W-:Y:S05]  /*2bb20*/  WARPSYNC.COLLECTIVE R15, `(.L_x_729) ;  /* 0x000000000f087348 */ /* 0x000fea0003c00000 */
[----:B------:R0:W1:Y:S02]  /*2bb30*/  SHFL.IDX P6, R14, R13, R12, R11 ;  /* 0x0000000c0d0e7389 */ /* 0x00006400000c000b */
[----:B01----:R-:W-:Y:S01]  /*2bb40*/  ENDCOLLECTIVE ;  /* 0x000000000000791b */ /* 0x003fe20003800000 */
.L_x_729:
[----:B------:R-:W-:Y:S01]  /*2bb50*/  MOV R13, R26 ;  /* 0x0000001a000d7202 */ /* 0x000fe20000000f00 */
[----:B------:R-:W-:Y:S02]  /*2bb60*/  IMAD.MOV.U32 R12, RZ, RZ, R5 ;  /* 0x000000ffff0c7224 */ /* 0x000fe400078e0005 */
[----:B------:R-:W-:-:S07]  /*2bb70*/  IMAD.MOV.U32 R68, RZ, RZ, R14 ;  /* 0x000000ffff447224 */ /* 0x000fce00078e000e */
[----:B------:R-:W-:Y:S05]  /*2bb80*/  WARPSYNC.COLLECTIVE R15, `(.L_x_730) ;  /* 0x000000000f087348 */ /* 0x000fea0003c00000 */
[----:B------:R0:W1:Y:S02]  /*2bb90*/  SHFL.IDX P6, R14, R13, R12, R11 ;  /* 0x0000000c0d0e7389 */ /* 0x00006400000c000b */
[----:B01----:R-:W-:Y:S01]  /*2bba0*/  ENDCOLLECTIVE ;  /* 0x000000000000791b */ /* 0x003fe20003800000 */
.L_x_730:
[----:B------:R-:W-:Y:S02]  /*2bbb0*/  IMAD.MOV.U32 R13, RZ, RZ, R24 ;  /* 0x000000ffff0d7224 */ /* 0x000fe400078e0018 */
[----:B------:R-:W-:-:S07]  /*2bbc0*/  IMAD.MOV.U32 R59, RZ, RZ, R14 ;  /* 0x000000ffff3b7224 */ /* 0x000fce00078e000e */
[----:B------:R-:W-:Y:S05]  /*2bbd0*/  WARPSYNC.COLLECTIVE R15, `(.L_x_731) ;  /* 0x000000000f087348 */ /* 0x000fea0003c00000 */
[----:B------:R0:W1:Y:S02]  /*2bbe0*/  SHFL.IDX P6, R14, R13, R12, R11 ;  /* 0x0000000c0d0e7389 */ /* 0x00006400000c000b */
[----:B01----:R-:W-:Y:S01]  /*2bbf0*/  ENDCOLLECTIVE ;  /* 0x000000000000791b */ /* 0x003fe20003800000 */
.L_x_731:
        /* <DEDUP_REMOVED lines=8> */
.L_x_732:
[----:B------:R-:W-:Y:S02]  /*2bc80*/  SEL R67, R68, R61, P0 ;  /* 0x0000003d44437207 */ /* 0x000fe40000000000 */
[----:B------:R-:W-:Y:S01]  /*2bc90*/  SEL R68, R61, R68, P0 ;  /* 0x000000443d447207 */ /* 0x000fe20000000000 */
[----:B------:R-:W-:Y:S02]  /*2bca0*/  IMAD.MOV.U32 R13, RZ, RZ, R72 ;  /* 0x000000ffff0d7224 */ /* 0x000fe400078e0048 */
[----:B------:R-:W-:-:S07]  /*2bcb0*/  IMAD.MOV.U32 R70, RZ, RZ, R14 ;  /* 0x000000ffff467224 */ /* 0x000fce00078e000e */
[----:B------:R-:W-:Y:S05]  /*2bcc0*/  WARPSYNC.COLLECTIVE R15, `(.L_x_733) ;  /* 0x000000000f087348 */ /* 0x000fea0003c00000 */
[----:B------:R0:W1:Y:S02]  /*2bcd0*/  SHFL.IDX P6, R14, R13, R12, R11 ;  /* 0x0000000c0d0e7389 */ /* 0x00006400000c000b */
[----:B01----:R-:W-:Y:S01]  /*2bce0*/  ENDCOLLECTIVE ;  /* 0x000000000000791b */ /* 0x003fe20003800000 */
.L_x_733:
[----:B------:R-:W-:Y:S01]  /*2bcf0*/  MOV R13, R30 ;  /* 0x0000001e000d7202 */ /* 0x000fe20000000f00 */
[----:B------:R-:W-:Y:S02]  /*2bd00*/  IMAD.MOV.U32 R12, RZ, RZ, R5 ;  /* 0x000000ffff0c7224 */ /* 0x000fe400078e0005 */
[----:B------:R-:W-:-:S07]  /*2bd10*/  IMAD.MOV.U32 R72, RZ, RZ, R14 ;  /* 0x000000ffff487224 */ /* 0x000fce00078e000e */
[----:B------:R-:W-:Y:S05]  /*2bd20*/  WARPSYNC.COLLECTIVE R15, `(.L_x_734) ;  /* 0x000000000f087348 */ /* 0x000fea0003c00000 */
[----:B------:R0:W1:Y:S02]  /*2bd30*/  SHFL.IDX P6, R14, R13, R12, R11 ;  /* 0x0000000c0d0e7389 */ /* 0x00006400000c000b */
[----:B01----:R-:W-:Y:S01]  /*2bd40*/  ENDCOLLECTIVE ;  /* 0x000000000000791b */ /* 0x003fe20003800000 */
.L_x_734:
[----:B------:R-:W-:Y:S02]  /*2bd50*/  IMAD.MOV.U32 R13, RZ, RZ, R28 ;  /* 0x000000ffff0d7224 */ /* 0x000fe400078e001c */
[----:B------:R-:W-:-:S07]  /*2bd60*/  IMAD.MOV.U32 R73, RZ, RZ, R14 ;  /* 0x000000ffff497224 */ /* 0x000fce00078e000e */
[----:B------:R-:W-:Y:S05]  /*2bd70*/  WARPSYNC.COLLECTIVE R15, `(.L_x_735) ;  /* 0x000000000f087348 */ /* 0x000fea0003c00000 */
[----:B------:R0:W1:Y:S02]  /*2bd80*/  SHFL.IDX P6, R14, R13, R12, R11 ;  /* 0x0000000c0d0e7389 */ /* 0x00006400000c000b */
[----:B01----:R-:W-:Y:S01]  /*2bd90*/  ENDCOLLECTIVE ;  /* 0x000000000000791b */ /* 0x003fe20003800000 */
.L_x_735:
        /* <DEDUP_REMOVED lines=8> */
.L_x_736:
[----:B------:R-:W-:Y:S02]  /*2be20*/  SEL R71, R72, R85, P0 ;  /* 0x0000005548477207 */ /* 0x000fe40000000000 */
[----:B------:R-:W-:Y:S01]  /*2be30*/  SEL R72, R85, R72, P0 ;  /* 0x0000004855487207 */ /* 0x000fe20000000000 */
[----:B------:R-:W-:Y:S02]  /*2be40*/  IMAD.MOV.U32 R13, RZ, RZ, R86 ;  /* 0x000000ffff0d7224 */ /* 0x000fe400078e0056 */
[----:B------:R-:W-:-:S07]  /*2be50*/  IMAD.MOV.U32 R84, RZ, RZ, R14 ;  /* 0x000000ffff547224 */ /* 0x000fce00078e000e */
[----:B------:R-:W-:Y:S05]  /*2be60*/  WARPSYNC.COLLECTIVE R15, `(.L_x_737) ;  /* 0x000000000f087348 */ /* 0x000fea0003c00000 */
[----:B------:R0:W1:Y:S02]  /*2be70*/  SHFL.IDX P6, R14, R13, R12, R11 ;  /* 0x0000000c0d0e7389 */ /* 0x00006400000c000b */
[----:B01----:R-:W-:Y:S01]  /*2be80*/  ENDCOLLECTIVE ;  /* 0x000000000000791b */ /* 0x003fe20003800000 */
.L_x_737:
[----:B------:R-:W-:Y:S01]  /*2be90*/  MOV R13, R34 ;  /* 0x00000022000d7202 */ /* 0x000fe20000000f00 */
[----:B------:R-:W-:Y:S02]  /*2bea0*/  IMAD.MOV.U32 R12, RZ, RZ, R5 ;  /* 0x000000ffff0c7224 */ /* 0x000fe400078e0005 */
[----:B------:R-:W-:-:S07]  /*2beb0*/  IMAD.MOV.U32 R86, RZ, RZ, R14 ;  /* 0x000000ffff567224 */ /* 0x000fce00078e000e */
[----:B------:R-:W-:Y:S05]  /*2bec0*/  WARPSYNC.COLLECTIVE R15, `(.L_x_738) ;  /* 0x000000000f087348 */ /* 0x000fea0003c00000 */
[----:B------:R0:W1:Y:S02]  /*2bed0*/  SHFL.IDX P6, R14, R13, R12, R11 ;  /* 0x0000000c0d0e7389 */ /* 0x00006400000c000b */
[----:B01----:R-:W-:Y:S01]  /*2bee0*/  ENDCOLLECTIVE ;  /* 0x000000000000791b */ /* 0x003fe20003800000 */
.L_x_738:
[----:B------:R-:W-:Y:S02]  /*2bef0*/  IMAD.MOV.U32 R13, RZ, RZ, R32 ;  /* 0x000000ffff0d7224 */ /* 0x000fe400078e0020 */
[----:B------:R-:W-:-:S07]  /*2bf00*/  IMAD.MOV.U32 R87, RZ, RZ, R14 ;  /* 0x000000ffff577224 */ /* 0x000fce00078e000e */
[----:B------:R-:W-:Y:S05]  /*2bf10*/  WARPSYNC.COLLECTIVE R15, `(.L_x_739) ;  /* 0x000000000f087348 */ /* 0x000fea0003c00000 */
[----:B------:R0:W1:Y:S02]  /*2bf20*/  SHFL.IDX P6, R14, R13, R12, R11 ;  /* 0x0000000c0d0e7389 */ /* 0x00006400000c000b */
[----:B01----:R-:W-:Y:S01]  /*2bf30*/  ENDCOLLECTIVE ;  /* 0x000000000000791b */ /* 0x003fe20003800000 */
.L_x_739:
        /* <DEDUP_REMOVED lines=8> */
.L_x_740:
[----:B------:R-:W-:Y:S02]  /*2bfc0*/  SEL R85, R86, R91, P0 ;  /* 0x0000005b56557207 */ /* 0x000fe40000000000 */
[----:B------:R-:W-:Y:S01]  /*2bfd0*/  SEL R86, R91, R86, P0 ;  /* 0x000000565b567207 */ /* 0x000fe20000000000 */
[----:B------:R-:W-:Y:S02]  /*2bfe0*/  IMAD.MOV.U32 R13, RZ, RZ, R92 ;  /* 0x000000ffff0d7224 */ /* 0x000fe400078e005c */
[----:B------:R-:W-:-:S07]  /*2bff0*/  IMAD.MOV.U32 R90, RZ, RZ, R14 ;  /* 0x000000ffff5a7224 */ /* 0x000fce00078e000e */
[----:B------:R-:W-:Y:S05]  /*2c000*/  WARPSYNC.COLLECTIVE R15, `(.L_x_741) ;  /* 0x000000000f087348 */ /* 0x000fea0003c00000 */
[----:B------:R0:W1:Y:S02]  /*2c010*/  SHFL.IDX P6, R14, R13, R12, R11 ;  /* 0x0000000c0d0e7389 */ /* 0x00006400000c000b */
[----:B01----:R-:W-:Y:S01]  /*2c020*/  ENDCOLLECTIVE ;  /* 0x000000000000791b */ /* 0x003fe20003800000 */
.L_x_741:
[----:B------:R-:W-:Y:S01]  /*2c030*/  MOV R13, R54 ;  /* 0x00000036000d7202 */ /* 0x000fe20000000f00 */
[----:B------:R-:W-:Y:S01]  /*2c040*/  IMAD.MOV.U32 R12, RZ, RZ, R5 ;  /* 0x000000ffff0c7224 */ /* 0x000fe200078e0005 */
[----:B------:R-:W-:Y:S01]  /*2c050*/  SEL R54, R116, R29, P0 ;  /* 0x0000001d74367207 */ /* 0x000fe20000000000 */
[----:B------:R-:W-:-:S07]  /*2c060*/  IMAD.MOV.U32 R92, RZ, RZ, R14 ;  /* 0x000000ffff5c7224 */ /* 0x000fce00078e000e */
[----:B------:R-:W-:Y:S05]  /*2c070*/  WARPSYNC.COLLECTIVE R15, `(.L_x_742) ;  /* 0x000000000f087348 */ /* 0x000fea0003c00000 */
[----:B------:R0:W1:Y:S02]  /*2c080*/  SHFL.IDX P6, R14, R13, R12, R11 ;  /* 0x0000000c0d0e7389 */ /* 0x00006400000c000b */
[----:B01----:R-:W-:Y:S01]  /*2c090*/  ENDCOLLECTIVE ;  /* 0x000000000000791b */ /* 0x003fe20003800000 */
.L_x_742:
[----:B------:R-:W-:Y:S02]  /*2c0a0*/  IMAD.MOV.U32 R13, RZ, RZ, R10 ;  /* 0x000000ffff0d7224 */ /* 0x000fe400078e000a */
[----:B------:R-:W-:-:S07]  /*2c0b0*/  IMAD.MOV.U32 R109, RZ, RZ, R14 ;  /* 0x000000ffff6d7224 */ /* 0x000fce00078e000e */
[----:B------:R-:W-:Y:S05]  /*2c0c0*/  WARPSYNC.COLLECTIVE R15, `(.L_x_743) ;  /* 0x000000000f087348 */ /* 0x000fea0003c00000 */
[----:B------:R0:W1:Y:S02]  /*2c0d0*/  SHFL.IDX P6, R14, R13, R12, R11 ;  /* 0x0000000c0d0e7389 */ /* 0x00006400000c000b */
[----:B01----:R-:W-:Y:S01]  /*2c0e0*/  ENDCOLLECTIVE ;  /* 0x000000000000791b */ /* 0x003fe20003800000 */
.L_x_743:
        /* <DEDUP_REMOVED lines=8> */
.L_x_744:
[----:B------:R-:W-:Y:S02]  /*2c170*/  SEL R91, R92, R111, P0 ;  /* 0x0000006f5c5b7207 */ /* 0x000fe40000000000 */
[----:B------:R-:W-:Y:S01]  /*2c180*/  SEL R92, R111, R92, P0 ;  /* 0x0000005c6f5c7207 */ /* 0x000fe20000000000 */
[----:B------:R-:W-:Y:S02]  /*2c190*/  IMAD.MOV.U32 R13, RZ, RZ, R60 ;  /* 0x000000ffff0d7224 */ /* 0x000fe400078e003c */
[----:B------:R-:W-:-:S07]  /*2c1a0*/  IMAD.MOV.U32 R4, RZ, RZ, R14 ;  /* 0x000000ffff047224 */ /* 0x000fce00078e000e */
[----:B------:R-:W-:Y:S05]  /*2c1b0*/  WARPSYNC.COLLECTIVE R15, `(.L_x_745) ;  /* 0x000000000f087348 */ /* 0x000fea0003c00000 */
[----:B------:R0:W1:Y:S02]  /*2c1c0*/  SHFL.IDX P6, R14, R13, R12, R11 ;  /* 0x0000000c0d0e7389 */ /* 0x00006400000c000b */
[----:B01----:R-:W-:Y:S01]  /*2c1d0*/  ENDCOLLECTIVE ;  /* 0x000000000000791b */ /* 0x003fe20003800000 */
.L_x_745:
[----:B------:R-:W-:Y:S01]  /*2c1e0*/  MOV R13, R8 ;  /* 0x00000008000d7202 */ /* 0x000fe20000000f00 */
[----:B------:R-:W-:Y:S02]  /*2c1f0*/  IMAD.MOV.U32 R12, RZ, RZ, R5 ;  /* 0x000000ffff0c7224 */ /* 0x000fe400078e0005 */
[----:B------:R-:W-:-:S07]  /*2c200*/  IMAD.MOV.U32 R60, RZ, RZ, R14 ;  /* 0x000000ffff3c7224 */ /* 0x000fce00078e000e */
[----:B------:R-:W-:Y:S05]  /*2c210*/  WARPSYNC.COLLECTIVE R15, `(.L_x_746) ;  /* 0x000000000f087348 */ /* 0x000fea0003c00000 */
[----:B------:R0:W1:Y:S02]  /*2c220*/  SHFL.IDX P6, R14, R13, R12, R11 ;  /* 0x0000000c0d0e7389 */ /* 0x00006400000c000b */
[----:B01----:R-:W-:Y:S01]  /*2c230*/  ENDCOLLECTIVE ;  /* 0x000000000000791b */ /* 0x003fe20003800000 */
.L_x_746:
[----:B------:R-:W-:Y:S02]  /*2c240*/  IMAD.MOV.U32 R13, RZ, RZ, R6 ;  /* 0x000000ffff0d7224 */ /* 0x000fe400078e0006 */
[----:B------:R-:W-:-:S07]  /*2c250*/  IMAD.MOV.U32 R7, RZ, RZ, R14 ;  /* 0x000000ffff077224 */ /* 0x000fce00078e000e */
[----:B------:R-:W-:Y:S05]  /*2c260*/  WARPSYNC.COLLECTIVE R15, `(.L_x_747) ;  /* 0x000000000f087348 */ /* 0x000fea0003c00000 */
[----:B------:R0:W1:Y:S02]  /*2c270*/  SHFL.IDX P6, R14, R13, R12, R11 ;  /* 0x0000000c0d0e7389 */ /* 0x00006400000c000b */
[----:B01----:R-:W-:Y:S01]  /*2c280*/  ENDCOLLECTIVE ;  /* 0x000000000000791b */ /* 0x003fe20003800000 */
.L_x_747:
[----:B------:R-:W-:Y:S05]  /*2c290*/  BRA `(.L_x_748) ;  /* 0xffffff3800507947 */ /* 0x000fea000383ffff */
.L_x_500:
[----:B------:R-:W-:Y:S01]  /*2c2a0*/  MOV R13, R3 ;  /* 0x00000003000d7202 */ /* 0x000fe20000000f00 */
[----:B------:R-:W-:Y:S02]  /*2c2b0*/  IMAD.MOV.U32 R12, RZ, RZ, RZ ;  /* 0x000000ffff0c7224 */ /* 0x000fe400078e00ff */
[----:B------:R-:W-:Y:S02]  /*2c2c0*/  IMAD.MOV.U32 R11, RZ, RZ, 0x181f ;  /* 0x0000181fff0b7424 */ /* 0x000fe400078e00ff */
[----:B------:R-:W-:-:S07]  /*2c2d0*/  IMAD.MOV.U32 R15, RZ, RZ, -0x1 ;  /* 0xffffffffff0f7424 */ /* 0x000fce00078e00ff */
[----:B-----5:R-:W-:Y:S05]  /*2c2e0*/  WARPSYNC.COLLECTIVE R15, `(.L_x_749) ;  /* 0x000000000f087348 */ /* 0x020fea0003c00000 */
[----:B------:R0:W1:Y:S02]  /*2c2f0*/  SHFL.IDX P6, R14, R13, R12, R11 ;  /* 0x0000000c0d0e7389 */ /* 0x00006400000c000b */
[----:B01---5:R-:W-:Y:S01]  /*2c300*/  ENDCOLLECTIVE ;  /* 0x000000000000791b */ /* 0x023fe20003800000 */
.L_x_749:
[----:B------:R-:W-:Y:S01]  /*2c310*/  MOV R13, R2 ;  /* 0x00000002000d7202 */ /* 0x000fe20000000f00 */
[----:B------:R-:W-:-:S07]  /*2c320*/  IMAD.MOV.U32 R0, RZ, RZ, R14 ;  /* 0x000000ffff007224 */ /* 0x000fce00078e000e */
[----:B------:R-:W-:Y:S05]  /*2c330*/  WARPSYNC.COLLECTIVE R15, `(.L_x_750) ;  /* 0x000000000f087348 */ /* 0x000fea0003c00000 */
[----:B------:R0:W1:Y:S02]  /*2c340*/  SHFL.IDX P6, R14, R13, R12, R11 ;  /* 0x0000000c0d0e7389 */ /* 0x00006400000c000b */
[----:B01----:R-:W-:Y:S01]  /*2c350*/  ENDCOLLECTIVE ;  /* 0x000000000000791b */ /* 0x003fe20003800000 */
.L_x_750:
[----:B------:R-:W-:Y:S05]  /*2c360*/  BRA `(.L_x_751) ;  /* 0xffffff4400c47947 */ /* 0x000fea000383ffff */
.L_x_503:
[----:B------:R-:W-:Y:S01]  /*2c370*/  BSSY B1, `(.L_x_752) ;  /* 0x0000008000017945 */ /* 0x000fe20003800000 */
[----:B------:R-:W-:Y:S02]  /*2c380*/  IMAD.MOV.U32 R13, RZ, RZ, R3 ;  /* 0x000000ffff0d7224 */ /* 0x000fe400078e0003 */
[----:B------:R-:W-:Y:S02]  /*2c390*/  IMAD.MOV.U32 R12, RZ, RZ, 0x1 ;  /* 0x00000001ff0c7424 */ /* 0x000fe400078e00ff */
[----:B------:R-:W-:Y:S02]  /*2c3a0*/  IMAD.MOV.U32 R11, RZ, RZ, 0x181f ;  /* 0x0000181fff0b7424 */ /* 0x000fe400078e00ff */
[----:B---3--:R-:W-:-:S07]  /*2c3b0*/  IMAD.MOV.U32 R15, RZ, RZ, -0x1 ;  /* 0xffffffffff0f7424 */ /* 0x008fce00078e00ff */
[----:B012--5:R-:W-:Y:S05]  /*2c3c0*/  WARPSYNC.COLLECTIVE R15, `(.L_x_753) ;  /* 0x000000000f087348 */ /* 0x027fea0003c00000 */
[----:B--2---:R2:W3:Y:S02]  /*2c3d0*/  SHFL.IDX P6, R14, R13, R12, R11 ;  /* 0x0000000c0d0e7389 */ /* 0x0044e400000c000b */
[----:B0123-5:R-:W-:Y:S01]  /*2c3e0*/  ENDCOLLECTIVE ;  /* 0x000000000000791b */ /* 0x02ffe20003800000 */
.L_x_753:
[----:B------:R-:W-:Y:S05]  /*2c3f0*/  BSYNC B1 ;  /* 0x0000000000017941 */ /* 0x000fea0003800000 */
.L_x_752:
[----:B------:R-:W-:Y:S01]  /*2c400*/  IMAD.MOV.U32 R13, RZ, RZ, R2 ;  /* 0x000000ffff0d7224 */ /* 0x000fe200078e0002 */
[----:B------:R-:W-:Y:S01]  /*2c410*/  MOV R0, R14 ;  /* 0x0000000e00007202 */ /* 0x000fe20000000f00 */
[----:B------:R-:W-:Y:S02]  /*2c420*/  IMAD.MOV.U32 R12, RZ, RZ, 0x1 ;  /* 0x00000001ff0c7424 */ /* 0x000fe400078e00ff */
[----:B------:R-:W-:Y:S02]  /*2c430*/  IMAD.MOV.U32 R11, RZ, RZ, 0x181f ;  /* 0x0000181fff0b7424 */ /* 0x000fe400078e00ff */
[----:B------:R-:W-:-:S07]  /*2c440*/  IMAD.MOV.U32 R15, RZ, RZ, -0x1 ;  /* 0xffffffffff0f7424 */ /* 0x000fce00078e00ff */
[----:B------:R-:W-:Y:S05]  /*2c450*/  WARPSYNC.COLLECTIVE R15, `(.L_x_754) ;  /* 0x000000000f087348 */ /* 0x000fea0003c00000 */
[----:B------:R0:W1:Y:S02]  /*2c460*/  SHFL.IDX P6, R14, R13, R12, R11 ;  /* 0x0000000c0d0e7389 */ /* 0x00006400000c000b */
[----:B01----:R-:W-:Y:S01]  /*2c470*/  ENDCOLLECTIVE ;  /* 0x000000000000791b */ /* 0x003fe20003800000 */
.L_x_754:
[----:B------:R-:W-:Y:S05]  /*2c480*/  BRA `(.L_x_755) ;  /* 0xffffff4400cc7947 */ /* 0x000fea000383ffff */
.L_x_506:
[----:B------:R-:W-:Y:S01]  /*2c490*/  BSSY B1, `(.L_x_756) ;  /* 0x0000008000017945 */ /* 0x000fe20003800000 */
[----:B------:R-:W-:Y:S01]  /*2c4a0*/  MOV R13, R3 ;  /* 0x00000003000d7202 */ /* 0x000fe20000000f00 */
[----:B------:R-:W-:Y:S02]  /*2c4b0*/  IMAD.MOV.U32 R12, RZ, RZ, 0x2 ;  /* 0x00000002ff0c7424 */ /* 0x000fe400078e00ff */
[----:B------:R-:W-:Y:S02]  /*2c4c0*/  IMAD.MOV.U32 R11, RZ, RZ, 0x181f ;  /* 0x0000181fff0b7424 */ /* 0x000fe400078e00ff */
[----:B---3--:R-:W-:-:S07]  /*2c4d0*/  IMAD.MOV.U32 R15, RZ, RZ, -0x1 ;  /* 0xffffffffff0f7424 */ /* 0x008fce00078e00ff */
[----:B012-4-:R-:W-:Y:S05]  /*2c4e0*/  WARPSYNC.COLLECTIVE R15, `(.L_x_757) ;  /* 0x000000000f087348 */ /* 0x017fea0003c00000 */
[----:B--2---:R2:W3:Y:S02]  /*2c4f0*/  SHFL.IDX P6, R14, R13, R12, R11 ;  /* 0x0000000c0d0e7389 */ /* 0x0044e400000c000b */
[----:B01234-:R-:W-:Y:S01]  /*2c500*/  ENDCOLLECTIVE ;  /* 0x000000000000791b */ /* 0x01ffe20003800000 */
.L_x_757:
[----:B------:R-:W-:Y:S05]  /*2c510*/  BSYNC B1 ;  /* 0x0000000000017941 */ /* 0x000fea0003800000 */
.L_x_756:
[----:B------:R-:W-:Y:S01]  /*2c520*/  MOV R13, R2 ;  /* 0x00000002000d7202 */ /* 0x000fe20000000f00 */
[----:B------:R-:W-:Y:S02]  /*2c530*/  IMAD.MOV.U32 R12, RZ, RZ, 0x2 ;  /* 0x00000002ff0c7424 */ /* 0x000fe400078e00ff */
[----:B------:R-:W-:Y:S02]  /*2c540*/  IMAD.MOV.U32 R11, RZ, RZ, 0x181f ;  /* 0x0000181fff0b7424 */ /* 0x000fe400078e00ff */
[----:B------:R-:W-:Y:S02]  /*2c550*/  IMAD.MOV.U32 R15, RZ, RZ, -0x1 ;  /* 0xffffffffff0f7424 */ /* 0x000fe400078e00ff */
[----:B------:R-:W-:-:S07]  /*2c560*/  IMAD.MOV.U32 R0, RZ, RZ, R14 ;  /* 0x000000ffff007224 */ /* 0x000fce00078e000e */
[----:B------:R-:W-:Y:S05]  /*2c570*/  WARPSYNC.COLLECTIVE R15, `(.L_x_758) ;  /* 0x000000000f087348 */ /* 0x000fea0003c00000 */
[----:B------:R0:W1:Y:S02]  /*2c580*/  SHFL.IDX P6, R14, R13, R12, R11 ;  /* 0x0000000c0d0e7389 */ /* 0x00006400000c000b */
[----:B01----:R-:W-:Y:S01]  /*2c590*/  ENDCOLLECTIVE ;  /* 0x000000000000791b */ /* 0x003fe20003800000 */
.L_x_758:
[----:B------:R-:W-:Y:S05]  /*2c5a0*/  BRA `(.L_x_759) ;  /* 0xffffff4400d47947 */ /* 0x000fea000383ffff */
.L_x_509:
[----:B------:R-:W-:Y:S01]  /*2c5b0*/  BSSY B1, `(.L_x_760) ;  /* 0x0000008000017945 */ /* 0x000fe20003800000 */
[----:B------:R-:W-:Y:S01]  /*2c5c0*/  IMAD.MOV.U32 R13, RZ, RZ, R3 ;  /* 0x000000ffff0d7224 */ /* 0x000fe200078e0003 */
[----:B------:R-:W-:Y:S01]  /*2c5d0*/  MOV R12, 0x3 ;  /* 0x00000003000c7802 */ /* 0x000fe20000000f00 */
[----:B------:R-:W-:Y:S02]  /*2c5e0*/  IMAD.MOV.U32 R11, RZ, RZ, 0x181f ;  /* 0x0000181fff0b7424 */ /* 0x000fe400078e00ff */
[----:B---3--:R-:W-:-:S07]  /*2c5f0*/  IMAD.MOV.U32 R15, RZ, RZ, -0x1 ;  /* 0xffffffffff0f7424 */ /* 0x008fce00078e00ff */
[----:B012-4-:R-:W-:Y:S05]  /*2c600*/  WARPSYNC.COLLECTIVE R15, `(.L_x_761) ;  /* 0x000000000f087348 */ /* 0x017fea0003c00000 */
[----:B--2---:R2:W3:Y:S02]  /*2c610*/  SHFL.IDX P6, R14, R13, R12, R11 ;  /* 0x0000000c0d0e7389 */ /* 0x0044e400000c000b */
[----:B01234-:R-:W-:Y:S01]  /*2c620*/  ENDCOLLECTIVE ;  /* 0x000000000000791b */ /* 0x01ffe20003800000 */
.L_x_761:
[----:B------:R-:W-:Y:S05]  /*2c630*/  BSYNC B1 ;  /* 0x0000000000017941 */ /* 0x000fea0003800000 */
.L_x_760:
[----:B------:R-:W-:Y:S01]  /*2c640*/  IMAD.MOV.U32 R13, RZ, RZ, R2 ;  /* 0x000000ffff0d7224 */ /* 0x000fe200078e0002 */
[----:B------:R-:W-:Y:S01]  /*2c650*/  MOV R12, 0x3 ;  /* 0x00000003000c7802 */ /* 0x000fe20000000f00 */
[----:B------:R-:W-:Y:S02]  /*2c660*/  IMAD.MOV.U32 R11, RZ, RZ, 0x181f ;  /* 0x0000181fff0b7424 */ /* 0x000fe400078e00ff */
[----:B------:R-:W-:Y:S02]  /*2c670*/  IMAD.MOV.U32 R15, RZ, RZ, -0x1 ;  /* 0xffffffffff0f7424 */ /* 0x000fe400078e00ff */
[----:B------:R-:W-:-:S07]  /*2c680*/  IMAD.MOV.U32 R0, RZ, RZ, R14 ;  /* 0x000000ffff007224 */ /* 0x000fce00078e000e */
[----:B------:R-:W-:Y:S05]  /*2c690*/  WARPSYNC.COLLECTIVE R15, `(.L_x_762) ;  /* 0x000000000f087348 */ /* 0x000fea0003c00000 */
[----:B------:R0:W1:Y:S02]  /*2c6a0*/  SHFL.IDX P6, R14, R13, R12, R11 ;  /* 0x0000000c0d0e7389 */ /* 0x00006400000c000b */
[----:B01----:R-:W-:Y:S01]  /*2c6b0*/  ENDCOLLECTIVE ;  /* 0x000000000000791b */ /* 0x003fe20003800000 */
.L_x_762:
[----:B------:R-:W-:Y:S05]  /*2c6c0*/  BRA `(.L_x_763) ;  /* 0xffffff4400dc7947 */ /* 0x000fea000383ffff */
.L_x_511:
[----:B------:R-:W-:Y:S01]  /*2c6d0*/  IMAD.MOV.U32 R13, RZ, RZ, R27 ;  /* 0x000000ffff0d7224 */ /* 0x000fe200078e001b */
[----:B------:R-:W-:Y:S01]  /*2c6e0*/  MOV R11, 0x1c1f ;  /* 0x00001c1f000b7802 */ /* 0x000fe20000000f00 */
[----:B------:R-:W-:Y:S02]  /*2c6f0*/  IMAD.MOV.U32 R12, RZ, RZ, RZ ;  /* 0x000000ffff0c7224 */ /* 0x000fe400078e00ff */
[----:B------:R-:W-:-:S07]  /*2c700*/  IMAD.MOV.U32 R15, RZ, RZ, -0x1 ;  /* 0xffffffffff0f7424 */ /* 0x000fce00078e00ff */
[----:B------:R-:W-:Y:S05]  /*2c710*/  WARPSYNC.COLLECTIVE R15, `(.L_x_764) ;  /* 0x000000000f087348 */ /* 0x000fea0003c00000 */
[----:B------:R0:W1:Y:S02]  /*2c720*/  SHFL.IDX P6, R14, R13, R12, R11 ;  /* 0x0000000c0d0e7389 */ /* 0x00006400000c000b */
[----:B01----:R-:W-:Y:S01]  /*2c730*/  ENDCOLLECTIVE ;  /* 0x000000000000791b */ /* 0x003fe20003800000 */
.L_x_764:
[----:B------:R-:W-:Y:S02]  /*2c740*/  IMAD.MOV.U32 R13, RZ, RZ, R26 ;  /* 0x000000ffff0d7224 */ /* 0x000fe400078e001a */
[----:B------:R-:W-:-:S07]  /*2c750*/  IMAD.MOV.U32 R25, RZ, RZ, R14 ;  /* 0x000000ffff197224 */ /* 0x000fce00078e000e */
[----:B------:R-:W-:Y:S05]  /*2c760*/  WARPSYNC.COLLECTIVE R15, `(.L_x_765) ;  /* 0x000000000f087348 */ /* 0x000fea0003c00000 */
[----:B------:R0:W1:Y:S02]  /*2c770*/  SHFL.IDX P6, R14, R13, R12, R11 ;  /* 0x0000000c0d0e7389 */ /* 0x00006400000c000b */
[----:B01----:R-:W-:Y:S01]  /*2c780*/  ENDCOLLECTIVE ;  /* 0x000000000000791b */ /* 0x003fe20003800000 */
.L_x_765:
[----:B------:R-:W-:Y:S05]  /*2c790*/  BRA `(.L_x_766) ;  /* 0xffffff4800a47947 */ /* 0x000fea000383ffff */
.L_x_514:
[----:B------:R-:W-:Y:S01]  /*2c7a0*/  BSSY B1, `(.L_x_767) ;  /* 0x0000008000017945 */ /* 0x000fe20003800000 */
[----:B------:R-:W-:Y:S01]  /*2c7b0*/  IMAD.MOV.U32 R13, RZ, RZ, R27 ;  /* 0x000000ffff0d7224 */ /* 0x000fe200078e001b */
[----:B------:R-:W-:Y:S01]  /*2c7c0*/  MOV R12, 0x1 ;  /* 0x00000001000c7802 */ /* 0x000fe20000000f00 */
[----:B------:R-:W-:Y:S02]  /*2c7d0*/  IMAD.MOV.U32 R11, RZ, RZ, 0x1c1f ;  /* 0x00001c1fff0b7424 */ /* 0x000fe400078e00ff */
[----:B------:R-:W-:-:S07]  /*2c7e0*/  IMAD.MOV.U32 R15, RZ, RZ, -0x1 ;  /* 0xffffffffff0f7424 */ /* 0x000fce00078e00ff */
[----:B0123--:R-:W-:Y:S05]  /*2c7f0*/  WARPSYNC.COLLECTIVE R15, `(.L_x_768) ;  /* 0x000000000f087348 */ /* 0x00ffea0003c00000 */
[----:B--2---:R2:W4:Y:S02]  /*2c800*/  SHFL.IDX P6, R14, R13, R12, R11 ;  /* 0x0000000c0d0e7389 */ /* 0x00452400000c000b */
[----:B01234-:R-:W-:Y:S01]  /*2c810*/  ENDCOLLECTIVE ;  /* 0x000000000000791b */ /* 0x01ffe20003800000 */
.L_x_768:
[----:B------:R-:W-:Y:S05]  /*2c820*/  BSYNC B1 ;  /* 0x0000000000017941 */ /* 0x000fea0003800000 */
.L_x_767:
        /* <DEDUP_REMOVED lines=8> */
.L_x_769:
[----:B------:R-:W-:Y:S05]  /*2c8b0*/  BRA `(.L_x_770) ;  /* 0xffffff50003c7947 */ /* 0x000fea000383ffff */
.L_x_518:
[----:B------:R-:W-:Y:S01]  /*2c8c0*/  IMAD.MOV.U32 R13, RZ, RZ, R3 ;  /* 0x000000ffff0d7224 */ /* 0x000fe200078e0003 */
[----:B------:R-:W-:Y:S01]  /*2c8d0*/  MOV R11, 0x181f ;  /* 0x0000181f000b7802 */ /* 0x000fe20000000f00 */
[----:B------:R-:W-:Y:S02]  /*2c8e0*/  IMAD.MOV.U32 R12, RZ, RZ, RZ ;  /* 0x000000ffff0c7224 */ /* 0x000fe400078e00ff */
[----:B------:R-:W-:-:S07]  /*2c8f0*/  IMAD.MOV.U32 R15, RZ, RZ, -0x1 ;  /* 0xffffffffff0f7424 */ /* 0x000fce00078e00ff */
[----:B0-2---:R-:W-:Y:S05]  /*2c900*/  WARPSYNC.COLLECTIVE R15, `(.L_x_771) ;  /* 0x000000000f087348 */ /* 0x005fea0003c00000 */
[----:B------:R1:W3:Y:S02]  /*2c910*/  SHFL.IDX P6, R14, R13, R12, R11 ;  /* 0x0000000c0d0e7389 */ /* 0x0002e400000c000b */
[----:B0123--:R-:W-:Y:S01]  /*2c920*/  ENDCOLLECTIVE ;  /* 0x000000000000791b */ /* 0x00ffe20003800000 */
.L_x_771:
[----:B------:R-:W-:Y:S02]  /*2c930*/  IMAD.MOV.U32 R13, RZ, RZ, R2 ;  /* 0x000000ffff0d7224 */ /* 0x000fe400078e0002 */
[----:B------:R-:W-:-:S07]  /*2c940*/  IMAD.MOV.U32 R0, RZ, RZ, R14 ;  /* 0x000000ffff007224 */ /* 0x000fce00078e000e */
[----:B------:R-:W-:Y:S05]  /*2c950*/  WARPSYNC.COLLECTIVE R15, `(.L_x_772) ;  /* 0x000000000f087348 */ /* 0x000fea0003c00000 */
[----:B------:R0:W1:Y:S02]  /*2c960*/  SHFL.IDX P6, R14, R13, R12, R11 ;  /* 0x0000000c0d0e7389 */ /* 0x00006400000c000b */
[----:B01----:R-:W-:Y:S01]  /*2c970*/  ENDCOLLECTIVE ;  /* 0x000000000000791b */ /* 0x003fe20003800000 */
.L_x_772:
[----:B------:R-:W-:Y:S05]  /*2c980*/  BRA `(.L_x_773) ;  /* 0xffffff5c00947947 */ /* 0x000fea000383ffff */
.L_x_521:
[----:B------:R-:W-:Y:S01]  /*2c990*/  BSSY B1, `(.L_x_774) ;  /* 0x0000008000017945 */ /* 0x000fe20003800000 */
[----:B------:R-:W-:Y:S01]  /*2c9a0*/  IMAD.MOV.U32 R13, RZ, RZ, R3 ;  /* 0x000000ffff0d7224 */ /* 0x000fe200078e0003 */
[----:B------:R-:W-:Y:S01]  /*2c9b0*/  MOV R12, 0x1 ;  /* 0x00000001000c7802 */ /* 0x000fe20000000f00 */
[----:B------:R-:W-:Y:S02]  /*2c9c0*/  IMAD.MOV.U32 R11, RZ, RZ, 0x181f ;  /* 0x0000181fff0b7424 */ /* 0x000fe400078e00ff */
[----:B---3--:R-:W-:-:S07]  /*2c9d0*/  IMAD.MOV.U32 R15, RZ, RZ, -0x1 ;  /* 0xffffffffff0f7424 */ /* 0x008fce00078e00ff */
[----:B012-4-:R-:W-:Y:S05]  /*2c9e0*/  WARPSYNC.COLLECTIVE R15, `(.L_x_775) ;  /* 0x000000000f087348 */ /* 0x017fea0003c00000 */
[----:B----4-:R3:W4:Y:S02]  /*2c9f0*/  SHFL.IDX P6, R14, R13, R12, R11 ;  /* 0x0000000c0d0e7389 */ /* 0x01072400000c000b */
[----:B01234-:R-:W-:Y:S01]  /*2ca00*/  ENDCOLLECTIVE ;  /* 0x000000000000791b */ /* 0x01ffe20003800000 */
.L_x_775:
[----:B------:R-:W-:Y:S05]  /*2ca10*/  BSYNC B1 ;  /* 0x0000000000017941 */ /* 0x000fea0003800000 */
.L_x_774:
        /* <DEDUP_REMOVED lines=8> */
.L_x_776:
[----:B------:R-:W-:Y:S05]  /*2caa0*/  BRA `(.L_x_777) ;  /* 0xffffff5c00a07947 */ /* 0x000fea000383ffff */
.L_x_524:
[----:B------:R-:W-:Y:S01]  /*2cab0*/  BSSY B1, `(.L_x_778) ;  /* 0x0000008000017945 */ /* 0x000fe20003800000 */
[----:B------:R-:W-:Y:S01]  /*2cac0*/  IMAD.MOV.U32 R13, RZ, RZ, R3 ;  /* 0x000000ffff0d7224 */ /* 0x000fe200078e0003 */
[----:B------:R-:W-:Y:S01]  /*2cad0*/  MOV R11, 0x181f ;  /* 0x0000181f000b7802 */ /* 0x000fe20000000f00 */
[----:B------:R-:W-:Y:S02]  /*2cae0*/  IMAD.MOV.U32 R12, RZ, RZ, 0x2 ;  /* 0x00000002ff0c7424 */ /* 0x000fe400078e00ff */
[----:B0-----:R-:W-:-:S07]  /*2caf0*/  IMAD.MOV.U32 R15, RZ, RZ, -0x1 ;  /* 0xffffffffff0f7424 */ /* 0x001fce00078e00ff */
[----:B-1234-:R-:W-:Y:S05]  /*2cb00*/  WARPSYNC.COLLECTIVE R15, `(.L_x_779) ;  /* 0x000000000f087348 */ /* 0x01efea0003c00000 */
[----:B----4-:R0:W4:Y:S02]  /*2cb10*/  SHFL.IDX P6, R14, R13, R12, R11 ;  /* 0x0000000c0d0e7389 */ /* 0x01012400000c000b */
[----:B01234-:R-:W-:Y:S01]  /*2cb20*/  ENDCOLLECTIVE ;  /* 0x000000000000791b */ /* 0x01ffe20003800000 */
.L_x_779:
[----:B------:R-:W-:Y:S05]  /*2cb30*/  BSYNC B1 ;  /* 0x0000000000017941 */ /* 0x000fea0003800000 */
.L_x_778:
        /* <DEDUP_REMOVED lines=8> */
.L_x_780:
[----:B------:R-:W-:Y:S05]  /*2cbc0*/  BRA `(.L_x_781) ;  /* 0xffffff5c00a87947 */ /* 0x000fea000383ffff */
.L_x_527:
[----:B------:R-:W-:Y:S01]  /*2cbd0*/  BSSY B1, `(.L_x_782) ;  /* 0x0000008000017945 */ /* 0x000fe20003800000 */
[----:B------:R-:W-:Y:S01]  /*2cbe0*/  IMAD.MOV.U32 R13, RZ, RZ, R3 ;  /* 0x000000ffff0d7224 */ /* 0x000fe200078e0003 */
[----:B0-----:R-:W-:Y:S01]  /*2cbf0*/  MOV R15, 0xffffffff ;  /* 0xffffffff000f7802 */ /* 0x001fe20000000f00 */
[----:B------:R-:W-:Y:S02]  /*2cc00*/  IMAD.MOV.U32 R12, RZ, RZ, 0x3 ;  /* 0x00000003ff0c7424 */ /* 0x000fe400078e00ff */
[----:B------:R-:W-:-:S07]  /*2cc10*/  IMAD.MOV.U32 R11, RZ, RZ, 0x181f ;  /* 0x0000181fff0b7424 */ /* 0x000fce00078e00ff */
[----:B-1234-:R-:W-:Y:S05]  /*2cc20*/  WARPSYNC.COLLECTIVE R15, `(.L_x_783) ;  /* 0x000000000f087348 */ /* 0x01efea0003c00000 */
[----:B------:R0:W0:Y:S02]  /*2cc30*/  SHFL.IDX P6, R14, R13, R12, R11 ;  /* 0x0000000c0d0e7389 */ /* 0x00002400000c000b */
[----:B01234-:R-:W-:Y:S01]  /*2cc40*/  ENDCOLLECTIVE ;  /* 0x000000000000791b */ /* 0x01ffe20003800000 */
.L_x_783:
[----:B------:R-:W-:Y:S05]  /*2cc50*/  BSYNC B1 ;  /* 0x0000000000017941 */ /* 0x000fea0003800000 */
.L_x_782:
[----:B------:R-:W-:Y:S01]  /*2cc60*/  IMAD.MOV.U32 R13, RZ, RZ, R2 ;  /* 0x000000ffff0d7224 */ /* 0x000fe200078e0002 */
[----:B------:R-:W-:Y:S01]  /*2cc70*/  MOV R15, 0xffffffff ;  /* 0xffffffff000f7802 */ /* 0x000fe20000000f00 */
[----:B------:R-:W-:Y:S02]  /*2cc80*/  IMAD.MOV.U32 R12, RZ, RZ, 0x3 ;  /* 0x00000003ff0c7424 */ /* 0x000fe400078e00ff */
[----:B------:R-:W-:Y:S02]  /*2cc90*/  IMAD.MOV.U32 R11, RZ, RZ, 0x181f ;  /* 0x0000181fff0b7424 */ /* 0x000fe400078e00ff */
[----:B------:R-:W-:-:S07]  /*2cca0*/  IMAD.MOV.U32 R0, RZ, RZ, R14 ;  /* 0x000000ffff007224 */ /* 0x000fce00078e000e */
[----:B------:R-:W-:Y:S05]  /*2ccb0*/  WARPSYNC.COLLECTIVE R15, `(.L_x_784) ;  /* 0x000000000f087348 */ /* 0x000fea0003c00000 */
[----:B------:R0:W1:Y:S02]  /*2ccc0*/  SHFL.IDX P6, R14, R13, R12, R11 ;  /* 0x0000000c0d0e7389 */ /* 0x00006400000c000b */
[----:B01----:R-:W-:Y:S01]  /*2ccd0*/  ENDCOLLECTIVE ;  /* 0x000000000000791b */ /* 0x003fe20003800000 */
.L_x_784:
[----:B------:R-:W-:Y:S05]  /*2cce0*/  BRA `(.L_x_785) ;  /* 0xffffff5c00b07947 */ /* 0x000fea000383ffff */
.L_x_544:
[----:B------:R-:W0:Y:S01]  /*2ccf0*/  S2R R5, SR_TID.X ;  /* 0x0000000000057919 */ /* 0x000e220000002100 */
[----:B------:R-:W-:Y:S01]  /*2cd00*/  BSSY B1, `(.L_x_786) ;  /* 0x000000a000017945 */ /* 0x000fe20003800000 */
[----:B------:R-:W-:Y:S02]  /*2cd10*/  IMAD.MOV.U32 R12, RZ, RZ, RZ ;  /* 0x000000ffff0c7224 */ /* 0x000fe400078e00ff */
[----:B------:R-:W-:Y:S02]  /*2cd20*/  IMAD.MOV.U32 R11, RZ, RZ, 0x1f ;  /* 0x0000001fff0b7424 */ /* 0x000fe400078e00ff */
[----:B------:R-:W-:Y:S01]  /*2cd30*/  IMAD.MOV.U32 R15, RZ, RZ, -0x1 ;  /* 0xffffffffff0f7424 */ /* 0x000fe200078e00ff */
[----:B0-----:R-:W-:-:S04]  /*2cd40*/  SHF.R.U32.HI R5, RZ, 0x5, R5 ;  /* 0x00000005ff057819 */ /* 0x001fc80000011605 */
[----:B------:R-:W-:-:S05]  /*2cd50*/  LOP3.LUT R5, R5, 0x3, RZ, 0xc0, !PT ;  /* 0x0000000305057812 */ /* 0x000fca00078ec0ff */
[----:B------:R-:W-:-:S07]  /*2cd60*/  IMAD.MOV.U32 R13, RZ, RZ, R5 ;  /* 0x000000ffff0d7224 */ /* 0x000fce00078e0005 */
[----:B------:R-:W-:Y:S05]  /*2cd70*/  WARPSYNC.COLLECTIVE R15, `(.L_x_787) ;  /* 0x000000000f087348 */ /* 0x000fea0003c00000 */
[----:B------:R0:W1:Y:S02]  /*2cd80*/  SHFL.IDX P6, R14, R13, R12, R11 ;  /* 0x0000000c0d0e7389 */ /* 0x00006400000c000b */
[----:B01----:R-:W-:Y:S01]  /*2cd90*/  ENDCOLLECTIVE ;  /* 0x000000000000791b */ /* 0x003fe20003800000 */
.L_x_787:
[----:B------:R-:W-:Y:S05]  /*2cda0*/  BSYNC B1 ;  /* 0x0000000000017941 */ /* 0x000fea0003800000 */
.L_x_786:
[----:B------:R-:W-:Y:S05]  /*2cdb0*/  BRA `(.L_x_788) ;  /* 0xffffff7800287947 */ /* 0x000fea000383ffff */
.L_x_546:
[----:B------:R-:W-:Y:S01]  /*2cdc0*/  BSSY B1, `(.L_x_789) ;  /* 0x0000006000017945 */ /* 0x000fe20003800000 */
[----:B------:R-:W-:-:S07]  /*2cdd0*/  MOV R15, 0xffffffff ;  /* 0xffffffff000f7802 */ /* 0x000fce0000000f00 */
[----:B0-----:R-:W-:Y:S05]  /*2cde0*/  WARPSYNC.COLLECTIVE R15, `(.L_x_790) ;  /* 0x000000000f0c7348 */ /* 0x001fea0003c00000 */
[----:B------:R-:W-:Y:S02]  /*2cdf0*/  ELECT P6, UR62, PT ;  /* 0x00000000003e782f */ /* 0x000fe400038c0000 */
[----:B------:R-:W-:Y:S01]  /*2ce00*/  MOV R14, UR62 ;  /* 0x0000003e000e7c02 */ /* 0x000fe20008000f00 */
[----:B0-----:R-:W-:Y:S10]  /*2ce10*/  ENDCOLLECTIVE ;  /* 0x000000000000791b */ /* 0x001ff40003800000 */
.L_x_790:
[----:B------:R-:W-:Y:S05]  /*2ce20*/  BSYNC B1 ;  /* 0x0000000000017941 */ /* 0x000fea0003800000 */
.L_x_789:
[----:B------:R-:W-:Y:S05]  /*2ce30*/  BRA `(.L_x_545) ;  /* 0xffffff7800207947 */ /* 0x000fea000383ffff */
.L_x_548:
[----:B0-----:R0:W1:Y:S02]  /*2ce40*/  SYNCS.PHASECHK.TRANS64.TRYWAIT P0, [R18+URZ+0x29820], R4 ;  /* 0x02982004120075a7 */ /* 0x001064000800017f */
[----:B-1----:R-:W-:Y:S05]  /*2ce50*/  @!P0 NANOSLEEP.SYNCS 0x989680 ;  /* 0x009896800000895d */ /* 0x002fea0003900000 */
[----:B------:R-:W1:Y:S02]  /*2ce60*/  @!P0 SYNCS.PHASECHK.TRANS64 P0, [R18+URZ+0x29820], R4 ;  /* 0x02982004120085a7 */ /* 0x000e64000800007f */
[----:B-1----:R-:W-:Y:S05]  /*2ce70*/  @!P0 BRA `(.L_x_548) ;  /* 0xfffffffc00f08947 */ /* 0x002fea000383ffff */
[----:B------:R-:W-:Y:S05]  /*2ce80*/  BRA `(.L_x_791) ;  /* 0xffffff7800307947 */ /* 0x000fea000383ffff */
.L_x_552:
[----:B-1----:R1:W2:Y:S02]  /*2ce90*/  SYNCS.PHASECHK.TRANS64.TRYWAIT P0, [R7+URZ+0x298a0], R10 ;  /* 0x0298a00a070075a7 */ /* 0x0022a4000800017f */
[----:B--2---:R-:W-:Y:S05]  /*2cea0*/  @!P0 NANOSLEEP.SYNCS 0x989680 ;  /* 0x009896800000895d */ /* 0x004fea0003900000 */
[----:B------:R-:W2:Y:S02]  /*2ceb0*/  @!P0 SYNCS.PHASECHK.TRANS64 P0, [R7+URZ+0x298a0], R10 ;  /* 0x0298a00a070085a7 */ /* 0x000ea4000800007f */
[----:B--2---:R-:W-:Y:S05]  /*2cec0*/  @!P0 BRA `(.L_x_552) ;  /* 0xfffffffc00f08947 */ /* 0x004fea000383ffff */
[----:B------:R-:W-:Y:S05]  /*2ced0*/  BRA `(.L_x_792) ;  /* 0xffffff7800507947 */ /* 0x000fea000383ffff */
.L_x_559:
[----:B0-----:R0:W2:Y:S02]  /*2cee0*/  SYNCS.PHASECHK.TRANS64.TRYWAIT P0, [R7+URZ+0x298c0], R10 ;  /* 0x0298c00a070075a7 */ /* 0x0010a4000800017f */
[----:B--2---:R-:W-:Y:S05]  /*2cef0*/  @!P0 NANOSLEEP.SYNCS 0x989680 ;  /* 0x009896800000895d */ /* 0x004fea0003900000 */
[----:B------:R-:W2:Y:S02]  /*2cf00*/  @!P0 SYNCS.PHASECHK.TRANS64 P0, [R7+URZ+0x298c0], R10 ;  /* 0x0298c00a070085a7 */ /* 0x000ea4000800007f */
[----:B--2---:R-:W-:Y:S05]  /*2cf10*/  @!P0 BRA `(.L_x_559) ;  /* 0xfffffffc00f08947 */ /* 0x004fea000383ffff */
[----:B------:R-:W-:Y:S05]  /*2cf20*/  BRA `(.L_x_793) ;  /* 0xffffff7c00487947 */ /* 0x000fea000383ffff */
.L_x_566:
[----:B0-----:R0:W1:Y:S02]  /*2cf30*/  SYNCS.PHASECHK.TRANS64.TRYWAIT P2, [R8+URZ+0x298a0], R7 ;  /* 0x0298a007080075a7 */ /* 0x001064000804017f */
[----:B-1----:R-:W-:Y:S05]  /*2cf40*/  @!P2 NANOSLEEP.SYNCS 0x989680 ;  /* 0x009896800000a95d */ /* 0x002fea0003900000 */
[----:B------:R-:W1:Y:S02]  /*2cf50*/  @!P2 SYNCS.PHASECHK.TRANS64 P2, [R8+URZ+0x298a0], R7 ;  /* 0x0298a0070800a5a7 */ /* 0x000e64000804007f */
[----:B-1----:R-:W-:Y:S05]  /*2cf60*/  @!P2 BRA `(.L_x_566) ;  /* 0xfffffffc00f0a947 */ /* 0x002fea000383ffff */
[----:B------:R-:W-:Y:S05]  /*2cf70*/  BRA `(.L_x_794) ;  /* 0xffffff8000247947 */ /* 0x000fea000383ffff */
.L_x_573:
[----:B-1----:R1:W2:Y:S02]  /*2cf80*/  SYNCS.PHASECHK.TRANS64.TRYWAIT P2, [R8+URZ+0x298c0], R7 ;  /* 0x0298c007080075a7 */ /* 0x0022a4000804017f */
[----:B--2---:R-:W-:Y:S05]  /*2cf90*/  @!P2 NANOSLEEP.SYNCS 0x989680 ;  /* 0x009896800000a95d */ /* 0x004fea0003900000 */
[----:B------:R-:W2:Y:S02]  /*2cfa0*/  @!P2 SYNCS.PHASECHK.TRANS64 P2, [R8+URZ+0x298c0], R7 ;  /* 0x0298c0070800a5a7 */ /* 0x000ea4000804007f */
[----:B--2---:R-:W-:Y:S05]  /*2cfb0*/  @!P2 BRA `(.L_x_573) ;  /* 0xfffffffc00f0a947 */ /* 0x004fea000383ffff */
[----:B------:R-:W-:Y:S05]  /*2cfc0*/  BRA `(.L_x_795) ;  /* 0xffffff8400187947 */ /* 0x000fea000383ffff */
.L_x_590:
[----:B------:R-:W2:Y:S01]  /*2cfd0*/  S2R R0, SR_TID.X ;  /* 0x0000000000007919 */ /* 0x000ea20000002100 */
[----:B------:R-:W-:Y:S01]  /*2cfe0*/  BSSY B0, `(.L_x_796) ;  /* 0x000000a000007945 */ /* 0x000fe20003800000 */
[----:B------:R-:W-:Y:S02]  /*2cff0*/  IMAD.MOV.U32 R12, RZ, RZ, RZ ;  /* 0x000000ffff0c7224 */ /* 0x000fe400078e00ff */
[----:B------:R-:W-:Y:S02]  /*2d000*/  IMAD.MOV.U32 R11, RZ, RZ, 0x1f ;  /* 0x0000001fff0b7424 */ /* 0x000fe400078e00ff */
[----:B------:R-:W-:Y:S01]  /*2d010*/  IMAD.MOV.U32 R15, RZ, RZ, -0x1 ;  /* 0xffffffffff0f7424 */ /* 0x000fe200078e00ff */
[----:B--2---:R-:W-:-:S04]  /*2d020*/  SHF.R.U32.HI R0, RZ, 0x5, R0 ;  /* 0x00000005ff007819 */ /* 0x004fc80000011600 */
[----:B------:R-:W-:-:S05]  /*2d030*/  LOP3.LUT R0, R0, 0x3, RZ, 0xc0, !PT ;  /* 0x0000000300007812 */ /* 0x000fca00078ec0ff */
[----:B------:R-:W-:-:S07]  /*2d040*/  IMAD.MOV.U32 R13, RZ, RZ, R0 ;  /* 0x000000ffff0d7224 */ /* 0x000fce00078e0000 */
[----:B01-3--:R-:W-:Y:S05]  /*2d050*/  WARPSYNC.COLLECTIVE R15, `(.L_x_797) ;  /* 0x000000000f087348 */ /* 0x00bfea0003c00000 */
[----:B------:R2:W4:Y:S02]  /*2d060*/  SHFL.IDX P6, R14, R13, R12, R11 ;  /* 0x0000000c0d0e7389 */ /* 0x00052400000c000b */
[----:B01234-:R-:W-:Y:S01]  /*2d070*/  ENDCOLLECTIVE ;  /* 0x000000000000791b */ /* 0x01ffe20003800000 */
.L_x_797:
[----:B------:R-:W-:Y:S05]  /*2d080*/  BSYNC B0 ;  /* 0x0000000000007941 */ /* 0x000fea0003800000 */
.L_x_796:
[----:B------:R-:W-:Y:S05]  /*2d090*/  BRA `(.L_x_798) ;  /* 0xffffff9000407947 */ /* 0x000fea000383ffff */
.L_x_592:
[----:B------:R-:W-:Y:S01]  /*2d0a0*/  BSSY B0, `(.L_x_799) ;  /* 0x0000006000007945 */ /* 0x000fe20003800000 */
[----:B------:R-:W-:-:S07]  /*2d0b0*/  MOV R15, 0xffffffff ;  /* 0xffffffff000f7802 */ /* 0x000fce0000000f00 */
[----:B0123--:R-:W-:Y:S05]  /*2d0c0*/  WARPSYNC.COLLECTIVE R15, `(.L_x_800) ;  /* 0x000000000f0c7348 */ /* 0x00ffea0003c00000 */
[----:B------:R-:W-:Y:S02]  /*2d0d0*/  ELECT P6, UR62, PT ;  /* 0x00000000003e782f */ /* 0x000fe400038c0000 */
[----:B------:R-:W-:Y:S01]  /*2d0e0*/  MOV R14, UR62 ;  /* 0x0000003e000e7c02 */ /* 0x000fe20008000f00 */
[----:B0123--:R-:W-:Y:S10]  /*2d0f0*/  ENDCOLLECTIVE ;  /* 0x000000000000791b */ /* 0x00fff40003800000 */
.L_x_800:
[----:B------:R-:W-:Y:S05]  /*2d100*/  BSYNC B0 ;  /* 0x0000000000007941 */ /* 0x000fea0003800000 */
.L_x_799:
[----:B------:R-:W-:Y:S05]  /*2d110*/  BRA `(.L_x_801) ;  /* 0xffffff9000487947 */ /* 0x000fea000383ffff */
.L_x_594:
[----:B--2---:R2:W3:Y:S02]  /*2d120*/  SYNCS.PHASECHK.TRANS64.TRYWAIT P0, [R2+URZ+0x29880], R3 ;  /* 0x02988003020075a7 */ /* 0x0044e4000800017f */
[----:B---3--:R-:W-:Y:S05]  /*2d130*/  @!P0 NANOSLEEP.SYNCS 0x989680 ;  /* 0x009896800000895d */ /* 0x008fea0003900000 */
[----:B------:R-:W3:Y:S02]  /*2d140*/  @!P0 SYNCS.PHASECHK.TRANS64 P0, [R2+URZ+0x29880], R3 ;  /* 0x02988003020085a7 */ /* 0x000ee4000800007f */
[----:B---3--:R-:W-:Y:S05]  /*2d150*/  @!P0 BRA `(.L_x_594) ;  /* 0xfffffffc00f08947 */ /* 0x008fea000383ffff */
[----:B------:R-:W-:Y:S05]  /*2d160*/  BRA `(.L_x_802) ;  /* 0xffffff9000b07947 */ /* 0x000fea000383ffff */
.L_x_596:
[----:B0-----:R0:W1:Y:S02]  /*2d170*/  SYNCS.PHASECHK.TRANS64.TRYWAIT P0, [R2+URZ+0x29840], R3 ;  /* 0x02984003020075a7 */ /* 0x001064000800017f */
[----:B-1----:R-:W-:Y:S05]  /*2d180*/  @!P0 NANOSLEEP.SYNCS 0x989680 ;  /* 0x009896800000895d */ /* 0x002fea0003900000 */
[----:B------:R-:W1:Y:S02]  /*2d190*/  @!P0 SYNCS.PHASECHK.TRANS64 P0, [R2+URZ+0x29840], R3 ;  /* 0x02984003020085a7 */ /* 0x000e64000800007f */
[----:B-1----:R-:W-:Y:S05]  /*2d1a0*/  @!P0 BRA `(.L_x_596) ;  /* 0xfffffffc00f08947 */ /* 0x002fea000383ffff */
[----:B------:R-:W-:Y:S05]  /*2d1b0*/  BRA `(.L_x_803) ;  /* 0xffffff9400047947 */ /* 0x000fea000383ffff */
.L_x_600:
[----:B------:R-:W2:Y:S01]  /*2d1c0*/  LDL.LU R11, [R1+0x58] ;  /* 0x00005800010b7983 */ /* 0x000ea20000300800 */
[----:B------:R-:W-:Y:S01]  /*2d1d0*/  IMAD.MOV.U32 R13, RZ, RZ, R3 ;  /* 0x000000ffff0d7224 */ /* 0x000fe200078e0003 */
[----:B------:R-:W-:Y:S01]  /*2d1e0*/  LOP3.LUT R7, R7, 0x7f, RZ, 0xc0, !PT ;  /* 0x0000007f07077812 */ /* 0x000fe200078ec0ff */
[----:B------:R-:W-:Y:S02]  /*2d1f0*/  IMAD.MOV.U32 R12, RZ, RZ, RZ ;  /* 0x000000ffff0c7224 */ /* 0x000fe400078e00ff */
[----:B------:R-:W-:Y:S01]  /*2d200*/  IMAD.MOV.U32 R15, RZ, RZ, -0x1 ;  /* 0xffffffffff0f7424 */ /* 0x000fe200078e00ff */
[----:B------:R-:W-:-:S05]  /*2d210*/  SHF.R.U32.HI R0, RZ, 0x2, R7 ;  /* 0x00000002ff007819 */ /* 0x000fca0000011607 */
[----:B------:R-:W-:-:S05]  /*2d220*/  IMAD.IADD R0, R0, 0x1, R5 ;  /* 0x0000000100007824 */ /* 0x000fca00078e0205 */
[----:B------:R-:W-:Y:S01]  /*2d230*/  IADD3 R5, R0, 0x20, RZ ;  /* 0x0000002000057810 */ /* 0x000fe20007ffe0ff */
[----:B--2---:R-:W-:Y:S02]  /*2d240*/  IMAD R2, R11, R8, RZ ;  /* 0x000000080b027224 */ /* 0x004fe400078e02ff */
[----:B------:R-:W-:-:S03]  /*2d250*/  IMAD.MOV.U32 R11, RZ, RZ, 0x1c1f ;  /* 0x00001c1fff0b7424 */ /* 0x000fc600078e00ff */
[----:B------:R-:W-:-:S13]  /*2d260*/  ISETP.GE.AND P4, PT, R0, R2, PT ;  /* 0x000000020000720c */ /* 0x000fda0003f86270 */
[----:B-----5:R-:W-:Y:S05]  /*2d270*/  WARPSYNC.COLLECTIVE R15, `(.L_x_804) ;  /* 0x000000000f087348 */ /* 0x020fea0003c00000 */
[----:B------:R0:W1:Y:S02]  /*2d280*/  SHFL.IDX P6, R14, R13, R12, R11 ;  /* 0x0000000c0d0e7389 */ /* 0x00006400000c000b */
[----:B01---5:R-:W-:Y:S01]  /*2d290*/  ENDCOLLECTIVE ;  /* 0x000000000000791b */ /* 0x023fe20003800000 */
.L_x_804:
[----:B------:R-:W-:Y:S01]  /*2d2a0*/  IMAD.MOV.U32 R13, RZ, RZ, R4 ;  /* 0x000000ffff0d7224 */ /* 0x000fe200078e0004 */
[----:B------:R-:W-:-:S07]  /*2d2b0*/  MOV R6, R14 ;  /* 0x0000000e00067202 */ /* 0x000fce0000000f00 */
[----:B------:R-:W-:Y:S05]  /*2d2c0*/  WARPSYNC.COLLECTIVE R15, `(.L_x_805) ;  /* 0x000000000f087348 */ /* 0x000fea0003c00000 */
[----:B------:R0:W1:Y:S02]  /*2d2d0*/  SHFL.IDX P6, R14, R13, R12, R11 ;  /* 0x0000000c0d0e7389 */ /* 0x00006400000c000b */
[----:B01----:R-:W-:Y:S01]  /*2d2e0*/  ENDCOLLECTIVE ;  /* 0x000000000000791b */ /* 0x003fe20003800000 */
.L_x_805:
[----:B------:R-:W-:Y:S02]  /*2d2f0*/  IMAD.MOV.U32 R13, RZ, RZ, R3 ;  /* 0x000000ffff0d7224 */ /* 0x000fe400078e0003 */
[----:B------:R-:W-:Y:S02]  /*2d300*/  IMAD.MOV.U32 R12, RZ, RZ, 0x1 ;  /* 0x00000001ff0c7424 */ /* 0x000fe400078e00ff */
[----:B------:R-:W-:-:S07]  /*2d310*/  IMAD.MOV.U32 R7, RZ, RZ, R14 ;  /* 0x000000ffff077224 */ /* 0x000fce00078e000e */
[----:B------:R-:W-:Y:S05]  /*2d320*/  WARPSYNC.COLLECTIVE R15, `(.L_x_806) ;  /* 0x000000000f087348 */ /* 0x000fea0003c00000 */
[----:B------:R0:W1:Y:S02]  /*2d330*/  SHFL.IDX P6, R14, R13, R12, R11 ;  /* 0x0000000c0d0e7389 */ /* 0x00006400000c000b */
[----:B01----:R-:W-:Y:S01]  /*2d340*/  ENDCOLLECTIVE ;  /* 0x000000000000791b */ /* 0x003fe20003800000 */
.L_x_806:
[----:B------:R-:W-:-:S05]  /*2d350*/  @!P4 IADD3 R7, P3, R10, R7, RZ ;  /* 0x000000070a07c210 */ /* 0x000fca0007f7e0ff */
[----:B------:R-:W-:Y:S01]  /*2d360*/  @!P4 IMAD.X R6, RZ, RZ, R6, P3 ;  /* 0x000000ffff06c224 */ /* 0x000fe200018e0606 */
[----:B------:R-:W-:-:S04]  /*2d370*/  ISETP.GE.AND P3, PT, R5, R2, PT ;  /* 0x000000020500720c */ /* 0x000fc80003f66270 */
[----:B------:R-:W-:Y:S01]  /*2d380*/  @!P4 LOP3.LUT R7, R7, R6, RZ, 0x3c, !PT ;  /* 0x000000060707c212 */ /* 0x000fe200078e3cff */
[----:B------:R-:W-:-:S03]  /*2d390*/  IMAD.MOV.U32 R13, RZ, RZ, R4 ;  /* 0x000000ffff0d7224 */ /* 0x000fc600078e0004 */
[----:B------:R-:W-:-:S04]  /*2d3a0*/  @!P4 LOP3.LUT R6, R7, R6, RZ, 0x3c, !PT ;  /* 0x000000060706c212 */ /* 0x000fc800078e3cff */
[----:B------:R-:W-:-:S05]  /*2d3b0*/  @!P4 LOP3.LUT R7, R7, R6, RZ, 0x3c, !PT ;  /* 0x000000060707c212 */ /* 0x000fca00078e3cff */
[----:B------:R-:W-:Y:S01]  /*2d3c0*/  @!PT LDS RZ, [RZ] ;  /* 0x00000000fffff984 */ /* 0x000fe20000000800 */
[----:B------:R-:W-:Y:S01]  /*2d3d0*/  @!PT LDS RZ, [RZ] ;  /* 0x00000000fffff984 */ /* 0x000fe20000000800 */
[----:B------:R-:W-:Y:S01]  /*2d3e0*/  @!PT LDS RZ, [RZ] ;  /* 0x00000000fffff984 */ /* 0x000fe20000000800 */
[----:B------:R-:W-:Y:S04]  /*2d3f0*/  @!P4 LDGSTS.E.BYPASS.LTC128B.128 [R9+0x14400], desc[UR54][R6.64], !P0 ;  /* 0x144000000609cfae */ /* 0x000fe8000c101d76 */
[----:B------:R-:W-:Y:S04]  /*2d400*/  @!P4 LDGSTS.E.BYPASS.LTC128B.128 [R9+0x16400], desc[UR54][R6.64+0x40], !P1 ;  /* 0x164000400609cfae */ /* 0x000fe8000c901d76 */
[----:B------:R0:W-:Y:S02]  /*2d410*/  @!P4 LDGSTS.E.BYPASS.LTC128B.128 [R9+0x18400], desc[UR54][R6.64+0x80], !P2 ;  /* 0x184000800609cfae */ /* 0x0001e4000d101d76 */
[----:B0-----:R-:W-:-:S07]  /*2d420*/  IMAD.MOV.U32 R6, RZ, RZ, R14 ;  /* 0x000000ffff067224 */ /* 0x001fce00078e000e */
[----:B------:R-:W-:Y:S05]  /*2d430*/  WARPSYNC.COLLECTIVE R15, `(.L_x_807) ;  /* 0x000000000f087348 */ /* 0x000fea0003c00000 */
[----:B------:R0:W1:Y:S02]  /*2d440*/  SHFL.IDX P6, R14, R13, R12, R11 ;  /* 0x0000000c0d0e7389 */ /* 0x00006400000c000b */
[----:B01----:R-:W-:Y:S01]  /*2d450*/  ENDCOLLECTIVE ;  /* 0x000000000000791b */ /* 0x003fe20003800000 */
.L_x_807:
[----:B------:R-:W-:Y:S01]  /*2d460*/  MOV R13, R3 ;  /* 0x00000003000d7202 */ /* 0x000fe20000000f00 */
[----:B------:R-:W-:Y:S01]  /*2d470*/  IMAD.MOV.U32 R12, RZ, RZ, 0x2 ;  /* 0x00000002ff0c7424 */ /* 0x000fe200078e00ff */
[----:B------:R-:W-:-:S07]  /*2d480*/  MOV R5, R14 ;  /* 0x0000000e00057202 */ /* 0x000fce0000000f00 */
[----:B------:R-:W-:Y:S05]  /*2d490*/  WARPSYNC.COLLECTIVE R15, `(.L_x_808) ;  /* 0x000000000f087348 */ /* 0x000fea0003c00000 */
[----:B------:R0:W1:Y:S02]  /*2d4a0*/  SHFL.IDX P6, R14, R13, R12, R11 ;  /* 0x0000000c0d0e7389 */ /* 0x00006400000c000b */
[----:B01----:R-:W-:Y:S01]  /*2d4b0*/  ENDCOLLECTIVE ;  /* 0x000000000000791b */ /* 0x003fe20003800000 */
.L_x_808:
[----:B------:R-:W-:-:S05]  /*2d4c0*/  @!P3 IADD3 R5, P4, R10, R5, RZ ;  /* 0x000000050a05b210 */ /* 0x000fca0007f9e0ff */
[----:B------:R-:W-:-:S04]  /*2d4d0*/  @!P3 IMAD.X R6, RZ, RZ, R6, P4 ;  /* 0x000000ffff06b224 */ /* 0x000fc800020e0606 */
[----:B------:R-:W-:Y:S02]  /*2d4e0*/  @!P3 IMAD.MOV.U32 R7, RZ, RZ, R6 ;  /* 0x000000ffff07b224 */ /* 0x000fe400078e0006 */
[----:B------:R-:W-:Y:S02]  /*2d4f0*/  @!P3 IMAD.MOV.U32 R6, RZ, RZ, R5 ;  /* 0x000000ffff06b224 */ /* 0x000fe400078e0005 */
[----:B------:R-:W-:Y:S02]  /*2d500*/  IMAD.MOV.U32 R13, RZ, RZ, R4 ;  /* 0x000000ffff0d7224 */ /* 0x000fe400078e0004 */
[----:B------:R-:W-:Y:S01]  /*2d510*/  VIADD R5, R0, 0x40 ;  /* 0x0000004000057836 */ /* 0x000fe20000000000 */
        /* <DEDUP_REMOVED lines=11> */
.L_x_809:
[----:B------:R-:W-:Y:S02]  /*2d5d0*/  IMAD.MOV.U32 R13, RZ, RZ, R3 ;  /* 0x000000ffff0d7224 */ /* 0x000fe400078e0003 */
[----:B------:R-:W-:Y:S02]  /*2d5e0*/  IMAD.MOV.U32 R12, RZ, RZ, 0x3 ;  /* 0x00000003ff0c7424 */ /* 0x000fe400078e00ff */
[----:B------:R-:W-:-:S07]  /*2d5f0*/  IMAD.MOV.U32 R5, RZ, RZ, R14 ;  /* 0x000000ffff057224 */ /* 0x000fce00078e000e */
[----:B------:R-:W-:Y:S05]  /*2d600*/  WARPSYNC.COLLECTIVE R15, `(.L_x_810) ;  /* 0x000000000f087348 */ /* 0x000fea0003c00000 */
[----:B------:R0:W1:Y:S02]  /*2d610*/  SHFL.IDX P6, R14, R13, R12, R11 ;  /* 0x0000000c0d0e7389 */ /* 0x00006400000c000b */
[----:B01----:R-:W-:Y:S01]  /*2d620*/  ENDCOLLECTIVE ;  /* 0x000000000000791b */ /* 0x003fe20003800000 */
.L_x_810:
[----:B------:R-:W-:-:S04]  /*2d630*/  @!P3 IADD3 R5, P4, R10, R5, RZ ;  /* 0x000000050a05b210 */ /* 0x000fc80007f9e0ff */
[----:B------:R-:W-:-:S05]  /*2d640*/  @!P3 IADD3.X R6, RZ, R6, RZ, P4, !PT ;  /* 0x00000006ff06b210 */ /* 0x000fca00027fe4ff */
[----:B------:R-:W-:Y:S02]  /*2d650*/  @!P3 IMAD.MOV.U32 R7, RZ, RZ, R6 ;  /* 0x000000ffff07b224 */ /* 0x000fe400078e0006 */
[----:B------:R-:W-:Y:S02]  /*2d660*/  IMAD.MOV.U32 R13, RZ, RZ, R4 ;  /* 0x000000ffff0d7224 */ /* 0x000fe400078e0004 */
[----:B------:R-:W-:-:S05]  /*2d670*/  @!P3 IMAD.MOV.U32 R6, RZ, RZ, R5 ;  /* 0x000000ffff06b224 */ /* 0x000fca00078e0005 */
[----:B------:R-:W-:Y:S01]  /*2d680*/  @!PT LDS RZ, [RZ] ;  /* 0x00000000fffff984 */ /* 0x000fe20000000800 */
[----:B------:R-:W-:Y:S01]  /*2d690*/  @!PT LDS RZ, [RZ] ;  /* 0x00000000fffff984 */ /* 0x000fe20000000800 */
[----:B------:R-:W-:Y:S01]  /*2d6a0*/  @!PT LDS RZ, [RZ] ;  /* 0x00000000fffff984 */ /* 0x000fe20000000800 */
[----:B------:R0:W-:Y:S01]  /*2d6b0*/  @!P3 LDGSTS.E.BYPASS.LTC128B.128 [R9+0x15400], desc[UR54][R6.64], !P0 ;  /* 0x154000000609bfae */ /* 0x0001e2000c101d76 */
[----:B------:R-:W-:-:S03]  /*2d6c0*/  MOV R5, R14 ;  /* 0x0000000e00057202 */ /* 0x000fc60000000f00 */
[----:B------:R0:W-:Y:S04]  /*2d6d0*/  @!P3 LDGSTS.E.BYPASS.LTC128B.128 [R9+0x17400], desc[UR54][R6.64+0x40], !P1 ;  /* 0x174000400609bfae */ /* 0x0001e8000c901d76 */
[----:B0-----:R-:W-:Y:S05]  /*2d6e0*/  WARPSYNC.COLLECTIVE R15, `(.L_x_811) ;  /* 0x000000000f087348 */ /* 0x001fea0003c00000 */
[----:B------:R1:W2:Y:S02]  /*2d6f0*/  SHFL.IDX P6, R14, R13, R12, R11 ;  /* 0x0000000c0d0e7389 */ /* 0x0002a400000c000b */
[----:B012---:R-:W-:Y:S01]  /*2d700*/  ENDCOLLECTIVE ;  /* 0x000000000000791b */ /* 0x007fe20003800000 */
.L_x_811:
[----:B------:R-:W-:Y:S01]  /*2d710*/  @!PT LDS RZ, [RZ] ;  /* 0x00000000fffff984 */ /* 0x000fe20000000800 */
[----:B------:R-:W-:Y:S01]  /*2d720*/  @!PT LDS RZ, [RZ] ;  /* 0x00000000fffff984 */ /* 0x000fe20000000800 */
[----:B------:R-:W-:Y:S01]  /*2d730*/  @!PT LDS RZ, [RZ] ;  /* 0x00000000fffff984 */ /* 0x000fe20000000800 */
[----:B------:R0:W-:Y:S01]  /*2d740*/  @!P3 LDGSTS.E.BYPASS.LTC128B.128 [R9+0x19400], desc[UR54][R6.64+0x80], !P2 ;  /* 0x194000800609bfae */ /* 0x0001e2000d101d76 */
[----:B------:R-:W-:Y:S01]  /*2d750*/  IMAD.MOV.U32 R3, RZ, RZ, R14 ;  /* 0x000000ffff037224 */ /* 0x000fe200078e000e */
[----:B------:R-:W-:Y:S06]  /*2d760*/  BRA `(.L_x_812) ;  /* 0xffffff9800687947 */ /* 0x000fec000383ffff */
.L_x_605:
[----:B----4-:R4:W0:Y:S02]  /*2d770*/  SYNCS.PHASECHK.TRANS64.TRYWAIT P0, [R18+URZ+0x29820], R0 ;  /* 0x02982000120075a7 */ /* 0x010824000800017f */
[----:B0-----:R-:W-:Y:S05]  /*2d780*/  @!P0 NANOSLEEP.SYNCS 0x989680 ;  /* 0x009896800000895d */ /* 0x001fea0003900000 */
[----:B------:R-:W0:Y:S02]  /*2d790*/  @!P0 SYNCS.PHASECHK.TRANS64 P0, [R18+URZ+0x29820], R0 ;  /* 0x02982000120085a7 */ /* 0x000e24000800007f */
[----:B0-----:R-:W-:Y:S05]  /*2d7a0*/  @!P0 BRA `(.L_x_605) ;  /* 0xfffffffc00f08947 */ /* 0x001fea000383ffff */
[----:B------:R-:W-:Y:S05]  /*2d7b0*/  BRA `(.L_x_813) ;  /* 0xffffff9800d87947 */ /* 0x000fea000383ffff */
.L_x_611:
[----:B--2---:R2:W3:Y:S02]  /*2d7c0*/  SYNCS.PHASECHK.TRANS64.TRYWAIT P0, [R5+URZ+0x29880], R4 ;  /* 0x02988004050075a7 */ /* 0x0044e4000800017f */
[----:B---3--:R-:W-:Y:S05]  /*2d7d0*/  @!P0 NANOSLEEP.SYNCS 0x989680 ;  /* 0x009896800000895d */ /* 0x008fea0003900000 */
[----:B------:R-:W3:Y:S02]  /*2d7e0*/  @!P0 SYNCS.PHASECHK.TRANS64 P0, [R5+URZ+0x29880], R4 ;  /* 0x02988004050085a7 */ /* 0x000ee4000800007f */
[----:B---3--:R-:W-:Y:S05]  /*2d7f0*/  @!P0 BRA `(.L_x_611) ;  /* 0xfffffffc00f08947 */ /* 0x008fea000383ffff */
[----:B------:R-:W-:Y:S05]  /*2d800*/  BRA `(.L_x_814) ;  /* 0xffffff9c00907947 */ /* 0x000fea000383ffff */
.L_x_616:
[----:B---3--:R3:W4:Y:S02]  /*2d810*/  SYNCS.PHASECHK.TRANS64.TRYWAIT P0, [R5+URZ+0x29840], R4 ;  /* 0x02984004050075a7 */ /* 0x008724000800017f */
[----:B----4-:R-:W-:Y:S05]  /*2d820*/  @!P0 NANOSLEEP.SYNCS 0x989680 ;  /* 0x009896800000895d */ /* 0x010fea0003900000 */
[----:B------:R-:W4:Y:S02]  /*2d830*/  @!P0 SYNCS.PHASECHK.TRANS64 P0, [R5+URZ+0x29840], R4 ;  /* 0x02984004050085a7 */ /* 0x000f24000800007f */
[----:B----4-:R-:W-:Y:S05]  /*2d840*/  @!P0 BRA `(.L_x_616) ;  /* 0xfffffffc00f08947 */ /* 0x010fea000383ffff */
[----:B------:R-:W-:Y:S05]  /*2d850*/  BRA `(.L_x_815) ;  /* 0xffffffa0000c7947 */ /* 0x000fea000383ffff */
.L_x_624:
[----:B---3--:R3:W4:Y:S02]  /*2d860*/  SYNCS.PHASECHK.TRANS64.TRYWAIT P0, [R20+URZ+0x29870], R4 ;  /* 0x02987004140075a7 */ /* 0x008724000800017f */
[----:B----4-:R-:W-:Y:S05]  /*2d870*/  @!P0 NANOSLEEP.SYNCS 0x989680 ;  /* 0x009896800000895d */ /* 0x010fea0003900000 */
[----:B------:R-:W4:Y:S02]  /*2d880*/  @!P0 SYNCS.PHASECHK.TRANS64 P0, [R20+URZ+0x29870], R4 ;  /* 0x02987004140085a7 */ /* 0x000f24000800007f */
[----:B----4-:R-:W-:Y:S05]  /*2d890*/  @!P0 BRA `(.L_x_624) ;  /* 0xfffffffc00f08947 */ /* 0x010fea000383ffff */
[----:B------:R-:W-:Y:S05]  /*2d8a0*/  BRA `(.L_x_816) ;  /* 0xffffffa400247947 */ /* 0x000fea000383ffff */
.L_x_626:
[----:B----4-:R4:W0:Y:S02]  /*2d8b0*/  SYNCS.PHASECHK.TRANS64.TRYWAIT P0, [R20+URZ+0x29860], R3 ;  /* 0x02986003140075a7 */ /* 0x010824000800017f */
[----:B0-----:R-:W-:Y:S05]  /*2d8c0*/  @!P0 NANOSLEEP.SYNCS 0x989680 ;  /* 0x009896800000895d */ /* 0x001fea0003900000 */
[----:B------:R-:W0:Y:S02]  /*2d8d0*/  @!P0 SYNCS.PHASECHK.TRANS64 P0, [R20+URZ+0x29860], R3 ;  /* 0x02986003140085a7 */ /* 0x000e24000800007f */
[----:B0-----:R-:W-:Y:S05]  /*2d8e0*/  @!P0 BRA `(.L_x_626) ;  /* 0xfffffffc00f08947 */ /* 0x001fea000383ffff */
[----:B------:R-:W-:Y:S05]  /*2d8f0*/  BRA `(.L_x_817) ;  /* 0xffffffa4002c7947 */ /* 0x000fea000383ffff */
.L_x_633:
[----:B--2---:R2:W3:Y:S02]  /*2d900*/  SYNCS.PHASECHK.TRANS64.TRYWAIT P1, [R16+URZ+0x29870], R0 ;  /* 0x02987000100075a7 */ /* 0x0044e4000802017f */
[----:B---3--:R-:W-:Y:S05]  /*2d910*/  @!P1 NANOSLEEP.SYNCS 0x989680 ;  /* 0x009896800000995d */ /* 0x008fea0003900000 */
[----:B------:R-:W3:Y:S02]  /*2d920*/  @!P1 SYNCS.PHASECHK.TRANS64 P1, [R16+URZ+0x29870], R0 ;  /* 0x02987000100095a7 */ /* 0x000ee4000802007f */
[----:B---3--:R-:W-:Y:S05]  /*2d930*/  @!P1 BRA `(.L_x_633) ;  /* 0xfffffffc00f09947 */ /* 0x008fea000383ffff */
[----:B------:R-:W-:Y:S05]  /*2d940*/  BRA `(.L_x_818) ;  /* 0xffffffac00047947 */ /* 0x000fea000383ffff */
.L_x_635:
[----:B--2---:R2:W3:Y:S02]  /*2d950*/  SYNCS.PHASECHK.TRANS64.TRYWAIT P1, [R16+URZ+0x29860], R0 ;  /* 0x02986000100075a7 */ /* 0x0044e4000802017f */
[----:B---3--:R-:W-:Y:S05]  /*2d960*/  @!P1 NANOSLEEP.SYNCS 0x989680 ;  /* 0x009896800000995d */ /* 0x008fea0003900000 */
[----:B------:R-:W3:Y:S02]  /*2d970*/  @!P1 SYNCS.PHASECHK.TRANS64 P1, [R16+URZ+0x29860], R0 ;  /* 0x02986000100095a7 */ /* 0x000ee4000802007f */
[----:B---3--:R-:W-:Y:S05]  /*2d980*/  @!P1 BRA `(.L_x_635) ;  /* 0xfffffffc00f09947 */ /* 0x008fea000383ffff */
[----:B------:R-:W-:Y:S05]  /*2d990*/  BRA `(.L_x_819) ;  /* 0xffffffac000c7947 */ /* 0x000fea000383ffff */
.L_x_639:
[----:B------:R-:W2:Y:S01]  /*2d9a0*/  LDL R0, [R1] ;  /* 0x0000000001007983 */ /* 0x000ea20000100800 */
[----:B------:R-:W-:Y:S01]  /*2d9b0*/  BSSY B0, `(.L_x_820) ;  /* 0x0000008000007945 */ /* 0x000fe20003800000 */
[----:B------:R-:W-:Y:S01]  /*2d9c0*/  IMAD.MOV.U32 R12, RZ, RZ, RZ ;  /* 0x000000ffff0c7224 */ /* 0x000fe200078e00ff */
[----:B------:R-:W-:Y:S01]  /*2d9d0*/  MOV R11, 0x1f ;  /* 0x0000001f000b7802 */ /* 0x000fe20000000f00 */
[----:B------:R-:W-:Y:S02]  /*2d9e0*/  IMAD.MOV.U32 R15, RZ, RZ, -0x1 ;  /* 0xffffffffff0f7424 */ /* 0x000fe400078e00ff */
[----:B--2---:R-:W-:-:S07]  /*2d9f0*/  IMAD.MOV.U32 R13, RZ, RZ, R0 ;  /* 0x000000ffff0d7224 */ /* 0x004fce00078e0000 */
[----:B-1----:R-:W-:Y:S05]  /*2da00*/  WARPSYNC.COLLECTIVE R15, `(.L_x_821) ;  /* 0x000000000f087348 */ /* 0x002fea0003c00000 */
[----:B------:R0:W2:Y:S02]  /*2da10*/  SHFL.IDX P6, R14, R13, R12, R11 ;  /* 0x0000000c0d0e7389 */ /* 0x0000a400000c000b */
[----:B012---:R-:W-:Y:S01]  /*2da20*/  ENDCOLLECTIVE ;  /* 0x000000000000791b */ /* 0x007fe20003800000 */
.L_x_821:
[----:B------:R-:W-:Y:S05]  /*2da30*/  BSYNC B0 ;  /* 0x0000000000007941 */ /* 0x000fea0003800000 */
.L_x_820:
[----:B------:R0:W5:Y:S01]  /*2da40*/  LDL R2, [R1+0xc] ;  /* 0x00000c0001027983 */ /* 0x0001620000100800 */
[----:B------:R-:W-:Y:S01]  /*2da50*/  IMAD.MOV.U32 R13, RZ, RZ, R0 ;  /* 0x000000ffff0d7224 */ /* 0x000fe200078e0000 */
[----:B------:R-:W-:Y:S01]  /*2da60*/  MOV R11, 0x1f ;  /* 0x0000001f000b7802 */ /* 0x000fe20000000f00 */
[----:B------:R-:W-:Y:S02]  /*2da70*/  IMAD.MOV.U32 R12, RZ, RZ, 0x1 ;  /* 0x00000001ff0c7424 */ /* 0x000fe400078e00ff */
[----:B------:R-:W-:Y:S02]  /*2da80*/  IMAD.MOV.U32 R15, RZ, RZ, -0x1 ;  /* 0xffffffffff0f7424 */ /* 0x000fe400078e00ff */
[----:B------:R-:W-:-:S07]  /*2da90*/  IMAD.MOV.U32 R5, RZ, RZ, R14 ;  /* 0x000000ffff057224 */ /* 0x000fce00078e000e */
[----:B0----5:R-:W-:Y:S05]  /*2daa0*/  WARPSYNC.COLLECTIVE R15, `(.L_x_822) ;  /* 0x000000000f087348 */ /* 0x021fea0003c00000 */
[----:B------:R1:W2:Y:S02]  /*2dab0*/  SHFL.IDX P6, R14, R13, R12, R11 ;  /* 0x0000000c0d0e7389 */ /* 0x0002a400000c000b */
[----:B012--5:R-:W-:Y:S01]  /*2dac0*/  ENDCOLLECTIVE ;  /* 0x000000000000791b */ /* 0x027fe20003800000 */
.L_x_822:
[----:B------:R-:W-:Y:S01]  /*2dad0*/  ULDC UR4, c[0x0][0xc3c] ;  /* 0x00030f0000047ab9 */ /* 0x000fe20000000800 */
[----:B------:R-:W-:Y:S02]  /*2dae0*/  IMAD.IADD R4, R2, 0x1, R16 ;  /* 0x0000000102047824 */ /* 0x000fe400078e0210 */
[----:B------:R-:W-:Y:S02]  /*2daf0*/  IMAD.MOV.U32 R11, RZ, RZ, RZ ;  /* 0x000000ffff0b7224 */ /* 0x000fe400078e00ff */
[----:B------:R-:W-:Y:S01]  /*2db00*/  IMAD.MOV.U32 R0, RZ, RZ, R14 ;  /* 0x000000ffff007224 */ /* 0x000fe200078e000e */
[----:B------:R-:W-:-:S13]  /*2db10*/  ISETP.GE.OR P1, PT, R4, UR4, !P0 ;  /* 0x0000000404007c0c */ /* 0x000fda000c726670 */
[----:B------:R-:W0:Y:S08]  /*2db20*/  @!P1 LDC.64 R2, c[0x0][0xc80] ;  /* 0x00032000ff029b82 */ /* 0x000e300000000a00 */
[----:B------:R-:W1:Y:S01]  /*2db30*/  @!P1 LDC.64 R6, c[0x0][0xc78] ;  /* 0x00031e00ff069b82 */ /* 0x000e620000000a00 */
[----:B0-----:R-:W-:-:S05]  /*2db40*/  @!P1 IMAD.WIDE R2, R4, 0x4, R2 ;  /* 0x0000000404029825 */ /* 0x001fca00078e0202 */
[----:B------:R1:W2:Y:S02]  /*2db50*/  @!P1 LDG.E R8, desc[UR54][R2.64] ;  /* 0x0000003602089981 */ /* 0x0002a4000c1e1900 */
[----:B-1----:R-:W-:-:S06]  /*2db60*/  @!P1 IMAD.WIDE R2, R4, 0x4, R6 ;  /* 0x0000000404029825 */ /* 0x002fcc00078e0206 */
[----:B------:R-:W3:Y:S01]  /*2db70*/  @!P1 LDG.E R2, desc[UR54][R2.64] ;  /* 0x0000003602029981 */ /* 0x000ee2000c1e1900 */
[----:B------:R-:W-:Y:S01]  /*2db80*/  IMAD.MOV.U32 R4, RZ, RZ, RZ ;  /* 0x000000ffff047224 */ /* 0x000fe200078e00ff */
[C---:B------:R-:W-:Y:S01]  /*2db90*/  ISETP.GE.U32.AND P2, PT, R16.reuse, 0x2, PT ;  /* 0x000000021000780c */ /* 0x040fe20003f46070 */
[----:B------:R-:W-:Y:S01]  /*2dba0*/  IMAD.MOV.U32 R6, RZ, RZ, RZ ;  /* 0x000000ffff067224 */ /* 0x000fe200078e00ff */
[C---:B------:R-:W-:Y:S02]  /*2dbb0*/  ISETP.GE.U32.AND P3, PT, R16.reuse, 0x4, PT ;  /* 0x000000041000780c */ /* 0x040fe40003f66070 */
[C---:B------:R-:W-:Y:S02]  /*2dbc0*/  ISETP.GE.U32.AND P4, PT, R16.reuse, 0x8, PT ;  /* 0x000000081000780c */ /* 0x040fe40003f86070 */
[----:B------:R-:W-:Y:S02]  /*2dbd0*/  ISETP.GE.U32.AND P5, PT, R16, 0x10, PT ;  /* 0x000000101000780c */ /* 0x000fe40003fa6070 */
[----:B--2---:R-:W-:Y:S01]  /*2dbe0*/  @!P1 MOV R4, R8 ;  /* 0x0000000800049202 */ /* 0x004fe20000000f00 */
[----:B------:R-:W-:-:S02]  /*2dbf0*/  IMAD.MOV.U32 R8, RZ, RZ, RZ ;  /* 0x000000ffff087224 */ /* 0x000fc400078e00ff */
[----:B---3--:R-:W-:Y:S01]  /*2dc00*/  @!P1 IMAD.MOV.U32 R6, RZ, RZ, R2 ;  /* 0x000000ffff069224 */ /* 0x008fe200078e0002 */
[----:B------:R-:W-:-:S03]  /*2dc10*/  ISETP.NE.AND P1, PT, R16, RZ, PT ;  /* 0x000000ff1000720c */ /* 0x000fc60003f25270 */
[----:B------:R-:W-:-:S04]  /*2dc20*/  IMAD R2, R6, R4, RZ ;  /* 0x0000000406027224 */ /* 0x000fc800078e02ff */
[----:B------:R-:W-:-:S07]  /*2dc30*/  IMAD.MOV.U32 R13, RZ, RZ, R2 ;  /* 0x000000ffff0d7224 */ /* 0x000fce00078e0002 */
[----:B------:R-:W-:Y:S05]  /*2dc40*/  WARPSYNC.COLLECTIVE R15, `(.L_x_823) ;  /* 0x000000000f087348 */ /* 0x000fea0003c00000 */
[----:B------:R0:W1:Y:S02]  /*2dc50*/  SHFL.UP P6, R14, R13, R12, R11 ;  /* 0x0400000c0d0e7389 */ /* 0x00006400000c000b */
[----:B01----:R-:W-:Y:S01]  /*2dc60*/  ENDCOLLECTIVE ;  /* 0x000000000000791b */ /* 0x003fe20003800000 */
.L_x_823:
[----:B------:R-:W-:Y:S01]  /*2dc70*/  IMAD.MOV.U32 R12, RZ, RZ, 0x2 ;  /* 0x00000002ff0c7424 */ /* 0x000fe200078e00ff */
[----:B------:R-:W-:-:S04]  /*2dc80*/  MOV R3, R14 ;  /* 0x0000000e00037202 */ /* 0x000fc80000000f00 */
[----:B------:R-:W-:-:S05]  /*2dc90*/  SEL R3, R3, RZ, P1 ;  /* 0x000000ff03037207 */ /* 0x000fca0000800000 */
[----:B------:R-:W-:-:S04]  /*2dca0*/  IMAD.IADD R2, R2, 0x1, R3 ;  /* 0x0000000102027824 */ /* 0x000fc800078e0203 */
[----:B------:R-:W-:-:S07]  /*2dcb0*/  IMAD.MOV.U32 R13, RZ, RZ, R2 ;  /* 0x000000ffff0d7224 */ /* 0x000fce00078e0002 */
[----:B------:R-:W-:Y:S05]  /*2dcc0*/  WARPSYNC.COLLECTIVE R15, `(.L_x_824) ;  /* 0x000000000f087348 */ /* 0x000fea0003c00000 */
[----:B------:R0:W1:Y:S02]  /*2dcd0*/  SHFL.UP P6, R14, R13, R12, R11 ;  /* 0x0400000c0d0e7389 */ /* 0x00006400000c000b */
[----:B01----:R-:W-:Y:S01]  /*2dce0*/  ENDCOLLECTIVE ;  /* 0x000000000000791b */ /* 0x003fe20003800000 */
.L_x_824:
[----:B------:R-:W-:Y:S02]  /*2dcf0*/  IMAD.MOV.U32 R12, RZ, RZ, 0x4 ;  /* 0x00000004ff0c7424 */ /* 0x000fe400078e00ff */
[----:B------:R-:W-:-:S05]  /*2dd00*/  IMAD.MOV.U32 R3, RZ, RZ, R14 ;  /* 0x000000ffff037224 */ /* 0x000fca00078e000e */
[----:B------:R-:W-:-:S04]  /*2dd10*/  SEL R3, R3, RZ, P2 ;  /* 0x000000ff03037207 */ /* 0x000fc80001000000 */
[----:B------:R-:W-:-:S05]  /*2dd20*/  IADD3 R2, R2, R3, RZ ;  /* 0x0000000302027210 */ /* 0x000fca0007ffe0ff */
[----:B------:R-:W-:-:S07]  /*2dd30*/  IMAD.MOV.U32 R13, RZ, RZ, R2 ;  /* 0x000000ffff0d7224 */ /* 0x000fce00078e0002 */
[----:B------:R-:W-:Y:S05]  /*2dd40*/  WARPSYNC.COLLECTIVE R15, `(.L_x_825) ;  /* 0x000000000f087348 */ /* 0x000fea0003c00000 */
[----:B------:R0:W1:Y:S02]  /*2dd50*/  SHFL.UP P6, R14, R13, R12, R11 ;  /* 0x0400000c0d0e7389 */ /* 0x00006400000c000b */
[----:B01----:R-:W-:Y:S01]  /*2dd60*/  ENDCOLLECTIVE ;  /* 0x000000000000791b */ /* 0x003fe20003800000 */
.L_x_825:
[----:B------:R-:W-:Y:S02]  /*2dd70*/  IMAD.MOV.U32 R12, RZ, RZ, 0x8 ;  /* 0x00000008ff0c7424 */ /* 0x000fe400078e00ff */
[----:B------:R-:W-:-:S05]  /*2dd80*/  IMAD.MOV.U32 R3, RZ, RZ, R14 ;  /* 0x000000ffff037224 */ /* 0x000fca00078e000e */
[----:B------:R-:W-:-:S05]  /*2dd90*/  SEL R3, R3, RZ, P3 ;  /* 0x000000ff03037207 */ /* 0x000fca0001800000 */
[----:B------:R-:W-:-:S05]  /*2dda0*/  IMAD.IADD R2, R2, 0x1, R3 ;  /* 0x0000000102027824 */ /* 0x000fca00078e0203 */
[----:B------:R-:W-:-:S07]  /*2ddb0*/  MOV R13, R2 ;  /* 0x00000002000d7202 */ /* 0x000fce0000000f00 */
[----:B------:R-:W-:Y:S05]  /*2ddc0*/  WARPSYNC.COLLECTIVE R15, `(.L_x_826) ;  /* 0x000000000f087348 */ /* 0x000fea0003c00000 */
[----:B------:R0:W1:Y:S02]  /*2ddd0*/  SHFL.UP P6, R14, R13, R12, R11 ;  /* 0x0400000c0d0e7389 */ /* 0x00006400000c000b */
[----:B01----:R-:W-:Y:S01]  /*2dde0*/  ENDCOLLECTIVE ;  /* 0x000000000000791b */ /* 0x003fe20003800000 */
.L_x_826:
[----:B------:R-:W-:Y:S01]  /*2ddf0*/  MOV R12, 0x10 ;  /* 0x00000010000c7802 */ /* 0x000fe20000000f00 */
[----:B------:R-:W-:-:S05]  /*2de00*/  IMAD.MOV.U32 R3, RZ, RZ, R14 ;  /* 0x000000ffff037224 */ /* 0x000fca00078e000e */
[----:B------:R-:W-:-:S05]  /*2de10*/  SEL R3, R3, RZ, P4 ;  /* 0x000000ff03037207 */ /* 0x000fca0002000000 */
[----:B------:R-:W-:-:S04]  /*2de20*/  IMAD.IADD R2, R2, 0x1, R3 ;  /* 0x0000000102027824 */ /* 0x000fc800078e0203 */
[----:B------:R-:W-:-:S07]  /*2de30*/  IMAD.MOV.U32 R13, RZ, RZ, R2 ;  /* 0x000000ffff0d7224 */ /* 0x000fce00078e0002 */
[----:B------:R-:W-:Y:S05]  /*2de40*/  WARPSYNC.COLLECTIVE R15, `(.L_x_827) ;  /* 0x000000000f087348 */ /* 0x000fea0003c00000 */
[----:B------:R0:W1:Y:S02]  /*2de50*/  SHFL.UP P6, R14, R13, R12, R11 ;  /* 0x0400000c0d0e7389 */ /* 0x00006400000c000b */
[----:B01----:R-:W-:Y:S01]  /*2de60*/  ENDCOLLECTIVE ;  /* 0x000000000000791b */ /* 0x003fe20003800000 */
.L_x_827:
[----:B------:R-:W-:Y:S01]  /*2de70*/  IMAD.MOV.U32 R12, RZ, RZ, 0x1f ;  /* 0x0000001fff0c7424 */ /* 0x000fe200078e00ff */
[----:B------:R-:W-:Y:S01]  /*2de80*/  MOV R11, 0x1f ;  /* 0x0000001f000b7802 */ /* 0x000fe20000000f00 */
[----:B------:R-:W-:-:S05]  /*2de90*/  IMAD.MOV.U32 R3, RZ, RZ, R14 ;  /* 0x000000ffff037224 */ /* 0x000fca00078e000e */
[----:B------:R-:W-:-:S05]  /*2dea0*/  SEL R3, R3, RZ, P5 ;  /* 0x000000ff03037207 */ /* 0x000fca0002800000 */
[----:B------:R-:W-:-:S04]  /*2deb0*/  IMAD.IADD R3, R2, 0x1, R3 ;  /* 0x0000000102037824 */ /* 0x000fc800078e0203 */
[----:B------:R-:W-:-:S07]  /*2dec0*/  IMAD.MOV.U32 R13, RZ, RZ, R3 ;  /* 0x000000ffff0d7224 */ /* 0x000fce00078e0003 */
[----:B------:R-:W-:Y:S05]  /*2ded0*/  WARPSYNC.COLLECTIVE R15, `(.L_x_828) ;  /* 0x000000000f087348 */ /* 0x000fea0003c00000 */
[----:B------:R0:W1:Y:S02]  /*2dee0*/  SHFL.IDX P6, R14, R13, R12, R11 ;  /* 0x0000000c0d0e7389 */ /* 0x00006400000c000b */
[----:B01----:R-:W-:Y:S01]  /*2def0*/  ENDCOLLECTIVE ;  /* 0x000000000000791b */ /* 0x003fe20003800000 */
.L_x_828:
[----:B------:R-:W-:Y:S01]  /*2df00*/  IMAD.MOV.U32 R9, RZ, RZ, R14 ;  /* 0x000000ffff097224 */ /* 0x000fe200078e000e */
[----:B------:R-:W-:Y:S06]  /*2df10*/  BRA `(.L_x_829) ;  /* 0xffffffb000047947 */ /* 0x000fec000383ffff */
.L_x_642:
[----:B------:R-:W-:Y:S01]  /*2df20*/  BSSY B0, `(.L_x_830) ;  /* 0x0000008000007945 */ /* 0x000fe20003800000 */
[----:B------:R-:W-:Y:S01]  /*2df30*/  IMAD.MOV.U32 R13, RZ, RZ, R2 ;  /* 0x000000ffff0d7224 */ /* 0x000fe200078e0002 */
[----:B------:R-:W-:Y:S01]  /*2df40*/  MOV R11, RZ ;  /* 0x000000ff000b7202 */ /* 0x000fe20000000f00 */
[----:B------:R-:W-:Y:S02]  /*2df50*/  IMAD.MOV.U32 R12, RZ, RZ, 0x1 ;  /* 0x00000001ff0c7424 */ /* 0x000fe400078e00ff */
[----:B------:R-:W-:-:S07]  /*2df60*/  IMAD.MOV.U32 R15, RZ, RZ, -0x1 ;  /* 0xffffffffff0f7424 */ /* 0x000fce00078e00ff */
[----:B------:R-:W-:Y:S05]  /*2df70*/  WARPSYNC.COLLECTIVE R15, `(.L_x_831) ;  /* 0x000000000f087348 */ /* 0x000fea0003c00000 */
[----:B------:R0:W1:Y:S02]  /*2df80*/  SHFL.UP P6, R14, R13, R12, R11 ;  /* 0x0400000c0d0e7389 */ /* 0x00006400000c000b */
[----:B01----:R-:W-:Y:S01]  /*2df90*/  ENDCOLLECTIVE ;  /* 0x000000000000791b */ /* 0x003fe20003800000 */
.L_x_831:
[----:B------:R-:W-:Y:S05]  /*2dfa0*/  BSYNC B0 ;  /* 0x0000000000007941 */ /* 0x000fea0003800000 */
.L_x_830:
[----:B------:R-:W-:Y:S01]  /*2dfb0*/  IMAD.MOV.U32 R3, RZ, RZ, R14 ;  /* 0x000000ffff037224 */ /* 0x000fe200078e000e */
[----:B------:R-:W-:Y:S01]  /*2dfc0*/  MOV R12, 0x2 ;  /* 0x00000002000c7802 */ /* 0x000fe20000000f00 */
[----:B------:R-:W-:Y:S02]  /*2dfd0*/  IMAD.MOV.U32 R11, RZ, RZ, RZ ;  /* 0x000000ffff0b7224 */ /* 0x000fe400078e00ff */
[----:B------:R-:W-:Y:S01]  /*2dfe0*/  IMAD.MOV.U32 R15, RZ, RZ, -0x1 ;  /* 0xffffffffff0f7424 */ /* 0x000fe200078e00ff */
[----:B------:R-:W-:-:S05]  /*2dff0*/  SEL R3, R3, RZ, P1 ;  /* 0x000000ff03037207 */ /* 0x000fca0000800000 */
[----:B------:R-:W-:-:S04]  /*2e000*/  IMAD.IADD R2, R2, 0x1, R3 ;  /* 0x0000000102027824 */ /* 0x000fc800078e0203 */
[----:B------:R-:W-:-:S07]  /*2e010*/  IMAD.MOV.U32 R13, RZ, RZ, R2 ;  /* 0x000000ffff0d7224 */ /* 0x000fce00078e0002 */
[----:B------:R-:W-:Y:S05]  /*2e020*/  WARPSYNC.COLLECTIVE R15, `(.L_x_832) ;  /* 0x000000000f087348 */ /* 0x000fea0003c00000 */
[----:B------:R0:W1:Y:S02]  /*2e030*/  SHFL.UP P6, R14, R13, R12, R11 ;  /* 0x0400000c0d0e7389 */ /* 0x00006400000c000b */
[----:B01----:R-:W-:Y:S01]  /*2e040*/  ENDCOLLECTIVE ;  /* 0x000000000000791b */ /* 0x003fe20003800000 */
.L_x_832:
        /* <DEDUP_REMOVED lines=8> */
.L_x_833:
        /* <DEDUP_REMOVED lines=8> */
.L_x_834:
[----:B------:R-:W-:Y:S02]  /*2e150*/  IMAD.MOV.U32 R12, RZ, RZ, 0x10 ;  /* 0x00000010ff0c7424 */ /* 0x000fe400078e00ff */
[----:B------:R-:W-:-:S05]  /*2e160*/  IMAD.MOV.U32 R3, RZ, RZ, R14 ;  /* 0x000000ffff037224 */ /* 0x000fca00078e000e */
[----:B------:R-:W-:-:S05]  /*2e170*/  SEL R3, R3, RZ, P4 ;  /* 0x000000ff03037207 */ /* 0x000fca0002000000 */
[----:B------:R-:W-:-:S04]  /*2e180*/  IMAD.IADD R2, R2, 0x1, R3 ;  /* 0x0000000102027824 */ /* 0x000fc800078e0203 */
[----:B------:R-:W-:-:S07]  /*2e190*/  IMAD.MOV.U32 R13, RZ, RZ, R2 ;  /* 0x000000ffff0d7224 */ /* 0x000fce00078e0002 */
[----:B------:R-:W-:Y:S05]  /*2e1a0*/  WARPSYNC.COLLECTIVE R15, `(.L_x_835) ;  /* 0x000000000f087348 */ /* 0x000fea0003c00000 */
[----:B------:R0:W1:Y:S02]  /*2e1b0*/  SHFL.UP P6, R14, R13, R12, R11 ;  /* 0x0400000c0d0e7389 */ /* 0x00006400000c000b */
[----:B01----:R-:W-:Y:S01]  /*2e1c0*/  ENDCOLLECTIVE ;  /* 0x000000000000791b */ /* 0x003fe20003800000 */
.L_x_835:
[----:B------:R-:W-:Y:S02]  /*2e1d0*/  IMAD.MOV.U32 R12, RZ, RZ, 0x1f ;  /* 0x0000001fff0c7424 */ /* 0x000fe400078e00ff */
[----:B------:R-:W-:Y:S01]  /*2e1e0*/  IMAD.MOV.U32 R11, RZ, RZ, 0x1f ;  /* 0x0000001fff0b7424 */ /* 0x000fe200078e00ff */
[----:B------:R-:W-:-:S04]  /*2e1f0*/  MOV R3, R14 ;  /* 0x0000000e00037202 */ /* 0x000fc80000000f00 */
[----:B------:R-:W-:-:S05]  /*2e200*/  SEL R3, R3, RZ, P5 ;  /* 0x000000ff03037207 */ /* 0x000fca0002800000 */
[----:B------:R-:W-:-:S04]  /*2e210*/  IMAD.IADD R7, R2, 0x1, R3 ;  /* 0x0000000102077824 */ /* 0x000fc800078e0203 */
[----:B------:R-:W-:-:S07]  /*2e220*/  IMAD.MOV.U32 R13, RZ, RZ, R7 ;  /* 0x000000ffff0d7224 */ /* 0x000fce00078e0007 */
[----:B------:R-:W-:Y:S05]  /*2e230*/  WARPSYNC.COLLECTIVE R15, `(.L_x_836) ;  /* 0x000000000f087348 */ /* 0x000fea0003c00000 */
[----:B------:R0:W1:Y:S02]  /*2e240*/  SHFL.IDX P6, R14, R13, R12, R11 ;  /* 0x0000000c0d0e7389 */ /* 0x00006400000c000b */
[----:B01----:R-:W-:Y:S01]  /*2e250*/  ENDCOLLECTIVE ;  /* 0x000000000000791b */ /* 0x003fe20003800000 */
.L_x_836:
[----:B------:R-:W-:Y:S01]  /*2e260*/  MOV R9, R14 ;  /* 0x0000000e00097202 */ /* 0x000fe20000000f00 */
[----:B------:R-:W-:Y:S06]  /*2e270*/  BRA `(.L_x_837) ;  /* 0xffffffac00dc7947 */ /* 0x000fec000383ffff */
.L_x_644:
[----:B------:R-:W-:Y:S01]  /*2e280*/  BSSY B0, `(.L_x_838) ;  /* 0x0000006000007945 */ /* 0x000fe20003800000 */
[----:B------:R-:W-:Y:S01]  /*2e290*/  PLOP3.LUT P6, PT, P6, PT, PT, 0x8, 0x0 ;  /* 0x000000000000781c */ /* 0x000fe200037ce170 */
[----:B------:R-:W-:-:S12]  /*2e2a0*/  IMAD.MOV.U32 R15, RZ, RZ, -0x1 ;  /* 0xffffffffff0f7424 */ /* 0x000fd800078e00ff */
[----:B0-----:R-:W-:Y:S05]  /*2e2b0*/  WARPSYNC.COLLECTIVE R15, `(.L_x_839) ;  /* 0x000000000f087348 */ /* 0x001fea0003c00000 */
[----:B------:R-:W-:Y:S01]  /*2e2c0*/  VOTE.ANY R14, PT, P6 ;  /* 0x00000000000e7806 */ /* 0x000fe200030e0100 */
[----:B0-----:R-:W-:Y:S06]  /*2e2d0*/  ENDCOLLECTIVE ;  /* 0x000000000000791b */ /* 0x001fec0003800000 */
.L_x_839:
[----:B------:R-:W-:Y:S05]  /*2e2e0*/  BSYNC B0 ;  /* 0x0000000000007941 */ /* 0x000fea0003800000 */
.L_x_838:
[----:B------:R-:W-:Y:S01]  /*2e2f0*/  IMAD.MOV.U32 R3, RZ, RZ, R14 ;  /* 0x000000ffff037224 */ /* 0x000fe200078e000e */
[----:B------:R-:W-:Y:S01]  /*2e300*/  MOV R11, 0x1f ;  /* 0x0000001f000b7802 */ /* 0x000fe20000000f00 */
[----:B------:R-:W-:Y:S02]  /*2e310*/  IMAD.MOV.U32 R13, RZ, RZ, R4 ;  /* 0x000000ffff0d7224 */ /* 0x000fe400078e0004 */
[----:B------:R-:W0:Y:S01]  /*2e320*/  POPC R0, R3 ;  /* 0x0000000300007309 */ /* 0x000e220000000000 */
[----:B------:R-:W-:Y:S02]  /*2e330*/  IMAD.MOV.U32 R15, RZ, RZ, -0x1 ;  /* 0xffffffffff0f7424 */ /* 0x000fe400078e00ff */
[----:B0-----:R-:W-:-:S07]  /*2e340*/  IMAD.MOV.U32 R12, RZ, RZ, R0 ;  /* 0x000000ffff0c7224 */ /* 0x001fce00078e0000 */
[----:B------:R-:W-:Y:S05]  /*2e350*/  WARPSYNC.COLLECTIVE R15, `(.L_x_840) ;  /* 0x000000000f087348 */ /* 0x000fea0003c00000 */
[----:B------:R0:W1:Y:S02]  /*2e360*/  SHFL.IDX P6, R14, R13, R12, R11 ;  /* 0x0000000c0d0e7389 */ /* 0x00006400000c000b */
[----:B01----:R-:W-:Y:S01]  /*2e370*/  ENDCOLLECTIVE ;  /* 0x000000000000791b */ /* 0x003fe20003800000 */
.L_x_840:
[----:B------:R-:W-:Y:S02]  /*2e380*/  IMAD.MOV.U32 R13, RZ, RZ, R6 ;  /* 0x000000ffff0d7224 */ /* 0x000fe400078e0006 */
[----:B------:R-:W-:-:S07]  /*2e390*/  IMAD.MOV.U32 R4, RZ, RZ, R14 ;  /* 0x000000ffff047224 */ /* 0x000fce00078e000e */
[----:B------:R-:W-:Y:S05]  /*2e3a0*/  WARPSYNC.COLLECTIVE R15, `(.L_x_841) ;  /* 0x000000000f087348 */ /* 0x000fea0003c00000 */
[----:B------:R0:W1:Y:S02]  /*2e3b0*/  SHFL.IDX P6, R14, R13, R12, R11 ;  /* 0x0000000c0d0e7389 */ /* 0x00006400000c000b */
[----:B01----:R-:W-:Y:S01]  /*2e3c0*/  ENDCOLLECTIVE ;  /* 0x000000000000791b */ /* 0x003fe20003800000 */
.L_x_841:
[----:B------:R-:W-:Y:S01]  /*2e3d0*/  IMAD.MOV.U32 R6, RZ, RZ, R14 ;  /* 0x000000ffff067224 */ /* 0x000fe200078e000e */
[----:B------:R-:W-:Y:S06]  /*2e3e0*/  BRA `(.L_x_842) ;  /* 0xffffffac00bc7947 */ /* 0x000fec000383ffff */
.L_x_646:
[----:B------:R-:W-:Y:S01]  /*2e3f0*/  BSSY B0, `(.L_x_843) ;  /* 0x0000007000007945 */ /* 0x000fe20003800000 */
[----:B------:R-:W-:Y:S01]  /*2e400*/  MOV R13, R7 ;  /* 0x00000007000d7202 */ /* 0x000fe20000000f00 */
[----:B------:R-:W-:Y:S02]  /*2e410*/  IMAD.MOV.U32 R11, RZ, RZ, 0x1f ;  /* 0x0000001fff0b7424 */ /* 0x000fe400078e00ff */
[----:B------:R-:W-:-:S07]  /*2e420*/  IMAD.MOV.U32 R15, RZ, RZ, -0x1 ;  /* 0xffffffffff0f7424 */ /* 0x000fce00078e00ff */
[----:B012---:R-:W-:Y:S05]  /*2e430*/  WARPSYNC.COLLECTIVE R15, `(.L_x_844) ;  /* 0x000000000f087348 */ /* 0x007fea0003c00000 */
[----:B------:R3:W4:Y:S02]  /*2e440*/  SHFL.IDX P6, R14, R13, R12, R11 ;  /* 0x0000000c0d0e7389 */ /* 0x00072400000c000b */
[----:B01234-:R-:W-:Y:S01]  /*2e450*/  ENDCOLLECTIVE ;  /* 0x000000000000791b */ /* 0x01ffe20003800000 */
.L_x_844:
[----:B------:R-:W-:Y:S05]  /*2e460*/  BSYNC B0 ;  /* 0x0000000000007941 */ /* 0x000fea0003800000 */
.L_x_843:
[----:B------:R-:W-:Y:S01]  /*2e470*/  IMAD.MOV.U32 R7, RZ, RZ, R14 ;  /* 0x000000ffff077224 */ /* 0x000fe200078e000e */
[----:B------:R-:W-:Y:S06]  /*2e480*/  BRA `(.L_x_845) ;  /* 0xffffffac00ac7947 */ /* 0x000fec000383ffff */
.L_x_650:
[----:B0-----:R0:W1:Y:S02]  /*2e490*/  SYNCS.PHASECHK.TRANS64.TRYWAIT P0, [R0+URZ+0x29820], R3 ;  /* 0x02982003000075a7 */ /* 0x001064000800017f */
[----:B-1----:R-:W-:Y:S05]  /*2e4a0*/  @!P0 NANOSLEEP.SYNCS 0x989680 ;  /* 0x009896800000895d */ /* 0x002fea0003900000 */
[----:B------:R-:W1:Y:S02]  /*2e4b0*/  @!P0 SYNCS.PHASECHK.TRANS64 P0, [R0+URZ+0x29820], R3 ;  /* 0x02982003000085a7 */ /* 0x000e64000800007f */
[----:B-1----:R-:W-:Y:S05]  /*2e4c0*/  @!P0 BRA `(.L_x_650) ;  /* 0xfffffffc00f08947 */ /* 0x002fea000383ffff */
[----:B------:R-:W-:Y:S05]  /*2e4d0*/  BRA `(.L_x_846) ;  /* 0xffffffb400447947 */ /* 0x000fea000383ffff */
.L_x_651:
[----:B------:R-:W1:Y:S01]  /*2e4e0*/  S2R R2, SR_TID.X ;  /* 0x0000000000027919 */ /* 0x000e620000002100 */
[----:B------:R-:W-:Y:S01]  /*2e4f0*/  BSSY B0, `(.L_x_847) ;  /* 0x000000a000007945 */ /* 0x000fe20003800000 */
[----:B---3--:R-:W-:Y:S01]  /*2e500*/  MOV R12, RZ ;  /* 0x000000ff000c7202 */ /* 0x008fe20000000f00 */
        /* <DEDUP_REMOVED lines=8> */
.L_x_848:
[----:B------:R-:W-:Y:S05]  /*2e590*/  BSYNC B0 ;  /* 0x0000000000007941 */ /* 0x000fea0003800000 */
.L_x_847:
[----:B------:R-:W-:Y:S05]  /*2e5a0*/  BRA `(.L_x_849) ;  /* 0xffffffb4002c7947 */ /* 0x000fea000383ffff */
.L_x_652:
[----:B------:R-:W-:Y:S01]  /*2e5b0*/  BSSY B0, `(.L_x_850) ;  /* 0x0000006000007945 */ /* 0x000fe20003800000 */
[----:B------:R-:W-:-:S07]  /*2e5c0*/  IMAD.MOV.U32 R15, RZ, RZ, -0x1 ;  /* 0xffffffffff0f7424 */ /* 0x000fce00078e00ff */
[----:B01-3--:R-:W-:Y:S05]  /*2e5d0*/  WARPSYNC.COLLECTIVE R15, `(.L_x_851) ;  /* 0x000000000f0c7348 */ /* 0x00bfea0003c00000 */
[----:B------:R-:W-:Y:S02]  /*2e5e0*/  ELECT P6, UR62, PT ;  /* 0x00000000003e782f */ /* 0x000fe400038c0000 */
[----:B------:R-:W-:Y:S01]  /*2e5f0*/  MOV R14, UR62 ;  /* 0x0000003e000e7c02 */ /* 0x000fe20008000f00 */
[----:B01-3--:R-:W-:Y:S10]  /*2e600*/  ENDCOLLECTIVE ;  /* 0x000000000000791b */ /* 0x00bff40003800000 */
.L_x_851:
[----:B------:R-:W-:Y:S05]  /*2e610*/  BSYNC B0 ;  /* 0x0000000000007941 */ /* 0x000fea0003800000 */
.L_x_850:
[----:B------:R-:W-:Y:S05]  /*2e620*/  BRA `(.L_x_852) ;  /* 0xffffffb400207947 */ /* 0x000fea000383ffff */
.L_x_654:
[----:B0-----:R0:W1:Y:S02]  /*2e630*/  SYNCS.PHASECHK.TRANS64.TRYWAIT P1, [R6+URZ], R5 ;  /* 0x00000005060075a7 */ /* 0x001064000802017f */
[----:B-1----:R-:W-:Y:S05]  /*2e640*/  @!P1 NANOSLEEP.SYNCS 0x989680 ;  /* 0x009896800000995d */ /* 0x002fea0003900000 */
[----:B------:R-:W1:Y:S02]  /*2e650*/  @!P1 SYNCS.PHASECHK.TRANS64 P1, [R6+URZ], R5 ;  /* 0x00000005060095a7 */ /* 0x000e64000802007f */
[----:B-1----:R-:W-:Y:S05]  /*2e660*/  @!P1 BRA `(.L_x_654) ;  /* 0xfffffffc00f09947 */ /* 0x002fea000383ffff */
[----:B------:R-:W-:Y:S05]  /*2e670*/  BRA `(.L_x_853) ;  /* 0xffffffb400587947 */ /* 0x000fea000383ffff */
.L_x_655:
[----:B-1----:R1:W2:Y:S02]  /*2e680*/  SYNCS.PHASECHK.TRANS64.TRYWAIT P1, [R7+URZ], R2 ;  /* 0x00000002070075a7 */ /* 0x0022a4000802017f */
[----:B--2---:R-:W-:Y:S05]  /*2e690*/  @!P1 NANOSLEEP.SYNCS 0x989680 ;  /* 0x009896800000995d */ /* 0x004fea0003900000 */
[----:B------:R-:W2:Y:S02]  /*2e6a0*/  @!P1 SYNCS.PHASECHK.TRANS64 P1, [R7+URZ], R2 ;  /* 0x00000002070095a7 */ /* 0x000ea4000802007f */
[----:B--2---:R-:W-:Y:S05]  /*2e6b0*/  @!P1 BRA `(.L_x_655) ;  /* 0xfffffffc00f09947 */ /* 0x004fea000383ffff */
[----:B------:R-:W-:Y:S05]  /*2e6c0*/  BRA `(.L_x_854) ;  /* 0xffffffb4004c7947 */ /* 0x000fea000383ffff */
.L_x_657:
[----:B--2---:R2:W4:Y:S02]  /*2e6d0*/  SYNCS.PHASECHK.TRANS64.TRYWAIT P1, [R4+URZ+0x29860], R5 ;  /* 0x02986005040075a7 */ /* 0x004524000802017f */
[----:B----4-:R-:W-:Y:S05]  /*2e6e0*/  @!P1 NANOSLEEP.SYNCS 0x989680 ;  /* 0x009896800000995d */ /* 0x010fea0003900000 */
[----:B------:R-:W4:Y:S02]  /*2e6f0*/  @!P1 SYNCS.PHASECHK.TRANS64 P1, [R4+URZ+0x29860], R5 ;  /* 0x02986005040095a7 */ /* 0x000f24000802007f */
[----:B----4-:R-:W-:Y:S05]  /*2e700*/  @!P1 BRA `(.L_x_657) ;  /* 0xfffffffc00f09947 */ /* 0x010fea000383ffff */
[----:B------:R-:W-:Y:S05]  /*2e710*/  BRA `(.L_x_855) ;  /* 0xffffffb4004c7947 */ /* 0x000fea000383ffff */
.L_x_659:
[----:B----4-:R4:W0:Y:S02]  /*2e720*/  SYNCS.PHASECHK.TRANS64.TRYWAIT P1, [R3+URZ+0x29860], R2 ;  /* 0x02986002030075a7 */ /* 0x010824000802017f */
[----:B0-----:R-:W-:Y:S05]  /*2e730*/  @!P1 NANOSLEEP.SYNCS 0x989680 ;  /* 0x009896800000995d */ /* 0x001fea0003900000 */
[----:B------:R-:W0:Y:S02]  /*2e740*/  @!P1 SYNCS.PHASECHK.TRANS64 P1, [R3+URZ+0x29860], R2 ;  /* 0x02986002030095a7 */ /* 0x000e24000802007f */
[----:B0-----:R-:W-:Y:S05]  /*2e750*/  @!P1 BRA `(.L_x_659) ;  /* 0xfffffffc00f09947 */ /* 0x001fea000383ffff */
[----:B------:R-:W-:Y:S05]  /*2e760*/  BRA `(.L_x_856) ;  /* 0xffffffb4004c7947 */ /* 0x000fea000383ffff */
.L_x_661:
[----:B------:R0:W0:Y:S02]  /*2e770*/  SYNCS.PHASECHK.TRANS64.TRYWAIT P0, [R4+URZ+0x29880], R5 ;  /* 0x02988005040075a7 */ /* 0x000024000800017f */
[----:B0-----:R-:W-:Y:S05]  /*2e780*/  @!P0 NANOSLEEP.SYNCS 0x989680 ;  /* 0x009896800000895d */ /* 0x001fea0003900000 */
[----:B------:R-:W0:Y:S02]  /*2e790*/  @!P0 SYNCS.PHASECHK.TRANS64 P0, [R4+URZ+0x29880], R5 ;  /* 0x02988005040085a7 */ /* 0x000e24000800007f */
[----:B0-----:R-:W-:Y:S05]  /*2e7a0*/  @!P0 BRA `(.L_x_661) ;  /* 0xfffffffc00f08947 */ /* 0x001fea000383ffff */
[----:B------:R-:W-:Y:S05]  /*2e7b0*/  BRA `(.L_x_662) ;  /* 0xffffffb400487947 */ /* 0x000fea000383ffff */
.L_x_857:
        /* <DEDUP_REMOVED lines=12> */
.L_x_2846:


//--------------------- .text._ZN7cutlass13device_kernelIN5flash11enable_sm90INS1_16FlashAttnFwdSm90INS1_25CollectiveMainloopFwdSm90ILi2EN4cute5tupleIJNS5_1CILi1EEES8_S8_EEENS6_IJNS7_ILi128EEENS7_ILi160EEENS7_ILi192EEEEEELi128ENS_12float_e4m3_tEfNS_4arch4Sm90ELb0ELb1ELb0ELb0ELb0ELb0ELb0ELb1ELb1ELb1ELb1ELb0EEENS1_21CollectiveEpilogueFwdINS6_IJSA_SA_SB_EEES9_NS_10bfloat16_tESG_Li256ELb0ELb1ELb1ELb1EEENS1_19SingleTileSchedulerILb0ELb1ELb1ELi128EEEEEEEEEvNT_6ParamsE --------------------------
	.section	.text._ZN7cutlass13device_kernelIN5flash11enable_sm90INS1_16FlashAttnFwdSm90INS1_25CollectiveMainloopFwdSm90ILi2EN4cute5tupleIJNS5_1CILi1EEES8_S8_EEENS6_IJNS7_ILi128EEENS7_ILi160EEENS7_ILi192EEEEEELi128ENS_12float_e4m3_tEfNS_4arch4Sm90ELb0ELb1ELb0ELb0ELb0ELb0ELb0ELb1ELb1ELb1ELb1ELb0EEENS1_21CollectiveEpilogueFwdINS6_IJSA_SA_SB_EEES9_NS_10bfloat16_tESG_Li256ELb0ELb1ELb1ELb1EEENS1_19SingleTileSchedulerILb0ELb1ELb1ELi128EEEEEEEEEvNT_6ParamsE,"ax",@progbits
	.align	128
.text._ZN7cutlass13device_kernelIN5flash11enable_sm90INS1_16FlashAttnFwdSm90INS1_25CollectiveMainloopFwdSm90ILi2EN4cute5tupleIJNS5_1CILi1EEES8_S8_EEENS6_IJNS7_ILi128EEENS7_ILi160EEENS7_ILi192EEEEEELi128ENS_12float_e4m3_tEfNS_4arch4Sm90ELb0ELb1ELb0ELb0ELb0ELb0ELb0ELb1ELb1ELb1ELb1ELb0EEENS1_21CollectiveEpilogueFwdINS6_IJSA_SA_SB_EEES9_NS_10bfloat16_tESG_Li256ELb0ELb1ELb1ELb1EEENS1_19SingleTileSchedulerILb0ELb1ELb1ELi128EEEEEEEEEvNT_6ParamsE:
        .type           _ZN7cutlass13device_kernelIN5flash11enable_sm90INS1_16FlashAttnFwdSm90INS1_25CollectiveMainloopFwdSm90ILi2EN4cute5tupleIJNS5_1CILi1EEES8_S8_EEENS6_IJNS7_ILi128EEENS7_ILi160EEENS7_ILi192EEEEEELi128ENS_12float_e4m3_tEfNS_4arch4Sm90ELb0ELb1ELb0ELb0ELb0ELb0ELb0ELb1ELb1ELb1ELb1ELb0EEENS1_21CollectiveEpilogueFwdINS6_IJSA_SA_SB_EEES9_NS_10bfloat16_tESG_Li256ELb0ELb1ELb1ELb1EEENS1_19SingleTileSchedulerILb0ELb1ELb1ELi128EEEEEEEEEvNT_6ParamsE,@function
        .size           _ZN7cutlass13device_kernelIN5flash11enable_sm90INS1_16FlashAttnFwdSm90INS1_25CollectiveMainloopFwdSm90ILi2EN4cute5tupleIJNS5_1CILi1EEES8_S8_EEENS6_IJNS7_ILi128EEENS7_ILi160EEENS7_ILi192EEEEEELi128ENS_12float_e4m3_tEfNS_4arch4Sm90ELb0ELb1ELb0ELb0ELb0ELb0ELb0ELb1ELb1ELb1ELb1ELb0EEENS1_21CollectiveEpilogueFwdINS6_IJSA_SA_SB_EEES9_NS_10bfloat16_tESG_Li256ELb0ELb1ELb1ELb1EEENS1_19SingleTileSchedulerILb0ELb1ELb1ELi128EEEEEEEEEvNT_6ParamsE,(.L_x_2847 - _ZN7cutlass13device_kernelIN5flash11enable_sm90INS1_16FlashAttnFwdSm90INS1_25CollectiveMainloopFwdSm90ILi2EN4cute5tupleIJNS5_1CILi1EEES8_S8_EEENS6_IJNS7_ILi128EEENS7_ILi160EEENS7_ILi192EEEEEELi128ENS_12float_e4m3_tEfNS_4arch4Sm90ELb0ELb1ELb0ELb0ELb0ELb0ELb0ELb1ELb1ELb1ELb1ELb0EEENS1_21CollectiveEpilogueFwdINS6_IJSA_SA_SB_EEES9_NS_10bfloat16_tESG_Li256ELb0ELb1ELb1ELb1EEENS1_19SingleTileSchedulerILb0ELb1ELb1ELi128EEEEEEEEEvNT_6ParamsE)
        .other          _ZN7cutlass13device_kernelIN5flash11enable_sm90INS1_16FlashAttnFwdSm90INS1_25CollectiveMainloopFwdSm90ILi2EN4cute5tupleIJNS5_1CILi1EEES8_S8_EEENS6_IJNS7_ILi128EEENS7_ILi160EEENS7_ILi192EEEEEELi128ENS_12float_e4m3_tEfNS_4arch4Sm90ELb0ELb1ELb0ELb0ELb0ELb0ELb0ELb1ELb1ELb1ELb1ELb0EEENS1_21CollectiveEpilogueFwdINS6_IJSA_SA_SB_EEES9_NS_10bfloat16_tESG_Li256ELb0ELb1ELb1ELb1EEENS1_19SingleTileSchedulerILb0ELb1ELb1ELi128EEEEEEEEEvNT_6ParamsE,@"STO_CUDA_ENTRY STV_DEFAULT"
_ZN7cutlass13device_kernelIN5flash11enable_sm90INS1_16FlashAttnFwdSm90INS1_25CollectiveMainloopFwdSm90ILi2EN4cute5tupleIJNS5_1CILi1EEES8_S8_EEENS6_IJNS7_ILi128EEENS7_ILi160EEENS7_ILi192EEEEEELi128ENS_12float_e4m3_tEfNS_4arch4Sm90ELb0ELb1ELb0ELb0ELb0ELb0ELb0ELb1ELb1ELb1ELb1ELb0EEENS1_21CollectiveEpilogueFwdINS6_IJSA_SA_SB_EEES9_NS_10bfloat16_tESG_Li256ELb0ELb1ELb1ELb1EEENS1_19SingleTileSchedulerILb0ELb1ELb1ELi128EEEEEEEEEvNT_6ParamsE:
        /* <DEDUP_REMOVED lines=18> */
.L_x_859:
[----:B------:R-:W-:Y:S05]  /*0120*/  BSYNC B0 ;  /* 0x0000000000007941 */ /* 0x000fea0003800000 */
.L_x_858:
        /* <DEDUP_REMOVED lines=41> */
.L_x_860:
        /* <DEDUP_REMOVED lines=22> */
.L_x_861:
        /* <DEDUP_REMOVED lines=18> */
.L_x_862:
        /* <DEDUP_REMOVED lines=22> */
.L_x_863:
        /* <DEDUP_REMOVED lines=22> */
.L_x_864:
[----:B0-----:R-:W-:Y:S01]  /*0900*/  UMOV UR4, 0x1 ;  /* 0x0000000100047882 */ /* 0x001fe20000000000 */
[----:B------:R-:W-:Y:S01]  /*0910*/  PLOP3.LUT P0, PT, PT, PT, UP0, 0x80, 0x0 ;  /* 0x000000000000781c */ /* 0x000fe20003f0f008 */
[----:B------:R-:W-:Y:S01]  /*0920*/  USEL UR4, UR4, 0x2, !UP0 ;  /* 0x0000000204047887 */ /* 0x000fe2000c000000 */
[----:B------:R-:W-:Y:S01]  /*0930*/  NOP ;  /* 0x0000000000007918 */ /* 0x000fe20000000000 */
[----:B------:R-:W-:Y:S01]  /*0940*/  ULDC.64 UR58, c[0x0][0x208] ;  /* 0x00008200003a7ab9 */ /* 0x000fe20000000a00 */
[----:B------:R-:W-:Y:S03]  /*0950*/  BSSY B6, `(.L_x_865) ;  /* 0x0001877000067945 */ /* 0x000fe60003800000 */
[----:B------:R-:W-:-:S05]  /*0960*/  IMAD.U32 R2, RZ, RZ, UR4 ;  /* 0x00000004ff027e24 */ /* 0x000fca000f8e00ff */
[----:B------:R0:W-:Y:S01]  /*0970*/  STL [R1+0x18], R2 ;  /* 0x0000180201007387 */ /* 0x0001e20000100800 */
[----:B-12-4-:R-:W-:Y:S06]  /*0980*/  BAR.SYNC.DEFER_BLOCKING 0x0 ;  /* 0x0000000000007b1d */ /* 0x016fec0000010000 */
[----:B------:R-:W-:Y:S05]  /*0990*/  @!P0 BRA `(.L_x_866) ;  /* 0x0000014800cc8947 */ /* 0x000fea0003800000 */
.L_x_867:
[----:B------:R-:W-:-:S08]  /*09a0*/  NOP ;  /* 0x0000000000007918 */ /* 0x000fd00000000000 */
[----:B------:R-:W1:Y:S02]  /*09b0*/  USETMAXREG.TRY_ALLOC.CTAPOOL UP0, 0xf0 ;  /* 0x000000f0000079c8 */ /* 0x000e640008000600 */
[----:B-1----:R-:W-:-:S13]  /*09c0*/  PLOP3.LUT P0, PT, PT, PT, UP0, 0x80, 0x0 ;  /* 0x000000000000781c */ /* 0x002fda0003f0f008 */
[----:B------:R-:W-:Y:S05]  /*09d0*/  @!P0 BRA `(.L_x_867) ;  /* 0xfffffffc00f08947 */ /* 0x000fea000383ffff */
[----:B------:R-:W1:Y:S01]  /*09e0*/  S2R R6, SR_TID.X ;  /* 0x0000000000067919 */ /* 0x000e620000002100 */
[----:B------:R-:W2:Y:S01]  /*09f0*/  S2UR UR6, SR_CTAID.Y ;  /* 0x00000000000679c3 */ /* 0x000ea20000002600 */
[----:B------:R-:W-:Y:S02]  /*0a00*/  ULDC UR7, c[0x0][0xc50] ;  /* 0x0003140000077ab9 */ /* 0x000fe40000000800 */
[----:B------:R-:W-:-:S05]  /*0a10*/  UISETP.NE.AND UP0, UPT, UR7, 0x1, UPT ;  /* 0x000000010700788c */ /* 0x000fca000bf05270 */
[----:B------:R-:W3:Y:S06]  /*0a20*/  S2UR UR9, SR_CTAID.Z ;  /* 0x00000000000979c3 */ /* 0x000eec0000002700 */
[----:B------:R-:W-:Y:S01]  /*0a30*/  @UP0 ULDC UR4, c[0x0][0xc54] ;  /* 0x0003150000040ab9 */ /* 0x000fe20000000800 */
[----:B------:R-:W-:Y:S01]  /*0a40*/  @UP0 ULDC UR8, c[0x0][0xc58] ;  /* 0x0003160000080ab9 */ /* 0x000fe20000000800 */
[----:B--2---:R-:W-:Y:S02]  /*0a50*/  UIMAD.WIDE.U32 UR4, UR6, UR4, URZ ;  /* 0x00000004060472a5 */ /* 0x004fe4000f8e003f */
[----:B------:R-:W-:-:S02]  /*0a60*/  UMOV UR55, UR6 ;  /* 0x0000000600377c82 */ /* 0x000fc40008000000 */
[----:B------:R-:W-:Y:S01]  /*0a70*/  @UP0 USHF.R.U32.HI UR55, URZ, UR8, UR5 ;  /* 0x000000083f370299 */ /* 0x000fe20008011605 */
[----:B-1----:R-:W-:-:S03]  /*0a80*/  LOP3.LUT R0, R6, 0xffffff80, RZ, 0xc0, !PT ;  /* 0xffffff8006007812 */ /* 0x002fc600078ec0ff */
[----:B------:R-:W-:Y:S01]  /*0a90*/  UIADD3 UR4, -UR55, URZ, URZ ;  /* 0x0000003f37047290 */ /* 0x000fe2000fffe13f */
[----:B------:R-:W-:Y:S06]  /*0aa0*/  BAR.ARV 0x8, 0x180 ;  /* 0x0206000000007b1d */ /* 0x000fec0000002000 */
[----:B------:R-:W-:Y:S01]  /*0ab0*/  ISETP.NE.AND P0, PT, R0, 0x80, PT ;  /* 0x000000800000780c */ /* 0x000fe20003f05270 */
[----:B------:R-:W-:-:S12]  /*0ac0*/  UIMAD UR4, UR7, UR4, UR6 ;  /* 0x00000004070472a4 */ /* 0x000fd8000f8e0206 */
[----:B------:R-:W-:Y:S06]  /*0ad0*/  @!P0 BAR.ARV 0x9, 0x100 ;  /* 0x0244000000008b1d */ /* 0x000fec0000002000 */
[----:B---3--:R-:W-:-:S13]  /*0ae0*/  ISETP.LE.AND P0, PT, RZ, UR9, PT ;  /* 0x00000009ff007c0c */ /* 0x008fda000bf03270 */
[----:B------:R-:W-:Y:S05]  /*0af0*/  @!P0 BRA `(.L_x_868) ;  /* 0x0000018400708947 */ /* 0x000fea0003800000 */
[----:B------:R-:W1:Y:S01]  /*0b00*/  S2UR UR18, SR_CTAID.Z ;  /* 0x00000000001279c3 */ /* 0x000e620000002700 */
[----:B------:R-:W-:Y:S01]  /*0b10*/  ULDC.64 UR6, c[0x0][0x990] ;  /* 0x0002640000067ab9 */ /* 0x000fe20000000a00 */
[----:B------:R-:W-:Y:S01]  /*0b20*/  ULDC.64 UR8, c[0x0][0x998] ;  /* 0x0002660000087ab9 */ /* 0x000fe20000000a00 */
[----:B------:R-:W-:Y:S01]  /*0b30*/  UISETP.NE.U32.AND UP0, UPT, UR6, URZ, UPT ;  /* 0x0000003f0600728c */ /* 0x000fe2000bf05070 */
[----:B------:R-:W-:Y:S01]  /*0b40*/  IMAD.MOV.U32 R7, RZ, RZ, 0x3f800000 ;  /* 0x3f800000ff077424 */ /* 0x000fe200078e00ff */
[----:B------:R-:W-:Y:S01]  /*0b50*/  UISETP.NE.U32.AND UP1, UPT, UR8, URZ, UPT ;  /* 0x0000003f0800728c */ /* 0x000fe2000bf25070 */
[----:B------:R-:W-:Y:S01]  /*0b60*/  IMAD.MOV.U32 R0, RZ, RZ, 0x3f800000 ;  /* 0x3f800000ff007424 */ /* 0x000fe200078e00ff */
[----:B------:R-:W-:Y:S01]  /*0b70*/  UISETP.NE.AND.EX UP0, UPT, UR7, URZ, UPT, UP0 ;  /* 0x0000003f0700728c */ /* 0x000fe2000bf05300 */
[----:B------:R-:W2:Y:S01]  /*0b80*/  LDC.64 R8, c[0x0][0x418] ;  /* 0x00010600ff087b82 */ /* 0x000ea20000000a00 */
[----:B------:R-:W-:-:S04]  /*0b90*/  UISETP.NE.AND.EX UP1, UPT, UR9, URZ, UPT, UP1 ;  /* 0x0000003f0900728c */ /* 0x000fc8000bf25310 */
[----:B------:R-:W-:Y:S02]  /*0ba0*/  PLOP3.LUT P0, PT, PT, PT, UP0, 0x80, 0x0 ;  /* 0x000000000000781c */ /* 0x000fe40003f0f008 */
[----:B------:R-:W-:Y:S01]  /*0bb0*/  PLOP3.LUT P1, PT, PT, PT, UP1, 0x80, 0x0 ;  /* 0x000000000000781c */ /* 0x000fe20003f2f018 */
[----:B------:R-:W3:Y:S02]  /*0bc0*/  LDC R22, c[0x0][0x288] ;  /* 0x0000a200ff167b82 */ /* 0x000ee40000000800 */
[----:B------:R-:W-:Y:S02]  /*0bd0*/  @UP0 ULDC.64 UR12, c[0x0][0x9a8] ;  /* 0x00026a00000c0ab9 */ /* 0x000fe40000000a00 */
[----:B------:R-:W-:Y:S01]  /*0be0*/  @UP1 ULDC.64 UR16, c[0x0][0x9b8] ;  /* 0x00026e0000101ab9 */ /* 0x000fe20000000a00 */
[----:B------:R-:W-:Y:S02]  /*0bf0*/  @UP1 USHF.R.S32.HI UR20, URZ, 0x1f, UR55 ;  /* 0x0000001f3f141899 */ /* 0x000fe40008011437 */
[----:B-1----:R-:W-:Y:S01]  /*0c00*/  USHF.R.S32.HI UR14, URZ, 0x1f, UR18 ;  /* 0x0000001f3f0e7899 */ /* 0x002fe20008011412 */
[----:B------:R-:W1:Y:S01]  /*0c10*/  LDC R16, c[0x0][0x424] ;  /* 0x00010900ff107b82 */ /* 0x000e620000000800 */
[----:B------:R-:W-:-:S02]  /*0c20*/  @UP0 UIMAD.WIDE.U32 UR10, UR18, UR12, URZ ;  /* 0x0000000c120a02a5 */ /* 0x000fc4000f8e003f */
[----:B------:R-:W-:Y:S02]  /*0c30*/  @UP0 UIMAD UR5, UR14, UR12, URZ ;  /* 0x0000000c0e0502a4 */ /* 0x000fe4000f8e023f */
[----:B------:R-:W-:Y:S02]  /*0c40*/  @UP1 UIMAD UR15, UR14, UR16, URZ ;  /* 0x000000100e0f12a4 */ /* 0x000fe4000f8e023f */
[----:B------:R-:W-:Y:S01]  /*0c50*/  IMAD.U32 R19, RZ, RZ, UR14 ;  /* 0x0000000eff137e24 */ /* 0x000fe2000f8e00ff */
[----:B------:R-:W-:Y:S01]  /*0c60*/  @UP0 UIMAD UR14, UR18, UR13, UR5 ;  /* 0x0000000d120e02a4 */ /* 0x000fe2000f8e0205 */
[----:B------:R-:W4:Y:S01]  /*0c70*/  LDC R11, c[0x0][0x2f0] ;  /* 0x0000bc00ff0b7b82 */ /* 0x000f220000000800 */
[----:B------:R-:W-:Y:S02]  /*0c80*/  @UP0 USHF.R.S32.HI UR5, URZ, 0x1f, UR55 ;  /* 0x0000001f3f050899 */ /* 0x000fe40008011437 */
[----:B------:R-:W-:Y:S02]  /*0c90*/  @UP1 UIMAD.WIDE.U32 UR12, UR18, UR16, URZ ;  /* 0x00000010120c12a5 */ /* 0x000fe4000f8e003f */
[----:B------:R-:W-:-:S02]  /*0ca0*/  @UP1 UIMAD UR15, UR18, UR17, UR15 ;  /* 0x00000011120f12a4 */ /* 0x000fc4000f8e020f */
[----:B------:R-:W-:Y:S01]  /*0cb0*/  @UP0 UIADD3 UR11, UR11, UR14, URZ ;  /* 0x0000000e0b0b0290 */ /* 0x000fe2000fffe03f */
[----:B------:R-:W-:Y:S01]  /*0cc0*/  @UP0 ULDC.64 UR16, c[0x0][0x9b0] ;  /* 0x00026c0000100ab9 */ /* 0x000fe20000000a00 */
[----:B------:R-:W-:Y:S01]  /*0cd0*/  @UP1 ULDC.64 UR18, c[0x0][0x9c0] ;  /* 0x0002700000121ab9 */ /* 0x000fe20000000a00 */
[----:B------:R-:W-:Y:S02]  /*0ce0*/  @UP0 UIMAD UR5, UR5, UR16, URZ ;  /* 0x00000010050502a4 */ /* 0x000fe4000f8e023f */
[----:B------:R-:W-:Y:S02]  /*0cf0*/  @UP1 UIMAD UR14, UR20, UR18, URZ ;  /* 0x00000012140e12a4 */ /* 0x000fe4000f8e023f */
[----:B------:R-:W-:Y:S02]  /*0d00*/  @UP1 UIADD3 UR13, UR13, UR15, URZ ;  /* 0x0000000f0d0d1290 */ /* 0x000fe4000fffe03f */
[----:B------:R-:W-:Y:S02]  /*0d10*/  @UP0 UIMAD UR5, UR55, UR17, UR5 ;  /* 0x00000011370502a4 */ /* 0x000fe4000f8e0205 */
[----:B------:R-:W-:-:S02]  /*0d20*/  @UP0 UIMAD.WIDE.U32 UR10, UR55, UR16, UR10 ;  /* 0x00000010370a02a5 */ /* 0x000fc4000f8e000a */
[----:B------:R-:W-:Y:S02]  /*0d30*/  @UP1 UIMAD UR14, UR55, UR19, UR14 ;  /* 0x00000013370e12a4 */ /* 0x000fe4000f8e020e */
[----:B------:R-:W-:Y:S02]  /*0d40*/  @UP1 UIMAD.WIDE.U32 UR12, UR55, UR18, UR12 ;  /* 0x00000012370c12a5 */ /* 0x000fe4000f8e000c */
[----:B------:R-:W-:Y:S02]  /*0d50*/  @UP0 UIADD3 UR11, UR11, UR5, URZ ;  /* 0x000000050b0b0290 */ /* 0x000fe4000fffe03f */
[----:B------:R-:W-:Y:S02]  /*0d60*/  @UP0 ULEA UR6, UP2, UR10, UR6, 0x2 ;  /* 0x000000060a060291 */ /* 0x000fe4000f84103f */
[----:B------:R-:W-:Y:S02]  /*0d70*/  @UP1 UIADD3 UR5, UR13, UR14, URZ ;  /* 0x0000000e0d051290 */ /* 0x000fe4000fffe03f */
[----:B------:R-:W-:-:S02]  /*0d80*/  @UP1 ULEA UR8, UP3, UR12, UR8, 0x2 ;  /* 0x000000080c081291 */ /* 0x000fc4000f86103f */
[----:B------:R-:W-:Y:S01]  /*0d90*/  @UP0 ULEA.HI.X UR7, UR10, UR7, UR11, 0x2, UP2 ;  /* 0x000000070a070291 */ /* 0x000fe200090f140b */
[----:B0-----:R-:W-:Y:S01]  /*0da0*/  IMAD.U32 R2, RZ, RZ, UR6 ;  /* 0x00000006ff027e24 */ /* 0x001fe2000f8e00ff */
[----:B------:R-:W-:Y:S02]  /*0db0*/  @UP1 ULEA.HI.X UR9, UR12, UR9, UR5, 0x2, UP3 ;  /* 0x000000090c091291 */ /* 0x000fe400098f1405 */
[----:B------:R-:W-:Y:S01]  /*0dc0*/  IMAD.U32 R4, RZ, RZ, UR8 ;  /* 0x00000008ff047e24 */ /* 0x000fe2000f8e00ff */
[----:B------:R-:W0:Y:S01]  /*0dd0*/  S2UR UR40, SR_CTAID.X ;  /* 0x00000000002879c3 */ /* 0x000e220000002500 */
[----:B------:R-:W-:Y:S01]  /*0de0*/  IMAD.U32 R3, RZ, RZ, UR7 ;  /* 0x00000007ff037e24 */ /* 0x000fe2000f8e00ff */
[----:B------:R-:W-:Y:S01]  /*0df0*/  ULDC UR5, c[0x0][0x448] ;  /* 0x0001120000057ab9 */ /* 0x000fe20000000800 */
[----:B------:R-:W-:Y:S01]  /*0e00*/  IMAD.U32 R5, RZ, RZ, UR9 ;  /* 0x00000009ff057e24 */ /* 0x000fe2000f8e00ff */
[----:B------:R-:W-:Y:S01]  /*0e10*/  ULDC.64 UR6, c[0x0][0x9e0] ;  /* 0x0002780000067ab9 */ /* 0x000fe20000000a00 */
[----:B------:R-:W-:Y:S01]  /*0e20*/  ULDC UR11, c[0x0][0x988] ;  /* 0x00026200000b7ab9 */ /* 0x000fe20000000800 */
[----:B------:R3:W5:Y:S04]  /*0e30*/  @P0 LDG.E R7, desc[UR58][R2.64] ;  /* 0x0000003a02070981 */ /* 0x000768000c1e1900 */
[----:B------:R-:W5:Y:S01]  /*0e40*/  @P1 LDG.E R0, desc[UR58][R4.64] ;  /* 0x0000003a04001981 */ /* 0x000f62000c1e1900 */
[----:B--2---:R-:W-:Y:S01]  /*0e50*/  ISETP.NE.U32.AND P0, PT, R8, RZ, PT ;  /* 0x000000ff0800720c */ /* 0x004fe20003f05070 */
[----:B------:R-:W-:Y:S01]  /*0e60*/  UISETP.NE.AND UP1, UPT, UR5, 0x1, UPT ;  /* 0x000000010500788c */ /* 0x000fe2000bf25270 */
[----:B------:R-:W-:Y:S01]  /*0e70*/  VIADD R104, R6, 0xffffff80 ;  /* 0xffffff8006687836 */ /* 0x000fe20000000000 */
[----:B------:R-:W-:Y:S01]  /*0e80*/  UISETP.GE.AND UP0, UPT, UR7, 0x1, UPT ;  /* 0x000000010700788c */ /* 0x000fe2000bf06270 */
[----:B------:R-:W-:-:S02]  /*0e90*/  ISETP.NE.AND.EX P0, PT, R9, RZ, PT, P0 ;  /* 0x000000ff0900720c */ /* 0x000fc40003f05300 */
[----:B---3--:R-:W-:Y:S02]  /*0ea0*/  IADD3 R3, -R22, 0x1, RZ ;  /* 0x0000000116037810 */ /* 0x008fe40007ffe1ff */
[----:B-1----:R-:W-:Y:S02]  /*0eb0*/  SEL R16, R16, 0x1, P0 ;  /* 0x0000000110107807 */ /* 0x002fe40000000000 */
[----:B------:R-:W-:Y:S02]  /*0ec0*/  PLOP3.LUT P1, PT, PT, PT, UP0, 0x80, 0x0 ;  /* 0x000000000000781c */ /* 0x000fe40003f2f008 */
[----:B------:R-:W-:Y:S01]  /*0ed0*/  @UP1 ULDC UR9, c[0x0][0x44c] ;  /* 0x0001130000091ab9 */ /* 0x000fe20000000800 */
[CC--:B----4-:R-:W-:Y:S01]  /*0ee0*/  IMAD R3, R16.reuse, R11.reuse, R3 ;  /* 0x0000000b10037224 */ /* 0x0d0fe200078e0203 */
[----:B0-----:R-:W-:Y:S01]  /*0ef0*/  USHF.L.U32 UR40, UR40, 0x7, URZ ;  /* 0x0000000728287899 */ /* 0x001fe2000800063f */
[----:B------:R-:W-:Y:S01]  /*0f00*/  IMAD R18, R16, R11, RZ ;  /* 0x0000000b10127224 */ /* 0x000fe200078e02ff */
[----:B------:R-:W-:-:S02]  /*0f10*/  @UP1 ULDC UR12, c[0x0][0x450] ;  /* 0x00011400000c1ab9 */ /* 0x000fc40000000800 */
[----:B------:R-:W-:Y:S01]  /*0f20*/  R2UR UR10, R3 ;  /* 0x00000000030a72ca */ /* 0x000fe200000e0000 */
[----:B------:R-:W-:Y:S02]  /*0f30*/  @UP1 UIADD3 UR8, UR40, 0x7f, URZ ;  /* 0x0000007f28081890 */ /* 0x000fe4000fffe03f */
[----:B------:R-:W-:Y:S02]  /*0f40*/  UIADD3 UR5, UR40, 0x7f, URZ ;  /* 0x0000007f28057890 */ /* 0x000fe4000fffe03f */
[----:B------:R-:W-:-:S04]  /*0f50*/  UIMAD.WIDE.U32 UR8, UR8, UR9, URZ ;  /* 0x00000009080872a5 */ /* 0x000fc8000f8e003f */
[----:B------:R-:W-:-:S04]  /*0f60*/  @UP1 USHF.R.U32.HI UR5, URZ, UR12, UR9 ;  /* 0x0000000c3f051299 */ /* 0x000fc80008011609 */
[----:B------:R-:W-:-:S04]  /*0f70*/  UIADD3 UR8, UR10, UR5, URZ ;  /* 0x000000050a087290 */ /* 0x000fc8000fffe03f */
[----:B------:R-:W-:Y:S01]  /*0f80*/  UIADD3 UR6, UR8, UR6, URZ ;  /* 0x0000000608067290 */ /* 0x000fe2000fffe03f */
[----:B-----5:R-:W-:-:S04]  /*0f90*/  FMUL.FTZ R0, R7, R0 ;  /* 0x0000000007007220 */ /* 0x020fc80000410000 */
[----:B------:R-:W-:-:S05]  /*0fa0*/  FMUL.FTZ R0, R0, UR11 ;  /* 0x0000000b00007c20 */ /* 0x000fca0008410000 */
[----:B------:R-:W-:Y:S01]  /*0fb0*/  R2UR UR36, R0 ;  /* 0x00000000002472ca */ /* 0x000fe200000e0000 */
[----:B------:R-:W-:Y:S01]  /*0fc0*/  IMAD.U32 R0, RZ, RZ, UR6 ;  /* 0x00000006ff007e24 */ /* 0x000fe2000f8e00ff */
[----:B------:R-:W-:-:S13]  /*0fd0*/  @!P1 BRA `(.L_x_869) ;  /* 0x0000000000409947 */ /* 0x000fda0003800000 */
[----:B------:R-:W-:Y:S01]  /*0fe0*/  ISETP.LT.AND P0, PT, RZ, UR8, PT ;  /* 0x00000008ff007c0c */ /* 0x000fe2000bf01270 */
[----:B------:R-:W-:-:S12]  /*0ff0*/  UIADD3 UR5, UR8, -0x1, URZ ;  /* 0xffffffff08057890 */ /* 0x000fd8000fffe03f */
[----:B------:R-:W-:Y:S05]  /*1000*/  @P0 BRA `(.L_x_870) ;  /* 0x00000000001c0947 */ /* 0x000fea0003800000 */
[----:B------:R-:W-:Y:S02]  /*1010*/  UISETP.NE.AND UP0, UPT, UR7, 0x1, UPT ;  /* 0x000000010700788c */ /* 0x000fe4000bf05270 */
[----:B------:R-:W-:-:S09]  /*1020*/  UIADD3 UR5, -UR8, URZ, URZ ;  /* 0x0000003f08057290 */ /* 0x000fd2000fffe13f */
[----:B------:R-:W-:Y:S02]  /*1030*/  @UP0 ULDC.64 UR10, c[0x0][0x9e8] ;  /* 0x00027a00000a0ab9 */ /* 0x000fe40000000a00 */
[----:B------:R-:W-:-:S04]  /*1040*/  UIMAD.WIDE.U32 UR8, UR5, UR10, URZ ;  /* 0x0000000a050872a5 */ /* 0x000fc8000f8e003f */
[----:B------:R-:W-:-:S04]  /*1050*/  @UP0 USHF.R.U32.HI UR5, URZ, UR11, UR9 ;  /* 0x0000000b3f050299 */ /* 0x000fc80008011609 */
[----:B------:R-:W-:Y:S01]  /*1060*/  ULOP3.LUT UR5, URZ, UR5, URZ, 0x33, !UPT ;  /* 0x000000053f057292 */ /* 0x000fe2000f8e333f */
[----:B------:R-:W-:Y:S11]  /*1070*/  BRA `(.L_x_871) ;  /* 0x0000000000107947 */ /* 0x000ff60003800000 */
.L_x_870:
[----:B------:R-:W-:-:S11]  /*1080*/  UISETP.NE.AND UP0, UPT, UR7, 0x1, UPT ;  /* 0x000000010700788c */ /* 0x000fd6000bf05270 */
[----:B------:R-:W-:Y:S02]  /*1090*/  @UP0 ULDC.64 UR10, c[0x0][0x9e8] ;  /* 0x00027a00000a0ab9 */ /* 0x000fe40000000a00 */
[----:B------:R-:W-:-:S04]  /*10a0*/  UIMAD.WIDE.U32 UR8, UR5, UR10, URZ ;  /* 0x0000000a050872a5 */ /* 0x000fc8000f8e003f */
[----:B------:R-:W-:-:S12]  /*10b0*/  @UP0 USHF.R.U32.HI UR5, URZ, UR11, UR9 ;  /* 0x0000000b3f050299 */ /* 0x000fd80008011609 */
.L_x_871:
[----:B------:R-:W-:-:S06]  /*10c0*/  UIMAD UR5, UR5, UR7, UR7 ;  /* 0x00000007050572a4 */ /* 0x000fcc000f8e0207 */
[----:B------:R-:W-:-:S07]  /*10d0*/  VIMNMX R0, R0, UR5, PT ;  /* 0x0000000500007c48 */ /* 0x000fce000bfe0100 */
.L_x_869:
[-C--:B------:R-:W-:Y:S01]  /*10e0*/  IMAD R22, R16, R11.reuse, -R22 ;  /* 0x0000000b10167224 */ /* 0x080fe200078e0a16 */
[----:B------:R-:W-:Y:S01]  /*10f0*/  @UP1 ULDC UR8, c[0x0][0x44c] ;  /* 0x0001130000081ab9 */ /* 0x000fe20000000800 */
[----:B------:R-:W-:Y:S01]  /*1100*/  VIADD R2, R0, 0x9f ;  /* 0x0000009f00027836 */ /* 0x000fe20000000000 */
[----:B------:R-:W-:Y:S01]  /*1110*/  UIMAD.WIDE.U32 UR8, UR40, UR8, URZ ;  /* 0x00000008280872a5 */ /* 0x000fe2000f8e003f */
[----:B------:R-:W-:Y:S01]  /*1120*/  IMAD R0, R16, R11, 0x9f ;  /* 0x0000009f10007424 */ /* 0x000fe200078e020b */
[----:B------:R-:W-:Y:S01]  /*1130*/  R2UR UR6, R22 ;  /* 0x00000000160672ca */ /* 0x000fe200000e0000 */
[----:B------:R-:W-:Y:S01]  /*1140*/  @UP1 ULDC UR10, c[0x0][0x450] ;  /* 0x00011400000a1ab9 */ /* 0x000fe20000000800 */
[----:B------:R-:W-:Y:S01]  /*1150*/  IMAD.HI R2, R2, 0x66666667, RZ ;  /* 0x6666666702027827 */ /* 0x000fe200078e02ff */
[----:B------:R-:W-:Y:S01]  /*1160*/  UMOV UR5, UR40 ;  /* 0x0000002800057c82 */ /* 0x000fe20008000000 */
[----:B------:R-:W-:Y:S02]  /*1170*/  @UP1 USHF.R.U32.HI UR5, URZ, UR10, UR9 ;  /* 0x0000000a3f051299 */ /* 0x000fe40008011609 */
[----:B------:R-:W-:Y:S01]  /*1180*/  IMAD.HI R0, R0, 0x66666667, RZ ;  /* 0x6666666700007827 */ /* 0x000fe200078e02ff */
[----:B------:R-:W-:-:S04]  /*1190*/  SHF.R.U32.HI R5, RZ, 0x1f, R2 ;  /* 0x0000001fff057819 */ /* 0x000fc80000011602 */
[----:B------:R-:W-:Y:S02]  /*11a0*/  SHF.R.U32.HI R3, RZ, 0x1f, R0 ;  /* 0x0000001fff037819 */ /* 0x000fe40000011600 */
[----:B------:R-:W-:Y:S01]  /*11b0*/  UIADD3 UR5, UR6, UR5, URZ ;  /* 0x0000000506057290 */ /* 0x000fe2000fffe03f */
[----:B------:R-:W-:Y:S02]  /*11c0*/  LEA.HI.SX32 R2, R2, R5, 0x1a ;  /* 0x0000000502027211 */ /* 0x000fe400078fd2ff */
[----:B------:R-:W-:Y:S01]  /*11d0*/  ULDC UR6, c[0x0][0x9dc] ;  /* 0x0002770000067ab9 */ /* 0x000fe20000000800 */
[----:B------:R-:W-:Y:S01]  /*11e0*/  LEA.HI.SX32 R3, R0, R3, 0x1a ;  /* 0x0000000300037211 */ /* 0x000fe200078fd2ff */
[----:B------:R-:W-:-:S03]  /*11f0*/  UIADD3 UR6, UR5, -UR6, URZ ;  /* 0x8000000605067290 */ /* 0x000fc6000fffe03f */
[----:B------:R-:W-:Y:S01]  /*1200*/  VIMNMX R23, R3, R2, PT ;  /* 0x0000000203177248 */ /* 0x000fe20003fe0100 */
[----:B------:R-:W-:Y:S08]  /*1210*/  @!P1 BRA `(.L_x_872) ;  /* 0x0000000000449947 */ /* 0x000ff00003800000 */
[----:B------:R-:W-:-:S06]  /*1220*/  UISETP.GT.AND UP0, UPT, UR5, -0x1, UPT ;  /* 0xffffffff0500788c */ /* 0x000fcc000bf04270 */
[----:B------:R-:W-:-:S13]  /*1230*/  PLOP3.LUT P0, PT, PT, PT, UP0, 0x80, 0x0 ;  /* 0x000000000000781c */ /* 0x000fda0003f0f008 */
[----:B------:R-:W-:Y:S05]  /*1240*/  @P0 BRA `(.L_x_873) ;  /* 0x00000000001c0947 */ /* 0x000fea0003800000 */
[----:B------:R-:W-:Y:S02]  /*1250*/  UISETP.NE.AND UP0, UPT, UR7, 0x1, UPT ;  /* 0x000000010700788c */ /* 0x000fe4000bf05270 */
[----:B------:R-:W-:-:S09]  /*1260*/  ULOP3.LUT UR5, URZ, UR5, URZ, 0x33, !UPT ;  /* 0x000000053f057292 */ /* 0x000fd2000f8e333f */
[----:B------:R-:W-:Y:S02]  /*1270*/  @UP0 ULDC.64 UR10, c[0x0][0x9e8] ;  /* 0x00027a00000a0ab9 */ /* 0x000fe40000000a00 */
[----:B------:R-:W-:-:S04]  /*1280*/  UIMAD.WIDE.U32 UR8, UR5, UR10, URZ ;  /* 0x0000000a050872a5 */ /* 0x000fc8000f8e003f */
[----:B------:R-:W-:-:S04]  /*1290*/  @UP0 USHF.R.U32.HI UR5, URZ, UR11, UR9 ;  /* 0x0000000b3f050299 */ /* 0x000fc80008011609 */
[----:B------:R-:W-:Y:S01]  /*12a0*/  ULOP3.LUT UR5, URZ, UR5, URZ, 0x33, !UPT ;  /* 0x000000053f057292 */ /* 0x000fe2000f8e333f */
[----:B------:R-:W-:Y:S11]  /*12b0*/  BRA `(.L_x_874) ;  /* 0x0000000000107947 */ /* 0x000ff60003800000 */
.L_x_873:
[----:B------:R-:W-:-:S11]  /*12c0*/  UISETP.NE.AND UP0, UPT, UR7, 0x1, UPT ;  /* 0x000000010700788c */ /* 0x000fd6000bf05270 */
[----:B------:R-:W-:Y:S02]  /*12d0*/  @UP0 ULDC.64 UR10, c[0x0][0x9e8] ;  /* 0x00027a00000a0ab9 */ /* 0x000fe40000000a00 */
[----:B------:R-:W-:-:S04]  /*12e0*/  UIMAD.WIDE.U32 UR8, UR5, UR10, URZ ;  /* 0x0000000a050872a5 */ /* 0x000fc8000f8e003f */
[----:B------:R-:W-:-:S12]  /*12f0*/  @UP0 USHF.R.U32.HI UR5, URZ, UR11, UR9 ;  /* 0x0000000b3f050299 */ /* 0x000fd80008011609 */
.L_x_874:
[----:B------:R-:W-:-:S04]  /*1300*/  UIMAD UR5, UR5, UR7, URZ ;  /* 0x00000007050572a4 */ /* 0x000fc8000f8e023f */
[----:B------:R-:W-:-:S04]  /*1310*/  UISETP.LT.AND UP0, UPT, UR6, UR5, UPT ;  /* 0x000000050600728c */ /* 0x000fc8000bf01270 */
[----:B------:R-:W-:-:S12]  /*1320*/  USEL UR6, UR6, UR5, !UP0 ;  /* 0x0000000506067287 */ /* 0x000fd8000c000000 */
.L_x_872:
[----:B------:R-:W-:Y:S02]  /*1330*/  UIMAD.WIDE UR6, UR6, 0x66666667, URZ ;  /* 0x66666667060678a5 */ /* 0x000fe4000f8e023f */
[----:B------:R-:W-:Y:S02]  /*1340*/  USHF.R.U32.HI UR10, URZ, 0x10, UR4 ;  /* 0x000000103f0a7899 */ /* 0x000fe40008011604 */
[----:B------:R-:W-:Y:S02]  /*1350*/  USHF.R.U32.HI UR5, URZ, 0x1f, UR7 ;  /* 0x0000001f3f057899 */ /* 0x000fe40008011607 */
[----:B------:R-:W-:Y:S02]  /*1360*/  ULOP3.LUT UR56, UR4, 0xffff, URZ, 0xc0, !UPT ;  /* 0x0000ffff04387892 */ /* 0x000fe4000f8ec03f */
[----:B------:R-:W-:Y:S01]  /*1370*/  ULEA.HI.SX32 UR5, UR7, UR5, 0x1a ;  /* 0x0000000507057291 */ /* 0x000fe2000f8fd23f */
[----:B------:R-:W-:-:S03]  /*1380*/  UMOV UR4, URZ ;  /* 0x0000003f00047c82 */ /* 0x000fc60008000000 */
[----:B------:R-:W-:-:S04]  /*1390*/  UISETP.LT.AND UP0, UPT, URZ, UR5, UPT ;  /* 0x000000053f00728c */ /* 0x000fc8000bf01270 */
[----:B------:R-:W-:Y:S02]  /*13a0*/  USEL UR9, URZ, UR5, !UP0 ;  /* 0x000000053f097287 */ /* 0x000fe4000c000000 */
[----:B------:R-:W-:-:S04]  /*13b0*/  UISETP.NE.AND UP0, UPT, UR10, URZ, UPT ;  /* 0x0000003f0a00728c */ /* 0x000fc8000bf05270 */
[----:B------:R-:W-:-:S07]  /*13c0*/  ISETP.GT.AND P0, PT, R23, UR9, PT ;  /* 0x0000000917007c0c */ /* 0x000fce000bf04270 */
[----:B------:R-:W-:-:S06]  /*13d0*/  @!UP0 ULDC UR10, c[0x0][0x9f0] ;  /* 0x00027c00000a8ab9 */ /* 0x000fcc0000000800 */
[----:B------:R-:W-:Y:S05]  /*13e0*/  @!P0 BRA `(.L_x_875) ;  /* 0x00000000008c8947 */ /* 0x000fea0003800000 */
[----:B------:R-:W-:Y:S01]  /*13f0*/  IMAD.U32 R4, RZ, RZ, UR10 ;  /* 0x0000000aff047e24 */ /* 0x000fe2000f8e00ff */
[----:B------:R-:W-:-:S04]  /*1400*/  UMOV UR4, URZ ;  /* 0x0000003f00047c82 */ /* 0x000fc80008000000 */
[----:B------:R-:W-:-:S04]  /*1410*/  IABS R0, R4 ;  /* 0x0000000400007213 */ /* 0x000fc80000000000 */
[----:B------:R-:W-:Y:S02]  /*1420*/  R2UR UR11, R0 ;  /* 0x00000000000b72ca */ /* 0x000fe400000e0000 */
[----:B------:R-:W-:Y:S02]  /*1430*/  IADD3 R0, R4, -0x1, R23 ;  /* 0xffffffff04007810 */ /* 0x000fe40007ffe017 */
[----:B------:R-:W-:Y:S02]  /*1440*/  IABS R4, R4 ;  /* 0x0000000400047213 */ /* 0x000fe40000000000 */
[----:B------:R-:W-:-:S03]  /*1450*/  R2UR UR6, R0 ;  /* 0x00000000000672ca */ /* 0x000fc600000e0000 */
[----:B------:R-:W-:-:S04]  /*1460*/  IMAD.MOV R4, RZ, RZ, -R4 ;  /* 0x000000ffff047224 */ /* 0x000fc800078e0a04 */
[----:B------:R-:W0:Y:S06]  /*1470*/  I2F.RP R2, UR11 ;  /* 0x0000000b00027d06 */ /* 0x000e2c0008209400 */
[----:B------:R-:W-:-:S06]  /*1480*/  UIADD3 UR6, -UR9, UR6, URZ ;  /* 0x0000000609067290 */ /* 0x000fcc000fffe13f */
[----:B------:R-:W-:Y:S01]  /*1490*/  IMAD.U32 R0, RZ, RZ, UR6 ;  /* 0x00000006ff007e24 */ /* 0x000fe2000f8e00ff */
[----:B------:R-:W-:Y:S01]  /*14a0*/  ULOP3.LUT UR6, UR6, UR10, URZ, 0x3c, !UPT ;  /* 0x0000000a06067292 */ /* 0x000fe2000f8e3c3f */
[----:B0-----:R-:W0:Y:S03]  /*14b0*/  MUFU.RCP R2, R2 ;  /* 0x0000000200027308 */ /* 0x001e260000001000 */
[----:B------:R-:W-:-:S04]  /*14c0*/  IABS R0, R0 ;  /* 0x0000000000007213 */ /* 0x000fc80000000000 */
[----:B------:R-:W-:Y:S01]  /*14d0*/  R2UR UR8, R0 ;  /* 0x00000000000872ca */ /* 0x000fe200000e0000 */
[----:B------:R-:W-:Y:S02]  /*14e0*/  IMAD.MOV.U32 R0, RZ, RZ, R4 ;  /* 0x000000ffff007224 */ /* 0x000fe400078e0004 */
[----:B0-----:R-:W-:-:S06]  /*14f0*/  VIADD R3, R2, 0xffffffe ;  /* 0x0ffffffe02037836 */ /* 0x001fcc0000000000 */
        /* <DEDUP_REMOVED lines=18> */
.L_x_875:
[----:B------:R-:W-:Y:S02]  /*1620*/  UIMAD UR56, UR56, UR4, UR9 ;  /* 0x00000004383872a4 */ /* 0x000fe4000f8e0209 */
[----:B------:R-:W-:Y:S01]  /*1630*/  IMAD.U32 R0, RZ, RZ, UR4 ;  /* 0x00000004ff007e24 */ /* 0x000fe2000f8e00ff */
[----:B------:R-:W-:Y:S02]  /*1640*/  PLOP3.LUT P0, PT, PT, PT, PT, 0x80, 0x0 ;  /* 0x000000000000781c */ /* 0x000fe40003f0f070 */
[----:B------:R-:W-:Y:S02]  /*1650*/  CS2R R28, SRZ ;  /* 0x00000000001c7805 */ /* 0x000fe4000001ff00 */
[----:B------:R-:W-:Y:S02]  /*1660*/  CS2R R2, SRZ ;  /* 0x0000000000027805 */ /* 0x000fe4000001ff00 */
[----:B------:R-:W-:Y:S02]  /*1670*/  CS2R R24, SRZ ;  /* 0x0000000000187805 */ /* 0x000fe4000001ff00 */
[----:B------:R-:W-:-:S02]  /*1680*/  VIADDMNMX R23, R0, UR56, R23, PT ;  /* 0x0000003800177c46 */ /* 0x000fc4000b800117 */
[----:B------:R-:W-:Y:S02]  /*1690*/  CS2R R30, SRZ ;  /* 0x00000000001e7805 */ /* 0x000fe4000001ff00 */
[----:B------:R-:W-:Y:S02]  /*16a0*/  CS2R R26, SRZ ;  /* 0x00000000001a7805 */ /* 0x000fe4000001ff00 */
[----:B------:R-:W-:Y:S02]  /*16b0*/  CS2R R36, SRZ ;  /* 0x0000000000247805 */ /* 0x000fe4000001ff00 */
[----:B------:R-:W-:Y:S02]  /*16c0*/  ISETP.GT.AND P1, PT, R23, UR56, PT ;  /* 0x0000003817007c0c */ /* 0x000fe4000bf24270 */
        /* <DEDUP_REMOVED lines=27> */
[----:B------:R-:W-:Y:S06]  /*1880*/  @!P1 BRA `(.L_x_876) ;  /* 0x0000011400a09947 */ /* 0x000fec0003800000 */
[----:B------:R-:W-:Y:S01]  /*1890*/  SHF.R.S32.HI R105, RZ, 0x1f, R104 ;  /* 0x0000001fff697819 */ /* 0x000fe20000011468 */
[----:B------:R-:W0:Y:S01]  /*18a0*/  S2UR UR5, SR_CgaCtaId ;  /* 0x00000000000579c3 */ /* 0x000e220000008800 */
[----:B------:R-:W-:Y:S02]  /*18b0*/  UMOV UR37, 0x400 ;  /* 0x0000040000257882 */ /* 0x000fe40000000000 */
[----:B------:R-:W-:-:S04]  /*18c0*/  LEA.HI R106, R105, R104, RZ, 0x7 ;  /* 0x00000068696a7211 */ /* 0x000fc800078f38ff */
[----:B------:R-:W-:-:S05]  /*18d0*/  SHF.R.S32.HI R107, RZ, 0x7, R106 ;  /* 0x00000007ff6b7819 */ /* 0x000fca000001146a */
        /* <DEDUP_REMOVED lines=29> */
.L_x_877:
[----:B------:R-:W-:-:S04]  /*1ab0*/  SHF.L.U32 R0, RZ, 0x1f, RZ ;  /* 0x0000001fff007819 */ /* 0x000fc800000006ff */
[----:B------:R-:W0:Y:S02]  /*1ac0*/  SYNCS.PHASECHK.TRANS64.TRYWAIT P0, [UR37+0x29800], R0 ;  /* 0x02980000ff0075a7 */ /* 0x000e240008000165 */
[----:B0-----:R-:W-:Y:S05]  /*1ad0*/  @!P0 BRA `(.L_x_878) ;  /* 0x0000017400808947 */ /* 0x001fea0003800000 */
.L_x_1019:
[----:B------:R-:W2:Y:S02]  /*1ae0*/  LDL R2, [R1+0x18] ;  /* 0x0000180001027983 */ /* 0x000ea40000100800 */
[----:B--2---:R-:W-:-:S13]  /*1af0*/  R2UR UR4, R2 ;  /* 0x00000000020472ca */ /* 0x004fda00000e0000 */
[----:B------:R-:W-:-:S06]  /*1b00*/  ULOP3.LUT UR4, UR4, 0x1, URZ, 0xfc, !UPT ;  /* 0x0000000104047892 */ /* 0x000fcc000f8efc3f */
[----:B------:R-:W-:-:S05]  /*1b10*/  IMAD.U32 R2, RZ, RZ, UR4 ;  /* 0x00000004ff027e24 */ /* 0x000fca000f8e00ff */
[----:B------:R-:W-:-:S13]  /*1b20*/  ISETP.NE.AND P0, PT, R2, 0x3, PT ;  /* 0x000000030200780c */ /* 0x000fda0003f05270 */
[----:B------:R-:W-:Y:S05]  /*1b30*/  @!P0 BRA `(.L_x_879) ;  /* 0x0000000000048947 */ /* 0x000fea0003800000 */
[----:B------:R-:W-:Y:S01]  /*1b40*/  BPT.TRAP 0x1 ;  /* 0x000000040000795c */ /* 0x000fe20000300000 */
.L_x_879:
[----:B------:R1:W2:Y:S01]  /*1b50*/  SYNCS.PHASECHK.TRANS64.TRYWAIT P2, [UR37+0x29830], R0 ;  /* 0x02983000ff0075a7 */ /* 0x0002a20008040165 */
[----:B------:R-:W-:Y:S05]  /*1b60*/  @!P0 BRA `(.L_x_880) ;  /* 0x0000000000048947 */ /* 0x000fea0003800000 */
[----:B------:R-:W-:Y:S01]  /*1b70*/  BPT.TRAP 0x1 ;  /* 0x000000040000795c */ /* 0x000fe20000300000 */
.L_x_880:
[----:B------:R-:W3:Y:S02]  /*1b80*/  S2R R2, SR_TID.X ;  /* 0x0000000000027919 */ /* 0x000ee40000002100 */
[----:B---3--:R-:W-:-:S04]  /*1b90*/  LOP3.LUT R2, R2, 0x7f, RZ, 0xc0, !PT ;  /* 0x0000007f02027812 */ /* 0x008fc800078ec0ff */
[----:B------:R-:W-:Y:S01]  /*1ba0*/  ISETP.NE.AND P1, PT, R2, RZ, PT ;  /* 0x000000ff0200720c */ /* 0x000fe20003f25270 */
[----:B------:R-:W-:-:S05]  /*1bb0*/  IMAD.U32 R2, RZ, RZ, UR38 ;  /* 0x00000026ff027e24 */ /* 0x000fca000f8e00ff */
[----:B------:R-:W-:Y:S01]  /*1bc0*/  LOP3.LUT R2, R2, 0x10000, RZ, 0xfc, !PT ;  /* 0x0001000002027812 */ /* 0x000fe200078efcff */
[----:B--2---:R-:W-:Y:S06]  /*1bd0*/  @P2 BRA `(.L_x_881) ;  /* 0x0000000000082947 */ /* 0x004fec0003800000 */
[----:B------:R-:W2:Y:S02]  /*1be0*/  SYNCS.PHASECHK.TRANS64.TRYWAIT P2, [UR37+0x29830], R0 ;  /* 0x02983000ff0075a7 */ /* 0x000ea40008040165 */
[----:B--2---:R-:W-:Y:S05]  /*1bf0*/  @!P2 BRA `(.L_x_882) ;  /* 0x000001740050a947 */ /* 0x004fea0003800000 */
.L_x_881:
[----:B------:R-:W-:Y:S05]  /*1c00*/  WARPSYNC.ALL ;  /* 0x0000000000007948 */ /* 0x000fea0003800000 */
[----:B0-----:R-:W-:Y:S01]  /*1c10*/  IMAD.MOV.U32 R3, RZ, RZ, -0x7fffffe0 ;  /* 0x80000020ff037424 */ /* 0x001fe200078e00ff */
[----:B------:R-:W-:Y:S01]  /*1c20*/  UIADD3 UR4, UR37, 0x1a400, URZ ;  /* 0x0001a40025047890 */ /* 0x000fe2000fffe03f */
[C---:B------:R-:W-:Y:S01]  /*1c30*/  R2UR UR16, R2.reuse ;  /* 0x00000000021072ca */ /* 0x040fe200000e0000 */
[----:B------:R-:W-:Y:S02]  /*1c40*/  WARPGROUP.ARRIVE ;  /* 0x00000000000079c5 */ /* 0x000fe40000000000 */
        /* <DEDUP_REMOVED lines=10> */
[----:B------:R-:W-:Y:S01]  /*1cf0*/  R2UR UR5, R3 ;  /* 0x00000000030572ca */ /* 0x000fe200000e0000 */
[----:B------:R-:W-:Y:S01]  /*1d00*/  UMOV UR11, 0x80000020 ;  /* 0x80000020000b7882 */ /* 0x000fe20000000000 */
[----:B------:R-:W-:Y:S01]  /*1d10*/  R2UR UR4, R2 ;  /* 0x00000000020472ca */ /* 0x000fe200000e0000 */
[----:B------:R-:W-:Y:S01]  /*1d20*/  UIADD3 UR14, UR38, 0x80, URZ ;  /* 0x00000080260e7890 */ /* 0x000fe2000fffe03f */
[----:B--2---:R-:W-:Y:S01]  /*1d30*/  LOP3.LUT R5, R106, 0xffffff80, RZ, 0xc0, !PT ;  /* 0xffffff806a057812 */ /* 0x004fe200078ec0ff */
[----:B------:R-:W-:Y:S01]  /*1d40*/  UIADD3 UR10, UR38, 0x100, URZ ;  /* 0x00000100260a7890 */ /* 0x000fe2000fffe03f */
[----:B------:R-:W-:Y:S01]  /*1d50*/  LEA.HI R4, R107, R107, RZ, 0x1 ;  /* 0x0000006b6b047211 */ /* 0x000fe200078f08ff */
[----:B------:R-:W-:Y:S01]  /*1d60*/  UMOV UR18, UR38 ;  /* 0x0000002600127c82 */ /* 0x000fe20008000000 */
[----:B------:R-:W-:Y:S01]  /*1d70*/  UIADD3 UR6, UR38, 0x180, URZ ;  /* 0x0000018026067890 */ /* 0x000fe2000fffe03f */
[----:B------:R-:W-:Y:S01]  /*1d80*/  QGMMA.64x32x32.F32.E4M3.E4M3 R88, gdesc[UR16], RZ, !UPT, gsb0 ;  /* 0x00600000105879f3 */ /* 0x000fe2000c0008ff */
[----:B------:R-:W-:Y:S01]  /*1d90*/  UMOV UR7, 0x80000020 ;  /* 0x8000002000077882 */ /* 0x000fe20000000000 */
[----:B------:R-:W-:Y:S01]  /*1da0*/  R2UR UR16, R2 ;  /* 0x00000000021072ca */ /* 0x000fe200000e0000 */
[----:B------:R-:W-:Y:S01]  /*1db0*/  UIADD3 UR18, UR38, 0x200, URZ ;  /* 0x0000020026127890 */ /* 0x000fe2000fffe03f */
[----:B------:R-:W-:Y:S01]  /*1dc0*/  R2UR UR17, R3 ;  /* 0x00000000031172ca */ /* 0x000fe200000e0000 */
[----:B------:R-:W-:Y:S01]  /*1dd0*/  UMOV UR19, 0x80000020 ;  /* 0x8000002000137882 */ /* 0x000fe20000000000 */
[----:B------:R-:W-:Y:S01]  /*1de0*/  UMOV UR21, 0x80000020 ;  /* 0x8000002000157882 */ /* 0x000fe20000000000 */
[----:B------:R-:W-:Y:S01]  /*1df0*/  UMOV UR25, 0x80000020 ;  /* 0x8000002000197882 */ /* 0x000fe20000000000 */
[----:B------:R-:W-:Y:S01]  /*1e00*/  UIADD3 UR26, UR38, 0x582, URZ ;  /* 0x00000582261a7890 */ /* 0x000fe2000fffe03f */
[----:B------:R-:W-:Y:S01]  /*1e10*/  IMAD.IADD R5, R104, 0x1, -R5 ;  /* 0x0000000168057824 */ /* 0x000fe200078e0a05 */
[----:B------:R-:W-:Y:S01]  /*1e20*/  UMOV UR27, 0x80000020 ;  /* 0x80000020001b7882 */ /* 0x000fe20000000000 */
[----:B------:R-:W-:Y:S01]  /*1e30*/  UIADD3 UR30, UR38, 0x602, URZ ;  /* 0x00000602261e7890 */ /* 0x000fe2000fffe03f */
[----:B------:R-:W-:Y:S01]  /*1e40*/  LEA.HI R105, R105, R104, RZ, 0x2 ;  /* 0x0000006869697211 */ /* 0x000fe200078f10ff */
[----:B------:R-:W-:Y:S01]  /*1e50*/  UMOV UR29, UR25 ;  /* 0x00000019001d7c82 */ /* 0x000fe20008000000 */
[----:B------:R-:W-:Y:S01]  /*1e60*/  UMOV UR31, 0x80000020 ;  /* 0x80000020001f7882 */ /* 0x000fe20000000000 */
[----:B------:R-:W-:Y:S01]  /*1e70*/  UIADD3 UR34, UR38, 0x682, URZ ;  /* 0x0000068226227890 */ /* 0x000fe2000fffe03f */
[----:B-1----:R-:W-:Y:S01]  /*1e80*/  SHF.R.S32.HI R0, RZ, 0x1f, R5 ;  /* 0x0000001fff007819 */ /* 0x002fe20000011405 */
[----:B------:R-:W-:Y:S01]  /*1e90*/  UMOV UR33, UR25 ;  /* 0x0000001900217c82 */ /* 0x000fe20008000000 */
[----:B------:R-:W-:Y:S01]  /*1ea0*/  UMOV UR35, 0x80000020 ;  /* 0x8000002000237882 */ /* 0x000fe20000000000 */
[----:B------:R-:W-:Y:S01]  /*1eb0*/  UIADD3 UR46, UR38, 0x702, URZ ;  /* 0x00000702262e7890 */ /* 0x000fe2000fffe03f */
[----:B------:R-:W-:Y:S01]  /*1ec0*/  LOP3.LUT R8, R4, 0x3fffffe, RZ, 0xc0, !PT ;  /* 0x03fffffe04087812 */ /* 0x000fe200078ec0ff */
[----:B------:R-:W-:Y:S01]  /*1ed0*/  UMOV UR45, UR25 ;  /* 0x00000019002d7c82 */ /* 0x000fe20008000000 */
[----:B------:R-:W-:Y:S01]  /*1ee0*/  UMOV UR47, 0x80000020 ;  /* 0x80000020002f7882 */ /* 0x000fe20000000000 */
[CC--:B------:R-:W-:Y:S01]  /*1ef0*/  LEA.HI R4, R0.reuse, R5.reuse, RZ, 0x2 ;  /* 0x0000000500047211 */ /* 0x0c0fe200078f10ff */
[----:B------:R-:W-:Y:S01]  /*1f00*/  IMAD.MOV.U32 R10, RZ, RZ, -0xa0 ;  /* 0xffffff60ff0a7424 */ /* 0x000fe200078e00ff */
[----:B------:R-:W-:Y:S01]  /*1f10*/  LOP3.LUT R105, R105, 0xfffffffc, RZ, 0xc0, !PT ;  /* 0xfffffffc69697812 */ /* 0x000fe200078ec0ff */
[----:B------:R-:W-:Y:S01]  /*1f20*/  IMAD.IADD R8, R107, 0x1, -R8 ;  /* 0x000000016b087824 */ /* 0x000fe200078e0a08 */
[----:B------:R-:W-:Y:S01]  /*1f30*/  LEA.HI R6, R0, R5, RZ, 0x5 ;  /* 0x0000000500067211 */ /* 0x000fe200078f28ff */
[----:B------:R-:W-:Y:S01]  /*1f40*/  ULDC UR61, c[0x0][0x288] ;  /* 0x0000a200003d7ab9 */ /* 0x000fe20000000800 */
[--C-:B------:R-:W-:Y:S01]  /*1f50*/  SHF.R.S32.HI R0, RZ, 0x2, R4.reuse ;  /* 0x00000002ff007819 */ /* 0x100fe20000011404 */
[----:B------:R-:W-:Y:S01]  /*1f60*/  IMAD.IADD R105, R104, 0x1, -R105 ;  /* 0x0000000168697824 */ /* 0x000fe200078e0a69 */
[----:B------:R-:W-:Y:S01]  /*1f70*/  SHF.R.S32.HI R7, RZ, 0x1f, R4 ;  /* 0x0000001fff077819 */ /* 0x000fe20000011404 */
[----:B------:R-:W-:Y:S01]  /*1f80*/  ULDC UR57, c[0x0][0x9dc] ;  /* 0x0002770000397ab9 */ /* 0x000fe20000000800 */
[----:B------:R-:W-:Y:S01]  /*1f90*/  SHF.R.S32.HI R6, RZ, 0x5, R6 ;  /* 0x00000005ff067819 */ /* 0x000fe20000011406 */
[----:B------:R-:W-:Y:S01]  /*1fa0*/  ULOP3.LUT UR57, URZ, UR57, URZ, 0x33, !UPT ;  /* 0x000000393f397292 */ /* 0x000fe2000f8e333f */
[----:B------:R-:W-:-:S02]  /*1fb0*/  LEA.HI R7, R7, R0, RZ, 0x3 ;  /* 0x0000000007077211 */ /* 0x000fc400078f18ff */
[----:B------:R-:W-:Y:S02]  /*1fc0*/  LEA R6, R6, UR40, 0x4 ;  /* 0x0000002806067c11 */ /* 0x000fe4000f8e20ff */
[----:B------:R-:W-:Y:S02]  /*1fd0*/  LOP3.LUT R7, R7, 0xfffffff8, RZ, 0xc0, !PT ;  /* 0xfffffff807077812 */ /* 0x000fe400078ec0ff */
[----:B------:R-:W-:Y:S02]  /*1fe0*/  LEA.HI R9, R105, R105, RZ, 0x1 ;  /* 0x0000006969097211 */ /* 0x000fe400078f08ff */
[----:B------:R-:W-:Y:S02]  /*1ff0*/  IADD3 R7, R6, R0, -R7 ;  /* 0x0000000006077210 */ /* 0x000fe40007ffe807 */
[----:B------:R-:W-:Y:S02]  /*2000*/  LOP3.LUT R0, R9, 0x1ffffffe, RZ, 0xc0, !PT ;  /* 0x1ffffffe09007812 */ /* 0x000fe400078ec0ff */
[----:B------:R-:W-:Y:S01]  /*2010*/  LOP3.LUT R4, R4, 0x7ffffffc, RZ, 0xc0, !PT ;  /* 0x7ffffffc04047812 */ /* 0x000fe200078ec0ff */
[----:B------:R-:W-:-:S02]  /*2020*/  IMAD R7, R8, 0x40, R7 ;  /* 0x0000004008077824 */ /* 0x000fc400078e0207 */
[----:B------:R-:W-:Y:S02]  /*2030*/  IMAD.IADD R0, R105, 0x1, -R0 ;  /* 0x0000000169007824 */ /* 0x000fe400078e0a00 */
[----:B------:R-:W-:Y:S02]  /*2040*/  IMAD.IADD R9, R5, 0x1, -R4 ;  /* 0x0000000105097824 */ /* 0x000fe400078e0a04 */
[----:B------:R-:W-:Y:S02]  /*2050*/  IMAD R8, R0, 0x8, R7 ;  /* 0x0000000800087824 */ /* 0x000fe400078e0207 */
[----:B------:R-:W-:Y:S02]  /*2060*/  IMAD.U32 R0, RZ, RZ, UR37 ;  /* 0x00000025ff007e24 */ /* 0x000fe4000f8e00ff */
[----:B------:R-:W-:Y:S01]  /*2070*/  IMAD.MOV.U32 R6, RZ, RZ, R8 ;  /* 0x000000ffff067224 */ /* 0x000fe200078e0008 */
[----:B------:R-:W-:Y:S02]  /*2080*/  WARPGROUP.DEPBAR.LE gsb0, 0x0 ;  /* 0x00008000000079c5 */ /* 0x000fe40000010000 */
[----:B------:R-:W-:Y:S01]  /*2090*/  WARPGROUP.ARRIVE ;  /* 0x00000000000079c5 */ /* 0x000fe20000000000 */
[----:B------:R-:W-:-:S02]  /*20a0*/  @!P1 VIADD R0, R0, 0x29840 ;  /* 0x0002984000009836 */ /* 0x000fc40000000000 */
[----:B------:R-:W-:-:S03]  /*20b0*/  IMAD R4, R23, R10, 0xa1 ;  /* 0x000000a117047424 */ /* 0x000fc600078e020a */
[----:B------:R-:W-:Y:S01]  /*20c0*/  QGMMA.64x32x32.F32.E4M3.E4M3 R72, gdesc[UR12], RZ, !UPT, gsb0 ;  /* 0x006000000c4879f3 */ /* 0x000fe2000c0008ff */
[----:B------:R-:W-:Y:S01]  /*20d0*/  UIADD3 UR12, UR38, 0x102, URZ ;  /* 0x00000102260c7890 */ /* 0x000fe2000fffe03f */
[----:B------:R-:W-:Y:S01]  /*20e0*/  @!P1 PRMT R0, RZ, 0x654, R0 ;  /* 0x00000654ff009816 */ /* 0x000fe20000000000 */
[----:B------:R-:W-:Y:S01]  /*20f0*/  UIADD3 UR14, UR38, 0x280, URZ ;  /* 0x00000280260e7890 */ /* 0x000fe2000fffe03f */
[----:B------:R-:W-:Y:S01]  /*2100*/  IMAD R5, R9, -0x2, R4 ;  /* 0xfffffffe09057824 */ /* 0x000fe200078e0204 */
[----:B------:R-:W-:Y:S01]  /*2110*/  UMOV UR13, 0x80000020 ;  /* 0x80000020000d7882 */ /* 0x000fe20000000000 */
[----:B------:R-:W-:Y:S01]  /*2120*/  UMOV UR15, 0x80000020 ;  /* 0x80000020000f7882 */ /* 0x000fe20000000000 */
[----:B------:R-:W-:Y:S02]  /*2130*/  VIADD R12, R4, 0xffffffff ;  /* 0xffffffff040c7836 */ /* 0x000fe40000000000 */
[----:B------:R-:W-:Y:S01]  /*2140*/  VIADD R13, R5, 0xffffffff ;  /* 0xffffffff050d7836 */ /* 0x000fe20000000000 */
[----:B------:R-:W-:-:S02]  /*2150*/  WARPGROUP.DEPBAR.LE gsb0, 0x0 ;  /* 0x00008000000079c5 */ /* 0x000fc40000010000 */
[----:B------:R-:W-:-:S06]  /*2160*/  WARPGROUP.ARRIVE ;  /* 0x00000000000079c5 */ /* 0x000fcc0000000000 */
[----:B------:R-:W-:Y:S01]  /*2170*/  QGMMA.64x32x32.F32.E4M3.E4M3 R56, gdesc[UR8], RZ, !UPT, gsb0 ;  /* 0x00600000083879f3 */ /* 0x000fe2000c0008ff */
[----:B------:R-:W-:Y:S01]  /*2180*/  R2UR UR10, R2 ;  /* 0x00000000020a72ca */ /* 0x000fe200000e0000 */
[----:B------:R-:W-:Y:S01]  /*2190*/  UMOV UR9, 0x80000020 ;  /* 0x8000002000097882 */ /* 0x000fe20000000000 */
[----:B------:R-:W-:-:S11]  /*21a0*/  UIADD3 UR11, UR38, 0x82, URZ ;  /* 0x00000082260b7890 */ /* 0x000fd6000fffe03f */
[----:B------:R-:W-:Y:S02]  /*21b0*/  UIADD3 UR8, UR10, 0x2, URZ ;  /* 0x000000020a087890 */ /* 0x000fe4000fffe03f */
[----:B------:R-:W-:Y:S02]  /*21c0*/  UIADD3 UR20, UR10, 0x400, URZ ;  /* 0x000004000a147890 */ /* 0x000fe4000fffe03f */
[----:B------:R-:W-:-:S07]  /*21d0*/  UIADD3 UR24, UR10, 0x402, URZ ;  /* 0x000004020a187890 */ /* 0x000fce000fffe03f */
[----:B------:R-:W-:Y:S01]  /*21e0*/  UMOV UR28, UR24 ;  /* 0x00000018001c7c82 */ /* 0x000fe20008000000 */
[----:B------:R-:W-:Y:S01]  /*21f0*/  UMOV UR32, UR24 ;  /* 0x0000001800207c82 */ /* 0x000fe20008000000 */
[----:B------:R-:W-:Y:S01]  /*2200*/  UMOV UR44, UR24 ;  /* 0x00000018002c7c82 */ /* 0x000fe20008000000 */
        /* <DEDUP_REMOVED lines=11> */
[----:B------:R-:W-:Y:S01]  /*22c0*/  UMOV UR17, 0x80000020 ;  /* 0x8000002000117882 */ /* 0x000fe20000000000 */
[----:B------:R-:W-:Y:S02]  /*22d0*/  WARPGROUP.DEPBAR.LE gsb0, 0x0 ;  /* 0x00008000000079c5 */ /* 0x000fe40000010000 */
[----:B------:R-:W-:-:S06]  /*22e0*/  WARPGROUP.ARRIVE ;  /* 0x00000000000079c5 */ /* 0x000fcc0000000000 */
[----:B------:R-:W-:Y:S01]  /*22f0*/  QGMMA.64x32x32.F32.E4M3.E4M3 R88, gdesc[UR4], R88, gsb0 ;  /* 0x00600000045879f3 */ /* 0x000fe20008000858 */
[----:B------:R-:W-:Y:S01]  /*2300*/  UMOV UR4, UR8 ;  /* 0x0000000800047c82 */ /* 0x000fe20008000000 */
        /* <DEDUP_REMOVED lines=31> */
[----:B------:R-:W-:Y:S02]  /*2500*/  UIADD3 UR4, UR38, 0x300, URZ ;  /* 0x0000030026047890 */ /* 0x000fe4000fffe03f */
[----:B------:R-:W-:Y:S02]  /*2510*/  UIADD3 UR5, UR38, 0x380, URZ ;  /* 0x0000038026057890 */ /* 0x000fe4000fffe03f */
        /* <DEDUP_REMOVED lines=29> */
[----:B------:R-:W-:Y:S02]  /*26f0*/  UIADD3 UR14, UR38, 0x382, URZ ;  /* 0x00000382260e7890 */ /* 0x000fe4000fffe03f */
        /* <DEDUP_REMOVED lines=72> */
[----:B------:R-:W-:Y:S01]  /*2b80*/  UIADD3 UR6, UR38, 0x502, URZ ;  /* 0x0000050226067890 */ /* 0x000fe2000fffe03f */
[----:B------:R-:W-:Y:S01]  /*2b90*/  ULDC UR4, c[0x0][0x448] ;  /* 0x0001120000047ab9 */ /* 0x000fe20000000800 */
[----:B------:R-:W-:Y:S01]  /*2ba0*/  UMOV UR5, UR25 ;  /* 0x0000001900057c82 */ /* 0x000fe20008000000 */
[----:B------:R-:W-:Y:S01]  /*2bb0*/  UISETP.NE.AND UP0, UPT, UR4, 0x1, UPT ;  /* 0x000000010400788c */ /* 0x000fe2000bf05270 */
[----:B------:R-:W-:Y:S02]  /*2bc0*/  UMOV UR7, 0x80000020 ;  /* 0x8000002000077882 */ /* 0x000fe40000000000 */
[----:B------:R-:W-:-:S03]  /*2bd0*/  UMOV UR4, UR24 ;  /* 0x0000001800047c82 */ /* 0x000fc60008000000 */
[----:B------:R-:W-:Y:S02]  /*2be0*/  PLOP3.LUT P2, PT, PT, PT, UP0, 0x80, 0x0 ;  /* 0x000000000000781c */ /* 0x000fe40003f4f008 */
[----:B------:R-:W-:Y:S01]  /*2bf0*/  PLOP3.LUT P3, PT, PT, PT, UP0, 0x80, 0x0 ;  /* 0x000000000000781c */ /* 0x000fe20003f6f008 */
[----:B------:R-:W-:Y:S02]  /*2c00*/  WARPGROUP.DEPBAR.LE gsb0, 0x0 ;  /* 0x00008000000079c5 */ /* 0x000fe40000010000 */
[----:B------:R-:W-:-:S06]  /*2c10*/  WARPGROUP.ARRIVE ;  /* 0x00000000000079c5 */ /* 0x000fcc0000000000 */
[----:B------:R-:W-:Y:S01]  /*2c20*/  QGMMA.64x32x32.F32.E4M3.E4M3 R88, gdesc[UR4], R88, gsb0 ;  /* 0x00600000045879f3 */ /* 0x000fe20008000858 */
[----:B------:R-:W-:Y:S02]  /*2c30*/  @UP0 ULDC UR4, c[0x0][0x44c] ;  /* 0x0001130000040ab9 */ /* 0x000fe40000000800 */
[----:B------:R-:W-:Y:S01]  /*2c40*/  @P2 IMAD.HI.U32 R7, R8, UR4, RZ ;  /* 0x0000000408072c27 */ /* 0x000fe2000f8e00ff */
[----:B------:R-:W-:-:S04]  /*2c50*/  @UP0 ULDC UR4, c[0x0][0x450] ;  /* 0x0001140000040ab9 */ /* 0x000fc80000000800 */
[----:B------:R-:W-:Y:S01]  /*2c60*/  @P3 SHF.R.U32.HI R6, RZ, UR4, R7 ;  /* 0x00000004ff063c19 */ /* 0x000fe20008011607 */
[----:B------:R-:W-:Y:S01]  /*2c70*/  ULDC.64 UR4, c[0x0][0x9e0] ;  /* 0x0002780000047ab9 */ /* 0x000fe20000000a00 */
[----:B------:R-:W-:Y:S01]  /*2c80*/  IADD3 R7, R5, -UR61, R18 ;  /* 0x8000003d05077c10 */ /* 0x000fe2000fffe012 */
[----:B------:R-:W-:Y:S02]  /*2c90*/  UISETP.GE.AND UP1, UPT, UR5, 0x1, UPT ;  /* 0x000000010500788c */ /* 0x000fe4000bf26270 */
[----:B------:R-:W0:Y:S02]  /*2ca0*/  SHFL.IDX PT, R14, R6, RZ, 0x1c1f ;  /* 0x001c1fff060e7589 */ /* 0x000e2400000e0000 */
[C---:B------:R-:W-:Y:S02]  /*2cb0*/  VIADD R11, R7.reuse, UR4 ;  /* 0x00000004070b7c36 */ /* 0x040fe40008000000 */
[----:B------:R-:W-:Y:S01]  /*2cc0*/  PLOP3.LUT P2, PT, PT, PT, UP1, 0x40, 0x0 ;  /* 0x000000000000781c */ /* 0x000fe20003f4e818 */
[----:B------:R-:W-:-:S04]  /*2cd0*/  VIADD R7, R7, UR57 ;  /* 0x0000003907077c36 */ /* 0x000fc80008000000 */
[----:B0-----:R-:W-:Y:S01]  /*2ce0*/  IMAD.IADD R4, R7, 0x1, R14 ;  /* 0x0000000107047824 */ /* 0x001fe200078e020e */
        /* <DEDUP_REMOVED lines=13> */
[----:B------:R0:W-:Y:S02]  /*2dc0*/  @!P1 SYNCS.ARRIVE.TRANS64.RED.A1T0 RZ, [R0+URZ], RZ ;  /* 0x000000ff00ff99a7 */ /* 0x0001e4000810043f */
[----:B0-----:R-:W-:-:S04]  /*2dd0*/  IMAD R0, R23, -0xa0, R18 ;  /* 0xffffff6017007824 */ /* 0x001fc800078e0212 */
[----:B------:R-:W-:-:S04]  /*2de0*/  VIADD R0, R0, 0xa0 ;  /* 0x000000a000007836 */ /* 0x000fc80000000000 */
[----:B------:R-:W-:-:S05]  /*2df0*/  IMAD R10, R9, -0x2, R0 ;  /* 0xfffffffe090a7824 */ /* 0x000fca00078e0200 */
[----:B------:R-:W-:Y:S01]  /*2e00*/  VIADDMNMX R0, R14, R11, R10, PT ;  /* 0x0000000b0e007246 */ /* 0x000fe2000380010a */
[----:B------:R-:W-:Y:S06]  /*2e10*/  @P2 BRA `(.L_x_883) ;  /* 0x0000000000542947 */ /* 0x000fec0003800000 */
[----:B------:R-:W-:Y:S01]  /*2e20*/  IADD3 R5, R18, -UR61, R14 ;  /* 0x8000003d12057c10 */ /* 0x000fe2000fffe00e */
[----:B------:R-:W-:Y:S03]  /*2e30*/  BSSY B0, `(.L_x_884) ;  /* 0x0000010000007945 */ /* 0x000fe60003800000 */
[----:B------:R-:W-:-:S13]  /*2e40*/  ISETP.GT.AND P2, PT, R5, -0x1, PT ;  /* 0xffffffff0500780c */ /* 0x000fda0003f44270 */
[----:B------:R-:W-:Y:S05]  /*2e50*/  @P2 BRA `(.L_x_885) ;  /* 0x0000000000202947 */ /* 0x000fea0003800000 */
[----:B------:R-:W-:Y:S01]  /*2e60*/  UISETP.NE.AND UP2, UPT, UR5, 0x1, UPT ;  /* 0x000000010500788c */ /* 0x000fe2000bf45270 */
[----:B------:R-:W-:-:S05]  /*2e70*/  LOP3.LUT R5, RZ, R5, RZ, 0x33, !PT ;  /* 0x00000005ff057212 */ /* 0x000fca00078e33ff */
[----:B------:R-:W-:-:S05]  /*2e80*/  PLOP3.LUT P2, PT, PT, PT, UP2, 0x80, 0x0 ;  /* 0x000000000000781c */ /* 0x000fca0003f4f028 */
[----:B------:R-:W-:-:S08]  /*2e90*/  @UP2 ULDC.64 UR6, c[0x0][0x9e8] ;  /* 0x00027a0000062ab9 */ /* 0x000fd00000000a00 */
[----:B------:R-:W-:-:S05]  /*2ea0*/  @P2 IMAD.HI.U32 R14, R5, UR6, RZ ;  /* 0x00000006050e2c27 */ /* 0x000fca000f8e00ff */
[----:B------:R-:W-:-:S04]  /*2eb0*/  @P2 SHF.R.U32.HI R5, RZ, UR7, R14 ;  /* 0x00000007ff052c19 */ /* 0x000fc8000801160e */
[----:B------:R-:W-:Y:S01]  /*2ec0*/  LOP3.LUT R5, RZ, R5, RZ, 0x33, !PT ;  /* 0x00000005ff057212 */ /* 0x000fe200078e33ff */
[----:B------:R-:W-:Y:S06]  /*2ed0*/  BRA `(.L_x_886) ;  /* 0x0000000000147947 */ /* 0x000fec0003800000 */
.L_x_885:
[----:B------:R-:W-:-:S06]  /*2ee0*/  UISETP.NE.AND UP2, UPT, UR5, 0x1, UPT ;  /* 0x000000010500788c */ /* 0x000fcc000bf45270 */
[----:B------:R-:W-:-:S05]  /*2ef0*/  PLOP3.LUT P2, PT, PT, PT, UP2, 0x80, 0x0 ;  /* 0x000000000000781c */ /* 0x000fca0003f4f028 */
[----:B------:R-:W-:-:S08]  /*2f00*/  @UP2 ULDC.64 UR6, c[0x0][0x9e8] ;  /* 0x00027a0000062ab9 */ /* 0x000fd00000000a00 */
[----:B------:R-:W-:-:S05]  /*2f10*/  @P2 IMAD.HI.U32 R14, R5, UR6, RZ ;  /* 0x00000006050e2c27 */ /* 0x000fca000f8e00ff */
[----:B------:R-:W-:-:S07]  /*2f20*/  @P2 SHF.R.U32.HI R5, RZ, UR7, R14 ;  /* 0x00000007ff052c19 */ /* 0x000fce000801160e */
.L_x_886:
[----:B------:R-:W-:Y:S05]  /*2f30*/  BSYNC B0 ;  /* 0x0000000000007941 */ /* 0x000fea0003800000 */
.L_x_884:
[----:B------:R-:W-:-:S05]  /*2f40*/  IMAD R5, R5, UR5, R13 ;  /* 0x0000000505057c24 */ /* 0x000fca000f8e020d */
[----:B------:R-:W-:Y:S02]  /*2f50*/  VIMNMX R4, R4, R5, !PT ;  /* 0x0000000504047248 */ /* 0x000fe40007fe0100 */
[----:B------:R-:W-:-:S07]  /*2f60*/  VIADDMNMX R0, R5, UR5, R0, PT ;  /* 0x0000000505007c46 */ /* 0x000fce000b800100 */
.L_x_883:
[C---:B------:R-:W-:Y:S02]  /*2f70*/  ISETP.GE.AND P2, PT, R12.reuse, 0x2, PT ;  /* 0x000000020c00780c */ /* 0x040fe40003f46270 */
[----:B------:R-:W-:Y:S02]  /*2f80*/  ISETP.GE.AND P4, PT, R12, 0xa, PT ;  /* 0x0000000a0c00780c */ /* 0x000fe40003f86270 */
[----:B------:R-:W-:Y:S02]  /*2f90*/  P2R R20, PR, RZ, 0x4 ;  /* 0x00000004ff147803 */ /* 0x000fe40000000000 */
[----:B------:R-:W-:Y:S02]  /*2fa0*/  ISETP.GT.AND P2, PT, R4, 0x1, !P2 ;  /* 0x000000010400780c */ /* 0x000fe40005744270 */
[----:B------:R-:W-:Y:S02]  /*2fb0*/  ISETP.GE.AND P3, PT, R12, 0x9, PT ;  /* 0x000000090c00780c */ /* 0x000fe40003f66270 */
[----:B------:R-:W-:-:S02]  /*2fc0*/  ISETP.LT.OR P2, PT, R0, 0x2, P2 ;  /* 0x000000020000780c */ /* 0x000fc40001741670 */
[----:B------:R-:W-:Y:S02]  /*2fd0*/  P2R R21, PR, RZ, 0x8 ;  /* 0x00000008ff157803 */ /* 0x000fe40000000000 */
[----:B------:R-:W-:Y:S02]  /*2fe0*/  FSEL R89, R89, -INF , !P2 ;  /* 0xff80000059597808 */ /* 0x000fe40005000000 */
[----:B------:R-:W-:Y:S02]  /*2ff0*/  ISETP.GT.AND P2, PT, R4, 0x9, !P4 ;  /* 0x000000090400780c */ /* 0x000fe40006744270 */
[----:B------:R-:W-:Y:S02]  /*3000*/  P2R R104, PR, RZ, 0x10 ;  /* 0x00000010ff687803 */ /* 0x000fe40000000000 */
[----:B------:R-:W-:Y:S02]  /*3010*/  ISETP.LT.OR P2, PT, R0, 0xa, P2 ;  /* 0x0000000a0000780c */ /* 0x000fe40001741670 */
[----:B------:R-:W-:-:S02]  /*3020*/  ISETP.GT.AND P3, PT, R4, 0x8, !P3 ;  /* 0x000000080400780c */ /* 0x000fc40005f64270 */
[----:B------:R-:W-:Y:S02]  /*3030*/  ISETP.GE.AND P4, PT, R12, 0x11, PT ;  /* 0x000000110c00780c */ /* 0x000fe40003f86270 */
[----:B------:R-:W-:Y:S02]  /*3040*/  FSEL R93, R93, -INF , !P2 ;  /* 0xff8000005d5d7808 */ /* 0x000fe40005000000 */
[----:B------:R-:W-:Y:S02]  /*3050*/  ISETP.LT.OR P3, PT, R0, 0x9, P3 ;  /* 0x000000090000780c */ /* 0x000fe40001f61670 */
[----:B------:R-:W-:Y:S02]  /*3060*/  ISETP.GT.AND P2, PT, R4, 0x10, !P4 ;  /* 0x000000100400780c */ /* 0x000fe40006744270 */
[----:B------:R-:W-:Y:S02]  /*3070*/  FSEL R92, R92, -INF , !P3 ;  /* 0xff8000005c5c7808 */ /* 0x000fe40005800000 */
[----:B------:R-:W-:-:S02]  /*3080*/  ISETP.LT.OR P2, PT, R0, 0x11, P2 ;  /* 0x000000110000780c */ /* 0x000fc40001741670 */
[----:B------:R-:W-:Y:S02]  /*3090*/  ISETP.GE.AND P3, PT, R12, 0x12, PT ;  /* 0x000000120c00780c */ /* 0x000fe40003f66270 */
[----:B------:R-:W-:Y:S02]  /*30a0*/  FSEL R96, R96, -INF , !P2 ;  /* 0xff80000060607808 */ /* 0x000fe40005000000 */
[----:B------:R-:W-:Y:S02]  /*30b0*/  ISETP.GT.AND P2, PT, R4, 0x11, !P3 ;  /* 0x000000110400780c */ /* 0x000fe40005f44270 */
[----:B------:R-:W-:Y:S02]  /*30c0*/  P2R R106, PR, RZ, 0x8 ;  /* 0x00000008ff6a7803 */ /* 0x000fe40000000000 */
[----:B------:R-:W-:Y:S02]  /*30d0*/  ISETP.LT.OR P2, PT, R0, 0x12, P2 ;  /* 0x000000120000780c */ /* 0x000fe40001741670 */
[----:B------:R-:W-:-:S02]  /*30e0*/  ISETP.GE.AND P3, PT, R12, 0x19, PT ;  /* 0x000000190c00780c */ /* 0x000fc40003f66270 */
[----:B------:R-:W-:Y:S02]  /*30f0*/  FSEL R97, R97, -INF , !P2 ;  /* 0xff80000061617808 */ /* 0x000fe40005000000 */
[----:B------:R-:W-:Y:S02]  /*3100*/  ISETP.GT.AND P2, PT, R4, 0x18, !P3 ;  /* 0x000000180400780c */ /* 0x000fe40005f44270 */
[----:B------:R-:W-:Y:S02]  /*3110*/  P2R R107, PR, RZ, 0x8 ;  /* 0x00000008ff6b7803 */ /* 0x000fe40000000000 */
[----:B------:R-:W-:Y:S02]  /*3120*/  ISETP.LT.OR P2, PT, R0, 0x19, P2 ;  /* 0x000000190000780c */ /* 0x000fe40001741670 */
[----:B------:R-:W-:Y:S02]  /*3130*/  ISETP.GE.AND P3, PT, R12, 0x1a, PT ;  /* 0x0000001a0c00780c */ /* 0x000fe40003f66270 */
[----:B------:R-:W-:-:S02]  /*3140*/  FSEL R100, R100, -INF , !P2 ;  /* 0xff80000064647808 */ /* 0x000fc40005000000 */
[----:B------:R-:W-:Y:S02]  /*3150*/  ISETP.GT.AND P2, PT, R4, 0x19, !P3 ;  /* 0x000000190400780c */ /* 0x000fe40005f44270 */
[----:B------:R-:W-:Y:S02]  /*3160*/  P2R R108, PR, RZ, 0x8 ;  /* 0x00000008ff6c7803 */ /* 0x000fe40000000000 */
[----:B------:R-:W-:Y:S02]  /*3170*/  ISETP.LT.OR P2, PT, R0, 0x1a, P2 ;  /* 0x0000001a0000780c */ /* 0x000fe40001741670 */
[----:B------:R-:W-:Y:S02]  /*3180*/  P2R R105, PR, RZ, 0x10 ;  /* 0x00000010ff697803 */ /* 0x000fe40000000000 */
[----:B------:R-:W-:Y:S02]  /*3190*/  FSEL R101, R101, -INF , !P2 ;  /* 0xff80000065657808 */ /* 0x000fe40005000000 */
[----:B------:R-:W-:-:S02]  /*31a0*/  ISETP.GE.AND P2, PT, R12, 0x21, PT ;  /* 0x000000210c00780c */ /* 0x000fc40003f46270 */
[----:B------:R-:W-:Y:S02]  /*31b0*/  ISETP.GE.AND P4, PT, R12, 0x22, PT ;  /* 0x000000220c00780c */ /* 0x000fe40003f86270 */
[----:B------:R-:W-:Y:S02]  /*31c0*/  ISETP.GT.AND P3, PT, R4, 0x20, !P2 ;  /* 0x000000200400780c */ /* 0x000fe40005764270 */
[----:B------:R-:W-:Y:S02]  /*31d0*/  P2R R109, PR, RZ, 0x10 ;  /* 0x00000010ff6d7803 */ /* 0x000fe40000000000 */
[----:B------:R-:W-:-:S04]  /*31e0*/  ISETP.LT.OR P3, PT, R0, 0x21, P3 ;  /* 0x000000210000780c */ /* 0x000fc80001f61670 */
[----:B------:R-:W-:Y:S02]  /*31f0*/  FSEL R72, R72, -INF , !P3 ;  /* 0xff80000048487808 */ /* 0x000fe40005800000 */
[----:B------:R-:W-:Y:S02]  /*3200*/  ISETP.GT.AND P3, PT, R4, 0x21, !P4 ;  /* 0x000000210400780c */ /* 0x000fe40006764270 */
[----:B------:R-:W-:Y:S02]  /*3210*/  ISETP.GE.AND P4, PT, R12, 0x29, PT ;  /* 0x000000290c00780c */ /* 0x000fe40003f86270 */
[----:B------:R-:W-:Y:S02]  /*3220*/  ISETP.LT.OR P3, PT, R0, 0x22, P3 ;  /* 0x000000220000780c */ /* 0x000fe40001f61670 */
[----:B------:R-:W-:Y:S02]  /*3230*/  P2R R110, PR, RZ, 0x10 ;  /* 0x00000010ff6e7803 */ /* 0x000fe40000000000 */
[----:B------:R-:W-:-:S02]  /*3240*/  FSEL R73, R73, -INF , !P3 ;  /* 0xff80000049497808 */ /* 0x000fc40005800000 */
[----:B------:R-:W-:Y:S02]  /*3250*/  ISETP.GT.AND P3, PT, R4, 0x28, !P4 ;  /* 0x000000280400780c */ /* 0x000fe40006764270 */
[----:B------:R-:W-:Y:S02]  /*3260*/  ISETP.GE.AND P4, PT, R12, 0x2a, PT ;  /* 0x0000002a0c00780c */ /* 0x000fe40003f86270 */
[----:B------:R-:W-:Y:S02]  /*3270*/  ISETP.LT.OR P3, PT, R0, 0x29, P3 ;  /* 0x000000290000780c */ /* 0x000fe40001f61670 */
[----:B------:R-:W-:Y:S02]  /*3280*/  P2R R111, PR, RZ, 0x10 ;  /* 0x00000010ff6f7803 */ /* 0x000fe40000000000 */
[----:B------:R-:W-:Y:S02]  /*3290*/  FSEL R76, R76, -INF , !P3 ;  /* 0xff8000004c4c7808 */ /* 0x000fe40005800000 */
[----:B------:R-:W-:-:S02]  /*32a0*/  ISETP.GT.AND P3, PT, R4, 0x29, !P4 ;  /* 0x000000290400780c */ /* 0x000fc40006764270 */
[----:B------:R-:W-:Y:S02]  /*32b0*/  ISETP.GE.AND P4, PT, R12, 0x31, PT ;  /* 0x000000310c00780c */ /* 0x000fe40003f86270 */
[----:B------:R-:W-:Y:S02]  /*32c0*/  ISETP.LT.OR P3, PT, R0, 0x2a, P3 ;  /* 0x0000002a0000780c */ /* 0x000fe40001f61670 */
[----:B------:R-:W-:Y:S02]  /*32d0*/  P2R R112, PR, RZ, 0x10 ;  /* 0x00000010ff707803 */ /* 0x000fe40000000000 */
[----:B------:R-:W-:Y:S02]  /*32e0*/  FSEL R77, R77, -INF , !P3 ;  /* 0xff8000004d4d7808 */ /* 0x000fe40005800000 */
[----:B------:R-:W-:Y:S02]  /*32f0*/  ISETP.GT.AND P3, PT, R4, 0x30, !P4 ;  /* 0x000000300400780c */ /* 0x000fe40006764270 */
[----:B------:R-:W-:-:S02]  /*3300*/  ISETP.GE.AND P4, PT, R12, 0x32, PT ;  /* 0x000000320c00780c */ /* 0x000fc40003f86270 */
[----:B------:R-:W-:Y:S02]  /*3310*/  ISETP.LT.OR P3, PT, R0, 0x31, P3 ;  /* 0x000000310000780c */ /* 0x000fe40001f61670 */
[----:B------:R-:W-:Y:S02]  /*3320*/  P2R R113, PR, RZ, 0x10 ;  /* 0x00000010ff717803 */ /* 0x000fe40000000000 */
[----:B------:R-:W-:Y:S02]  /*3330*/  FSEL R80, R80, -INF , !P3 ;  /* 0xff80000050507808 */ /* 0x000fe40005800000 */
[----:B------:R-:W-:Y:S02]  /*3340*/  ISETP.GT.AND P3, PT, R4, 0x31, !P4 ;  /* 0x000000310400780c */ /* 0x000fe40006764270 */
[----:B------:R-:W-:Y:S02]  /*3350*/  ISETP.GE.AND P4, PT, R12, 0x39, PT ;  /* 0x000000390c00780c */ /* 0x000fe40003f86270 */
[----:B------:R-:W-:-:S02]  /*3360*/  ISETP.LT.OR P3, PT, R0, 0x32, P3 ;  /* 0x000000320000780c */ /* 0x000fc40001f61670 */
[----:B------:R-:W-:Y:S02]  /*3370*/  P2R R114, PR, RZ, 0x10 ;  /* 0x00000010ff727803 */ /* 0x000fe40000000000 */
[----:B------:R-:W-:Y:S02]  /*3380*/  FSEL R81, R81, -INF , !P3 ;  /* 0xff80000051517808 */ /* 0x000fe40005800000 */
[----:B------:R-:W-:Y:S02]  /*3390*/  ISETP.GT.AND P3, PT, R4, 0x38, !P4 ;  /* 0x000000380400780c */ /* 0x000fe40006764270 */
[----:B------:R-:W-:Y:S02]  /*33a0*/  ISETP.GE.AND P4, PT, R12, 0x3a, PT ;  /* 0x0000003a0c00780c */ /* 0x000fe40003f86270 */
[----:B------:R-:W-:Y:S02]  /*33b0*/  ISETP.LT.OR P3, PT, R0, 0x39, P3 ;  /* 0x000000390000780c */ /* 0x000fe40001f61670 */
[----:B------:R-:W-:-:S02]  /*33c0*/  P2R R115, PR, RZ, 0x10 ;  /* 0x00000010ff737803 */ /* 0x000fc40000000000 */
        /* <DEDUP_REMOVED lines=101> */
[----:B------:R-:W-:-:S04]  /*3a20*/  ISETP.GT.AND P3, PT, R4, 0x89, !P4 ;  /* 0x000000890400780c */ /* 0x000fc80006764270 */
[----:B------:R-:W-:-:S04]  /*3a30*/  ISETP.LT.OR P3, PT, R0, 0x8a, P3 ;  /* 0x0000008a0000780c */ /* 0x000fc80001f61670 */
[----:B------:R-:W-:Y:S02]  /*3a40*/  FSEL R29, R29, -INF , !P3 ;  /* 0xff8000001d1d7808 */ /* 0x000fe40005800000 */
[----:B------:R-:W-:-:S04]  /*3a50*/  ISETP.GE.AND P3, PT, R12, 0x91, PT ;  /* 0x000000910c00780c */ /* 0x000fc80003f66270 */
        /* <DEDUP_REMOVED lines=12> */
[----:B------:R-:W-:Y:S02]  /*3b20*/  P2R R14, PR, RZ, 0x40 ;  /* 0x00000040ff0e7803 */ /* 0x000fe40000000000 */
[----:B------:R-:W-:-:S04]  /*3b30*/  ISETP.GT.AND P6, PT, R4, RZ, !P6 ;  /* 0x000000ff0400720c */ /* 0x000fc800077c4270 */
[----:B------:R-:W-:-:S04]  /*3b40*/  ISETP.LT.OR P6, PT, R0, 0x1, P6 ;  /* 0x000000010000780c */ /* 0x000fc800037c1670 */
[----:B------:R-:W-:Y:S02]  /*3b50*/  FSEL R15, R88, -INF , !P6 ;  /* 0xff800000580f7808 */ /* 0x000fe40007000000 */
[----:B------:R-:W-:-:S04]  /*3b60*/  ISETP.GE.AND P6, PT, R12, 0x9a, PT ;  /* 0x0000009a0c00780c */ /* 0x000fc80003fc6270 */
[----:B------:R-:W-:Y:S02]  /*3b70*/  P2R R12, PR, RZ, 0x40 ;  /* 0x00000040ff0c7803 */ /* 0x000fe40000000000 */
[----:B------:R-:W-:Y:S02]  /*3b80*/  ISETP.GT.AND P6, PT, R4, 0x99, !P6 ;  /* 0x000000990400780c */ /* 0x000fe400077c4270 */
[----:B------:R-:W0:Y:S02]  /*3b90*/  SHFL.IDX PT, R4, R6, 0x1, 0x1c1f ;  /* 0x003c1f0006047f89 */ /* 0x000e2400000e0000 */
[----:B------:R-:W-:-:S04]  /*3ba0*/  ISETP.LT.OR P6, PT, R0, 0x9a, P6 ;  /* 0x0000009a0000780c */ /* 0x000fc800037c1670 */
[----:B------:R-:W-:Y:S02]  /*3bb0*/  FSEL R37, R37, -INF , !P6 ;  /* 0xff80000025257808 */ /* 0x000fe40007000000 */
[----:B------:R-:W-:Y:S02]  /*3bc0*/  PLOP3.LUT P6, PT, PT, PT, UP1, 0x40, 0x0 ;  /* 0x000000000000781c */ /* 0x000fe40003fce818 */
[----:B0-----:R-:W-:Y:S01]  /*3bd0*/  VIADDMNMX R0, R4, R11, R10, PT ;  /* 0x0000000b04007246 */ /* 0x001fe2000380010a */
[----:B------:R-:W-:-:S10]  /*3be0*/  IMAD.IADD R5, R7, 0x1, R4 ;  /* 0x0000000107057824 */ /* 0x000fd400078e0204 */
[----:B------:R-:W-:Y:S05]  /*3bf0*/  @P6 BRA `(.L_x_887) ;  /* 0x00000000005c6947 */ /* 0x000fea0003800000 */
        /* <DEDUP_REMOVED lines=8> */
[----:B------:R-:W-:Y:S01]  /*3c80*/  @P6 IMAD.HI.U32 R6, R4, UR6, RZ ;  /* 0x0000000604066c27 */ /* 0x000fe2000f8e00ff */
[----:B------:R-:W-:-:S13]  /*3c90*/  PLOP3.LUT P6, PT, PT, PT, UP2, 0x80, 0x0 ;  /* 0x000000000000781c */ /* 0x000fda0003fcf028 */
[----:B------:R-:W-:-:S04]  /*3ca0*/  @P6 SHF.R.U32.HI R4, RZ, UR7, R6 ;  /* 0x00000007ff046c19 */ /* 0x000fc80008011606 */
[----:B------:R-:W-:Y:S01]  /*3cb0*/  LOP3.LUT R4, RZ, R4, RZ, 0x33, !PT ;  /* 0x00000004ff047212 */ /* 0x000fe200078e33ff */
[----:B------:R-:W-:Y:S06]  /*3cc0*/  BRA `(.L_x_890) ;  /* 0x0000000000187947 */ /* 0x000fec0003800000 */
.L_x_889:
[----:B------:R-:W-:-:S06]  /*3cd0*/  UISETP.NE.AND UP2, UPT, UR5, 0x1, UPT ;  /* 0x000000010500788c */ /* 0x000fcc000bf45270 */
[----:B------:R-:W-:-:S05]  /*3ce0*/  PLOP3.LUT P6, PT, PT, PT, UP2, 0x80, 0x0 ;  /* 0x000000000000781c */ /* 0x000fca0003fcf028 */
[----:B------:R-:W-:-:S08]  /*3cf0*/  @UP2 ULDC.64 UR6, c[0x0][0x9e8] ;  /* 0x00027a0000062ab9 */ /* 0x000fd00000000a00 */
[----:B------:R-:W-:Y:S01]  /*3d00*/  @P6 IMAD.HI.U32 R6, R4, UR6, RZ ;  /* 0x0000000604066c27 */ /* 0x000fe2000f8e00ff */
[----:B------:R-:W-:-:S13]  /*3d10*/  PLOP3.LUT P6, PT, PT, PT, UP2, 0x80, 0x0 ;  /* 0x000000000000781c */ /* 0x000fda0003fcf028 */
[----:B------:R-:W-:-:S07]  /*3d20*/  @P6 SHF.R.U32.HI R4, RZ, UR7, R6 ;  /* 0x00000007ff046c19 */ /* 0x000fce0008011606 */
.L_x_890:
[----:B------:R-:W-:Y:S05]  /*3d30*/  BSYNC B0 ;  /* 0x0000000000007941 */ /* 0x000fea0003800000 */
.L_x_888:
[----:B------:R-:W-:-:S05]  /*3d40*/  IMAD R4, R4, UR5, R13 ;  /* 0x0000000504047c24 */ /* 0x000fca000f8e020d */
[----:B------:R-:W-:Y:S02]  /*3d50*/  VIMNMX R5, R5, R4, !PT ;  /* 0x0000000405057248 */ /* 0x000fe40007fe0100 */
[----:B------:R-:W-:-:S07]  /*3d60*/  VIADDMNMX R0, R4, UR5, R0, PT ;  /* 0x0000000504007c46 */ /* 0x000fce000b800100 */
.L_x_887:
[----:B------:R-:W-:Y:S01]  /*3d70*/  ISETP.GT.AND P2, PT, R5, 0x20, !P2 ;  /* 0x000000200500780c */ /* 0x000fe20005744270 */
[----:B------:R-:W-:Y:S01]  /*3d80*/  IMAD.U32 R11, RZ, RZ, UR36 ;  /* 0x00000024ff0b7e24 */ /* 0x000fe2000f8e00ff */
[----:B------:R-:W-:Y:S01]  /*3d90*/  ISETP.NE.AND P6, PT, R119, RZ, PT ;  /* 0x000000ff7700720c */ /* 0x000fe20003fc5270 */
[----:B------:R-:W-:Y:S01]  /*3da0*/  @UP0 ULDC UR6, c[0x0][0x44c] ;  /* 0x0001130000060ab9 */ /* 0x000fe20000000800 */
[----:B------:R-:W-:Y:S01]  /*3db0*/  ISETP.LT.OR P2, PT, R0, 0x21, P2 ;  /* 0x000000210000780c */ /* 0x000fe20001741670 */
[----:B------:R-:W-:Y:S01]  /*3dc0*/  UIMAD.WIDE.U32 UR6, UR40, UR6, URZ ;  /* 0x00000006280672a5 */ /* 0x000fe2000f8e003f */
[----:B------:R-:W-:Y:S01]  /*3dd0*/  FMNMX.FTZ R7, R15, R89, !PT ;  /* 0x000000590f077209 */ /* 0x000fe20007810000 */
[----:B------:R-:W-:Y:S01]  /*3de0*/  @UP0 ULDC UR11, c[0x0][0x450] ;  /* 0x00011400000b0ab9 */ /* 0x000fe20000000800 */
[----:B------:R-:W-:Y:S01]  /*3df0*/  FSEL R74, R74, -INF , !P2 ;  /* 0xff8000004a4a7808 */ /* 0x000fe20005000000 */
[----:B------:R-:W-:Y:S01]  /*3e00*/  @UP0 USHF.R.U32.HI UR40, URZ, UR11, UR7 ;  /* 0x0000000b3f280299 */ /* 0x000fe20008011607 */
[----:B------:R-:W-:-:S02]  /*3e10*/  ISETP.NE.AND P2, PT, R109, RZ, PT ;  /* 0x000000ff6d00720c */ /* 0x000fc40003f45270 */
[----:B------:R-:W-:Y:S02]  /*3e20*/  FMNMX.FTZ R4, R92, R7, !PT ;  /* 0x000000075c047209 */ /* 0x000fe40007810000 */
[----:B------:R-:W-:Y:S02]  /*3e30*/  ISETP.GT.AND P2, PT, R5, 0x21, !P2 ;  /* 0x000000210500780c */ /* 0x000fe40005744270 */
[----:B------:R-:W-:Y:S02]  /*3e40*/  FMNMX.FTZ R7, R93, R4, !PT ;  /* 0x000000045d077209 */ /* 0x000fe40007810000 */
[----:B------:R-:W-:Y:S02]  /*3e50*/  ISETP.LT.OR P2, PT, R0, 0x22, P2 ;  /* 0x000000220000780c */ /* 0x000fe40001741670 */
[----:B------:R-:W-:Y:S02]  /*3e60*/  FMNMX.FTZ R4, R96, R7, !PT ;  /* 0x0000000760047209 */ /* 0x000fe40007810000 */
[----:B------:R-:W-:-:S02]  /*3e70*/  FSEL R75, R75, -INF , !P2 ;  /* 0xff8000004b4b7808 */ /* 0x000fc40005000000 */
[----:B------:R-:W-:Y:S02]  /*3e80*/  ISETP.NE.AND P2, PT, R110, RZ, PT ;  /* 0x000000ff6e00720c */ /* 0x000fe40003f45270 */
[----:B------:R-:W-:Y:S02]  /*3e90*/  FMNMX.FTZ R7, R97, R4, !PT ;  /* 0x0000000461077209 */ /* 0x000fe40007810000 */
[----:B------:R-:W-:Y:S02]  /*3ea0*/  ISETP.GT.AND P2, PT, R5, 0x28, !P2 ;  /* 0x000000280500780c */ /* 0x000fe40005744270 */
[----:B------:R-:W-:Y:S02]  /*3eb0*/  FMNMX.FTZ R4, R100, R7, !PT ;  /* 0x0000000764047209 */ /* 0x000fe40007810000 */
[----:B------:R-:W-:Y:S02]  /*3ec0*/  ISETP.LT.OR P2, PT, R0, 0x29, P2 ;  /* 0x000000290000780c */ /* 0x000fe40001741670 */
[----:B------:R-:W-:-:S02]  /*3ed0*/  FMNMX.FTZ R7, R101, R4, !PT ;  /* 0x0000000465077209 */ /* 0x000fc40007810000 */
[----:B------:R-:W-:Y:S02]  /*3ee0*/  FSEL R78, R78, -INF , !P2 ;  /* 0xff8000004e4e7808 */ /* 0x000fe40005000000 */
[----:B------:R-:W-:Y:S02]  /*3ef0*/  ISETP.NE.AND P2, PT, R111, RZ, PT ;  /* 0x000000ff6f00720c */ /* 0x000fe40003f45270 */
[----:B------:R-:W-:Y:S02]  /*3f00*/  FMNMX.FTZ R4, R72, R7, !PT ;  /* 0x0000000748047209 */ /* 0x000fe40007810000 */
[----:B------:R-:W-:Y:S02]  /*3f10*/  ISETP.GT.AND P2, PT, R5, 0x29, !P2 ;  /* 0x000000290500780c */ /* 0x000fe40005744270 */
[----:B------:R-:W-:Y:S02]  /*3f20*/  FMNMX.FTZ R7, R73, R4, !PT ;  /* 0x0000000449077209 */ /* 0x000fe40007810000 */
[----:B------:R-:W-:-:S02]  /*3f30*/  ISETP.LT.OR P2, PT, R0, 0x2a, P2 ;  /* 0x0000002a0000780c */ /* 0x000fc40001741670 */
[----:B------:R-:W-:Y:S02]  /*3f40*/  FMNMX.FTZ R4, R76, R7, !PT ;  /* 0x000000074c047209 */ /* 0x000fe40007810000 */
[----:B------:R-:W-:Y:S02]  /*3f50*/  FSEL R79, R79, -INF , !P2 ;  /* 0xff8000004f4f7808 */ /* 0x000fe40005000000 */
[----:B------:R-:W-:Y:S02]  /*3f60*/  ISETP.NE.AND P2, PT, R112, RZ, PT ;  /* 0x000000ff7000720c */ /* 0x000fe40003f45270 */
[----:B------:R-:W-:Y:S02]  /*3f70*/  FMNMX.FTZ R7, R77, R4, !PT ;  /* 0x000000044d077209 */ /* 0x000fe40007810000 */
[----:B------:R-:W-:Y:S02]  /*3f80*/  ISETP.GT.AND P2, PT, R5, 0x30, !P2 ;  /* 0x000000300500780c */ /* 0x000fe40005744270 */
[----:B------:R-:W-:-:S02]  /*3f90*/  FMNMX.FTZ R4, R80, R7, !PT ;  /* 0x0000000750047209 */ /* 0x000fc40007810000 */
[----:B------:R-:W-:Y:S02]  /*3fa0*/  ISETP.LT.OR P2, PT, R0, 0x31, P2 ;  /* 0x000000310000780c */ /* 0x000fe40001741670 */
[----:B------:R-:W-:Y:S02]  /*3fb0*/  FMNMX.FTZ R7, R81, R4, !PT ;  /* 0x0000000451077209 */ /* 0x000fe40007810000 */
[----:B------:R-:W-:Y:S02]  /*3fc0*/  FSEL R82, R82, -INF , !P2 ;  /* 0xff80000052527808 */ /* 0x000fe40005000000 */
[----:B------:R-:W-:Y:S02]  /*3fd0*/  ISETP.NE.AND P2, PT, R113, RZ, PT ;  /* 0x000000ff7100720c */ /* 0x000fe40003f45270 */
[----:B------:R-:W-:Y:S02]  /*3fe0*/  FMNMX.FTZ R4, R84, R7, !PT ;  /* 0x0000000754047209 */ /* 0x000fe40007810000 */
[----:B------:R-:W-:-:S02]  /*3ff0*/  ISETP.GT.AND P2, PT, R5, 0x31, !P2 ;  /* 0x000000310500780c */ /* 0x000fc40005744270 */
[----:B------:R-:W-:Y:S02]  /*4000*/  FMNMX.FTZ R7, R85, R4, !PT ;  /* 0x0000000455077209 */ /* 0x000fe40007810000 */
[----:B------:R-:W-:Y:S02]  /*4010*/  ISETP.LT.OR P2, PT, R0, 0x32, P2 ;  /* 0x000000320000780c */ /* 0x000fe40001741670 */
[----:B------:R-:W-:Y:S02]  /*4020*/  FMNMX.FTZ R4, R56, R7, !PT ;  /* 0x0000000738047209 */ /* 0x000fe40007810000 */
[----:B------:R-:W-:Y:S02]  /*4030*/  FSEL R83, R83, -INF , !P2 ;  /* 0xff80000053537808 */ /* 0x000fe40005000000 */
[----:B------:R-:W-:Y:S02]  /*4040*/  ISETP.NE.AND P2, PT, R114, RZ, PT ;  /* 0x000000ff7200720c */ /* 0x000fe40003f45270 */
[----:B------:R-:W-:-:S02]  /*4050*/  FMNMX.FTZ R7, R57, R4, !PT ;  /* 0x0000000439077209 */ /* 0x000fc40007810000 */
[----:B------:R-:W-:Y:S02]  /*4060*/  ISETP.GT.AND P2, PT, R5, 0x38, !P2 ;  /* 0x000000380500780c */ /* 0x000fe40005744270 */
[----:B------:R-:W-:Y:S02]  /*4070*/  FMNMX.FTZ R4, R60, R7, !PT ;  /* 0x000000073c047209 */ /* 0x000fe40007810000 */
[----:B------:R-:W-:Y:S02]  /*4080*/  ISETP.LT.OR P2, PT, R0, 0x39, P2 ;  /* 0x000000390000780c */ /* 0x000fe40001741670 */
[----:B------:R-:W-:Y:S02]  /*4090*/  FMNMX.FTZ R7, R61, R4, !PT ;  /* 0x000000043d077209 */ /* 0x000fe40007810000 */
[----:B------:R-:W-:Y:S02]  /*40a0*/  FSEL R86, R86, -INF , !P2 ;  /* 0xff80000056567808 */ /* 0x000fe40005000000 */
        /* <DEDUP_REMOVED lines=28> */
[----:B------:R-:W-:Y:S02]  /*4270*/  ISETP.GT.AND P2, PT, R5, 0x49, !P6 ;  /* 0x000000490500780c */ /* 0x000fe40007744270 */
[----:B------:R-:W-:Y:S02]  /*4280*/  ISETP.NE.AND P6, PT, R130, RZ, PT ;  /* 0x000000ff8200720c */ /* 0x000fe40003fc5270 */
        /* <DEDUP_REMOVED lines=19> */
[C---:B------:R-:W-:Y:S02]  /*43c0*/  ISETP.GT.AND P2, PT, R5.reuse, 0x58, !P2 ;  /* 0x000000580500780c */ /* 0x040fe40005744270 */
[C---:B------:R-:W-:Y:S01]  /*43d0*/  ISETP.GT.AND P3, PT, R5.reuse, 0x90, !P3 ;  /* 0x000000900500780c */ /* 0x040fe20005f64270 */
[----:B------:R-:W0:Y:S01]  /*43e0*/  SHFL.BFLY PT, R7, R6, 0x2, 0x1f ;  /* 0x0c401f0006077f89 */ /* 0x000e2200000e0000 */
[----:B------:R-:W-:Y:S02]  /*43f0*/  ISETP.LT.OR P2, PT, R0, 0x59, P2 ;  /* 0x000000590000780c */ /* 0x000fe40001741670 */
[----:B------:R-:W-:Y:S02]  /*4400*/  ISETP.GT.AND P4, PT, R5, 0x91, !P4 ;  /* 0x000000910500780c */ /* 0x000fe40006784270 */
[----:B------:R-:W-:Y:S02]  /*4410*/  FSEL R70, R70, -INF , !P2 ;  /* 0xff80000046467808 */ /* 0x000fe40005000000 */
[----:B------:R-:W-:-:S02]  /*4420*/  ISETP.NE.AND P2, PT, R123, RZ, PT ;  /* 0x000000ff7b00720c */ /* 0x000fc40003f45270 */
[C---:B------:R-:W-:Y:S02]  /*4430*/  ISETP.LT.OR P3, PT, R0.reuse, 0x91, P3 ;  /* 0x000000910000780c */ /* 0x040fe40001f61670 */
[C---:B------:R-:W-:Y:S02]  /*4440*/  ISETP.GT.AND P2, PT, R5.reuse, 0x59, !P2 ;  /* 0x000000590500780c */ /* 0x040fe40005744270 */
[----:B------:R-:W-:Y:S02]  /*4450*/  ISETP.GT.AND P5, PT, R5, 0x98, !P5 ;  /* 0x000000980500780c */ /* 0x000fe40006fa4270 */
[C---:B------:R-:W-:Y:S02]  /*4460*/  ISETP.LT.OR P2, PT, R0.reuse, 0x5a, P2 ;  /* 0x0000005a0000780c */ /* 0x040fe40001741670 */
[----:B------:R-:W-:Y:S02]  /*4470*/  ISETP.LT.OR P4, PT, R0, 0x92, P4 ;  /* 0x000000920000780c */ /* 0x000fe40002781670 */
[----:B------:R-:W-:-:S02]  /*4480*/  FSEL R71, R71, -INF , !P2 ;  /* 0xff80000047477808 */ /* 0x000fc40005000000 */
[----:B------:R-:W-:Y:S02]  /*4490*/  ISETP.NE.AND P2, PT, R124, RZ, PT ;  /* 0x000000ff7c00720c */ /* 0x000fe40003f45270 */
[----:B------:R-:W-:Y:S02]  /*44a0*/  FSEL R34, R34, -INF , !P3 ;  /* 0xff80000022227808 */ /* 0x000fe40005800000 */
[----:B------:R-:W-:Y:S02]  /*44b0*/  ISETP.GT.AND P2, PT, R5, 0x60, !P2 ;  /* 0x000000600500780c */ /* 0x000fe40005744270 */
[----:B0-----:R-:W-:Y:S02]  /*44c0*/  FMNMX.FTZ R7, R6, R7, !PT ;  /* 0x0000000706077209 */ /* 0x001fe40007810000 */
[C---:B------:R-:W-:Y:S02]  /*44d0*/  ISETP.LT.OR P2, PT, R0.reuse, 0x61, P2 ;  /* 0x000000610000780c */ /* 0x040fe40001741670 */
[----:B------:R-:W-:Y:S01]  /*44e0*/  ISETP.LT.OR P5, PT, R0, 0x99, P5 ;  /* 0x000000990000780c */ /* 0x000fe20002fa1670 */
[----:B------:R-:W0:Y:S01]  /*44f0*/  SHFL.BFLY PT, R4, R7, 0x1, 0x1f ;  /* 0x0c201f0007047f89 */ /* 0x000e2200000e0000 */
[----:B------:R-:W-:-:S02]  /*4500*/  FSEL R42, R42, -INF , !P2 ;  /* 0xff8000002a2a7808 */ /* 0x000fc40005000000 */
[----:B------:R-:W-:Y:S02]  /*4510*/  ISETP.NE.AND P2, PT, R125, RZ, PT ;  /* 0x000000ff7d00720c */ /* 0x000fe40003f45270 */
[----:B------:R-:W-:Y:S02]  /*4520*/  FSEL R35, R35, -INF , !P4 ;  /* 0xff80000023237808 */ /* 0x000fe40006000000 */
[----:B------:R-:W-:Y:S02]  /*4530*/  ISETP.GT.AND P2, PT, R5, 0x61, !P2 ;  /* 0x000000610500780c */ /* 0x000fe40005744270 */
[----:B------:R-:W-:Y:S02]  /*4540*/  R2UR UR10, R22 ;  /* 0x00000000160a72ca */ /* 0x000fe400000e0000 */
[----:B------:R-:W-:-:S04]  /*4550*/  ISETP.LT.OR P2, PT, R0, 0x62, P2 ;  /* 0x000000620000780c */ /* 0x000fc80001741670 */
[----:B------:R-:W-:Y:S02]  /*4560*/  FSEL R43, R43, -INF , !P2 ;  /* 0xff8000002b2b7808 */ /* 0x000fe40005000000 */
[----:B------:R-:W-:-:S04]  /*4570*/  ISETP.NE.AND P2, PT, R126, RZ, PT ;  /* 0x000000ff7e00720c */ /* 0x000fc80003f45270 */
[----:B------:R-:W-:Y:S01]  /*4580*/  ISETP.GT.AND P2, PT, R5, 0x68, !P2 ;  /* 0x000000680500780c */ /* 0x000fe20005744270 */
[----:B------:R-:W-:Y:S01]  /*4590*/  UIADD3 UR40, UR10, UR40, URZ ;  /* 0x000000280a287290 */ /* 0x000fe2000fffe03f */
[----:B0-----:R-:W-:Y:S02]  /*45a0*/  FMNMX.FTZ R4, R7, R4, !PT ;  /* 0x0000000407047209 */ /* 0x001fe40007810000 */
[----:B------:R-:W-:Y:S01]  /*45b0*/  ISETP.LT.OR P2, PT, R0, 0x69, P2 ;  /* 0x000000690000780c */ /* 0x000fe20001741670 */
[----:B------:R-:W-:Y:S02]  /*45c0*/  UIADD3 UR4, UR40, UR4, URZ ;  /* 0x0000000428047290 */ /* 0x000fe4000fffe03f */
[----:B------:R-:W-:Y:S01]  /*45d0*/  FFMA.FTZ R10, R4, R11, -8 ;  /* 0xc1000000040a7423 */ /* 0x000fe2000001000b */
[----:B------:R-:W-:Y:S02]  /*45e0*/  FSEL R46, R46, -INF , !P2 ;  /* 0xff8000002e2e7808 */ /* 0x000fe40005000000 */
[----:B------:R-:W-:-:S04]  /*45f0*/  ISETP.NE.AND P2, PT, R127, RZ, PT ;  /* 0x000000ff7f00720c */ /* 0x000fc80003f45270 */
[----:B------:R-:W-:-:S04]  /*4600*/  ISETP.GT.AND P2, PT, R5, 0x69, !P2 ;  /* 0x000000690500780c */ /* 0x000fc80005744270 */
[----:B------:R-:W-:-:S04]  /*4610*/  ISETP.LT.OR P2, PT, R0, 0x6a, P2 ;  /* 0x0000006a0000780c */ /* 0x000fc80001741670 */
        /* <DEDUP_REMOVED lines=9> */
[----:B------:R-:W-:Y:S02]  /*46b0*/  ISETP.GT.AND P2, PT, R5, 0x78, !P6 ;  /* 0x000000780500780c */ /* 0x000fe40007744270 */
[----:B------:R-:W-:Y:S02]  /*46c0*/  ISETP.NE.AND P6, PT, R133, RZ, PT ;  /* 0x000000ff8500720c */ /* 0x000fe40003fc5270 */
        /* <DEDUP_REMOVED lines=35> */
[----:B------:R-:W-:-:S04]  /*4900*/  ISETP.GT.AND P2, PT, R5, RZ, !P2 ;  /* 0x000000ff0500720c */ /* 0x000fc80005744270 */
[----:B------:R-:W-:-:S04]  /*4910*/  ISETP.LT.OR P2, PT, R0, 0x1, P2 ;  /* 0x000000010000780c */ /* 0x000fc80001741670 */
[----:B------:R-:W-:Y:S02]  /*4920*/  FSEL R90, R90, -INF , !P2 ;  /* 0xff8000005a5a7808 */ /* 0x000fe40005000000 */
[----:B------:R-:W-:Y:S02]  /*4930*/  ISETP.NE.AND P2, PT, R132, RZ, PT ;  /* 0x000000ff8400720c */ /* 0x000fe40003f45270 */
[----:B------:R-:W-:Y:S02]  /*4940*/  FMNMX.FTZ R21, R90, R91, !PT ;  /* 0x0000005b5a157209 */ /* 0x000fe40007810000 */
[----:B------:R-:W-:-:S04]  /*4950*/  ISETP.GT.AND P2, PT, R5, 0x80, !P2 ;  /* 0x000000800500780c */ /* 0x000fc80005744270 */
[----:B------:R-:W-:-:S04]  /*4960*/  ISETP.LT.OR P2, PT, R0, 0x81, P2 ;  /* 0x000000810000780c */ /* 0x000fc80001741670 */
[----:B------:R-:W-:Y:S02]  /*4970*/  FSEL R26, R26, -INF , !P2 ;  /* 0xff8000001a1a7808 */ /* 0x000fe40005000000 */
[----:B------:R-:W-:Y:S02]  /*4980*/  ISETP.GT.AND P2, PT, R5, 0x81, !P6 ;  /* 0x000000810500780c */ /* 0x000fe40007744270 */
[----:B------:R-:W-:Y:S02]  /*4990*/  ISETP.NE.AND P6, PT, R134, RZ, PT ;  /* 0x000000ff8600720c */ /* 0x000fe40003fc5270 */
[----:B------:R-:W-:-:S04]  /*49a0*/  ISETP.LT.OR P2, PT, R0, 0x82, P2 ;  /* 0x000000820000780c */ /* 0x000fc80001741670 */
[----:B------:R-:W-:Y:S02]  /*49b0*/  FSEL R27, R27, -INF , !P2 ;  /* 0xff8000001b1b7808 */ /* 0x000fe40005000000 */
[----:B------:R-:W-:-:S04]  /*49c0*/  FSETP.NEU.FTZ.AND P2, PT, R4, -INF , PT ;  /* 0xff8000000400780b */ /* 0x000fc80003f5d000 */
[----:B------:R-:W-:Y:S02]  /*49d0*/  FSEL R88, R10, RZ, P2 ;  /* 0x000000ff0a587208 */ /* 0x000fe40001000000 */
[----:B------:R-:W-:Y:S02]  /*49e0*/  ISETP.GT.AND P2, PT, R5, 0x88, !P6 ;  /* 0x000000880500780c */ /* 0x000fe40007744270 */
[----:B------:R-:W-:Y:S01]  /*49f0*/  ISETP.NE.AND P6, PT, R12, RZ, PT ;  /* 0x000000ff0c00720c */ /* 0x000fe20003fc5270 */
[--C-:B------:R-:W-:Y:S01]  /*4a00*/  FFMA.FTZ R20, R72, UR36, -R88.reuse ;  /* 0x0000002448147c23 */ /* 0x100fe20008010858 */
[----:B------:R-:W-:Y:S01]  /*4a10*/  FMNMX.FTZ R72, R94, R21, !PT ;  /* 0x000000155e487209 */ /* 0x000fe20007810000 */
[--C-:B------:R-:W-:Y:S01]  /*4a20*/  FFMA.FTZ R7, R89, UR36, -R88.reuse ;  /* 0x0000002459077c23 */ /* 0x100fe20008010858 */
[--C-:B------:R-:W-:Y:S01]  /*4a30*/  FFMA.FTZ R89, R73, UR36, -R88.reuse ;  /* 0x0000002449597c23 */ /* 0x100fe20008010858 */
[--C-:B------:R-:W-:Y:S01]  /*4a40*/  FFMA.FTZ R10, R92, UR36, -R88.reuse ;  /* 0x000000245c0a7c23 */ /* 0x100fe20008010858 */
[----:B------:R-:W-:Y:S01]  /*4a50*/  FMNMX.FTZ R21, R95, R72, !PT ;  /* 0x000000485f157209 */ /* 0x000fe20007810000 */
[--C-:B------:R-:W-:Y:S01]  /*4a60*/  FFMA.FTZ R92, R77, UR36, -R88.reuse ;  /* 0x000000244d5c7c23 */ /* 0x100fe20008010858 */
[----:B------:R-:W-:Y:S01]  /*4a70*/  ISETP.LT.OR P2, PT, R0, 0x89, P2 ;  /* 0x000000890000780c */ /* 0x000fe20001741670 */
[--C-:B------:R-:W-:Y:S01]  /*4a80*/  FFMA.FTZ R6, R15, UR36, -R88.reuse ;  /* 0x000000240f067c23 */ /* 0x100fe20008010858 */
[----:B------:R-:W-:Y:S01]  /*4a90*/  FMNMX.FTZ R72, R98, R21, !PT ;  /* 0x0000001562487209 */ /* 0x000fe20007810000 */
[----:B------:R-:W-:Y:S01]  /*4aa0*/  MUFU.EX2 R7, R7 ;  /* 0x0000000700077308 */ /* 0x000fe20000000800 */
[----:B------:R-:W-:Y:S01]  /*4ab0*/  FSEL R30, R30, -INF , !P2 ;  /* 0xff8000001e1e7808 */ /* 0x000fe20005000000 */
[--C-:B------:R-:W-:Y:S01]  /*4ac0*/  FFMA.FTZ R11, R93, UR36, -R88.reuse ;  /* 0x000000245d0b7c23 */ /* 0x100fe20008010858 */
[----:B------:R-:W-:Y:S01]  /*4ad0*/  FMNMX.FTZ R73, R99, R72, !PT ;  /* 0x0000004863497209 */ /* 0x000fe20007810000 */
[--C-:B------:R-:W-:Y:S01]  /*4ae0*/  FFMA.FTZ R72, R76, UR36, -R88.reuse ;  /* 0x000000244c487c23 */ /* 0x100fe20008010858 */
[----:B------:R-:W-:Y:S01]  /*4af0*/  ISETP.NE.AND P2, PT, R135, RZ, PT ;  /* 0x000000ff8700720c */ /* 0x000fe20003f45270 */
[--C-:B------:R-:W-:Y:S01]  /*4b00*/  FFMA.FTZ R12, R96, UR36, -R88.reuse ;  /* 0x00000024600c7c23 */ /* 0x100fe20008010858 */
[----:B------:R-:W-:Y:S01]  /*4b10*/  FMNMX.FTZ R76, R102, R73, !PT ;  /* 0x00000049664c7209 */ /* 0x000fe20007810000 */
[----:B------:R0:W-:Y:S01]  /*4b20*/  MUFU.EX2 R21, R89 ;  /* 0x0000005900157308 */ /* 0x0001e20000000800 */
[----:B------:R-:W-:Y:S01]  /*4b30*/  ISETP.GT.AND P2, PT, R5, 0x89, !P2 ;  /* 0x000000890500780c */ /* 0x000fe20005744270 */
[--C-:B------:R-:W-:Y:S01]  /*4b40*/  FFMA.FTZ R13, R97, UR36, -R88.reuse ;  /* 0x00000024610d7c23 */ /* 0x100fe20008010858 */
[----:B------:R-:W-:Y:S01]  /*4b50*/  FMNMX.FTZ R73, R103, R76, !PT ;  /* 0x0000004c67497209 */ /* 0x000fe20007810000 */
[--C-:B------:R-:W-:Y:S01]  /*4b60*/  FFMA.FTZ R14, R100, UR36, -R88.reuse ;  /* 0x00000024640e7c23 */ /* 0x100fe20008010858 */
[----:B------:R-:W-:Y:S01]  /*4b70*/  ISETP.LT.OR P2, PT, R0, 0x8a, P2 ;  /* 0x0000008a0000780c */ /* 0x000fe20001741670 */
[--C-:B------:R-:W-:Y:S01]  /*4b80*/  FFMA.FTZ R15, R101, UR36, -R88.reuse ;  /* 0x00000024650f7c23 */ /* 0x100fe20008010858 */
[----:B------:R-:W-:Y:S01]  /*4b90*/  FMNMX.FTZ R76, R74, R73, !PT ;  /* 0x000000494a4c7209 */ /* 0x000fe20007810000 */
[----:B------:R-:W1:Y:S01]  /*4ba0*/  MUFU.EX2 R6, R6 ;  /* 0x0000000600067308 */ /* 0x000e620000000800 */
[--C-:B0-----:R-:W-:Y:S01]  /*4bb0*/  FFMA.FTZ R89, R81, UR36, -R88.reuse ;  /* 0x0000002451597c23 */ /* 0x101fe20008010858 */
[----:B------:R-:W-:Y:S01]  /*4bc0*/  ISETP.GT.AND P6, PT, R5, 0x99, !P6 ;  /* 0x000000990500780c */ /* 0x000fe200077c4270 */
[--C-:B------:R-:W-:Y:S01]  /*4bd0*/  FFMA.FTZ R56, R56, UR36, -R88.reuse ;  /* 0x0000002438387c23 */ /* 0x100fe20008010858 */
[----:B------:R-:W-:Y:S01]  /*4be0*/  FMNMX.FTZ R77, R75, R76, !PT ;  /* 0x0000004c4b4d7209 */ /* 0x000fe20007810000 */
[--C-:B------:R-:W-:Y:S01]  /*4bf0*/  FFMA.FTZ R76, R80, UR36, -R88.reuse ;  /* 0x00000024504c7c23 */ /* 0x100fe20008010858 */
[----:B------:R-:W-:Y:S01]  /*4c00*/  ISETP.LT.OR P6, PT, R0, 0x9a, P6 ;  /* 0x0000009a0000780c */ /* 0x000fe200037c1670 */
[--C-:B------:R-:W-:Y:S01]  /*4c10*/  FFMA.FTZ R57, R57, UR36, -R88.reuse ;  /* 0x0000002439397c23 */ /* 0x100fe20008010858 */
[----:B------:R-:W-:Y:S01]  /*4c20*/  FMNMX.FTZ R80, R78, R77, !PT ;  /* 0x0000004d4e507209 */ /* 0x000fe20007810000 */
[----:B------:R0:W-:Y:S01]  /*4c30*/  MUFU.EX2 R73, R92 ;  /* 0x0000005c00497308 */ /* 0x0001e20000000800 */
[--C-:B------:R-:W-:Y:S01]  /*4c40*/  FFMA.FTZ R61, R61, UR36, -R88.reuse ;  /* 0x000000243d3d7c23 */ /* 0x100fe20008010858 */
[--C-:B------:R-:W-:Y:S01]  /*4c50*/  FFMA.FTZ R24, R24, UR36, -R88.reuse ;  /* 0x0000002418187c23 */ /* 0x100fe20008010858 */
[----:B------:R-:W-:Y:S01]  /*4c60*/  FMNMX.FTZ R77, R79, R80, !PT ;  /* 0x000000504f4d7209 */ /* 0x000fe20007810000 */
[--C-:B------:R-:W-:Y:S01]  /*4c70*/  FFMA.FTZ R25, R25, UR36, -R88.reuse ;  /* 0x0000002419197c23 */ /* 0x100fe20008010858 */
[--C-:B------:R-:W-:Y:S01]  /*4c80*/  FFMA.FTZ R28, R28, UR36, -R88.reuse ;  /* 0x000000241c1c7c23 */ /* 0x100fe20008010858 */
[--C-:B------:R-:W-:Y:S01]  /*4c90*/  FFMA.FTZ R29, R29, UR36, -R88.reuse ;  /* 0x000000241d1d7c23 */ /* 0x100fe20008010858 */
[----:B------:R-:W-:Y:S01]  /*4ca0*/  FMNMX.FTZ R80, R82, R77, !PT ;  /* 0x0000004d52507209 */ /* 0x000fe20007810000 */
[----:B------:R-:W2:Y:S01]  /*4cb0*/  MUFU.EX2 R10, R10 ;  /* 0x0000000a000a7308 */ /* 0x000ea20000000800 */
[--C-:B0-----:R-:W-:Y:S01]  /*4cc0*/  FFMA.FTZ R92, R85, UR36, -R88.reuse ;  /* 0x00000024555c7c23 */ /* 0x101fe20008010858 */
[--C-:B------:R-:W-:Y:S01]  /*4cd0*/  FFMA.FTZ R32, R32, UR36, -R88.reuse ;  /* 0x0000002420207c23 */ /* 0x100fe20008010858 */
[----:B------:R-:W-:Y:S01]  /*4ce0*/  FMNMX.FTZ R81, R83, R80, !PT ;  /* 0x0000005053517209 */ /* 0x000fe20007810000 */
[--C-:B------:R-:W-:Y:S01]  /*4cf0*/  FFMA.FTZ R80, R84, UR36, -R88.reuse ;  /* 0x0000002454507c23 */ /* 0x100fe20008010858 */
[--C-:B------:R-:W-:Y:S01]  /*4d00*/  FFMA.FTZ R33, R33, UR36, -R88.reuse ;  /* 0x0000002421217c23 */ /* 0x100fe20008010858 */
[--C-:B------:R-:W-:Y:S01]  /*4d10*/  FFMA.FTZ R36, R36, UR36, -R88.reuse ;  /* 0x0000002424247c23 */ /* 0x100fe20008010858 */
[----:B------:R-:W-:Y:S01]  /*4d20*/  FMNMX.FTZ R84, R86, R81, !PT ;  /* 0x0000005156547209 */ /* 0x000fe20007810000 */
[----:B------:R-:W-:Y:S01]  /*4d30*/  MUFU.EX2 R77, R89 ;  /* 0x00000059004d7308 */ /* 0x000fe20000000800 */
[----:B------:R-:W-:-:S02]  /*4d40*/  FFMA.FTZ R37, R37, UR36, -R88 ;  /* 0x0000002425257c23 */ /* 0x000fc40008010858 */
[----:B------:R-:W-:-:S04]  /*4d50*/  FMNMX.FTZ R81, R87, R84, !PT ;  /* 0x0000005457517209 */ /* 0x000fc80007810000 */
[----:B------:R-:W-:Y:S01]  /*4d60*/  FMNMX.FTZ R84, R58, R81, !PT ;  /* 0x000000513a547209 */ /* 0x000fe20007810000 */
[----:B------:R-:W0:Y:S03]  /*4d70*/  MUFU.EX2 R11, R11 ;  /* 0x0000000b000b7308 */ /* 0x000e260000000800 */
[----:B------:R-:W-:-:S04]  /*4d80*/  FMNMX.FTZ R85, R59, R84, !PT ;  /* 0x000000543b557209 */ /* 0x000fc80007810000 */
[----:B------:R-:W-:Y:S01]  /*4d90*/  FMNMX.FTZ R84, R62, R85, !PT ;  /* 0x000000553e547209 */ /* 0x000fe20007810000 */
[----:B------:R3:W-:Y:S03]  /*4da0*/  MUFU.EX2 R81, R92 ;  /* 0x0000005c00517308 */ /* 0x0007e60000000800 */
[----:B------:R-:W-:-:S04]  /*4db0*/  FMNMX.FTZ R85, R63, R84, !PT ;  /* 0x000000543f557209 */ /* 0x000fc80007810000 */
[----:B------:R-:W-:Y:S01]  /*4dc0*/  FMNMX.FTZ R84, R66, R85, !PT ;  /* 0x0000005542547209 */ /* 0x000fe20007810000 */
[----:B------:R-:W4:Y:S01]  /*4dd0*/  MUFU.EX2 R12, R12 ;  /* 0x0000000c000c7308 */ /* 0x000f220000000800 */
[--C-:B---3--:R-:W-:Y:S02]  /*4de0*/  FFMA.FTZ R92, R64, UR36, -R88.reuse ;  /* 0x00000024405c7c23 */ /* 0x108fe40008010858 */
[----:B------:R-:W-:Y:S01]  /*4df0*/  FMNMX.FTZ R85, R67, R84, !PT ;  /* 0x0000005443557209 */ /* 0x000fe20007810000 */
[----:B------:R-:W-:-:S03]  /*4e00*/  FFMA.FTZ R84, R60, UR36, -R88 ;  /* 0x000000243c547c23 */ /* 0x000fc60008010858 */
[----:B------:R-:W-:Y:S01]  /*4e10*/  FMNMX.FTZ R60, R70, R85, !PT ;  /* 0x00000055463c7209 */ /* 0x000fe20007810000 */
[----:B------:R-:W3:Y:S03]  /*4e20*/  MUFU.EX2 R13, R13 ;  /* 0x0000000d000d7308 */ /* 0x000ee60000000800 */
[----:B------:R-:W-:-:S04]  /*4e30*/  FMNMX.FTZ R85, R71, R60, !PT ;  /* 0x0000003c47557209 */ /* 0x000fc80007810000 */
[----:B------:R-:W-:Y:S01]  /*4e40*/  FMNMX.FTZ R60, R42, R85, !PT ;  /* 0x000000552a3c7209 */ /* 0x000fe20007810000 */
[----:B------:R-:W5:Y:S03]  /*4e50*/  MUFU.EX2 R14, R14 ;  /* 0x0000000e000e7308 */ /* 0x000f660000000800 */
[----:B------:R-:W-:-:S04]  /*4e60*/  FMNMX.FTZ R85, R43, R60, !PT ;  /* 0x0000003c2b557209 */ /* 0x000fc80007810000 */
[----:B------:R-:W-:Y:S01]  /*4e70*/  FMNMX.FTZ R60, R46, R85, !PT ;  /* 0x000000552e3c7209 */ /* 0x000fe20007810000 */
[----:B------:R-:W5:Y:S03]  /*4e80*/  MUFU.EX2 R15, R15 ;  /* 0x0000000f000f7308 */ /* 0x000f660000000800 */
[----:B------:R-:W-:Y:S01]  /*4e90*/  FMNMX.FTZ R89, R47, R60, !PT ;  /* 0x0000003c2f597209 */ /* 0x000fe20007810000 */
[----:B------:R-:W-:-:S03]  /*4ea0*/  FFMA.FTZ R60, R65, UR36, -R88 ;  /* 0x00000024413c7c23 */ /* 0x000fc60008010858 */
[----:B------:R-:W-:Y:S01]  /*4eb0*/  FMNMX.FTZ R64, R50, R89, !PT ;  /* 0x0000005932407209 */ /* 0x000fe20007810000 */
[--C-:B------:R-:W-:Y:S01]  /*4ec0*/  FFMA.FTZ R89, R69, UR36, -R88.reuse ;  /* 0x0000002445597c23 */ /* 0x100fe20008010858 */
[----:B------:R-:W-:Y:S02]  /*4ed0*/  MUFU.EX2 R20, R20 ;  /* 0x0000001400147308 */ /* 0x000fe40000000800 */
[----:B------:R-:W-:Y:S01]  /*4ee0*/  FMNMX.FTZ R65, R51, R64, !PT ;  /* 0x0000004033417209 */ /* 0x000fe20007810000 */
[----:B------:R-:W-:-:S03]  /*4ef0*/  FFMA.FTZ R64, R68, UR36, -R88 ;  /* 0x0000002444407c23 */ /* 0x000fc60008010858 */
[----:B------:R-:W-:Y:S02]  /*4f00*/  FMNMX.FTZ R68, R54, R65, !PT ;  /* 0x0000004136447209 */ /* 0x000fe40007810000 */
[----:B------:R1:W-:Y:S02]  /*4f10*/  MUFU.EX2 R5, R89 ;  /* 0x0000005900057308 */ /* 0x0003e40000000800 */
[----:B------:R-:W-:-:S04]  /*4f20*/  FMNMX.FTZ R65, R55, R68, !PT ;  /* 0x0000004437417209 */ /* 0x000fc80007810000 */
[----:B------:R-:W-:Y:S02]  /*4f30*/  FMNMX.FTZ R68, R26, R65, !PT ;  /* 0x000000411a447209 */ /* 0x000fe40007810000 */
[----:B------:R-:W-:Y:S01]  /*4f40*/  FSEL R65, R31, -INF , !P2 ;  /* 0xff8000001f417808 */ /* 0x000fe20005000000 */
[--C-:B------:R-:W-:Y:S01]  /*4f50*/  FFMA.FTZ R31, R40, UR36, -R88.reuse ;  /* 0x00000024281f7c23 */ /* 0x100fe20008010858 */
[----:B------:R-:W-:Y:S01]  /*4f60*/  FMNMX.FTZ R69, R27, R68, !PT ;  /* 0x000000441b457209 */ /* 0x000fe20007810000 */
[--C-:B-1----:R-:W-:Y:S01]  /*4f70*/  FFMA.FTZ R89, R41, UR36, -R88.reuse ;  /* 0x0000002429597c23 */ /* 0x102fe20008010858 */
[----:B------:R-:W-:Y:S01]  /*4f80*/  FSEL R41, R39, -INF , !P6 ;  /* 0xff80000027297808 */ /* 0x000fe20007000000 */
[--C-:B------:R-:W-:Y:S01]  /*4f90*/  FFMA.FTZ R39, R44, UR36, -R88.reuse ;  /* 0x000000242c277c23 */ /* 0x100fe20008010858 */
[----:B------:R-:W-:Y:S01]  /*4fa0*/  FMNMX.FTZ R40, R30, R69, !PT ;  /* 0x000000451e287209 */ /* 0x000fe20007810000 */
[--C-:B------:R-:W-:Y:S01]  /*4fb0*/  FFMA.FTZ R44, R45, UR36, -R88.reuse ;  /* 0x000000242d2c7c23 */ /* 0x100fe20008010858 */
[--C-:B------:R-:W-:Y:S01]  /*4fc0*/  FFMA.FTZ R45, R48, UR36, -R88.reuse ;  /* 0x00000024302d7c23 */ /* 0x100fe20008010858 */
[--C-:B------:R-:W-:Y:S01]  /*4fd0*/  FFMA.FTZ R48, R49, UR36, -R88.reuse ;  /* 0x0000002431307c23 */ /* 0x100fe20008010858 */
[----:B------:R-:W-:Y:S01]  /*4fe0*/  FMNMX.FTZ R69, R65, R40, !PT ;  /* 0x0000002841457209 */ /* 0x000fe20007810000 */
[--C-:B------:R-:W-:Y:S01]  /*4ff0*/  FFMA.FTZ R49, R52, UR36, -R88.reuse ;  /* 0x0000002434317c23 */ /* 0x100fe20008010858 */
[----:B------:R-:W-:Y:S01]  /*5000*/  FSEL R40, R38, -INF , !P5 ;  /* 0xff80000026287808 */ /* 0x000fe20006800000 */
[----:B------:R-:W-:Y:S01]  /*5010*/  FFMA.FTZ R52, R53, UR36, -R88 ;  /* 0x0000002435347c23 */ /* 0x000fe20008010858 */
[----:B------:R-:W-:Y:S01]  /*5020*/  FMNMX.FTZ R68, R34, R69, !PT ;  /* 0x0000004522447209 */ /* 0x000fe20007810000 */
[----:B------:R-:W-:Y:S01]  /*5030*/  IMAD.U32 R53, RZ, RZ, UR36 ;  /* 0x00000024ff357e24 */ /* 0x000fe2000f8e00ff */
[----:B------:R1:W-:Y:S02]  /*5040*/  MUFU.EX2 R38, R89 ;  /* 0x0000005900267308 */ /* 0x0003e40000000800 */
[----:B------:R-:W-:-:S04]  /*5050*/  FMNMX.FTZ R69, R35, R68, !PT ;  /* 0x0000004423457209 */ /* 0x000fc80007810000 */
[----:B------:R-:W-:Y:S02]  /*5060*/  FMNMX.FTZ R0, R40, R69, !PT ;  /* 0x0000004528007209 */ /* 0x000fe40007810000 */
[----:B------:R-:W-:Y:S02]  /*5070*/  MUFU.EX2 R72, R72 ;  /* 0x0000004800487308 */ /* 0x000fe40000000800 */
[----:B------:R-:W-:-:S05]  /*5080*/  FMNMX.FTZ R0, R41, R0, !PT ;  /* 0x0000000029007209 */ /* 0x000fca0007810000 */
[----:B------:R-:W2:Y:S01]  /*5090*/  SHFL.BFLY PT, R69, R0, 0x2, 0x1f ;  /* 0x0c401f0000457f89 */ /* 0x000ea200000e0000 */
[----:B------:R5:W-:Y:S08]  /*50a0*/  MUFU.EX2 R85, R92 ;  /* 0x0000005c00557308 */ /* 0x000bf00000000800 */
[----:B------:R-:W-:Y:S08]  /*50b0*/  MUFU.EX2 R76, R76 ;  /* 0x0000004c004c7308 */ /* 0x000ff00000000800 */
[----:B------:R-:W-:Y:S01]  /*50c0*/  MUFU.EX2 R80, R80 ;  /* 0x0000005000507308 */ /* 0x000fe20000000800 */
[----:B--2---:R-:W-:-:S07]  /*50d0*/  FMNMX.FTZ R69, R0, R69, !PT ;  /* 0x0000004500457209 */ /* 0x004fce0007810000 */
[----:B------:R-:W-:Y:S01]  /*50e0*/  MUFU.EX2 R56, R56 ;  /* 0x0000003800387308 */ /* 0x000fe20000000800 */
[----:B------:R-:W2:Y:S07]  /*50f0*/  SHFL.BFLY PT, R0, R69, 0x1, 0x1f ;  /* 0x0c201f0045007f89 */ /* 0x000eae00000e0000 */
[----:B------:R-:W-:Y:S08]  /*5100*/  MUFU.EX2 R57, R57 ;  /* 0x0000003900397308 */ /* 0x000ff00000000800 */
[----:B------:R-:W-:Y:S08]  /*5110*/  MUFU.EX2 R84, R84 ;  /* 0x0000005400547308 */ /* 0x000ff00000000800 */
[----:B------:R-:W-:Y:S01]  /*5120*/  MUFU.EX2 R61, R61 ;  /* 0x0000003d003d7308 */ /* 0x000fe20000000800 */
[----:B--2---:R-:W-:-:S04]  /*5130*/  FMNMX.FTZ R0, R69, R0, !PT ;  /* 0x0000000045007209 */ /* 0x004fc80007810000 */
[C---:B------:R-:W-:Y:S01]  /*5140*/  FSETP.NEU.FTZ.AND P2, PT, R0.reuse, -INF , PT ;  /* 0xff8000000000780b */ /* 0x040fe20003f5d000 */
[----:B------:R-:W-:Y:S02]  /*5150*/  FFMA.FTZ R53, R0, R53, -8 ;  /* 0xc100000000357423 */ /* 0x000fe40000010035 */
[----:B------:R-:W-:Y:S03]  /*5160*/  MUFU.EX2 R64, R64 ;  /* 0x0000004000407308 */ /* 0x000fe60000000800 */
[----:B-1----:R-:W-:Y:S02]  /*5170*/  FSEL R89, R53, RZ, P2 ;  /* 0x000000ff35597208 */ /* 0x002fe40001000000 */
[----:B------:R-:W-:-:S03]  /*5180*/  PLOP3.LUT P2, PT, PT, PT, UP1, 0x40, 0x0 ;  /* 0x000000000000781c */ /* 0x000fc60003f4e818 */
[----:B------:R-:W-:Y:S01]  /*5190*/  MUFU.EX2 R60, R60 ;  /* 0x0000003c003c7308 */ /* 0x000fe20000000800 */
[--C-:B------:R-:W-:Y:S01]  /*51a0*/  FFMA.FTZ R53, R90, UR36, -R89.reuse ;  /* 0x000000245a357c23 */ /* 0x100fe20008010859 */
[--C-:B------:R-:W-:Y:S01]  /*51b0*/  FFMA.FTZ R88, R91, UR36, -R89.reuse ;  /* 0x000000245b587c23 */ /* 0x100fe20008010859 */
[--C-:B------:R-:W-:Y:S01]  /*51c0*/  FFMA.FTZ R94, R94, UR36, -R89.reuse ;  /* 0x000000245e5e7c23 */ /* 0x100fe20008010859 */
[----:B------:R-:W-:Y:S01]  /*51d0*/  FFMA.FTZ R95, R95, UR36, -R89 ;  /* 0x000000245f5f7c23 */ /* 0x000fe20008010859 */
[----:B------:R-:W-:Y:S01]  /*51e0*/  FADD.FTZ R91, R6, R7 ;  /* 0x00000007065b7221 */ /* 0x000fe20000010000 */
[--C-:B------:R-:W-:Y:S01]  /*51f0*/  FFMA.FTZ R68, R98, UR36, -R89.reuse ;  /* 0x0000002462447c23 */ /* 0x100fe20008010859 */
[----:B------:R-:W-:Y:S01]  /*5200*/  FFMA.FTZ R69, R99, UR36, -R89 ;  /* 0x0000002463457c23 */ /* 0x000fe20008010859 */
[----:B------:R-:W-:Y:S01]  /*5210*/  MUFU.EX2 R53, R53 ;  /* 0x0000003500357308 */ /* 0x000fe20000000800 */
[----:B------:R-:W-:Y:S01]  /*5220*/  FADD.FTZ R90, R10, R91 ;  /* 0x0000005b0a5a7221 */ /* 0x000fe20000010000 */
[--C-:B------:R-:W-:Y:S01]  /*5230*/  FFMA.FTZ R102, R102, UR36, -R89.reuse ;  /* 0x0000002466667c23 */ /* 0x100fe20008010859 */
[--C-:B------:R-:W-:Y:S01]  /*5240*/  FFMA.FTZ R103, R103, UR36, -R89.reuse ;  /* 0x0000002467677c23 */ /* 0x100fe20008010859 */
[--C-:B------:R-:W-:Y:S01]  /*5250*/  FFMA.FTZ R74, R74, UR36, -R89.reuse ;  /* 0x000000244a4a7c23 */ /* 0x100fe20008010859 */
[----:B0-----:R-:W-:Y:S01]  /*5260*/  FADD.FTZ R91, R11, R90 ;  /* 0x0000005a0b5b7221 */ /* 0x001fe20000010000 */
[--C-:B------:R-:W-:Y:S01]  /*5270*/  FFMA.FTZ R75, R75, UR36, -R89.reuse ;  /* 0x000000244b4b7c23 */ /* 0x100fe20008010859 */
[----:B------:R-:W-:Y:S01]  /*5280*/  FFMA.FTZ R78, R78, UR36, -R89 ;  /* 0x000000244e4e7c23 */ /* 0x000fe20008010859 */
[----:B------:R-:W0:Y:S01]  /*5290*/  MUFU.EX2 R88, R88 ;  /* 0x0000005800587308 */ /* 0x000e220000000800 */
[----:B----4-:R-:W-:Y:S01]  /*52a0*/  FADD.FTZ R90, R12, R91 ;  /* 0x0000005b0c5a7221 */ /* 0x010fe20000010000 */
[--C-:B------:R-:W-:Y:S01]  /*52b0*/  FFMA.FTZ R79, R79, UR36, -R89.reuse ;  /* 0x000000244f4f7c23 */ /* 0x100fe20008010859 */
[--C-:B------:R-:W-:Y:S01]  /*52c0*/  FFMA.FTZ R82, R82, UR36, -R89.reuse ;  /* 0x0000002452527c23 */ /* 0x100fe20008010859 */
[--C-:B------:R-:W-:Y:S01]  /*52d0*/  FFMA.FTZ R83, R83, UR36, -R89.reuse ;  /* 0x0000002453537c23 */ /* 0x100fe20008010859 */
[----:B---3--:R-:W-:Y:S01]  /*52e0*/  FADD.FTZ R93, R13, R90 ;  /* 0x0000005a0d5d7221 */ /* 0x008fe20000010000 */
[--C-:B------:R-:W-:Y:S01]  /*52f0*/  FFMA.FTZ R86, R86, UR36, -R89.reuse ;  /* 0x0000002456567c23 */ /* 0x100fe20008010859 */
[----:B------:R-:W-:Y:S01]  /*5300*/  FFMA.FTZ R87, R87, UR36, -R89 ;  /* 0x0000002457577c23 */ /* 0x000fe20008010859 */
[----:B------:R-:W1:Y:S01]  /*5310*/  MUFU.EX2 R94, R94 ;  /* 0x0000005e005e7308 */ /* 0x000e620000000800 */
[----:B-----5:R-:W-:Y:S01]  /*5320*/  FADD.FTZ R92, R14, R93 ;  /* 0x0000005d0e5c7221 */ /* 0x020fe20000010000 */
[--C-:B------:R-:W-:Y:S01]  /*5330*/  FFMA.FTZ R58, R58, UR36, -R89.reuse ;  /* 0x000000243a3a7c23 */ /* 0x100fe20008010859 */
[--C-:B------:R-:W-:Y:S01]  /*5340*/  FFMA.FTZ R59, R59, UR36, -R89.reuse ;  /* 0x000000243b3b7c23 */ /* 0x100fe20008010859 */
[--C-:B------:R-:W-:Y:S01]  /*5350*/  FFMA.FTZ R62, R62, UR36, -R89.reuse ;  /* 0x000000243e3e7c23 */ /* 0x100fe20008010859 */
[C---:B------:R-:W-:Y:S01]  /*5360*/  FADD.FTZ R93, R15.reuse, R92 ;  /* 0x0000005c0f5d7221 */ /* 0x040fe20000010000 */
[----:B------:R-:W-:Y:S01]  /*5370*/  F2FP.SATFINITE.E4M3.F32.PACK_AB_MERGE_C R15, R15, R14, RZ ;  /* 0x0000000e0f0f723e */ /* 0x000fe200048070ff */
[----:B------:R-:W-:Y:S01]  /*5380*/  FFMA.FTZ R63, R63, UR36, -R89 ;  /* 0x000000243f3f7c23 */ /* 0x000fe20008010859 */
[----:B------:R-:W2:Y:S01]  /*5390*/  MUFU.EX2 R95, R95 ;  /* 0x0000005f005f7308 */ /* 0x000ea20000000800 */
[----:B0-----:R-:W-:Y:S01]  /*53a0*/  FADD.FTZ R91, R53, R88 ;  /* 0x00000058355b7221 */ /* 0x001fe20000010000 */
[----:B------:R-:W-:Y:S01]  /*53b0*/  FADD.FTZ R22, R20, R93 ;  /* 0x0000005d14167221 */ /* 0x000fe20000010000 */
[--C-:B------:R-:W-:Y:S01]  /*53c0*/  FFMA.FTZ R66, R66, UR36, -R89.reuse ;  /* 0x0000002442427c23 */ /* 0x100fe20008010859 */
[--C-:B------:R-:W-:Y:S01]  /*53d0*/  FFMA.FTZ R67, R67, UR36, -R89.reuse ;  /* 0x0000002443437c23 */ /* 0x100fe20008010859 */
[--C-:B------:R-:W-:Y:S01]  /*53e0*/  FFMA.FTZ R70, R70, UR36, -R89.reuse ;  /* 0x0000002446467c23 */ /* 0x100fe20008010859 */
[----:B------:R-:W-:Y:S01]  /*53f0*/  FFMA.FTZ R71, R71, UR36, -R89 ;  /* 0x0000002447477c23 */ /* 0x000fe20008010859 */
[----:B------:R-:W-:Y:S01]  /*5400*/  F2FP.SATFINITE.E4M3.F32.PACK_AB_MERGE_C R186, R13, R12, R15 ;  /* 0x0000000c0dba723e */ /* 0x000fe2000480700f */
[----:B------:R-:W0:Y:S01]  /*5410*/  MUFU.EX2 R68, R68 ;  /* 0x0000004400447308 */ /* 0x000e220000000800 */
[----:B-1----:R-:W-:Y:S01]  /*5420*/  FADD.FTZ R90, R94, R91 ;  /* 0x0000005b5e5a7221 */ /* 0x002fe20000010000 */
[----:B------:R-:W-:Y:S01]  /*5430*/  F2FP.SATFINITE.E4M3.F32.PACK_AB_MERGE_C R12, R61, R84, RZ ;  /* 0x000000543d0c723e */ /* 0x000fe200048070ff */
[--C-:B------:R-:W-:Y:S01]  /*5440*/  FFMA.FTZ R42, R42, UR36, -R89.reuse ;  /* 0x000000242a2a7c23 */ /* 0x100fe20008010859 */
[--C-:B------:R-:W-:Y:S01]  /*5450*/  FFMA.FTZ R43, R43, UR36, -R89.reuse ;  /* 0x000000242b2b7c23 */ /* 0x100fe20008010859 */
[--C-:B------:R-:W-:Y:S01]  /*5460*/  FFMA.FTZ R46, R46, UR36, -R89.reuse ;  /* 0x000000242e2e7c23 */ /* 0x100fe20008010859 */
[--C-:B------:R-:W-:Y:S01]  /*5470*/  FFMA.FTZ R47, R47, UR36, -R89.reuse ;  /* 0x000000242f2f7c23 */ /* 0x100fe20008010859 */
[--C-:B------:R-:W-:Y:S01]  /*5480*/  FFMA.FTZ R50, R50, UR36, -R89.reuse ;  /* 0x0000002432327c23 */ /* 0x100fe20008010859 */
[----:B------:R-:W1:Y:S01]  /*5490*/  MUFU.EX2 R69, R69 ;  /* 0x0000004500457308 */ /* 0x000e620000000800 */
[----:B--2---:R-:W-:Y:S01]  /*54a0*/  FADD.FTZ R91, R95, R90 ;  /* 0x0000005a5f5b7221 */ /* 0x004fe20000010000 */
[----:B------:R-:W-:Y:S01]  /*54b0*/  F2FP.SATFINITE.E4M3.F32.PACK_AB_MERGE_C R90, R11, R10, RZ ;  /* 0x0000000a0b5a723e */ /* 0x000fe200048070ff */
[--C-:B------:R-:W-:Y:S01]  /*54c0*/  FFMA.FTZ R51, R51, UR36, -R89.reuse ;  /* 0x0000002433337c23 */ /* 0x100fe20008010859 */
[--C-:B------:R-:W-:Y:S01]  /*54d0*/  FFMA.FTZ R54, R54, UR36, -R89.reuse ;  /* 0x0000002436367c23 */ /* 0x100fe20008010859 */
[--C-:B------:R-:W-:Y:S01]  /*54e0*/  FFMA.FTZ R55, R55, UR36, -R89.reuse ;  /* 0x0000002437377c23 */ /* 0x100fe20008010859 */
[----:B------:R-:W-:Y:S01]  /*54f0*/  F2FP.SATFINITE.E4M3.F32.PACK_AB_MERGE_C R184, R7, R6, R90 ;  /* 0x0000000607b8723e */ /* 0x000fe2000480705a */
[----:B------:R-:W-:Y:S01]  /*5500*/  FFMA.FTZ R26, R26, UR36, -R89 ;  /* 0x000000241a1a7c23 */ /* 0x000fe20008010859 */
[----:B------:R-:W2:Y:S01]  /*5510*/  MUFU.EX2 R102, R102 ;  /* 0x0000006600667308 */ /* 0x000ea20000000800 */
[----:B0-----:R-:W-:Y:S01]  /*5520*/  FADD.FTZ R10, R68, R91 ;  /* 0x0000005b440a7221 */ /* 0x001fe20000010000 */
[----:B------:R-:W-:Y:S01]  /*5530*/  FADD.FTZ R91, R21, R22 ;  /* 0x00000016155b7221 */ /* 0x000fe20000010000 */
[--C-:B------:R-:W-:Y:S01]  /*5540*/  FFMA.FTZ R27, R27, UR36, -R89.reuse ;  /* 0x000000241b1b7c23 */ /* 0x100fe20008010859 */
[--C-:B------:R-:W-:Y:S01]  /*5550*/  FFMA.FTZ R30, R30, UR36, -R89.reuse ;  /* 0x000000241e1e7c23 */ /* 0x100fe20008010859 */
[----:B------:R-:W-:Y:S01]  /*5560*/  FFMA.FTZ R65, R65, UR36, -R89 ;  /* 0x0000002441417c23 */ /* 0x000fe20008010859 */
[----:B------:R-:W-:Y:S01]  /*5570*/  FADD.FTZ R14, R72, R91 ;  /* 0x0000005b480e7221 */ /* 0x000fe20000010000 */
[----:B------:R-:W-:Y:S01]  /*5580*/  F2FP.SATFINITE.E4M3.F32.PACK_AB_MERGE_C R72, R73, R72, RZ ;  /* 0x000000484948723e */ /* 0x000fe200048070ff */
[----:B------:R-:W0:Y:S01]  /*5590*/  MUFU.EX2 R103, R103 ;  /* 0x0000006700677308 */ /* 0x000e220000000800 */
[----:B-1----:R-:W-:Y:S01]  /*55a0*/  FADD.FTZ R11, R69, R10 ;  /* 0x0000000a450b7221 */ /* 0x002fe20000010000 */
[----:B------:R-:W-:Y:S01]  /*55b0*/  FADD.FTZ R73, R73, R14 ;  /* 0x0000000e49497221 */ /* 0x000fe20000010000 */
[--C-:B------:R-:W-:Y:S01]  /*55c0*/  FFMA.FTZ R34, R34, UR36, -R89.reuse ;  /* 0x0000002422227c23 */ /* 0x100fe20008010859 */
[--C-:B------:R-:W-:Y:S01]  /*55d0*/  FFMA.FTZ R35, R35, UR36, -R89.reuse ;  /* 0x0000002423237c23 */ /* 0x100fe20008010859 */
[--C-:B------:R-:W-:Y:S01]  /*55e0*/  FFMA.FTZ R40, R40, UR36, -R89.reuse ;  /* 0x0000002428287c23 */ /* 0x100fe20008010859 */
[----:B------:R-:W-:Y:S01]  /*55f0*/  FFMA.FTZ R41, R41, UR36, -R89 ;  /* 0x0000002429297c23 */ /* 0x000fe20008010859 */
[----:B------:R-:W-:Y:S01]  /*5600*/  F2FP.SATFINITE.E4M3.F32.PACK_AB_MERGE_C R94, R95, R94, RZ ;  /* 0x0000005e5f5e723e */ /* 0x000fe200048070ff */
[----:B------:R-:W1:Y:S01]  /*5610*/  MUFU.EX2 R74, R74 ;  /* 0x0000004a004a7308 */ /* 0x000e620000000800 */
[----:B--2---:R-:W-:Y:S01]  /*5620*/  FADD.FTZ R10, R102, R11 ;  /* 0x0000000b660a7221 */ /* 0x004fe20000010000 */
[----:B------:R-:W-:-:S02]  /*5630*/  F2FP.SATFINITE.E4M3.F32.PACK_AB_MERGE_C R180, R21, R20, R72 ;  /* 0x0000001415b4723e */ /* 0x000fc40004807048 */
[----:B------:R-:W-:Y:S02]  /*5640*/  F2FP.SATFINITE.E4M3.F32.PACK_AB_MERGE_C R176, R57, R56, R12 ;  /* 0x0000003839b0723e */ /* 0x000fe4000480700c */
[----:B------:R-:W-:Y:S02]  /*5650*/  F2FP.SATFINITE.E4M3.F32.PACK_AB_MERGE_C R185, R88, R53, R94 ;  /* 0x0000003558b9723e */ /* 0x000fe4000480705e */
[----:B------:R-:W2:Y:S01]  /*5660*/  MUFU.EX2 R75, R75 ;  /* 0x0000004b004b7308 */ /* 0x000ea20000000800 */
[C---:B0-----:R-:W-:Y:S01]  /*5670*/  FADD.FTZ R7, R103.reuse, R10 ;  /* 0x0000000a67077221 */ /* 0x041fe20000010000 */
[----:B------:R-:W-:Y:S01]  /*5680*/  FADD.FTZ R10, R76, R73 ;  /* 0x000000494c0a7221 */ /* 0x000fe20000010000 */
[----:B------:R-:W-:-:S03]  /*5690*/  F2FP.SATFINITE.E4M3.F32.PACK_AB_MERGE_C R102, R103, R102, RZ ;  /* 0x000000666766723e */ /* 0x000fc600048070ff */
[----:B------:R-:W-:Y:S01]  /*56a0*/  FADD.FTZ R11, R77, R10 ;  /* 0x0000000a4d0b7221 */ /* 0x000fe20000010000 */
[----:B------:R-:W-:Y:S01]  /*56b0*/  F2FP.SATFINITE.E4M3.F32.PACK_AB_MERGE_C R187, R69, R68, R102 ;  /* 0x0000004445bb723e */ /* 0x000fe20004807066 */
[----:B------:R-:W0:Y:S01]  /*56c0*/  MUFU.EX2 R78, R78 ;  /* 0x0000004e004e7308 */ /* 0x000e220000000800 */
[----:B-1----:R-:W-:Y:S01]  /*56d0*/  FADD.FTZ R6, R74, R7 ;  /* 0x000000074a067221 */ /* 0x002fe20000010000 */
[----:B------:R-:W-:Y:S01]  /*56e0*/  FADD.FTZ R10, R80, R11 ;  /* 0x0000000b500a7221 */ /* 0x000fe20000010000 */
[----:B------:R-:W-:-:S03]  /*56f0*/  F2FP.SATFINITE.E4M3.F32.PACK_AB_MERGE_C R80, R81, R80, RZ ;  /* 0x000000505150723e */ /* 0x000fc600048070ff */
[----:B------:R-:W-:Y:S01]  /*5700*/  FADD.FTZ R81, R81, R10 ;  /* 0x0000000a51517221 */ /* 0x000fe20000010000 */
[----:B------:R-:W-:Y:S01]  /*5710*/  F2FP.SATFINITE.E4M3.F32.PACK_AB_MERGE_C R182, R77, R76, R80 ;  /* 0x0000004c4db6723e */ /* 0x000fe20004807050 */
[----:B------:R-:W1:Y:S01]  /*5720*/  MUFU.EX2 R79, R79 ;  /* 0x0000004f004f7308 */ /* 0x000e620000000800 */
[----:B--2---:R-:W-:Y:S01]  /*5730*/  FADD.FTZ R7, R75, R6 ;  /* 0x000000064b077221 */ /* 0x004fe20000010000 */
[----:B------:R-:W-:-:S04]  /*5740*/  FADD.FTZ R10, R56, R81 ;  /* 0x00000051380a7221 */ /* 0x000fc80000010000 */
[----:B------:R-:W-:Y:S01]  /*5750*/  FADD.FTZ R11, R57, R10 ;  /* 0x0000000a390b7221 */ /* 0x000fe20000010000 */
[----:B------:R-:W-:Y:S01]  /*5760*/  F2FP.SATFINITE.E4M3.F32.PACK_AB_MERGE_C R10, R5, R64, RZ ;  /* 0x00000040050a723e */ /* 0x000fe200048070ff */
[----:B------:R-:W2:Y:S01]  /*5770*/  MUFU.EX2 R82, R82 ;  /* 0x0000005200527308 */ /* 0x000ea20000000800 */
[----:B0-----:R-:W-:Y:S01]  /*5780*/  FADD.FTZ R6, R78, R7 ;  /* 0x000000074e067221 */ /* 0x001fe20000010000 */
[----:B------:R-:W-:Y:S01]  /*5790*/  FADD.FTZ R84, R84, R11 ;  /* 0x0000000b54547221 */ /* 0x000fe20000010000 */
[----:B------:R-:W-:-:S03]  /*57a0*/  F2FP.SATFINITE.E4M3.F32.PACK_AB_MERGE_C R178, R60, R85, R10 ;  /* 0x000000553cb2723e */ /* 0x000fc6000480700a */
[----:B------:R-:W-:Y:S02]  /*57b0*/  FADD.FTZ R84, R61, R84 ;  /* 0x000000543d547221 */ /* 0x000fe40000010000 */
        /* <DEDUP_REMOVED lines=9> */
[----:B------:R-:W-:Y:S02]  /*5850*/  FADD.FTZ R64, R5, R64 ;  /* 0x0000004005407221 */ /* 0x000fe40000010000 */
[----:B------:R-:W2:Y:S01]  /*5860*/  MUFU.EX2 R87, R87 ;  /* 0x0000005700577308 */ /* 0x000ea20000000800 */
[----:B0-----:R-:W-:-:S07]  /*5870*/  FADD.FTZ R7, R83, R6 ;  /* 0x0000000653077221 */ /* 0x001fce0000010000 */
[----:B------:R-:W0:Y:S01]  /*5880*/  MUFU.EX2 R58, R58 ;  /* 0x0000003a003a7308 */ /* 0x000e220000000800 */
[----:B-1----:R-:W-:-:S07]  /*5890*/  FADD.FTZ R6, R86, R7 ;  /* 0x0000000756067221 */ /* 0x002fce0000010000 */
[----:B------:R-:W1:Y:S01]  /*58a0*/  MUFU.EX2 R59, R59 ;  /* 0x0000003b003b7308 */ /* 0x000e620000000800 */
[C---:B--2---:R-:W-:Y:S01]  /*58b0*/  FADD.FTZ R7, R87.reuse, R6 ;  /* 0x0000000657077221 */ /* 0x044fe20000010000 */
[----:B------:R-:W-:-:S04]  /*58c0*/  F2FP.SATFINITE.E4M3.F32.PACK_AB_MERGE_C R86, R87, R86, RZ ;  /* 0x000000565756723e */ /* 0x000fc800048070ff */
[----:B------:R-:W-:Y:S02]  /*58d0*/  F2FP.SATFINITE.E4M3.F32.PACK_AB_MERGE_C R183, R83, R82, R86 ;  /* 0x0000005253b7723e */ /* 0x000fe40004807056 */
[----:B------:R-:W2:Y:S01]  /*58e0*/  MUFU.EX2 R62, R62 ;  /* 0x0000003e003e7308 */ /* 0x000ea20000000800 */
[----:B0-----:R-:W-:-:S07]  /*58f0*/  FADD.FTZ R6, R58, R7 ;  /* 0x000000073a067221 */ /* 0x001fce0000010000 */
[----:B------:R-:W0:Y:S01]  /*5900*/  MUFU.EX2 R63, R63 ;  /* 0x0000003f003f7308 */ /* 0x000e220000000800 */
[----:B-1----:R-:W-:-:S07]  /*5910*/  FADD.FTZ R7, R59, R6 ;  /* 0x000000063b077221 */ /* 0x002fce0000010000 */
[----:B------:R-:W1:Y:S01]  /*5920*/  MUFU.EX2 R66, R66 ;  /* 0x0000004200427308 */ /* 0x000e620000000800 */
[----:B--2---:R-:W-:-:S07]  /*5930*/  FADD.FTZ R6, R62, R7 ;  /* 0x000000073e067221 */ /* 0x004fce0000010000 */
[----:B------:R-:W2:Y:S01]  /*5940*/  MUFU.EX2 R67, R67 ;  /* 0x0000004300437308 */ /* 0x000ea20000000800 */
[C---:B0-----:R-:W-:Y:S01]  /*5950*/  FADD.FTZ R7, R63.reuse, R6 ;  /* 0x000000063f077221 */ /* 0x041fe20000010000 */
[----:B------:R-:W-:-:S04]  /*5960*/  F2FP.SATFINITE.E4M3.F32.PACK_AB_MERGE_C R62, R63, R62, RZ ;  /* 0x0000003e3f3e723e */ /* 0x000fc800048070ff */
[----:B------:R-:W-:Y:S02]  /*5970*/  F2FP.SATFINITE.E4M3.F32.PACK_AB_MERGE_C R177, R59, R58, R62 ;  /* 0x0000003a3bb1723e */ /* 0x000fe4000480703e */
[----:B------:R-:W0:Y:S01]  /*5980*/  MUFU.EX2 R70, R70 ;  /* 0x0000004600467308 */ /* 0x000e220000000800 */
[----:B-1----:R-:W-:-:S07]  /*5990*/  FADD.FTZ R6, R66, R7 ;  /* 0x0000000742067221 */ /* 0x002fce0000010000 */
[----:B------:R-:W-:Y:S01]  /*59a0*/  MUFU.EX2 R39, R39 ;  /* 0x0000002700277308 */ /* 0x000fe20000000800 */
[----:B--2---:R-:W-:-:S07]  /*59b0*/  FADD.FTZ R7, R67, R6 ;  /* 0x0000000643077221 */ /* 0x004fce0000010000 */
[----:B------:R-:W1:Y:S01]  /*59c0*/  MUFU.EX2 R44, R44 ;  /* 0x0000002c002c7308 */ /* 0x000e620000000800 */
[----:B0-----:R-:W-:-:S07]  /*59d0*/  FADD.FTZ R6, R70, R7 ;  /* 0x0000000746067221 */ /* 0x001fce0000010000 */
[----:B------:R-:W0:Y:S08]  /*59e0*/  MUFU.EX2 R71, R71 ;  /* 0x0000004700477308 */ /* 0x000e300000000800 */
[----:B------:R-:W2:Y:S01]  /*59f0*/  MUFU.EX2 R31, R31 ;  /* 0x0000001f001f7308 */ /* 0x000ea20000000800 */
[----:B-1----:R-:W-:-:S07]  /*5a00*/  F2FP.SATFINITE.E4M3.F32.PACK_AB_MERGE_C R10, R44, R39, RZ ;  /* 0x000000272c0a723e */ /* 0x002fce00048070ff */
[----:B------:R-:W1:Y:S01]  /*5a10*/  MUFU.EX2 R42, R42 ;  /* 0x0000002a002a7308 */ /* 0x000e620000000800 */
[C---:B0-----:R-:W-:Y:S01]  /*5a20*/  FADD.FTZ R5, R71.reuse, R6 ;  /* 0x0000000647057221 */ /* 0x041fe20000010000 */
[----:B------:R-:W-:-:S04]  /*5a30*/  F2FP.SATFINITE.E4M3.F32.PACK_AB_MERGE_C R70, R71, R70, RZ ;  /* 0x000000464746723e */ /* 0x000fc800048070ff */
[----:B------:R-:W-:Y:S02]  /*5a40*/  F2FP.SATFINITE.E4M3.F32.PACK_AB_MERGE_C R179, R67, R66, R70 ;  /* 0x0000004243b3723e */ /* 0x000fe40004807046 */
[----:B------:R-:W0:Y:S01]  /*5a50*/  MUFU.EX2 R43, R43 ;  /* 0x0000002b002b7308 */ /* 0x000e220000000800 */
[----:B--2---:R-:W-:Y:S01]  /*5a60*/  F2FP.SATFINITE.E4M3.F32.PACK_AB_MERGE_C R172, R38, R31, R10 ;  /* 0x0000001f26ac723e */ /* 0x004fe2000480700a */
[----:B------:R-:W-:-:S04]  /*5a70*/  FADD.FTZ R31, R31, R64 ;  /* 0x000000401f1f7221 */ /* 0x000fc80000010000 */
[----:B------:R-:W-:Y:S02]  /*5a80*/  FADD.FTZ R38, R38, R31 ;  /* 0x0000001f26267221 */ /* 0x000fe40000010000 */
[----:B------:R-:W2:Y:S01]  /*5a90*/  MUFU.EX2 R46, R46 ;  /* 0x0000002e002e7308 */ /* 0x000ea20000000800 */
[----:B-1----:R-:W-:Y:S01]  /*5aa0*/  FADD.FTZ R6, R42, R5 ;  /* 0x000000052a067221 */ /* 0x002fe20000010000 */
[----:B------:R-:W-:-:S04]  /*5ab0*/  FADD.FTZ R39, R39, R38 ;  /* 0x0000002627277221 */ /* 0x000fc80000010000 */
[----:B------:R-:W-:Y:S02]  /*5ac0*/  FADD.FTZ R44, R44, R39 ;  /* 0x000000272c2c7221 */ /* 0x000fe40000010000 */
[----:B------:R-:W-:Y:S01]  /*5ad0*/  MUFU.EX2 R49, R49 ;  /* 0x0000003100317308 */ /* 0x000fe20000000800 */
[----:B0-----:R-:W-:-:S07]  /*5ae0*/  FADD.FTZ R5, R43, R6 ;  /* 0x000000062b057221 */ /* 0x001fce0000010000 */
[----:B------:R-:W0:Y:S01]  /*5af0*/  MUFU.EX2 R52, R52 ;  /* 0x0000003400347308 */ /* 0x000e220000000800 */
[----:B--2---:R-:W-:-:S07]  /*5b00*/  FADD.FTZ R6, R46, R5 ;  /* 0x000000052e067221 */ /* 0x004fce0000010000 */
[----:B------:R-:W1:Y:S08]  /*5b10*/  MUFU.EX2 R47, R47 ;  /* 0x0000002f002f7308 */ /* 0x000e700000000800 */
[----:B------:R-:W-:Y:S01]  /*5b20*/  MUFU.EX2 R45, R45 ;  /* 0x0000002d002d7308 */ /* 0x000fe20000000800 */
[----:B0-----:R-:W-:-:S07]  /*5b30*/  F2FP.SATFINITE.E4M3.F32.PACK_AB_MERGE_C R7, R52, R49, RZ ;  /* 0x000000313407723e */ /* 0x001fce00048070ff */
[----:B------:R-:W0:Y:S01]  /*5b40*/  MUFU.EX2 R48, R48 ;  /* 0x0000003000307308 */ /* 0x000e220000000800 */
[C---:B-1----:R-:W-:Y:S01]  /*5b50*/  F2FP.SATFINITE.E4M3.F32.PACK_AB_MERGE_C R46, R47.reuse, R46, RZ ;  /* 0x0000002e2f2e723e */ /* 0x042fe200048070ff */
[----:B------:R-:W-:-:S03]  /*5b60*/  FADD.FTZ R47, R47, R6 ;  /* 0x000000062f2f7221 */ /* 0x000fc60000010000 */
[----:B------:R-:W-:-:S03]  /*5b70*/  F2FP.SATFINITE.E4M3.F32.PACK_AB_MERGE_C R173, R43, R42, R46 ;  /* 0x0000002a2bad723e */ /* 0x000fc6000480702e */
[----:B------:R-:W1:Y:S08]  /*5b80*/  MUFU.EX2 R50, R50 ;  /* 0x0000003200327308 */ /* 0x000e700000000800 */
[----:B------:R-:W2:Y:S01]  /*5b90*/  MUFU.EX2 R51, R51 ;  /* 0x0000003300337308 */ /* 0x000ea20000000800 */
[----:B0-----:R-:W-:Y:S01]  /*5ba0*/  F2FP.SATFINITE.E4M3.F32.PACK_AB_MERGE_C R174, R48, R45, R7 ;  /* 0x0000002d30ae723e */ /* 0x001fe20004807007 */
[----:B------:R-:W-:-:S04]  /*5bb0*/  FADD.FTZ R45, R45, R44 ;  /* 0x0000002c2d2d7221 */ /* 0x000fc80000010000 */
[----:B------:R-:W-:Y:S02]  /*5bc0*/  FADD.FTZ R48, R48, R45 ;  /* 0x0000002d30307221 */ /* 0x000fe40000010000 */
[----:B------:R-:W0:Y:S01]  /*5bd0*/  MUFU.EX2 R54, R54 ;  /* 0x0000003600367308 */ /* 0x000e220000000800 */
[----:B-1----:R-:W-:Y:S01]  /*5be0*/  FADD.FTZ R6, R50, R47 ;  /* 0x0000002f32067221 */ /* 0x002fe20000010000 */
[----:B------:R-:W-:-:S04]  /*5bf0*/  FADD.FTZ R49, R49, R48 ;  /* 0x0000003031317221 */ /* 0x000fc80000010000 */
[----:B------:R-:W-:Y:S02]  /*5c00*/  FADD.FTZ R49, R52, R49 ;  /* 0x0000003134317221 */ /* 0x000fe40000010000 */
[----:B------:R-:W-:Y:S01]  /*5c10*/  MUFU.EX2 R28, R28 ;  /* 0x0000001c001c7308 */ /* 0x000fe20000000800 */
[----:B--2---:R-:W-:-:S07]  /*5c20*/  FADD.FTZ R5, R51, R6 ;  /* 0x0000000633057221 */ /* 0x004fce0000010000 */
[----:B------:R-:W1:Y:S01]  /*5c30*/  MUFU.EX2 R29, R29 ;  /* 0x0000001d001d7308 */ /* 0x000e620000000800 */
[----:B0-----:R-:W-:-:S07]  /*5c40*/  FADD.FTZ R6, R54, R5 ;  /* 0x0000000536067221 */ /* 0x001fce0000010000 */
[----:B------:R-:W0:Y:S08]  /*5c50*/  MUFU.EX2 R55, R55 ;  /* 0x0000003700377308 */ /* 0x000e300000000800 */
[----:B------:R-:W-:Y:S01]  /*5c60*/  MUFU.EX2 R24, R24 ;  /* 0x0000001800187308 */ /* 0x000fe20000000800 */
[----:B-1----:R-:W-:-:S07]  /*5c70*/  F2FP.SATFINITE.E4M3.F32.PACK_AB_MERGE_C R7, R29, R28, RZ ;  /* 0x0000001c1d07723e */ /* 0x002fce00048070ff */
[----:B------:R-:W1:Y:S01]  /*5c80*/  MUFU.EX2 R25, R25 ;  /* 0x0000001900197308 */ /* 0x000e620000000800 */
[C---:B0-----:R-:W-:Y:S01]  /*5c90*/  F2FP.SATFINITE.E4M3.F32.PACK_AB_MERGE_C R54, R55.reuse, R54, RZ ;  /* 0x000000363736723e */ /* 0x041fe200048070ff */
[----:B------:R-:W-:-:S03]  /*5ca0*/  FADD.FTZ R55, R55, R6 ;  /* 0x0000000637377221 */ /* 0x000fc60000010000 */
[----:B------:R-:W-:-:S03]  /*5cb0*/  F2FP.SATFINITE.E4M3.F32.PACK_AB_MERGE_C R175, R51, R50, R54 ;  /* 0x0000003233af723e */ /* 0x000fc60004807036 */
[----:B------:R-:W0:Y:S08]  /*5cc0*/  MUFU.EX2 R26, R26 ;  /* 0x0000001a001a7308 */ /* 0x000e300000000800 */
[----:B------:R-:W2:Y:S01]  /*5cd0*/  MUFU.EX2 R27, R27 ;  /* 0x0000001b001b7308 */ /* 0x000ea20000000800 */
[----:B-1----:R-:W-:Y:S01]  /*5ce0*/  F2FP.SATFINITE.E4M3.F32.PACK_AB_MERGE_C R168, R25, R24, R7 ;  /* 0x0000001819a8723e */ /* 0x002fe20004807007 */
[----:B------:R-:W-:-:S04]  /*5cf0*/  FADD.FTZ R24, R24, R49 ;  /* 0x0000003118187221 */ /* 0x000fc80000010000 */
[----:B------:R-:W-:Y:S02]  /*5d00*/  FADD.FTZ R25, R25, R24 ;  /* 0x0000001819197221 */ /* 0x000fe40000010000 */
[----:B------:R-:W1:Y:S01]  /*5d10*/  MUFU.EX2 R30, R30 ;  /* 0x0000001e001e7308 */ /* 0x000e620000000800 */
[----:B0-----:R-:W-:Y:S01]  /*5d20*/  FADD.FTZ R6, R26, R55 ;  /* 0x000000371a067221 */ /* 0x001fe20000010000 */
[----:B------:R-:W-:-:S04]  /*5d30*/  FADD.FTZ R28, R28, R25 ;  /* 0x000000191c1c7221 */ /* 0x000fc80000010000 */
[----:B------:R-:W-:Y:S02]  /*5d40*/  FADD.FTZ R29, R29, R28 ;  /* 0x0000001c1d1d7221 */ /* 0x000fe40000010000 */
[----:B------:R-:W-:Y:S01]  /*5d50*/  MUFU.EX2 R36, R36 ;  /* 0x0000002400247308 */ /* 0x000fe20000000800 */
[----:B--2---:R-:W-:-:S07]  /*5d60*/  FADD.FTZ R5, R27, R6 ;  /* 0x000000061b057221 */ /* 0x004fce0000010000 */
[----:B------:R-:W0:Y:S01]  /*5d70*/  MUFU.EX2 R37, R37 ;  /* 0x0000002500257308 */ /* 0x000e220000000800 */
[----:B-1----:R-:W-:-:S07]  /*5d80*/  FADD.FTZ R6, R30, R5 ;  /* 0x000000051e067221 */ /* 0x002fce0000010000 */
        /* <DEDUP_REMOVED lines=14> */
[----:B------:R-:W-:-:S06]  /*5e70*/  FADD.FTZ R36, R36, R33 ;  /* 0x0000002124247221 */ /* 0x000fcc0000010000 */
[----:B------:R-:W1:Y:S01]  /*5e80*/  MUFU.EX2 R41, R41 ;  /* 0x0000002900297308 */ /* 0x000e620000000800 */
[----:B--2---:R-:W-:-:S04]  /*5e90*/  FADD.FTZ R5, R35, R6 ;  /* 0x0000000623057221 */ /* 0x004fc80000010000 */
[----:B0-----:R-:W-:Y:S01]  /*5ea0*/  FADD.FTZ R6, R40, R5 ;  /* 0x0000000528067221 */ /* 0x001fe20000010000 */
[----:B------:R-:W-:Y:S01]  /*5eb0*/  VIADD R5, R23, 0xfffffffe ;  /* 0xfffffffe17057836 */ /* 0x000fe20000000000 */
[C---:B-1----:R-:W-:Y:S02]  /*5ec0*/  F2FP.SATFINITE.E4M3.F32.PACK_AB_MERGE_C R7, R41.reuse, R40, RZ ;  /* 0x000000282907723e */ /* 0x042fe400048070ff */
[----:B------:R-:W-:Y:S02]  /*5ed0*/  FADD.FTZ R6, R41, R6 ;  /* 0x0000000629067221 */ /* 0x000fe40000010000 */
[----:B------:R-:W-:Y:S01]  /*5ee0*/  F2FP.SATFINITE.E4M3.F32.PACK_AB_MERGE_C R171, R35, R34, R7 ;  /* 0x0000002223ab723e */ /* 0x000fe20004807007 */
[----:B------:R-:W-:Y:S01]  /*5ef0*/  FADD.FTZ R7, R37, R36 ;  /* 0x0000002425077221 */ /* 0x000fe20000010000 */
[----:B------:R-:W-:Y:S06]  /*5f00*/  @P2 BRA `(.L_x_891) ;  /* 0x0000000000442947 */ /* 0x000fec0003800000 */
        /* <DEDUP_REMOVED lines=10> */
.L_x_892:
[----:B------:R-:W-:-:S11]  /*5fb0*/  UISETP.NE.AND UP2, UPT, UR5, 0x1, UPT ;  /* 0x000000010500788c */ /* 0x000fd6000bf45270 */
[----:B------:R-:W-:Y:S02]  /*5fc0*/  @UP2 ULDC.64 UR14, c[0x0][0x9e8] ;  /* 0x00027a00000e2ab9 */ /* 0x000fe40000000a00 */
[----:B------:R-:W-:-:S04]  /*5fd0*/  UIMAD.WIDE.U32 UR6, UR10, UR14, URZ ;  /* 0x0000000e0a0672a5 */ /* 0x000fc8000f8e003f */
[----:B------:R-:W-:-:S12]  /*5fe0*/  @UP2 USHF.R.U32.HI UR10, URZ, UR15, UR7 ;  /* 0x0000000f3f0a2299 */ /* 0x000fd80008011607 */
.L_x_893:
[----:B------:R-:W-:-:S04]  /*5ff0*/  UIMAD UR5, UR10, UR5, UR5 ;  /* 0x000000050a0572a4 */ /* 0x000fc8000f8e0205 */
[----:B------:R-:W-:-:S04]  /*6000*/  UISETP.LT.AND UP2, UPT, UR4, UR5, UPT ;  /* 0x000000050400728c */ /* 0x000fc8000bf41270 */
[----:B------:R-:W-:-:S12]  /*6010*/  USEL UR4, UR4, UR5, UP2 ;  /* 0x0000000504047287 */ /* 0x000fd80009000000 */
.L_x_891:
[----:B------:R-:W-:Y:S01]  /*6020*/  UIMAD.WIDE UR4, UR4, 0x66666667, URZ ;  /* 0x66666667040478a5 */ /* 0x000fe2000f8e023f */
[----:B------:R-:W0:Y:S01]  /*6030*/  S2UR UR60, SR_CgaCtaId ;  /* 0x00000000003c79c3 */ /* 0x000e220000008800 */
[----:B------:R-:W-:Y:S02]  /*6040*/  CS2R R24, SRZ ;  /* 0x0000000000187805 */ /* 0x000fe4000001ff00 */
[----:B------:R-:W-:Y:S01]  /*6050*/  CS2R R26, SRZ ;  /* 0x00000000001a7805 */ /* 0x000fe2000001ff00 */
[----:B------:R-:W-:Y:S01]  /*6060*/  USHF.R.U32.HI UR4, URZ, 0x1f, UR5 ;  /* 0x0000001f3f047899 */ /* 0x000fe20008011605 */
[----:B------:R-:W-:Y:S02]  /*6070*/  CS2R R28, SRZ ;  /* 0x00000000001c7805 */ /* 0x000fe4000001ff00 */
[----:B------:R-:W-:Y:S02]  /*6080*/  CS2R R30, SRZ ;  /* 0x00000000001e7805 */ /* 0x000fe4000001ff00 */
[----:B------:R-:W-:Y:S01]  /*6090*/  CS2R R32, SRZ ;  /* 0x0000000000207805 */ /* 0x000fe2000001ff00 */
[----:B------:R-:W-:Y:S01]  /*60a0*/  ULEA.HI.SX32 UR4, UR5, UR4, 0x1a ;  /* 0x0000000405047291 */ /* 0x000fe2000f8fd23f */
[----:B------:R-:W-:-:S02]  /*60b0*/  CS2R R34, SRZ ;  /* 0x0000000000227805 */ /* 0x000fc4000001ff00 */
[----:B------:R-:W-:Y:S01]  /*60c0*/  CS2R R36, SRZ ;  /* 0x0000000000247805 */ /* 0x000fe2000001ff00 */
[----:B------:R-:W-:Y:S01]  /*60d0*/  UMOV UR5, URZ ;  /* 0x0000003f00057c82 */ /* 0x000fe20008000000 */
[----:B------:R-:W-:Y:S01]  /*60e0*/  UISETP.LT.AND UP2, UPT, UR56, UR4, UPT ;  /* 0x000000043800728c */ /* 0x000fe2000bf41270 */
[----:B------:R-:W-:Y:S02]  /*60f0*/  CS2R R38, SRZ ;  /* 0x0000000000267805 */ /* 0x000fe4000001ff00 */
[----:B------:R-:W-:Y:S02]  /*6100*/  CS2R R40, SRZ ;  /* 0x0000000000287805 */ /* 0x000fe4000001ff00 */
[----:B------:R-:W-:Y:S01]  /*6110*/  CS2R R42, SRZ ;  /* 0x00000000002a7805 */ /* 0x000fe2000001ff00 */
[----:B------:R-:W-:Y:S01]  /*6120*/  USEL UR52, UR56, UR4, !UP2 ;  /* 0x0000000438347287 */ /* 0x000fe2000d000000 */
[----:B------:R-:W-:Y:S02]  /*6130*/  CS2R R44, SRZ ;  /* 0x00000000002c7805 */ /* 0x000fe4000001ff00 */
[----:B------:R-:W-:Y:S01]  /*6140*/  CS2R R46, SRZ ;  /* 0x00000000002e7805 */ /* 0x000fe2000001ff00 */
[----:B------:R-:W-:Y:S01]  /*6150*/  UMOV UR4, URZ ;  /* 0x0000003f00047c82 */ /* 0x000fe20008000000 */
[----:B------:R-:W-:-:S02]  /*6160*/  CS2R R48, SRZ ;  /* 0x0000000000307805 */ /* 0x000fc4000001ff00 */
[----:B------:R-:W-:Y:S02]  /*6170*/  CS2R R50, SRZ ;  /* 0x0000000000327805 */ /* 0x000fe4000001ff00 */
[----:B------:R-:W-:Y:S02]  /*6180*/  ISETP.GE.AND P2, PT, R5, UR52, PT ;  /* 0x0000003405007c0c */ /* 0x000fe4000bf46270 */
        /* <DEDUP_REMOVED lines=18> */
[----:B0-----:R-:W-:Y:S06]  /*62b0*/  @!P2 BRA `(.L_x_894) ;  /* 0x000000480064a947 */ /* 0x001fec0003800000 */
        /* <DEDUP_REMOVED lines=32> */
[----:B------:R-:W-:Y:S01]  /*64c0*/  UMOV UR6, URZ ;  /* 0x0000003f00067c82 */ /* 0x000fe20008000000 */
[----:B------:R-:W-:Y:S01]  /*64d0*/  UMOV UR7, URZ ;  /* 0x0000003f00077c82 */ /* 0x000fe20008000000 */
[----:B------:R-:W-:Y:S01]  /*64e0*/  ULDC UR53, c[0x0][0x9e4] ;  /* 0x0002790000357ab9 */ /* 0x000fe20000000800 */
[----:B------:R-:W-:Y:S01]  /*64f0*/  ULDC UR61, c[0x0][0x288] ;  /* 0x0000a200003d7ab9 */ /* 0x000fe20000000800 */
[----:B------:R-:W-:-:S05]  /*6500*/  ULDC UR54, c[0x0][0x2f0] ;  /* 0x0000bc0000367ab9 */ /* 0x000fca0000000800 */
.L_x_912:
[----:B------:R-:W-:Y:S01]  /*6510*/  UIADD3 UR5, UR7, 0x1, URZ ;  /* 0x0000000107057890 */ /* 0x000fe2000fffe03f */
[----:B------:R-:W-:-:S03]  /*6520*/  ISETP.NE.AND P3, PT, RZ, UR39, PT ;  /* 0x00000027ff007c0c */ /* 0x000fc6000bf65270 */
[----:B------:R-:W-:-:S04]  /*6530*/  UISETP.NE.AND UP2, UPT, UR5, 0x2, UPT ;  /* 0x000000020500788c */ /* 0x000fc8000bf45270 */
[----:B------:R-:W-:Y:S02]  /*6540*/  USEL UR4, URZ, 0x1, UP2 ;  /* 0x000000013f047887 */ /* 0x000fe40009000000 */
[----:B------:R-:W-:Y:S02]  /*6550*/  USEL UR5, UR5, URZ, UP2 ;  /* 0x0000003f05057287 */ /* 0x000fe40009000000 */
[----:B------:R-:W-:Y:S02]  /*6560*/  ULOP3.LUT UR4, UR6, UR4, URZ, 0x3c, !UPT ;  /* 0x0000000406047292 */ /* 0x000fe4000f8e3c3f */
[----:B------:R-:W-:Y:S10]  /*6570*/  @P3 BRA `(.L_x_895) ;  /* 0x00000000002c3947 */ /* 0x000ff40003800000 */
[----:B------:R-:W-:Y:S05]  /*6580*/  @!P0 BRA `(.L_x_896) ;  /* 0x0000000000048947 */ /* 0x000fea0003800000 */
[----:B------:R-:W-:Y:S01]  /*6590*/  BPT.TRAP 0x1 ;  /* 0x000000040000795c */ /* 0x000fe20000300000 */
.L_x_896:
[----:B------:R-:W-:Y:S01]  /*65a0*/  ULEA UR10, UR5, UR37, 0x3 ;  /* 0x00000025050a7291 */ /* 0x000fe2000f8e183f */
[----:B------:R-:W-:-:S05]  /*65b0*/  IMAD.U32 R10, RZ, RZ, UR4 ;  /* 0x00000004ff0a7e24 */ /* 0x000fca000f8e00ff */
[----:B------:R-:W-:-:S04]  /*65c0*/  SHF.L.U32 R10, R10, 0x1f, RZ ;  /* 0x0000001f0a0a7819 */ /* 0x000fc800000006ff */
[----:B------:R0:W1:Y:S01]  /*65d0*/  SYNCS.PHASECHK.TRANS64.TRYWAIT P2, [UR10+0x29830], R10 ;  /* 0x0298300aff0075a7 */ /* 0x000062000804014a */
[----:B------:R-:W-:Y:S05]  /*65e0*/  @!P0 BRA `(.L_x_897) ;  /* 0x0000000000048947 */ /* 0x000fea0003800000 */
[----:B------:R-:W-:Y:S01]  /*65f0*/  BPT.TRAP 0x1 ;  /* 0x000000040000795c */ /* 0x000fe20000300000 */
.L_x_897:
[----:B-1----:R-:W-:Y:S05]  /*6600*/  @P2 BRA `(.L_x_895) ;  /* 0x0000000000082947 */ /* 0x002fea0003800000 */
[----:B------:R-:W1:Y:S02]  /*6610*/  SYNCS.PHASECHK.TRANS64.TRYWAIT P2, [UR10+0x29830], R10 ;  /* 0x0298300aff0075a7 */ /* 0x000e64000804014a */
[----:B-1----:R-:W-:Y:S05]  /*6620*/  @!P2 BRA `(.L_x_898) ;  /* 0x0000012800dca947 */ /* 0x002fea0003800000 */
.L_x_895:
[----:B01----:R-:W-:Y:S01]  /*6630*/  VIADD R10, R17, 0x8 ;  /* 0x00000008110a7836 */ /* 0x003fe20000000000 */
[C---:B------:R-:W-:Y:S01]  /*6640*/  R2UR UR28, R2.reuse ;  /* 0x00000000021c72ca */ /* 0x040fe200000e0000 */
[----:B------:R-:W-:Y:S01]  /*6650*/  UIMAD UR30, UR5, 0x780, UR38 ;  /* 0x00000780051e78a4 */ /* 0x000fe2000f8e0226 */
[C---:B------:R-:W-:Y:S01]  /*6660*/  R2UR UR29, R3.reuse ;  /* 0x00000000031d72ca */ /* 0x040fe200000e0000 */
[----:B------:R-:W-:Y:S01]  /*6670*/  UMOV UR31, 0x80000020 ;  /* 0x80000020001f7882 */ /* 0x000fe20000000000 */
[----:B------:R0:W-:Y:S01]  /*6680*/  BAR.SYNC.DEFER_BLOCKING R10, 0x100 ;  /* 0x0004000a0000751d */ /* 0x0001e20000010000 */
[C---:B------:R-:W-:Y:S01]  /*6690*/  R2UR UR32, R2.reuse ;  /* 0x00000000022072ca */ /* 0x040fe200000e0000 */
[----:B------:R-:W-:Y:S01]  /*66a0*/  UIADD3 UR34, UR30, 0x80, URZ ;  /* 0x000000801e227890 */ /* 0x000fe2000fffe03f */
[C---:B------:R-:W-:Y:S01]  /*66b0*/  R2UR UR33, R3.reuse ;  /* 0x00000000032172ca */ /* 0x040fe200000e0000 */
[----:B------:R-:W-:Y:S01]  /*66c0*/  UIADD3 UR42, UR30, 0x100, URZ ;  /* 0x000001001e2a7890 */ /* 0x000fe2000fffe03f */
[C---:B------:R-:W-:Y:S01]  /*66d0*/  R2UR UR40, R2.reuse ;  /* 0x00000000022872ca */ /* 0x040fe200000e0000 */
[----:B------:R-:W-:Y:S01]  /*66e0*/  UMOV UR35, 0x80000020 ;  /* 0x8000002000237882 */ /* 0x000fe20000000000 */
[C---:B------:R-:W-:Y:S01]  /*66f0*/  R2UR UR41, R3.reuse ;  /* 0x00000000032972ca */ /* 0x040fe200000e0000 */
[----:B------:R-:W-:Y:S01]  /*6700*/  UMOV UR43, 0x80000020 ;  /* 0x80000020002b7882 */ /* 0x000fe20000000000 */
[C---:B------:R-:W-:Y:S01]  /*6710*/  R2UR UR44, R2.reuse ;  /* 0x00000000022c72ca */ /* 0x040fe200000e0000 */
[----:B------:R-:W-:Y:S01]  /*6720*/  UIADD3 UR46, UR30, 0x180, URZ ;  /* 0x000001801e2e7890 */ /* 0x000fe2000fffe03f */
[C---:B------:R-:W-:Y:S01]  /*6730*/  R2UR UR45, R3.reuse ;  /* 0x00000000032d72ca */ /* 0x040fe200000e0000 */
[----:B------:R-:W-:Y:S01]  /*6740*/  UMOV UR47, 0x80000020 ;  /* 0x80000020002f7882 */ /* 0x000fe20000000000 */
[----:B------:R-:W-:Y:S01]  /*6750*/  R2UR UR48, R2 ;  /* 0x00000000023072ca */ /* 0x000fe200000e0000 */
[----:B------:R-:W-:Y:S01]  /*6760*/  UIADD3 UR50, UR30, 0x200, URZ ;  /* 0x000002001e327890 */ /* 0x000fe2000fffe03f */
[----:B------:R-:W-:Y:S01]  /*6770*/  R2UR UR49, R3 ;  /* 0x00000000033172ca */ /* 0x000fe200000e0000 */
[----:B------:R-:W-:Y:S01]  /*6780*/  UMOV UR51, 0x80000020 ;  /* 0x8000002000337882 */ /* 0x000fe20000000000 */
[----:B------:R-:W-:Y:S01]  /*6790*/  UIADD3 UR10, UR30, 0x2, URZ ;  /* 0x000000021e0a7890 */ /* 0x000fe2000fffe03f */
[----:B------:R-:W-:Y:S01]  /*67a0*/  UMOV UR11, 0x80000020 ;  /* 0x80000020000b7882 */ /* 0x000fe20000000000 */
[----:B------:R-:W-:-:S02]  /*67b0*/  UIADD3 UR14, UR30, 0x82, URZ ;  /* 0x000000821e0e7890 */ /* 0x000fc4000fffe03f */
[----:B------:R-:W-:Y:S01]  /*67c0*/  UIADD3 UR15, UR30, 0x182, URZ ;  /* 0x000001821e0f7890 */ /* 0x000fe2000fffe03f */
[----:B------:R-:W-:Y:S01]  /*67d0*/  WARPGROUP.ARRIVE ;  /* 0x00000000000079c5 */ /* 0x000fe20000000000 */
[----:B------:R-:W-:Y:S01]  /*67e0*/  UIADD3 UR18, UR30, 0x282, URZ ;  /* 0x000002821e127890 */ /* 0x000fe2000fffe03f */
[----:B------:R-:W-:Y:S01]  /*67f0*/  UMOV UR19, 0x80000020 ;  /* 0x8000002000137882 */ /* 0x000fe20000000000 */
[----:B------:R-:W-:-:S03]  /*6800*/  UIADD3 UR22, UR30, 0x500, URZ ;  /* 0x000005001e167890 */ /* 0x000fc6000fffe03f */
[----:B------:R-:W-:Y:S01]  /*6810*/  QGMMA.64x32x32.F32.E4M3.E4M3 R152, gdesc[UR28], RZ, !UPT, gsb0 ;  /* 0x006000001c9879f3 */ /* 0x000fe2000c0008ff */
[----:B------:R-:W-:Y:S01]  /*6820*/  UMOV UR23, 0x80000020 ;  /* 0x8000002000177882 */ /* 0x000fe20000000000 */
[----:B------:R-:W-:Y:S01]  /*6830*/  UIADD3 UR26, UR30, 0x502, URZ ;  /* 0x000005021e1a7890 */ /* 0x000fe2000fffe03f */
[----:B------:R-:W-:Y:S01]  /*6840*/  UMOV UR27, 0x80000020 ;  /* 0x80000020001b7882 */ /* 0x000fe20000000000 */
        /* <DEDUP_REMOVED lines=135> */
[----:B------:R-:W-:-:S03]  /*70c0*/  UIADD3 UR10, UR30, 0x702, URZ ;  /* 0x000007021e0a7890 */ /* 0x000fc6000fffe03f */
        /* <DEDUP_REMOVED lines=21> */
.L_x_900:
[----:B------:R-:W-:Y:S01]  /*7220*/  ULEA UR10, UR7, UR37, 0x3 ;  /* 0x00000025070a7291 */ /* 0x000fe2000f8e183f */
[----:B------:R-:W-:-:S05]  /*7230*/  IMAD.U32 R10, RZ, RZ, UR6 ;  /* 0x00000006ff0a7e24 */ /* 0x000fca000f8e00ff */
[----:B------:R-:W-:-:S04]  /*7240*/  SHF.L.U32 R10, R10, 0x1f, RZ ;  /* 0x0000001f0a0a7819 */ /* 0x000fc800000006ff */
[----:B------:R0:W1:Y:S01]  /*7250*/  SYNCS.PHASECHK.TRANS64.TRYWAIT P2, [UR10+0x29850], R10 ;  /* 0x0298500aff0075a7 */ /* 0x000062000804014a */
[----:B------:R-:W-:Y:S05]  /*7260*/  @!P0 BRA `(.L_x_901) ;  /* 0x0000000000048947 */ /* 0x000fea0003800000 */
[----:B------:R-:W-:Y:S01]  /*7270*/  BPT.TRAP 0x1 ;  /* 0x000000040000795c */ /* 0x000fe20000300000 */
.L_x_901:
[----:B-1----:R-:W-:Y:S05]  /*7280*/  @P2 BRA `(.L_x_899) ;  /* 0x0000000000082947 */ /* 0x002fea0003800000 */
[----:B------:R-:W1:Y:S02]  /*7290*/  SYNCS.PHASECHK.TRANS64.TRYWAIT P2, [UR10+0x29850], R10 ;  /* 0x0298500aff0075a7 */ /* 0x000e64000804014a */
[----:B-1----:R-:W-:Y:S05]  /*72a0*/  @!P2 BRA `(.L_x_902) ;  /* 0x0000011c00d4a947 */ /* 0x002fea0003800000 */
.L_x_899:
[----:B------:R-:W-:Y:S01]  /*72b0*/  UIADD3 UR6, UR37, 0x400, URZ ;  /* 0x0000040025067890 */ /* 0x000fe2000fffe03f */
[----:B------:R-:W-:Y:S01]  /*72c0*/  WARPGROUP.ARRIVE ;  /* 0x00000000000079c5 */ /* 0x000fe20000000000 */
[----:B------:R-:W-:Y:S01]  /*72d0*/  UMOV UR11, 0xc0000010 ;  /* 0xc0000010000b7882 */ /* 0x000fe20000000000 */
[----:B------:R-:W-:Y:S01]  /*72e0*/  PLOP3.LUT P2, PT, PT, PT, UP0, 0x80, 0x0 ;  /* 0x000000000000781c */ /* 0x000fe20003f4f008 */
[----:B------:R-:W-:Y:S01]  /*72f0*/  USHF.R.U32.HI UR6, URZ, 0x4, UR6 ;  /* 0x000000043f067899 */ /* 0x000fe20008011606 */
[----:B------:R-:W-:Y:S01]  /*7300*/  PLOP3.LUT P3, PT, PT, PT, UP0, 0x80, 0x0 ;  /* 0x000000000000781c */ /* 0x000fe20003f6f008 */
[----:B01----:R-:W-:Y:S01]  /*7310*/  IMAD.U32 R10, RZ, RZ, UR5 ;  /* 0x00000005ff0a7e24 */ /* 0x003fe2000f8e00ff */
[----:B------:R-:W-:Y:S01]  /*7320*/  IADD3 R13, -R17, 0xb, RZ ;  /* 0x0000000b110d7810 */ /* 0x000fe20007ffe1ff */
[----:B------:R-:W-:Y:S01]  /*7330*/  ULOP3.LUT UR6, UR6, 0x3fff, URZ, 0xc0, !UPT ;  /* 0x00003fff06067892 */ /* 0x000fe2000f8ec03f */
[----:B------:R-:W-:Y:S01]  /*7340*/  IMAD.MOV.U32 R12, RZ, RZ, R8 ;  /* 0x000000ffff0c7224 */ /* 0x000fe200078e0008 */
[----:B------:R-:W-:Y:S01]  /*7350*/  ULDC UR14, c[0x0][0x9e0] ;  /* 0x00027800000e7ab9 */ /* 0x000fe20000000800 */
[----:B------:R-:W-:Y:S01]  /*7360*/  @!P1 LEA R10, R10, UR37, 0x3 ;  /* 0x000000250a0a9c11 */ /* 0x000fe2000f8e18ff */
[----:B------:R-:W-:-:S04]  /*7370*/  ULOP3.LUT UR6, UR6, 0x10000, URZ, 0xfc, !UPT ;  /* 0x0001000006067892 */ /* 0x000fc8000f8efc3f */
[----:B------:R-:W-:Y:S01]  /*7380*/  UIMAD UR6, UR7, 0x500, UR6 ;  /* 0x00000500070678a4 */ /* 0x000fe2000f8e0206 */
[----:B------:R-:W-:-:S05]  /*7390*/  @!P1 VIADD R10, R10, 0x29840 ;  /* 0x000298400a0a9836 */ /* 0x000fca0000000000 */
[----:B------:R-:W-:Y:S01]  /*73a0*/  @!P1 PRMT R10, RZ, 0x654, R10 ;  /* 0x00000654ff0a9816 */ /* 0x000fe2000000000a */
[----:B------:R-:W-:Y:S02]  /*73b0*/  UMOV UR10, UR6 ;  /* 0x00000006000a7c82 */ /* 0x000fe40008000000 */
        /* <DEDUP_REMOVED lines=17> */
[----:B------:R-:W-:Y:S02]  /*74d0*/  UMOV UR11, 0xc0000010 ;  /* 0xc0000010000b7882 */ /* 0x000fe40000000000 */
[----:B------:R-:W-:Y:S02]  /*74e0*/  @UP0 ULDC UR6, c[0x0][0x44c] ;  /* 0x0001130000060ab9 */ /* 0x000fe40000000800 */
[----:B------:R-:W-:Y:S01]  /*74f0*/  @P2 IMAD.HI.U32 R11, R8, UR6, RZ ;  /* 0x00000006080b2c27 */ /* 0x000fe2000f8e00ff */
[----:B------:R-:W-:Y:S01]  /*7500*/  @UP0 ULDC UR6, c[0x0][0x450] ;  /* 0x0001140000060ab9 */ /* 0x000fe20000000800 */
[----:B------:R-:W-:-:S03]  /*7510*/  PLOP3.LUT P2, PT, PT, PT, UP1, 0x40, 0x0 ;  /* 0x000000000000781c */ /* 0x000fc60003f4e818 */
[----:B------:R-:W-:-:S05]  /*7520*/  @P3 SHF.R.U32.HI R12, RZ, UR6, R11 ;  /* 0x00000006ff0c3c19 */ /* 0x000fca000801160b */
[----:B------:R-:W0:Y:S01]  /*7530*/  SHFL.IDX PT, R15, R12, RZ, 0x1c1f ;  /* 0x001c1fff0c0f7589 */ /* 0x000e2200000e0000 */
[----:B------:R-:W-:Y:S02]  /*7540*/  WARPGROUP.DEPBAR.LE gsb0, 0x0 ;  /* 0x00008000000079c5 */ /* 0x000fe40000010000 */
[----:B------:R-:W-:Y:S01]  /*7550*/  WARPGROUP.ARRIVE ;  /* 0x00000000000079c5 */ /* 0x000fe20000000000 */
[----:B------:R-:W-:-:S04]  /*7560*/  IMAD R172, R5, -0xa0, RZ ;  /* 0xffffff6005ac7824 */ /* 0x000fc800078e02ff */
[----:B------:R-:W-:Y:S01]  /*7570*/  VIADD R14, R172, 0x1 ;  /* 0x00000001ac0e7836 */ /* 0x000fe20000000000 */
[----:B------:R-:W-:Y:S03]  /*7580*/  QGMMA.64x128x32.F32.E4M3.E4M3 R24, R168, gdesc[UR8], R24, gsb0 ;  /* 0x01e00008a8187df3 */ /* 0x000fe60008000818 */
[----:B------:R-:W-:Y:S01]  /*7590*/  IMAD R11, R9, -0x2, R14 ;  /* 0xfffffffe090b7824 */ /* 0x000fe200078e020e */
[----:B------:R-:W-:Y:S02]  /*75a0*/  WARPGROUP.DEPBAR.LE gsb0, 0x0 ;  /* 0x00008000000079c5 */ /* 0x000fe40000010000 */
[----:B------:R1:W-:Y:S06]  /*75b0*/  BAR.ARV R13, 0x100 ;  /* 0x0004000d0000751d */ /* 0x0003ec0000002000 */
[----:B------:R2:W-:Y:S02]  /*75c0*/  @!P1 SYNCS.ARRIVE.TRANS64.RED.A1T0 RZ, [R10+URZ], RZ ;  /* 0x000000ff0aff99a7 */ /* 0x0005e4000810043f */
[----:B--2---:R-:W-:-:S02]  /*75d0*/  IMAD R10, R16, UR54, R11 ;  /* 0x00000036100a7c24 */ /* 0x004fc4000f8e020b */
[----:B------:R-:W-:Y:S02]  /*75e0*/  VIADD R11, R11, 0xffffffff ;  /* 0xffffffff0b0b7836 */ /* 0x000fe40000000000 */
[----:B------:R-:W-:-:S04]  /*75f0*/  VIADD R21, R10, -UR61 ;  /* 0x8000003d0a157c36 */ /* 0x000fc80008000000 */
[C---:B------:R-:W-:Y:S02]  /*7600*/  VIADD R10, R21.reuse, UR14 ;  /* 0x0000000e150a7c36 */ /* 0x040fe40008000000 */
[----:B------:R-:W-:Y:S02]  /*7610*/  VIADD R21, R21, UR57 ;  /* 0x0000003915157c36 */ /* 0x000fe40008000000 */
[--C-:B0-----:R-:W-:Y:S02]  /*7620*/  IMAD.IADD R14, R10, 0x1, R15.reuse ;  /* 0x000000010a0e7824 */ /* 0x101fe400078e020f */
[----:B-1----:R-:W-:Y:S01]  /*7630*/  IMAD.IADD R13, R21, 0x1, R15 ;  /* 0x00000001150d7824 */ /* 0x002fe200078e020f */
[----:B------:R-:W-:Y:S06]  /*7640*/  @P2 BRA `(.L_x_903) ;  /* 0x0000000000582947 */ /* 0x000fec0003800000 */
[----:B------:R-:W-:Y:S01]  /*7650*/  IMAD R15, R16, UR54, R15 ;  /* 0x00000036100f7c24 */ /* 0x000fe2000f8e020f */
[----:B------:R-:W-:Y:S03]  /*7660*/  BSSY B0, `(.L_x_904) ;  /* 0x0000011000007945 */ /* 0x000fe60003800000 */
[----:B------:R-:W-:-:S05]  /*7670*/  VIADD R15, R15, -UR61 ;  /* 0x8000003d0f0f7c36 */ /* 0x000fca0008000000 */
[----:B------:R-:W-:-:S13]  /*7680*/  ISETP.GT.AND P2, PT, R15, -0x1, PT ;  /* 0xffffffff0f00780c */ /* 0x000fda0003f44270 */
[----:B------:R-:W-:Y:S05]  /*7690*/  @P2 BRA `(.L_x_905) ;  /* 0x0000000000202947 */ /* 0x000fea0003800000 */
[----:B------:R-:W-:Y:S01]  /*76a0*/  IMAD.U32 R22, RZ, RZ, UR53 ;  /* 0x00000035ff167e24 */ /* 0x000fe2000f8e00ff */
[----:B------:R-:W-:-:S04]  /*76b0*/  LOP3.LUT R15, RZ, R15, RZ, 0x33, !PT ;  /* 0x0000000fff0f7212 */ /* 0x000fc800078e33ff */
[----:B------:R-:W-:-:S13]  /*76c0*/  ISETP.NE.AND P2, PT, R22, 0x1, PT ;  /* 0x000000011600780c */ /* 0x000fda0003f45270 */
[----:B------:R-:W0:Y:S02]  /*76d0*/  @P2 LDC.64 R168, c[0x0][0x9e8] ;  /* 0x00027a00ffa82b82 */ /* 0x000e240000000a00 */
[----:B0-----:R-:W-:-:S05]  /*76e0*/  @P2 IMAD.HI.U32 R20, R15, R168, RZ ;  /* 0x000000a80f142227 */ /* 0x001fca00078e00ff */
[----:B------:R-:W-:-:S04]  /*76f0*/  @P2 SHF.R.U32.HI R15, RZ, R169, R20 ;  /* 0x000000a9ff0f2219 */ /* 0x000fc80000011614 */
[----:B------:R-:W-:Y:S01]  /*7700*/  LOP3.LUT R15, RZ, R15, RZ, 0x33, !PT ;  /* 0x0000000fff0f7212 */ /* 0x000fe200078e33ff */
[----:B------:R-:W-:Y:S06]  /*7710*/  BRA `(.L_x_906) ;  /* 0x0000000000147947 */ /* 0x000fec0003800000 */
.L_x_905:
[----:B------:R-:W-:-:S05]  /*7720*/  IMAD.U32 R22, RZ, RZ, UR53 ;  /* 0x00000035ff167e24 */ /* 0x000fca000f8e00ff */
[----:B------:R-:W-:-:S13]  /*7730*/  ISETP.NE.AND P2, PT, R22, 0x1, PT ;  /* 0x000000011600780c */ /* 0x000fda0003f45270 */
[----:B------:R-:W0:Y:S02]  /*7740*/  @P2 LDC.64 R168, c[0x0][0x9e8] ;  /* 0x00027a00ffa82b82 */ /* 0x000e240000000a00 */
[----:B0-----:R-:W-:-:S05]  /*7750*/  @P2 IMAD.HI.U32 R20, R15, R168, RZ ;  /* 0x000000a80f142227 */ /* 0x001fca00078e00ff */
[----:B------:R-:W-:-:S07]  /*7760*/  @P2 SHF.R.U32.HI R15, RZ, R169, R20 ;  /* 0x000000a9ff0f2219 */ /* 0x000fce0000011614 */
.L_x_906:
[----:B------:R-:W-:Y:S05]  /*7770*/  BSYNC B0 ;  /* 0x0000000000007941 */ /* 0x000fea0003800000 */
.L_x_904:
[----:B------:R-:W-:-:S05]  /*7780*/  IMAD R15, R15, R22, R11 ;  /* 0x000000160f0f7224 */ /* 0x000fca00078e020b */
[----:B------:R-:W-:Y:S02]  /*7790*/  VIADDMNMX R14, R15, R22, R14, PT ;  /* 0x000000160f0e7246 */ /* 0x000fe4000380010e */
[----:B------:R-:W-:-:S07]  /*77a0*/  VIMNMX R13, R13, R15, !PT ;  /* 0x0000000f0d0d7248 */ /* 0x000fce0007fe0100 */
.L_x_903:
[C---:B------:R-:W-:Y:S02]  /*77b0*/  ISETP.GE.AND P2, PT, R172.reuse, 0x2, PT ;  /* 0x00000002ac00780c */ /* 0x040fe40003f46270 */
[C---:B------:R-:W-:Y:S02]  /*77c0*/  ISETP.GE.AND P4, PT, R172.reuse, 0xa, PT ;  /* 0x0000000aac00780c */ /* 0x040fe40003f86270 */
[----:B------:R-:W-:Y:S02]  /*77d0*/  P2R R23, PR, RZ, 0x4 ;  /* 0x00000004ff177803 */ /* 0x000fe40000000000 */
[----:B------:R-:W-:Y:S02]  /*77e0*/  ISETP.GT.AND P2, PT, R13, 0x1, !P2 ;  /* 0x000000010d00780c */ /* 0x000fe40005744270 */
[----:B------:R-:W-:Y:S02]  /*77f0*/  ISETP.GE.AND P3, PT, R172, 0x9, PT ;  /* 0x00000009ac00780c */ /* 0x000fe40003f66270 */
[----:B------:R-:W-:-:S02]  /*7800*/  ISETP.LT.OR P2, PT, R14, 0x2, P2 ;  /* 0x000000020e00780c */ /* 0x000fc40001741670 */
[----:B------:R-:W-:Y:S02]  /*7810*/  P2R R20, PR, RZ, 0x8 ;  /* 0x00000008ff147803 */ /* 0x000fe40000000000 */
[----:B------:R-:W-:Y:S02]  /*7820*/  FSEL R153, R153, -INF , !P2 ;  /* 0xff80000099997808 */ /* 0x000fe40005000000 */
[C---:B------:R-:W-:Y:S02]  /*7830*/  ISETP.GT.AND P2, PT, R13.reuse, 0x9, !P4 ;  /* 0x000000090d00780c */ /* 0x040fe40006744270 */
        /* <DEDUP_REMOVED lines=37> */
[C---:B------:R-:W-:Y:S02]  /*7a90*/  ISETP.GT.AND P3, PT, R13.reuse, 0x28, !P4 ;  /* 0x000000280d00780c */ /* 0x040fe40006764270 */
        /* <DEDUP_REMOVED lines=150> */
[----:B------:R-:W-:Y:S01]  /*8400*/  PLOP3.LUT P6, PT, PT, PT, UP1, 0x40, 0x0 ;  /* 0x000000000000781c */ /* 0x000fe20003fce818 */
[--C-:B0-----:R-:W-:Y:S02]  /*8410*/  IMAD.IADD R10, R10, 0x1, R13.reuse ;  /* 0x000000010a0a7824 */ /* 0x101fe400078e020d */
[----:B------:R-:W-:-:S10]  /*8420*/  IMAD.IADD R21, R21, 0x1, R13 ;  /* 0x0000000115157824 */ /* 0x000fd400078e020d */
[----:B------:R-:W-:Y:S05]  /*8430*/  @P6 BRA `(.L_x_907) ;  /* 0x0000000000586947 */ /* 0x000fea0003800000 */
        /* <DEDUP_REMOVED lines=13> */
.L_x_909:
[----:B------:R-:W-:-:S05]  /*8510*/  IMAD.U32 R172, RZ, RZ, UR53 ;  /* 0x00000035ffac7e24 */ /* 0x000fca000f8e00ff */
[----:B------:R-:W-:-:S13]  /*8520*/  ISETP.NE.AND P6, PT, R172, 0x1, PT ;  /* 0x00000001ac00780c */ /* 0x000fda0003fc5270 */
[----:B------:R-:W0:Y:S02]  /*8530*/  @P6 LDC.64 R12, c[0x0][0x9e8] ;  /* 0x00027a00ff0c6b82 */ /* 0x000e240000000a00 */
[----:B0-----:R-:W-:-:S05]  /*8540*/  @P6 IMAD.HI.U32 R12, R14, R12, RZ ;  /* 0x0000000c0e0c6227 */ /* 0x001fca00078e00ff */
[----:B------:R-:W-:-:S07]  /*8550*/  @P6 SHF.R.U32.HI R14, RZ, R13, R12 ;  /* 0x0000000dff0e6219 */ /* 0x000fce000001160c */
.L_x_910:
[----:B------:R-:W-:Y:S05]  /*8560*/  BSYNC B0 ;  /* 0x0000000000007941 */ /* 0x000fea0003800000 */
.L_x_908:
[----:B------:R-:W-:-:S05]  /*8570*/  IMAD R11, R14, R172, R11 ;  /* 0x000000ac0e0b7224 */ /* 0x000fca00078e020b */
[----:B------:R-:W-:Y:S02]  /*8580*/  VIADDMNMX R10, R11, R172, R10, PT ;  /* 0x000000ac0b0a7246 */ /* 0x000fe4000380010a */
[----:B------:R-:W-:-:S07]  /*8590*/  VIMNMX R21, R21, R11, !PT ;  /* 0x0000000b15157248 */ /* 0x000fce0007fe0100 */
.L_x_907:
[----:B------:R-:W-:Y:S02]  /*85a0*/  ISETP.GT.AND P2, PT, R21, 0x20, !P2 ;  /* 0x000000201500780c */ /* 0x000fe40005744270 */
[----:B------:R-:W-:Y:S02]  /*85b0*/  ISETP.NE.AND P6, PT, R197, RZ, PT ;  /* 0x000000ffc500720c */ /* 0x000fe40003fc5270 */
[----:B------:R-:W-:Y:S02]  /*85c0*/  ISETP.LT.OR P2, PT, R10, 0x21, P2 ;  /* 0x000000210a00780c */ /* 0x000fe40001741670 */
[----:B------:R-:W-:Y:S02]  /*85d0*/  FMNMX.FTZ R12, R15, R4, !PT ;  /* 0x000000040f0c7209 */ /* 0x000fe40007810000 */
[----:B------:R-:W-:Y:S02]  /*85e0*/  FSEL R138, R138, -INF , !P2 ;  /* 0xff8000008a8a7808 */ /* 0x000fe40005000000 */
[----:B------:R-:W-:-:S02]  /*85f0*/  ISETP.GT.AND P2, PT, R21, 0x21, !P6 ;  /* 0x000000211500780c */ /* 0x000fc40007744270 */
[----:B------:R-:W-:Y:S02]  /*8600*/  ISETP.NE.AND P6, PT, R200, RZ, PT ;  /* 0x000000ffc800720c */ /* 0x000fe40003fc5270 */
        /* <DEDUP_REMOVED lines=73> */
[----:B------:R-:W-:Y:S02]  /*8aa0*/  ISETP.GT.AND P2, PT, R21, 0x50, !P6 ;  /* 0x000000501500780c */ /* 0x000fe40007744270 */
[----:B------:R-:W-:Y:S02]  /*8ab0*/  ISETP.NE.AND P6, PT, R201, RZ, PT ;  /* 0x000000ffc900720c */ /* 0x000fe40003fc5270 */
        /* <DEDUP_REMOVED lines=20> */
[C---:B------:R-:W-:Y:S01]  /*8c00*/  ISETP.GT.AND P3, PT, R21.reuse, 0x90, !P3 ;  /* 0x000000901500780c */ /* 0x040fe20005f64270 */
[----:B------:R-:W0:Y:S01]  /*8c10*/  SHFL.BFLY PT, R11, R12, 0x2, 0x1f ;  /* 0x0c401f000c0b7f89 */ /* 0x000e2200000e0000 */
[----:B------:R-:W-:Y:S02]  /*8c20*/  ISETP.LT.OR P2, PT, R10, 0x5a, P2 ;  /* 0x0000005a0a00780c */ /* 0x000fe40001741670 */
[----:B------:R-:W-:Y:S02]  /*8c30*/  ISETP.GT.AND P4, PT, R21, 0x91, !P4 ;  /* 0x000000911500780c */ /* 0x000fe40006784270 */
[----:B------:R-:W-:Y:S02]  /*8c40*/  FSEL R135, R135, -INF , !P2 ;  /* 0xff80000087877808 */ /* 0x000fe40005000000 */
[----:B------:R-:W-:Y:S02]  /*8c50*/  ISETP.NE.AND P2, PT, R190, RZ, PT ;  /* 0x000000ffbe00720c */ /* 0x000fe40003f45270 */
[----:B------:R-:W-:-:S02]  /*8c60*/  ISETP.LT.OR P3, PT, R10, 0x91, P3 ;  /* 0x000000910a00780c */ /* 0x000fc40001f61670 */
[C---:B------:R-:W-:Y:S02]  /*8c70*/  ISETP.GT.AND P2, PT, R21.reuse, 0x60, !P2 ;  /* 0x000000601500780c */ /* 0x040fe40005744270 */
[----:B------:R-:W-:Y:S02]  /*8c80*/  ISETP.GT.AND P5, PT, R21, 0x98, !P5 ;  /* 0x000000981500780c */ /* 0x000fe40006fa4270 */
[C---:B------:R-:W-:Y:S02]  /*8c90*/  ISETP.LT.OR P2, PT, R10.reuse, 0x61, P2 ;  /* 0x000000610a00780c */ /* 0x040fe40001741670 */
[----:B------:R-:W-:Y:S02]  /*8ca0*/  ISETP.LT.OR P4, PT, R10, 0x92, P4 ;  /* 0x000000920a00780c */ /* 0x000fe40002781670 */
[----:B------:R-:W-:Y:S02]  /*8cb0*/  FSEL R106, R106, -INF , !P2 ;  /* 0xff8000006a6a7808 */ /* 0x000fe40005000000 */
[----:B------:R-:W-:-:S02]  /*8cc0*/  ISETP.NE.AND P2, PT, R191, RZ, PT ;  /* 0x000000ffbf00720c */ /* 0x000fc40003f45270 */
        /* <DEDUP_REMOVED lines=10> */
[----:B------:R-:W-:Y:S02]  /*8d70*/  FSEL R102, R102, -INF , !P5 ;  /* 0xff80000066667808 */ /* 0x000fe40006800000 */
[----:B------:R-:W-:-:S04]  /*8d80*/  ISETP.LT.OR P2, PT, R10, 0x69, P2 ;  /* 0x000000690a00780c */ /* 0x000fc80001741670 */
[----:B------:R-:W-:Y:S02]  /*8d90*/  FSEL R110, R110, -INF , !P2 ;  /* 0xff8000006e6e7808 */ /* 0x000fe40005000000 */
[----:B------:R-:W-:-:S04]  /*8da0*/  ISETP.NE.AND P2, PT, R193, RZ, PT ;  /* 0x000000ffc100720c */ /* 0x000fc80003f45270 */
[----:B------:R-:W-:Y:S02]  /*8db0*/  ISETP.GT.AND P2, PT, R21, 0x69, !P2 ;  /* 0x000000691500780c */ /* 0x000fe40005744270 */
[----:B0-----:R-:W-:Y:S02]  /*8dc0*/  FMNMX.FTZ R11, R13, R14, !PT ;  /* 0x0000000e0d0b7209 */ /* 0x001fe40007810000 */
        /* <DEDUP_REMOVED lines=62> */
[C---:B------:R-:W-:Y:S02]  /*91b0*/  ISETP.GT.AND P2, PT, R21.reuse, RZ, !P6 ;  /* 0x000000ff1500720c */ /* 0x040fe40007744270 */
[----:B------:R-:W-:Y:S01]  /*91c0*/  ISETP.NE.AND P6, PT, R152, RZ, PT ;  /* 0x000000ff9800720c */ /* 0x000fe20003fc5270 */
[----:B------:R-:W-:Y:S01]  /*91d0*/  IMAD.U32 R152, RZ, RZ, UR36 ;  /* 0x00000024ff987e24 */ /* 0x000fe2000f8e00ff */
[----:B------:R-:W-:Y:S02]  /*91e0*/  ISETP.LT.OR P2, PT, R10, 0x1, P2 ;  /* 0x000000010a00780c */ /* 0x000fe40001741670 */
[----:B------:R-:W-:Y:S01]  /*91f0*/  ISETP.GT.AND P6, PT, R21, 0x99, !P6 ;  /* 0x000000991500780c */ /* 0x000fe200077c4270 */
[----:B------:R-:W-:-:S01]  /*9200*/  FFMA.FTZ R152, R11, R152, -8 ;  /* 0xc10000000b987423 */ /* 0x000fc20000010098 */
[----:B------:R-:W-:-:S02]  /*9210*/  FSEL R169, R154, -INF , !P2 ;  /* 0xff8000009aa97808 */ /* 0x000fc40005000000 */
[----:B------:R-:W-:Y:S02]  /*9220*/  FSETP.NEU.FTZ.AND P2, PT, R11, -INF , PT ;  /* 0xff8000000b00780b */ /* 0x000fe40003f5d000 */
[----:B------:R-:W-:Y:S02]  /*9230*/  FMNMX.FTZ R154, R169, R0, !PT ;  /* 0x00000000a99a7209 */ /* 0x000fe40007810000 */
[----:B------:R-:W-:Y:S02]  /*9240*/  FSEL R152, R152, RZ, P2 ;  /* 0x000000ff98987208 */ /* 0x000fe40001000000 */
[----:B------:R-:W-:-:S03]  /*9250*/  ISETP.LT.OR P6, PT, R10, 0x9a, P6 ;  /* 0x0000009a0a00780c */ /* 0x000fc600037c1670 */
        /* <DEDUP_REMOVED lines=8> */
[----:B------:R-:W-:Y:S01]  /*92e0*/  FSEL R103, R103, -INF , !P6 ;  /* 0xff80000067677808 */ /* 0x000fe20007000000 */
[----:B------:R0:W-:Y:S01]  /*92f0*/  MUFU.EX2 R21, R156 ;  /* 0x0000009c00157308 */ /* 0x0001e20000000800 */
[----:B------:R-:W-:Y:S01]  /*9300*/  FMNMX.FTZ R157, R159, R154, !PT ;  /* 0x0000009a9f9d7209 */ /* 0x000fe20007810000 */
[--C-:B------:R-:W-:Y:S01]  /*9310*/  FFMA.FTZ R20, R160, UR36, -R152.reuse ;  /* 0x00000024a0147c23 */ /* 0x100fe20008010898 */
[----:B------:R-:W-:-:S01]  /*9320*/  FFMA.FTZ R23, R161, UR36, -R152 ;  /* 0x00000024a1177c23 */ /* 0x000fc20008010898 */
[--C-:B------:R-:W-:Y:S01]  /*9330*/  FFMA.FTZ R22, R164, UR36, -R152.reuse ;  /* 0x00000024a4167c23 */ /* 0x100fe20008010898 */
[----:B------:R-:W-:Y:S01]  /*9340*/  FMNMX.FTZ R154, R162, R157, !PT ;  /* 0x0000009da29a7209 */ /* 0x000fe20007810000 */
[--C-:B------:R-:W-:Y:S01]  /*9350*/  FFMA.FTZ R153, R165, UR36, -R152.reuse ;  /* 0x00000024a5997c23 */ /* 0x100fe20008010898 */
[----:B------:R-:W-:-:S01]  /*9360*/  FFMA.FTZ R136, R136, UR36, -R152 ;  /* 0x0000002488887c23 */ /* 0x000fc20008010898 */
[--C-:B------:R-:W-:Y:S01]  /*9370*/  FFMA.FTZ R137, R137, UR36, -R152.reuse ;  /* 0x0000002489897c23 */ /* 0x100fe20008010898 */
[----:B------:R-:W-:Y:S01]  /*9380*/  FMNMX.FTZ R157, R163, R154, !PT ;  /* 0x0000009aa39d7209 */ /* 0x000fe20007810000 */
[--C-:B0-----:R-:W-:Y:S01]  /*9390*/  FFMA.FTZ R156, R112, UR36, -R152.reuse ;  /* 0x00000024709c7c23 */ /* 0x101fe20008010898 */
[----:B------:R-:W-:-:S01]  /*93a0*/  FFMA.FTZ R112, R116, UR36, -R152 ;  /* 0x0000002474707c23 */ /* 0x000fc20008010898 */
[--C-:B------:R-:W-:Y:S01]  /*93b0*/  FFMA.FTZ R116, R88, UR36, -R152.reuse ;  /* 0x0000002458747c23 */ /* 0x100fe20008010898 */
        /* <DEDUP_REMOVED lines=27> */
[----:B------:R-:W-:Y:S01]  /*9570*/  FFMA.FTZ R100, R100, UR36, -R152 ;  /* 0x0000002464647c23 */ /* 0x000fe20008010898 */
        /* <DEDUP_REMOVED lines=32> */
[----:B------:R-:W-:Y:S01]  /*9780*/  FMNMX.FTZ R154, R94, R105, !PT ;  /* 0x000000695e9a7209 */ /* 0x000fe20007810000 */
[----:B------:R-:W-:-:S03]  /*9790*/  FFMA.FTZ R105, R108, UR36, -R152 ;  /* 0x000000246c697c23 */ /* 0x000fc60008010898 */
[----:B------:R-:W-:Y:S01]  /*97a0*/  FMNMX.FTZ R157, R95, R154, !PT ;  /* 0x0000009a5f9d7209 */ /* 0x000fe20007810000 */
[----:B------:R-:W-:Y:S03]  /*97b0*/  MUFU.EX2 R141, R141 ;  /* 0x0000008d008d7308 */ /* 0x000fe60000000800 */
[----:B------:R-:W-:-:S04]  /*97c0*/  FMNMX.FTZ R108, R98, R157, !PT ;  /* 0x0000009d626c7209 */ /* 0x000fc80007810000 */
[----:B------:R-:W-:Y:S01]  /*97d0*/  FMNMX.FTZ R109, R99, R108, !PT ;  /* 0x0000006c636d7209 */ /* 0x000fe20007810000 */
[----:B------:R-:W-:Y:S03]  /*97e0*/  MUFU.EX2 R144, R144 ;  /* 0x0000009000907308 */ /* 0x000fe60000000800 */
[----:B------:R-:W-:Y:S01]  /*97f0*/  FMNMX.FTZ R108, R102, R109, !PT ;  /* 0x0000006d666c7209 */ /* 0x000fe20007810000 */
[--C-:B------:R-:W-:Y:S01]  /*9800*/  FFMA.FTZ R109, R113, UR36, -R152.reuse ;  /* 0x00000024716d7c23 */ /* 0x100fe20008010898 */
[----:B------:R-:W-:-:S01]  /*9810*/  FFMA.FTZ R113, R117, UR36, -R152 ;  /* 0x0000002475717c23 */ /* 0x000fc20008010898 */
[----:B------:R-:W-:Y:S01]  /*9820*/  IMAD.U32 R117, RZ, RZ, UR36 ;  /* 0x00000024ff757e24 */ /* 0x000fe2000f8e00ff */
[----:B------:R-:W-:Y:S01]  /*9830*/  FMNMX.FTZ R154, R103, R108, !PT ;  /* 0x0000006c679a7209 */ /* 0x000fe20007810000 */
[----:B------:R-:W-:Y:S04]  /*9840*/  MUFU.EX2 R145, R145 ;  /* 0x0000009100917308 */ /* 0x000fe80000000800 */
[----:B------:R-:W0:Y:S04]  /*9850*/  SHFL.BFLY PT, R157, R154, 0x2, 0x1f ;  /* 0x0c401f009a9d7f89 */ /* 0x000e2800000e0000 */
[----:B------:R1:W-:Y:S08]  /*9860*/  MUFU.EX2 R108, R156 ;  /* 0x0000009c006c7308 */ /* 0x0003f00000000800 */
[----:B------:R-:W-:Y:S08]  /*9870*/  MUFU.EX2 R148, R148 ;  /* 0x0000009400947308 */ /* 0x000ff00000000800 */
[----:B------:R-:W-:Y:S01]  /*9880*/  MUFU.EX2 R149, R149 ;  /* 0x0000009500957308 */ /* 0x000fe20000000800 */
[----:B0-----:R-:W-:Y:S01]  /*9890*/  FMNMX.FTZ R157, R154, R157, !PT ;  /* 0x0000009d9a9d7209 */ /* 0x001fe20007810000 */
[----:B------:R-:W-:Y:S01]  /*98a0*/  FFMA.FTZ R154, R101, UR36, -R152 ;  /* 0x00000024659a7c23 */ /* 0x000fe20008010898 */
[----:B------:R-:W-:-:S05]  /*98b0*/  FSEL R101, R11, RZ, P2 ;  /* 0x000000ff0b657208 */ /* 0x000fca0001000000 */
[----:B------:R-:W-:Y:S01]  /*98c0*/  MUFU.EX2 R120, R120 ;  /* 0x0000007800787308 */ /* 0x000fe20000000800 */
[----:B------:R-:W0:Y:S01]  /*98d0*/  SHFL.BFLY PT, R88, R157, 0x1, 0x1f ;  /* 0x0c201f009d587f89 */ /* 0x000e2200000e0000 */
[----:B------:R-:W-:-:S06]  /*98e0*/  FADD.FTZ R4, -R101, R4 ;  /* 0x0000000465047221 */ /* 0x000fcc0000010100 */
[----:B------:R-:W-:Y:S08]  /*98f0*/  MUFU.EX2 R101, R154 ;  /* 0x0000009a00657308 */ /* 0x000ff00000000800 */
[----:B------:R-:W-:Y:S08]  /*9900*/  MUFU.EX2 R121, R121 ;  /* 0x0000007900797308 */ /* 0x000ff00000000800 */
[----:B------:R-:W-:Y:S01]  /*9910*/  MUFU.EX2 R124, R124 ;  /* 0x0000007c007c7308 */ /* 0x000fe20000000800 */
[----:B0-----:R-:W-:-:S04]  /*9920*/  FMNMX.FTZ R88, R157, R88, !PT ;  /* 0x000000589d587209 */ /* 0x001fc80007810000 */
[C---:B------:R-:W-:Y:S01]  /*9930*/  FSETP.NEU.FTZ.AND P2, PT, R88.reuse, -INF , PT ;  /* 0xff8000005800780b */ /* 0x040fe20003f5d000 */
[----:B------:R-:W-:-:S01]  /*9940*/  FFMA.FTZ R152, R88, R117, -8 ;  /* 0xc100000058987423 */ /* 0x000fc20000010075 */
[----:B------:R-:W-:Y:S01]  /*9950*/  FMUL.FTZ R117, R4, UR36 ;  /* 0x0000002404757c20 */ /* 0x000fe20008410000 */
[----:B------:R-:W-:Y:S03]  /*9960*/  MUFU.EX2 R125, R125 ;  /* 0x0000007d007d7308 */ /* 0x000fe60000000800 */
[----:B------:R-:W-:-:S05]  /*9970*/  FSEL R4, R152, RZ, P2 ;  /* 0x000000ff98047208 */ /* 0x000fca0001000000 */
[--C-:B------:R-:W-:Y:S01]  /*9980*/  FFMA.FTZ R152, R155, UR36, -R4.reuse ;  /* 0x000000249b987c23 */ /* 0x100fe20008010804 */
[----:B------:R-:W-:-:S01]  /*9990*/  FFMA.FTZ R155, R159, UR36, -R4 ;  /* 0x000000249f9b7c23 */ /* 0x000fc20008010804 */
[--C-:B------:R-:W-:Y:S01]  /*99a0*/  FFMA.FTZ R159, R163, UR36, -R4.reuse ;  /* 0x00000024a39f7c23 */ /* 0x100fe20008010804 */
[----:B------:R-:W-:Y:S01]  /*99b0*/  FSEL R163, R88, RZ, P2 ;  /* 0x000000ff58a37208 */ /* 0x000fe20001000000 */
[--C-:B------:R-:W-:Y:S01]  /*99c0*/  FFMA.FTZ R160, R158, UR36, -R4.reuse ;  /* 0x000000249ea07c23 */ /* 0x100fe20008010804 */
[----:B------:R-:W-:-:S01]  /*99d0*/  FFMA.FTZ R157, R169, UR36, -R4 ;  /* 0x00000024a99d7c23 */ /* 0x000fc20008010804 */
[----:B------:R-:W0:Y:S01]  /*99e0*/  MUFU.EX2 R117, R117 ;  /* 0x0000007500757308 */ /* 0x000e220000000800 */
[----:B-1----:R-:W-:-:S01]  /*99f0*/  FFMA.FTZ R156, R162, UR36, -R4 ;  /* 0x00000024a29c7c23 */ /* 0x002fc20008010804 */
[----:B------:R-:W-:Y:S01]  /*9a00*/  FADD.FTZ R163, -R163, R0 ;  /* 0x00000000a3a37221 */ /* 0x000fe20000010100 */
[----:B------:R-:W-:-:S01]  /*9a10*/  FFMA.FTZ R158, R166, UR36, -R4 ;  /* 0x00000024a69e7c23 */ /* 0x000fc20008010804 */
[--C-:B------:R-:W-:Y:S01]  /*9a20*/  FFMA.FTZ R161, R167, UR36, -R4.reuse ;  /* 0x00000024a7a17c23 */ /* 0x100fe20008010804 */
[----:B------:R-:W-:-:S01]  /*9a30*/  FFMA.FTZ R138, R138, UR36, -R4 ;  /* 0x000000248a8a7c23 */ /* 0x000fc20008010804 */
[--C-:B------:R-:W-:Y:S01]  /*9a40*/  FFMA.FTZ R139, R139, UR36, -R4.reuse ;  /* 0x000000248b8b7c23 */ /* 0x100fe20008010804 */
[----:B------:R-:W-:-:S01]  /*9a50*/  FFMA.FTZ R142, R142, UR36, -R4 ;  /* 0x000000248e8e7c23 */ /* 0x000fc20008010804 */
        /* <DEDUP_REMOVED lines=8> */
[----:B------:R-:W-:Y:S01]  /*9ae0*/  MUFU.EX2 R157, R157 ;  /* 0x0000009d009d7308 */ /* 0x000fe20000000800 */
[----:B-1----:R-:W-:-:S01]  /*9af0*/  FFMA.FTZ R160, R126, UR36, -R4 ;  /* 0x000000247ea07c23 */ /* 0x002fc20008010804 */
[----:B------:R-:W-:Y:S01]  /*9b00*/  FMUL.FTZ R126, R163, UR36 ;  /* 0x00000024a37e7c20 */ /* 0x000fe20008410000 */
[----:B0-----:R-:W-:-:S01]  /*9b10*/  FFMA.FTZ R162, R117, R7, R12 ;  /* 0x0000000775a27223 */ /* 0x001fc2000001000c */
[--C-:B------:R-:W-:Y:S01]  /*9b20*/  FFMA.FTZ R127, R127, UR36, -R4.reuse ;  /* 0x000000247f7f7c23 */ /* 0x100fe20008010804 */
[----:B------:R-:W-:-:S01]  /*9b30*/  FFMA.FTZ R130, R130, UR36, -R4 ;  /* 0x0000002482827c23 */ /* 0x000fc20008010804 */
[----:B------:R-:W-:Y:S01]  /*9b40*/  FFMA.FTZ R131, R131, UR36, -R4 ;  /* 0x0000002483837c23 */ /* 0x000fe20008010804 */
[----:B------:R-:W-:-:S01]  /*9b50*/  FADD.FTZ R163, R13, R162 ;  /* 0x000000a20da37221 */ /* 0x000fc20000010000 */
        /* <DEDUP_REMOVED lines=17> */
[----:B0-----:R-:W-:-:S01]  /*9c70*/  FFMA.FTZ R7, R126, R6, R157 ;  /* 0x000000067e077223 */ /* 0x001fc2000001009d */
[----:B------:R-:W-:Y:S01]  /*9c80*/  FADD.FTZ R6, R14, R163 ;  /* 0x000000a30e067221 */ /* 0x000fe20000010000 */
[----:B------:R-:W-:-:S01]  /*9c90*/  FFMA.FTZ R98, R98, UR36, -R4 ;  /* 0x0000002462627c23 */ /* 0x000fc20008010804 */
[--C-:B------:R-:W-:Y:S01]  /*9ca0*/  FFMA.FTZ R99, R99, UR36, -R4.reuse ;  /* 0x0000002463637c23 */ /* 0x100fe20008010804 */
[----:B------:R-:W-:-:S01]  /*9cb0*/  FFMA.FTZ R102, R102, UR36, -R4 ;  /* 0x0000002466667c23 */ /* 0x000fc20008010804 */
[----:B------:R-:W-:-:S02]  /*9cc0*/  FFMA.FTZ R4, R103, UR36, -R4 ;  /* 0x0000002467047c23 */ /* 0x000fc40008010804 */
[----:B------:R-:W0:Y:S01]  /*9cd0*/  MUFU.EX2 R156, R156 ;  /* 0x0000009c009c7308 */ /* 0x000e220000000800 */
[----:B-1----:R-:W-:-:S07]  /*9ce0*/  FADD.FTZ R7, R152, R7 ;  /* 0x0000000798077221 */ /* 0x002fce0000010000 */
[----:B------:R-:W1:Y:S08]  /*9cf0*/  MUFU.EX2 R159, R159 ;  /* 0x0000009f009f7308 */ /* 0x000e700000000800 */
[----:B------:R-:W3:Y:S08]  /*9d00*/  MUFU.EX2 R158, R158 ;  /* 0x0000009e009e7308 */ /* 0x000ef00000000800 */
[----:B------:R4:W-:Y:S08]  /*9d10*/  MUFU.EX2 R0, R160 ;  /* 0x000000a000007308 */ /* 0x0009f00000000800 */
[----:B------:R-:W5:Y:S01]  /*9d20*/  MUFU.EX2 R161, R161 ;  /* 0x000000a100a17308 */ /* 0x000f620000000800 */
[----:B----4-:R-:W-:-:S01]  /*9d30*/  FADD.FTZ R160, R154, R7 ;  /* 0x000000079aa07221 */ /* 0x010fc20000010000 */
[----:B------:R-:W-:-:S03]  /*9d40*/  FADD.FTZ R7, R15, R6 ;  /* 0x000000060f077221 */ /* 0x000fc60000010000 */
[----:B--2---:R-:W-:Y:S01]  /*9d50*/  FADD.FTZ R163, R155, R160 ;  /* 0x000000a09ba37221 */ /* 0x004fe20000010000 */
[----:B------:R-:W-:-:S02]  /*9d60*/  FADD.FTZ R6, R20, R7 ;  /* 0x0000000714067221 */ /* 0x000fc40000010000 */
[----:B------:R-:W2:Y:S01]  /*9d70*/  MUFU.EX2 R138, R138 ;  /* 0x0000008a008a7308 */ /* 0x000ea20000000800 */
[----:B0-----:R-:W-:-:S01]  /*9d80*/  FADD.FTZ R160, R156, R163 ;  /* 0x000000a39ca07221 */ /* 0x001fc20000010000 */
[----:B------:R-:W-:-:S03]  /*9d90*/  FADD.FTZ R7, R23, R6 ;  /* 0x0000000617077221 */ /* 0x000fc60000010000 */
[----:B-1----:R-:W-:Y:S01]  /*9da0*/  FADD.FTZ R163, R159, R160 ;  /* 0x000000a09fa37221 */ /* 0x002fe20000010000 */
[----:B------:R-:W-:-:S02]  /*9db0*/  FADD.FTZ R6, R22, R7 ;  /* 0x0000000716067221 */ /* 0x000fc40000010000 */
[----:B------:R-:W0:Y:S01]  /*9dc0*/  MUFU.EX2 R139, R139 ;  /* 0x0000008b008b7308 */ /* 0x000e220000000800 */
[----:B---3--:R-:W-:-:S01]  /*9dd0*/  FADD.FTZ R160, R158, R163 ;  /* 0x000000a39ea07221 */ /* 0x008fc20000010000 */
[----:B------:R-:W-:-:S03]  /*9de0*/  FADD.FTZ R7, R153, R6 ;  /* 0x0000000699077221 */ /* 0x000fc60000010000 */
[----:B-----5:R-:W-:Y:S01]  /*9df0*/  FADD.FTZ R163, R161, R160 ;  /* 0x000000a0a1a37221 */ /* 0x020fe20000010000 */
[----:B------:R-:W-:-:S02]  /*9e00*/  FADD.FTZ R6, R136, R7 ;  /* 0x0000000788067221 */ /* 0x000fc40000010000 */
[----:B------:R-:W1:Y:S01]  /*9e10*/  MUFU.EX2 R142, R142 ;  /* 0x0000008e008e7308 */ /* 0x000e620000000800 */
[----:B--2---:R-:W-:-:S01]  /*9e20*/  FADD.FTZ R160, R138, R163 ;  /* 0x000000a38aa07221 */ /* 0x004fc20000010000 */
[----:B------:R-:W-:-:S04]  /*9e30*/  FADD.FTZ R7, R137, R6 ;  /* 0x0000000689077221 */ /* 0x000fc80000010000 */
[----:B------:R-:W-:Y:S02]  /*9e40*/  FADD.FTZ R6, R140, R7 ;  /* 0x000000078c067221 */ /* 0x000fe40000010000 */
[----:B------:R-:W2:Y:S01]  /*9e50*/  MUFU.EX2 R143, R143 ;  /* 0x0000008f008f7308 */ /* 0x000ea20000000800 */
[----:B0-----:R-:W-:-:S01]  /*9e60*/  FADD.FTZ R163, R139, R160 ;  /* 0x000000a08ba37221 */ /* 0x001fc20000010000 */
[----:B------:R-:W-:-:S04]  /*9e70*/  FADD.FTZ R7, R141, R6 ;  /* 0x000000068d077221 */ /* 0x000fc80000010000 */
[----:B------:R-:W-:Y:S02]  /*9e80*/  FADD.FTZ R6, R144, R7 ;  /* 0x0000000790067221 */ /* 0x000fe40000010000 */
[----:B------:R-:W0:Y:S01]  /*9e90*/  MUFU.EX2 R146, R146 ;  /* 0x0000009200927308 */ /* 0x000e220000000800 */
[----:B-1----:R-:W-:-:S01]  /*9ea0*/  FADD.FTZ R160, R142, R163 ;  /* 0x000000a38ea07221 */ /* 0x002fc20000010000 */
[----:B------:R-:W-:-:S04]  /*9eb0*/  FADD.FTZ R7, R145, R6 ;  /* 0x0000000691077221 */ /* 0x000fc80000010000 */
[----:B------:R-:W-:Y:S02]  /*9ec0*/  FADD.FTZ R6, R148, R7 ;  /* 0x0000000794067221 */ /* 0x000fe40000010000 */
        /* <DEDUP_REMOVED lines=10> */
[----:B------:R-:W-:-:S06]  /*9f70*/  FADD.FTZ R7, R125, R6 ;  /* 0x000000067d077221 */ /* 0x000fcc0000010000 */
[----:B------:R-:W1:Y:S01]  /*9f80*/  MUFU.EX2 R122, R122 ;  /* 0x0000007a007a7308 */ /* 0x000e620000000800 */
[----:B--2---:R-:W-:-:S07]  /*9f90*/  FADD.FTZ R160, R150, R163 ;  /* 0x000000a396a07221 */ /* 0x004fce0000010000 */
[----:B------:R-:W2:Y:S01]  /*9fa0*/  MUFU.EX2 R123, R123 ;  /* 0x0000007b007b7308 */ /* 0x000ea20000000800 */
[----:B0-----:R-:W-:-:S07]  /*9fb0*/  FADD.FTZ R163, R151, R160 ;  /* 0x000000a097a37221 */ /* 0x001fce0000010000 */
[----:B------:R-:W0:Y:S01]  /*9fc0*/  MUFU.EX2 R127, R127 ;  /* 0x0000007f007f7308 */ /* 0x000e220000000800 */
[----:B-1----:R-:W-:-:S07]  /*9fd0*/  FADD.FTZ R160, R122, R163 ;  /* 0x000000a37aa07221 */ /* 0x002fce0000010000 */
[----:B------:R-:W1:Y:S01]  /*9fe0*/  MUFU.EX2 R128, R128 ;  /* 0x0000008000807308 */ /* 0x000e620000000800 */
[----:B--2---:R-:W-:-:S04]  /*9ff0*/  FADD.FTZ R163, R123, R160 ;  /* 0x000000a07ba37221 */ /* 0x004fc80000010000 */
[----:B------:R-:W-:-:S03]  /*a000*/  FADD.FTZ R160, R0, R163 ;  /* 0x000000a300a07221 */ /* 0x000fc60000010000 */
        /* <DEDUP_REMOVED lines=12> */
[----:B------:R-:W-:Y:S01]  /*a0d0*/  MUFU.EX2 R135, R135 ;  /* 0x0000008700877308 */ /* 0x000fe20000000800 */
[----:B0-----:R-:W-:-:S07]  /*a0e0*/  FADD.FTZ R160, R134, R163 ;  /* 0x000000a386a07221 */ /* 0x001fce0000010000 */
[----:B------:R-:W0:Y:S01]  /*a0f0*/  MUFU.EX2 R104, R104 ;  /* 0x0000006800687308 */ /* 0x000e220000000800 */
[----:B-1----:R-:W-:-:S07]  /*a100*/  FADD.FTZ R7, R133, R6 ;  /* 0x0000000685077221 */ /* 0x002fce0000010000 */
[----:B------:R-:W1:Y:S08]  /*a110*/  MUFU.EX2 R106, R106 ;  /* 0x0000006a006a7308 */ /* 0x000e700000000800 */
[----:B------:R-:W-:Y:S01]  /*a120*/  MUFU.EX2 R107, R107 ;  /* 0x0000006b006b7308 */ /* 0x000fe20000000800 */
[----:B0-----:R-:W-:-:S04]  /*a130*/  FADD.FTZ R6, R104, R7 ;  /* 0x0000000768067221 */ /* 0x001fc80000010000 */
[----:B------:R-:W-:-:S03]  /*a140*/  FADD.FTZ R6, R21, R6 ;  /* 0x0000000615067221 */ /* 0x000fc60000010000 */
[----:B------:R-:W0:Y:S08]  /*a150*/  MUFU.EX2 R105, R105 ;  /* 0x0000006900697308 */ /* 0x000e300000000800 */
[----:B------:R-:W-:Y:S08]  /*a160*/  MUFU.EX2 R110, R110 ;  /* 0x0000006e006e7308 */ /* 0x000ff00000000800 */
[----:B------:R-:W2:Y:S08]  /*a170*/  MUFU.EX2 R10, R10 ;  /* 0x0000000a000a7308 */ /* 0x000eb00000000800 */
[----:B------:R-:W3:Y:S08]  /*a180*/  MUFU.EX2 R111, R111 ;  /* 0x0000006f006f7308 */ /* 0x000ef00000000800 */
[----:B------:R4:W-:Y:S08]  /*a190*/  MUFU.EX2 R162, R119 ;  /* 0x0000007700a27308 */ /* 0x0009f00000000800 */
[----:B------:R-:W5:Y:S01]  /*a1a0*/  MUFU.EX2 R114, R114 ;  /* 0x0000007200727308 */ /* 0x000f620000000800 */
[----:B----4-:R-:W-:-:S04]  /*a1b0*/  FADD.FTZ R119, R135, R160 ;  /* 0x000000a087777221 */ /* 0x010fc80000010000 */
[----:B-1----:R-:W-:Y:S01]  /*a1c0*/  FADD.FTZ R160, R106, R119 ;  /* 0x000000776aa07221 */ /* 0x002fe20000010000 */
[----:B0-----:R-:W-:-:S02]  /*a1d0*/  FADD.FTZ R119, R105, R6 ;  /* 0x0000000669777221 */ /* 0x001fc40000010000 */
[----:B------:R-:W0:Y:S01]  /*a1e0*/  MUFU.EX2 R109, R109 ;  /* 0x0000006d006d7308 */ /* 0x000e220000000800 */
[----:B------:R-:W-:-:S01]  /*a1f0*/  FADD.FTZ R7, R107, R160 ;  /* 0x000000a06b077221 */ /* 0x000fc20000010000 */
[----:B--2---:R-:W-:-:S03]  /*a200*/  FADD.FTZ R119, R10, R119 ;  /* 0x000000770a777221 */ /* 0x004fc60000010000 */
[----:B------:R-:W-:-:S03]  /*a210*/  FADD.FTZ R6, R110, R7 ;  /* 0x000000076e067221 */ /* 0x000fc60000010000 */
[----:B------:R-:W1:Y:S01]  /*a220*/  MUFU.EX2 R115, R115 ;  /* 0x0000007300737308 */ /* 0x000e620000000800 */
[----:B---3--:R-:W-:-:S01]  /*a230*/  FADD.FTZ R7, R111, R6 ;  /* 0x000000066f077221 */ /* 0x008fc20000010000 */
[----:B------:R-:W-:-:S06]  /*a240*/  FADD.FTZ R6, R108, R119 ;  /* 0x000000776c067221 */ /* 0x000fcc0000010000 */
[----:B------:R-:W2:Y:S08]  /*a250*/  MUFU.EX2 R112, R112 ;  /* 0x0000007000707308 */ /* 0x000eb00000000800 */
[----:B------:R-:W3:Y:S08]  /*a260*/  MUFU.EX2 R118, R118 ;  /* 0x0000007600767308 */ /* 0x000ef00000000800 */
[----:B------:R-:W4:Y:S08]  /*a270*/  MUFU.EX2 R113, R113 ;  /* 0x0000007100717308 */ /* 0x000f300000000800 */
[----:B------:R-:W4:Y:S08]  /*a280*/  MUFU.EX2 R116, R116 ;  /* 0x0000007400747308 */ /* 0x000f300000000800 */
[----:B------:R-:W4:Y:S08]  /*a290*/  MUFU.EX2 R90, R90 ;  /* 0x0000005a005a7308 */ /* 0x000f300000000800 */
[----:B------:R5:W-:Y:S08]  /*a2a0*/  MUFU.EX2 R163, R94 ;  /* 0x0000005e00a37308 */ /* 0x000bf00000000800 */
[----:B------:R-:W4:Y:S01]  /*a2b0*/  MUFU.EX2 R89, R89 ;  /* 0x0000005900597308 */ /* 0x000f220000000800 */
[----:B-----5:R-:W-:-:S01]  /*a2c0*/  FADD.FTZ R94, R114, R7 ;  /* 0x00000007725e7221 */ /* 0x020fc20000010000 */
[----:B0-----:R-:W-:-:S03]  /*a2d0*/  FADD.FTZ R7, R109, R6 ;  /* 0x000000066d077221 */ /* 0x001fc60000010000 */
[----:B-1----:R-:W-:Y:S01]  /*a2e0*/  FADD.FTZ R119, R115, R94 ;  /* 0x0000005e73777221 */ /* 0x002fe20000010000 */
[----:B--2---:R-:W-:-:S02]  /*a2f0*/  FADD.FTZ R6, R112, R7 ;  /* 0x0000000770067221 */ /* 0x004fc40000010000 */
[----:B------:R-:W0:Y:S01]  /*a300*/  MUFU.EX2 R91, R91 ;  /* 0x0000005b005b7308 */ /* 0x000e220000000800 */
[----:B---3--:R-:W-:-:S01]  /*a310*/  FADD.FTZ R119, R118, R119 ;  /* 0x0000007776777221 */ /* 0x008fc20000010000 */
[----:B----4-:R-:W-:-:S03]  /*a320*/  FADD.FTZ R7, R113, R6 ;  /* 0x0000000671077221 */ /* 0x010fc60000010000 */
[----:B------:R-:W-:Y:S01]  /*a330*/  FADD.FTZ R119, R162, R119 ;  /* 0x00000077a2777221 */ /* 0x000fe20000010000 */
[----:B------:R-:W-:-:S02]  /*a340*/  FADD.FTZ R6, R116, R7 ;  /* 0x0000000774067221 */ /* 0x000fc40000010000 */
[----:B------:R-:W1:Y:S01]  /*a350*/  MUFU.EX2 R92, R92 ;  /* 0x0000005c005c7308 */ /* 0x000e620000000800 */
[----:B------:R-:W-:-:S01]  /*a360*/  FADD.FTZ R94, R90, R119 ;  /* 0x000000775a5e7221 */ /* 0x000fc20000010000 */
[----:B------:R-:W-:-:S06]  /*a370*/  FADD.FTZ R7, R89, R6 ;  /* 0x0000000659077221 */ /* 0x000fcc0000010000 */
[----:B------:R-:W2:Y:S01]  /*a380*/  MUFU.EX2 R93, R93 ;  /* 0x0000005d005d7308 */ /* 0x000ea20000000800 */
[----:B0-----:R-:W-:-:S04]  /*a390*/  FADD.FTZ R94, R91, R94 ;  /* 0x0000005e5b5e7221 */ /* 0x001fc80000010000 */
[----:B------:R-:W-:-:S03]  /*a3a0*/  FADD.FTZ R94, R163, R94 ;  /* 0x0000005ea35e7221 */ /* 0x000fc60000010000 */
        /* <DEDUP_REMOVED lines=16> */
[----:B------:R-:W-:Y:S01]  /*a4b0*/  FADD.FTZ R7, R101, R6 ;  /* 0x0000000665077221 */ /* 0x000fe20000010000 */
[----:B0-----:R-:W-:-:S04]  /*a4c0*/  FADD.FTZ R94, R119, R94 ;  /* 0x0000005e775e7221 */ /* 0x001fc80000010000 */
[----:B-1----:R-:W-:Y:S01]  /*a4d0*/  FADD.FTZ R6, R103, R94 ;  /* 0x0000005e67067221 */ /* 0x002fe20000010000 */
[----:B------:R-:W-:Y:S06]  /*a4e0*/  @!P0 BRA `(.L_x_911) ;  /* 0x0000000000048947 */ /* 0x000fec0003800000 */
[----:B------:R-:W-:Y:S01]  /*a4f0*/  BPT.TRAP 0x1 ;  /* 0x000000040000795c */ /* 0x000fe20000300000 */
.L_x_911:
[----:B------:R-:W-:Y:S01]  /*a500*/  ULEA UR6, UR7, UR37, 0x3 ;  /* 0x0000002507067291 */ /* 0x000fe2000f8e183f */
[----:B------:R-:W-:Y:S01]  /*a510*/  ISETP.GT.AND P2, PT, R5, UR52, PT ;  /* 0x0000003405007c0c */ /* 0x000fe2000bf44270 */
        /* <DEDUP_REMOVED lines=16> */
[----:B------:R-:W-:Y:S01]  /*a620*/  SYNCS.ARRIVE.TRANS64.RED.A1T0 RZ, [UR6], RZ ;  /* 0x000000ffffff79a7 */ /* 0x000fe20008100406 */
[----:B------:R-:W-:Y:S01]  /*a630*/  F2FP.SATFINITE.E4M3.F32.PACK_AB_MERGE_C R148, R149, R148, RZ ;  /* 0x000000949594723e */ /* 0x000fe200048070ff */
[----:B------:R-:W-:Y:S01]  /*a640*/  UMOV UR6, UR4 ;  /* 0x0000000400067c82 */ /* 0x000fe20008000000 */
        /* <DEDUP_REMOVED lines=24> */
[----:B------:R-:W-:Y:S01]  /*a7d0*/  F2FP.SATFINITE.E4M3.F32.PACK_AB_MERGE_C R169, R91, R90, R4 ;  /* 0x0000005a5ba9723e */ /* 0x000fe20004807004 */
[-C--:B------:R-:W-:Y:S01]  /*a7e0*/  FMUL.FTZ R57, R57, R117.reuse ;  /* 0x0000007539397220 */ /* 0x080fe20000410000 */
[----:B------:R-:W-:Y:S01]  /*a7f0*/  F2FP.SATFINITE.E4M3.F32.PACK_AB_MERGE_C R184, R13, R12, R14 ;  /* 0x0000000c0db8723e */ /* 0x000fe2000480700e */
[----:B------:R-:W-:Y:S01]  /*a800*/  FMUL.FTZ R60, R60, R117 ;  /* 0x000000753c3c7220 */ /* 0x000fe20000410000 */
[----:B------:R-:W-:Y:S01]  /*a810*/  F2FP.SATFINITE.E4M3.F32.PACK_AB_MERGE_C R185, R152, R157, R154 ;  /* 0x0000009d98b9723e */ /* 0x000fe2000480709a */
[-C--:B------:R-:W-:Y:S01]  /*a820*/  FMUL.FTZ R61, R61, R117.reuse ;  /* 0x000000753d3d7220 */ /* 0x080fe20000410000 */
        /* <DEDUP_REMOVED lines=25> */
[----:B------:R-:W-:Y:S01]  /*a9c0*/  VIADD R5, R5, 0xffffffff ;  /* 0xffffffff05057836 */ /* 0x000fe20000000000 */
[----:B------:R-:W-:Y:S01]  /*a9d0*/  F2FP.SATFINITE.E4M3.F32.PACK_AB_MERGE_C R168, R89, R116, R92 ;  /* 0x0000007459a8723e */ /* 0x000fe2000480705c */
[----:B------:R-:W-:Y:S01]  /*a9e0*/  FMUL.FTZ R26, R26, R126 ;  /* 0x0000007e1a1a7220 */ /* 0x000fe20000410000 */
[----:B------:R-:W-:Y:S01]  /*a9f0*/  F2FP.SATFINITE.E4M3.F32.PACK_AB_MERGE_C R170, R97, R96, R100 ;  /* 0x0000006061aa723e */ /* 0x000fe20004807064 */
[----:B------:R-:W-:Y:S01]  /*aa00*/  FMUL.FTZ R27, R27, R126 ;  /* 0x0000007e1b1b7220 */ /* 0x000fe20000410000 */
        /* <DEDUP_REMOVED lines=31> */
[----:B------:R-:W-:-:S02]  /*ac00*/  IMAD.MOV.U32 R0, RZ, RZ, R88 ;  /* 0x000000ffff007224 */ /* 0x000fc400078e0058 */
[----:B------:R-:W-:Y:S01]  /*ac10*/  IMAD.MOV.U32 R4, RZ, RZ, R11 ;  /* 0x000000ffff047224 */ /* 0x000fe200078e000b */
[----:B------:R-:W-:Y:S06]  /*ac20*/  @P2 BRA `(.L_x_912) ;  /* 0xffffffb800382947 */ /* 0x000fec000383ffff */
[----:B------:R-:W-:Y:S02]  /*ac30*/  IMAD.MOV.U32 R0, RZ, RZ, R88 ;  /* 0x000000ffff007224 */ /* 0x000fe400078e0058 */
[----:B------:R-:W-:-:S07]  /*ac40*/  IMAD.MOV.U32 R4, RZ, RZ, R11 ;  /* 0x000000ffff047224 */ /* 0x000fce00078e000b */
.L_x_894:
[----:B------:R-:W0:Y:S01]  /*ac50*/  LDC R11, c[0x0][0x2f0] ;  /* 0x0000bc00ff0b7b82 */ /* 0x000e220000000800 */
[----:B------:R-:W-:Y:S01]  /*ac60*/  UIADD3 UR61, -UR61, 0x1, URZ ;  /* 0x000000013d3d7890 */ /* 0x000fe2000fffe13f */
[----:B------:R-:W-:Y:S01]  /*ac70*/  ULDC UR7, c[0x0][0x448] ;  /* 0x0001120000077ab9 */ /* 0x000fe20000000800 */
[----:B------:R-:W-:Y:S01]  /*ac80*/  ULDC UR14, c[0x0][0x9e4] ;  /* 0x00027900000e7ab9 */ /* 0x000fe20000000800 */
[----:B------:R-:W-:Y:S02]  /*ac90*/  UISETP.NE.AND UP0, UPT, UR7, 0x1, UPT ;  /* 0x000000010700788c */ /* 0x000fe4000bf05270 */
[----:B------:R-:W-:Y:S02]  /*aca0*/  UISETP.GE.AND UP1, UPT, UR14, 0x1, UPT ;  /* 0x000000010e00788c */ /* 0x000fe4000bf26270 */
[----:B------:R-:W1:Y:S04]  /*acb0*/  S2UR UR6, SR_CTAID.X ;  /* 0x00000000000679c3 */ /* 0x000e680000002500 */
[----:B------:R-:W-:-:S03]  /*acc0*/  PLOP3.LUT P2, PT, PT, PT, UP1, 0x40, 0x0 ;  /* 0x000000000000781c */ /* 0x000fc60003f4e818 */
[----:B------:R-:W-:Y:S01]  /*acd0*/  @UP0 ULDC UR15, c[0x0][0x450] ;  /* 0x00011400000f0ab9 */ /* 0x000fe20000000800 */
[----:B0-----:R-:W-:-:S05]  /*ace0*/  IMAD R11, R16, R11, UR61 ;  /* 0x0000003d100b7e24 */ /* 0x001fca000f8e020b */
[----:B------:R-:W-:Y:S01]  /*acf0*/  R2UR UR11, R11 ;  /* 0x000000000b0b72ca */ /* 0x000fe200000e0000 */
[----:B-1----:R-:W-:-:S03]  /*ad00*/  ULEA UR10, UR6, 0x7f, 0x7 ;  /* 0x0000007f060a7891 */ /* 0x002fc6000f8e383f */
[----:B------:R-:W-:Y:S02]  /*ad10*/  @UP0 ULDC UR6, c[0x0][0x44c] ;  /* 0x0001130000060ab9 */ /* 0x000fe40000000800 */
[----:B------:R-:W-:-:S04]  /*ad20*/  UIMAD.WIDE.U32 UR6, UR10, UR6, URZ ;  /* 0x000000060a0672a5 */ /* 0x000fc8000f8e003f */
[----:B------:R-:W-:-:S04]  /*ad30*/  @UP0 USHF.R.U32.HI UR10, URZ, UR15, UR7 ;  /* 0x0000000f3f0a0299 */ /* 0x000fc80008011607 */
[----:B------:R-:W-:-:S03]  /*ad40*/  UIADD3 UR10, UR11, UR10, URZ ;  /* 0x0000000a0b0a7290 */ /* 0x000fc6000fffe03f */
[----:B------:R-:W-:Y:S02]  /*ad50*/  ULDC UR11, c[0x0][0x9dc] ;  /* 0x00027700000b7ab9 */ /* 0x000fe40000000800 */
[----:B------:R-:W-:Y:S01]  /*ad60*/  UIADD3 UR11, UR10, -UR11, URZ ;  /* 0x8000000b0a0b7290 */ /* 0x000fe2000fffe03f */
[----:B------:R-:W-:Y:S11]  /*ad70*/  @P2 BRA `(.L_x_913) ;  /* 0x0000000000442947 */ /* 0x000ff60003800000 */
        /* <DEDUP_REMOVED lines=10> */
.L_x_914:
[----:B------:R-:W-:-:S11]  /*ae20*/  UISETP.NE.AND UP2, UPT, UR14, 0x1, UPT ;  /* 0x000000010e00788c */ /* 0x000fd6000bf45270 */
[----:B------:R-:W-:Y:S02]  /*ae30*/  @UP2 ULDC.64 UR18, c[0x0][0x9e8] ;  /* 0x00027a0000122ab9 */ /* 0x000fe40000000a00 */
[----:B------:R-:W-:-:S04]  /*ae40*/  UIMAD.WIDE.U32 UR6, UR10, UR18, URZ ;  /* 0x000000120a0672a5 */ /* 0x000fc8000f8e003f */
[----:B------:R-:W-:-:S12]  /*ae50*/  @UP2 USHF.R.U32.HI UR10, URZ, UR19, UR7 ;  /* 0x000000133f0a2299 */ /* 0x000fd80008011607 */
.L_x_915:
[----:B------:R-:W-:-:S04]  /*ae60*/  UIMAD UR10, UR10, UR14, URZ ;  /* 0x0000000e0a0a72a4 */ /* 0x000fc8000f8e023f */
[----:B------:R-:W-:-:S04]  /*ae70*/  UISETP.LT.AND UP2, UPT, UR11, UR10, UPT ;  /* 0x0000000a0b00728c */ /* 0x000fc8000bf41270 */
[----:B------:R-:W-:-:S12]  /*ae80*/  USEL UR11, UR11, UR10, !UP2 ;  /* 0x0000000a0b0b7287 */ /* 0x000fd8000d000000 */
.L_x_913:
[----:B------:R-:W-:-:S04]  /*ae90*/  UIADD3 UR6, UR11, 0x9f, URZ ;  /* 0x0000009f0b067890 */ /* 0x000fc8000fffe03f */
[----:B------:R-:W-:-:S04]  /*aea0*/  UIMAD.WIDE UR6, UR6, 0x66666667, URZ ;  /* 0x66666667060678a5 */ /* 0x000fc8000f8e023f */
[----:B------:R-:W-:-:S04]  /*aeb0*/  USHF.R.U32.HI UR6, URZ, 0x1f, UR7 ;  /* 0x0000001f3f067899 */ /* 0x000fc80008011607 */
[----:B------:R-:W-:-:S04]  /*aec0*/  ULEA.HI.SX32 UR6, UR7, UR6, 0x1a ;  /* 0x0000000607067291 */ /* 0x000fc8000f8fd23f */
[----:B------:R-:W-:-:S04]  /*aed0*/  UISETP.LT.AND UP2, UPT, UR56, UR6, UPT ;  /* 0x000000063800728c */ /* 0x000fc8000bf41270 */
[----:B------:R-:W-:-:S06]  /*aee0*/  USEL UR11, UR56, UR6, !UP2 ;  /* 0x00000006380b7287 */ /* 0x000fcc000d000000 */
[----:B------:R-:W-:-:S13]  /*aef0*/  ISETP.GE.AND P2, PT, R5, UR11, PT ;  /* 0x0000000b05007c0c */ /* 0x000fda000bf46270 */
[----:B------:R-:W-:Y:S05]  /*af00*/  @!P2 BRA `(.L_x_916) ;  /* 0x0000002c0050a947 */ /* 0x000fea0003800000 */
[----:B------:R-:W-:Y:S01]  /*af10*/  IMAD.MOV.U32 R13, RZ, RZ, R0 ;  /* 0x000000ffff0d7224 */ /* 0x000fe200078e0000 */
[----:B------:R-:W-:Y:S01]  /*af20*/  UMOV UR6, UR4 ;  /* 0x0000000400067c82 */ /* 0x000fe20008000000 */
[----:B------:R-:W-:-:S07]  /*af30*/  IMAD.MOV.U32 R11, RZ, RZ, R4 ;  /* 0x000000ffff0b7224 */ /* 0x000fce00078e0004 */
.L_x_926:
[----:B------:R-:W-:Y:S01]  /*af40*/  ISETP.NE.AND P3, PT, RZ, UR39, PT ;  /* 0x00000027ff007c0c */ /* 0x000fe2000bf65270 */
[----:B------:R-:W-:-:S04]  /*af50*/  UISETP.NE.AND UP2, UPT, UR5, 0x1, UPT ;  /* 0x000000010500788c */ /* 0x000fc8000bf45270 */
[----:B------:R-:W-:-:S04]  /*af60*/  USEL UR4, URZ, 0x1, UP2 ;  /* 0x000000013f047887 */ /* 0x000fc80009000000 */
[----:B------:R-:W-:-:S04]  /*af70*/  ULOP3.LUT UR4, UR6, UR4, URZ, 0x3c, !UPT ;  /* 0x0000000406047292 */ /* 0x000fc8000f8e3c3f */
[----:B------:R-:W-:Y:S08]  /*af80*/  @P3 BRA `(.L_x_917) ;  /* 0x0000000000383947 */ /* 0x000ff00003800000 */
[----:B------:R-:W-:Y:S05]  /*af90*/  @!P0 BRA `(.L_x_918) ;  /* 0x0000000000048947 */ /* 0x000fea0003800000 */
[----:B------:R-:W-:Y:S01]  /*afa0*/  BPT.TRAP 0x1 ;  /* 0x000000040000795c */ /* 0x000fe20000300000 */
.L_x_918:
[----:B------:R-:W-:Y:S01]  /*afb0*/  UIADD3 UR7, UR5, 0x1, URZ ;  /* 0x0000000105077890 */ /* 0x000fe2000fffe03f */
[----:B------:R-:W-:-:S03]  /*afc0*/  IMAD.U32 R0, RZ, RZ, UR4 ;  /* 0x00000004ff007e24 */ /* 0x000fc6000f8e00ff */
[----:B------:R-:W-:Y:S02]  /*afd0*/  UISETP.NE.AND UP2, UPT, UR7, 0x2, UPT ;  /* 0x000000020700788c */ /* 0x000fe4000bf45270 */
[----:B------:R-:W-:Y:S02]  /*afe0*/  SHF.L.U32 R0, R0, 0x1f, RZ ;  /* 0x0000001f00007819 */ /* 0x000fe400000006ff */
[----:B------:R-:W-:-:S04]  /*aff0*/  USEL UR7, UR7, URZ, UP2 ;  /* 0x0000003f07077287 */ /* 0x000fc80009000000 */
[----:B------:R-:W-:-:S09]  /*b000*/  ULEA UR7, UR7, UR37, 0x3 ;  /* 0x0000002507077291 */ /* 0x000fd2000f8e183f */
[----:B------:R0:W1:Y:S01]  /*b010*/  SYNCS.PHASECHK.TRANS64.TRYWAIT P2, [UR7+0x29830], R0 ;  /* 0x02983000ff0075a7 */ /* 0x0000620008040147 */
[----:B------:R-:W-:Y:S05]  /*b020*/  @!P0 BRA `(.L_x_919) ;  /* 0x0000000000048947 */ /* 0x000fea0003800000 */
[----:B------:R-:W-:Y:S01]  /*b030*/  BPT.TRAP 0x1 ;  /* 0x000000040000795c */ /* 0x000fe20000300000 */
.L_x_919:
[----:B-1----:R-:W-:Y:S05]  /*b040*/  @P2 BRA `(.L_x_917) ;  /* 0x0000000000082947 */ /* 0x002fea0003800000 */
[----:B------:R-:W1:Y:S02]  /*b050*/  SYNCS.PHASECHK.TRANS64.TRYWAIT P2, [UR7+0x29830], R0 ;  /* 0x02983000ff0075a7 */ /* 0x000e640008040147 */
[----:B-1----:R-:W-:Y:S05]  /*b060*/  @!P2 BRA `(.L_x_920) ;  /* 0x000000e0007ca947 */ /* 0x002fea0003800000 */
.L_x_917:
        /* <DEDUP_REMOVED lines=200> */
.L_x_922:
[----:B------:R-:W-:Y:S01]  /*bcf0*/  ULEA UR10, UR5, UR37, 0x3 ;  /* 0x00000025050a7291 */ /* 0x000fe2000f8e183f */
[----:B------:R-:W-:-:S05]  /*bd00*/  IMAD.U32 R0, RZ, RZ, UR6 ;  /* 0x00000006ff007e24 */ /* 0x000fca000f8e00ff */
[----:B------:R-:W-:-:S04]  /*bd10*/  SHF.L.U32 R0, R0, 0x1f, RZ ;  /* 0x0000001f00007819 */ /* 0x000fc800000006ff */
[----:B------:R0:W1:Y:S01]  /*bd20*/  SYNCS.PHASECHK.TRANS64.TRYWAIT P2, [UR10+0x29850], R0 ;  /* 0x02985000ff0075a7 */ /* 0x000062000804014a */
[----:B------:R-:W-:Y:S05]  /*bd30*/  @!P0 BRA `(.L_x_923) ;  /* 0x0000000000048947 */ /* 0x000fea0003800000 */
[----:B------:R-:W-:Y:S01]  /*bd40*/  BPT.TRAP 0x1 ;  /* 0x000000040000795c */ /* 0x000fe20000300000 */
.L_x_923:
[----:B-1----:R-:W-:Y:S05]  /*bd50*/  @P2 BRA `(.L_x_921) ;  /* 0x0000000000082947 */ /* 0x002fea0003800000 */
[----:B------:R-:W1:Y:S02]  /*bd60*/  SYNCS.PHASECHK.TRANS64.TRYWAIT P2, [UR10+0x29850], R0 ;  /* 0x02985000ff0075a7 */ /* 0x000e64000804014a */
[----:B-1----:R-:W-:Y:S05]  /*bd70*/  @!P2 BRA `(.L_x_924) ;  /* 0x000000d40050a947 */ /* 0x002fea0003800000 */
.L_x_921:
[----:B------:R-:W-:Y:S01]  /*bd80*/  UIADD3 UR6, UR37, 0x400, URZ ;  /* 0x0000040025067890 */ /* 0x000fe2000fffe03f */
[----:B------:R-:W-:Y:S01]  /*bd90*/  WARPGROUP.ARRIVE ;  /* 0x00000000000079c5 */ /* 0x000fe20000000000 */
[----:B------:R-:W-:Y:S01]  /*bda0*/  UMOV UR15, 0xc0000010 ;  /* 0xc0000010000f7882 */ /* 0x000fe20000000000 */
[----:B01----:R-:W-:Y:S01]  /*bdb0*/  FMNMX.FTZ R0, R152, R11, !PT ;  /* 0x0000000b98007209 */ /* 0x003fe20007810000 */
[----:B------:R-:W-:-:S03]  /*bdc0*/  USHF.R.U32.HI UR6, URZ, 0x4, UR6 ;  /* 0x000000043f067899 */ /* 0x000fc60008011606 */
[----:B------:R-:W-:Y:S01]  /*bdd0*/  FMNMX.FTZ R15, R153, R0, !PT ;  /* 0x00000000990f7209 */ /* 0x000fe20007810000 */
        /* <DEDUP_REMOVED lines=97> */
[----:B------:R-:W-:-:S04]  /*c3f0*/  FADD.FTZ R11, -R4, R11 ;  /* 0x0000000b040b7221 */ /* 0x000fc80000010100 */
[----:B------:R-:W-:Y:S01]  /*c400*/  FMUL.FTZ R10, R11, UR36 ;  /* 0x000000240b0a7c20 */ /* 0x000fe20008410000 */
[----:B-1----:R-:W-:-:S05]  /*c410*/  FMNMX.FTZ R0, R21, R0, !PT ;  /* 0x0000000015007209 */ /* 0x002fca0007810000 */
[----:B------:R-:W-:Y:S01]  /*c420*/  MUFU.EX2 R10, R10 ;  /* 0x0000000a000a7308 */ /* 0x000fe20000000800 */
[----:B------:R-:W-:-:S01]  /*c430*/  FADD.FTZ R11, -R0, R13 ;  /* 0x0000000d000b7221 */ /* 0x000fc20000010100 */
[----:B------:R-:W-:-:S03]  /*c440*/  IMAD.U32 R13, RZ, RZ, UR36 ;  /* 0x00000024ff0d7e24 */ /* 0x000fc6000f8e00ff */
[----:B------:R-:W-:Y:S01]  /*c450*/  FMUL.FTZ R11, R11, UR36 ;  /* 0x000000240b0b7c20 */ /* 0x000fe20008410000 */
[----:B------:R-:W-:-:S04]  /*c460*/  FFMA.FTZ R188, R4, R13, -8 ;  /* 0xc100000004bc7423 */ /* 0x000fc8000001000d */
[--C-:B------:R-:W-:Y:S01]  /*c470*/  FFMA.FTZ R15, R157, UR36, -R188.reuse ;  /* 0x000000249d0f7c23 */ /* 0x100fe200080108bc */
[----:B------:R-:W-:Y:S02]  /*c480*/  IMAD.U32 R157, RZ, RZ, UR36 ;  /* 0x00000024ff9d7e24 */ /* 0x000fe4000f8e00ff */
[--C-:B------:R-:W-:Y:S01]  /*c490*/  FFMA.FTZ R12, R153, UR36, -R188.reuse ;  /* 0x00000024990c7c23 */ /* 0x100fe200080108bc */
[----:B------:R-:W-:-:S01]  /*c4a0*/  FFMA.FTZ R153, R101, UR36, -R188 ;  /* 0x0000002465997c23 */ /* 0x000fc200080108bc */
[----:B------:R-:W-:Y:S01]  /*c4b0*/  FFMA.FTZ R13, R152, UR36, -R188 ;  /* 0x00000024980d7c23 */ /* 0x000fe200080108bc */
[----:B------:R-:W-:-:S01]  /*c4c0*/  FFMA.FTZ R101, R0, R157, -8 ;  /* 0xc100000000657423 */ /* 0x000fc2000001009d */
[----:B------:R-:W-:Y:S01]  /*c4d0*/  MUFU.EX2 R11, R11 ;  /* 0x0000000b000b7308 */ /* 0x000fe20000000800 */
[----:B------:R-:W-:-:S01]  /*c4e0*/  FFMA.FTZ R14, R156, UR36, -R188 ;  /* 0x000000249c0e7c23 */ /* 0x000fc200080108bc */
[----:B------:R-:W-:Y:S01]  /*c4f0*/  FFMA.FTZ R20, R160, UR36, -R188 ;  /* 0x00000024a0147c23 */ /* 0x000fe200080108bc */
        /* <DEDUP_REMOVED lines=8> */
[----:B------:R-:W-:-:S01]  /*c580*/  FFMA.FTZ R22, R164, UR36, -R188 ;  /* 0x00000024a4167c23 */ /* 0x000fc200080108bc */
[----:B------:R-:W-:Y:S01]  /*c590*/  FFMA.FTZ R158, R166, UR36, -R101 ;  /* 0x00000024a69e7c23 */ /* 0x000fe20008010865 */
[----:B------:R-:W-:-:S01]  /*c5a0*/  FFMA.FTZ R23, R165, UR36, -R188 ;  /* 0x00000024a5177c23 */ /* 0x000fc200080108bc */
[----:B------:R-:W-:Y:S01]  /*c5b0*/  FFMA.FTZ R161, R167, UR36, -R101 ;  /* 0x00000024a7a17c23 */ /* 0x000fe20008010865 */
[----:B------:R-:W-:-:S01]  /*c5c0*/  FFMA.FTZ R136, R136, UR36, -R188 ;  /* 0x0000002488887c23 */ /* 0x000fc200080108bc */
[----:B------:R-:W1:Y:S01]  /*c5d0*/  MUFU.EX2 R152, R152 ;  /* 0x0000009800987308 */ /* 0x000e620000000800 */
[----:B------:R-:W-:-:S01]  /*c5e0*/  FFMA.FTZ R138, R138, UR36, -R101 ;  /* 0x000000248a8a7c23 */ /* 0x000fc20008010865 */
[----:B------:R-:W-:Y:S01]  /*c5f0*/  FFMA.FTZ R137, R137, UR36, -R188 ;  /* 0x0000002489897c23 */ /* 0x000fe200080108bc */
[----:B------:R-:W-:-:S01]  /*c600*/  FFMA.FTZ R139, R139, UR36, -R101 ;  /* 0x000000248b8b7c23 */ /* 0x000fc20008010865 */
[----:B------:R-:W-:Y:S01]  /*c610*/  FFMA.FTZ R140, R140, UR36, -R188 ;  /* 0x000000248c8c7c23 */ /* 0x000fe200080108bc */
[----:B------:R-:W-:-:S01]  /*c620*/  FFMA.FTZ R142, R142, UR36, -R101 ;  /* 0x000000248e8e7c23 */ /* 0x000fc20008010865 */
[----:B------:R-:W-:Y:S01]  /*c630*/  FFMA.FTZ R141, R141, UR36, -R188 ;  /* 0x000000248d8d7c23 */ /* 0x000fe200080108bc */
[----:B------:R-:W-:-:S01]  /*c640*/  FFMA.FTZ R143, R143, UR36, -R101 ;  /* 0x000000248f8f7c23 */ /* 0x000fc20008010865 */
[----:B------:R-:W2:Y:S01]  /*c650*/  MUFU.EX2 R12, R12 ;  /* 0x0000000c000c7308 */ /* 0x000ea20000000800 */
[----:B0-----:R-:W-:-:S01]  /*c660*/  FFMA.FTZ R7, R10, R7, R13 ;  /* 0x000000070a077223 */ /* 0x001fc2000001000d */
[----:B------:R-:W-:Y:S01]  /*c670*/  FFMA.FTZ R144, R144, UR36, -R188 ;  /* 0x0000002490907c23 */ /* 0x000fe200080108bc */
[----:B------:R-:W-:-:S01]  /*c680*/  FFMA.FTZ R146, R146, UR36, -R101 ;  /* 0x0000002492927c23 */ /* 0x000fc20008010865 */
[----:B------:R-:W-:Y:S01]  /*c690*/  FFMA.FTZ R145, R145, UR36, -R188 ;  /* 0x0000002491917c23 */ /* 0x000fe200080108bc */
[----:B------:R-:W-:-:S01]  /*c6a0*/  FFMA.FTZ R147, R147, UR36, -R101 ;  /* 0x0000002493937c23 */ /* 0x000fc20008010865 */
[----:B------:R-:W-:Y:S01]  /*c6b0*/  FFMA.FTZ R148, R148, UR36, -R188 ;  /* 0x0000002494947c23 */ /* 0x000fe200080108bc */
[----:B------:R-:W-:-:S01]  /*c6c0*/  FFMA.FTZ R150, R150, UR36, -R101 ;  /* 0x0000002496967c23 */ /* 0x000fc20008010865 */
[----:B------:R-:W0:Y:S01]  /*c6d0*/  MUFU.EX2 R155, R155 ;  /* 0x0000009b009b7308 */ /* 0x000e220000000800 */
[----:B-1----:R-:W-:-:S01]  /*c6e0*/  FFMA.FTZ R6, R11, R6, R152 ;  /* 0x000000060b067223 */ /* 0x002fc20000010098 */
[----:B------:R-:W-:Y:S01]  /*c6f0*/  FFMA.FTZ R149, R149, UR36, -R188 ;  /* 0x0000002495957c23 */ /* 0x000fe200080108bc */
[----:B------:R-:W-:-:S01]  /*c700*/  FFMA.FTZ R151, R151, UR36, -R101 ;  /* 0x0000002497977c23 */ /* 0x000fc20008010865 */
[----:B------:R-:W-:Y:S01]  /*c710*/  FFMA.FTZ R120, R120, UR36, -R188 ;  /* 0x0000002478787c23 */ /* 0x000fe200080108bc */
[----:B------:R-:W-:-:S01]  /*c720*/  FFMA.FTZ R122, R122, UR36, -R101 ;  /* 0x000000247a7a7c23 */ /* 0x000fc20008010865 */
[----:B------:R-:W-:Y:S01]  /*c730*/  FFMA.FTZ R121, R121, UR36, -R188 ;  /* 0x0000002479797c23 */ /* 0x000fe200080108bc */
[----:B------:R-:W-:-:S01]  /*c740*/  FFMA.FTZ R123, R123, UR36, -R101 ;  /* 0x000000247b7b7c23 */ /* 0x000fc20008010865 */
[----:B------:R-:W1:Y:S01]  /*c750*/  MUFU.EX2 R14, R14 ;  /* 0x0000000e000e7308 */ /* 0x000e620000000800 */
[----:B--2---:R-:W-:-:S01]  /*c760*/  FADD.FTZ R7, R12, R7 ;  /* 0x000000070c077221 */ /* 0x004fc20000010000 */
[----:B------:R-:W-:Y:S01]  /*c770*/  FFMA.FTZ R124, R124, UR36, -R188 ;  /* 0x000000247c7c7c23 */ /* 0x000fe200080108bc */
[----:B------:R-:W-:-:S01]  /*c780*/  FFMA.FTZ R126, R126, UR36, -R101 ;  /* 0x000000247e7e7c23 */ /* 0x000fc20008010865 */
[----:B------:R-:W-:Y:S01]  /*c790*/  FFMA.FTZ R125, R125, UR36, -R188 ;  /* 0x000000247d7d7c23 */ /* 0x000fe200080108bc */
[----:B------:R-:W-:-:S01]  /*c7a0*/  FFMA.FTZ R127, R127, UR36, -R101 ;  /* 0x000000247f7f7c23 */ /* 0x000fc20008010865 */
[----:B------:R-:W-:Y:S01]  /*c7b0*/  FFMA.FTZ R128, R128, UR36, -R188 ;  /* 0x0000002480807c23 */ /* 0x000fe200080108bc */
[----:B------:R-:W-:-:S01]  /*c7c0*/  FFMA.FTZ R130, R130, UR36, -R101 ;  /* 0x0000002482827c23 */ /* 0x000fc20008010865 */
[----:B------:R-:W2:Y:S01]  /*c7d0*/  MUFU.EX2 R154, R154 ;  /* 0x0000009a009a7308 */ /* 0x000ea20000000800 */
[----:B0-----:R-:W-:-:S01]  /*c7e0*/  FADD.FTZ R163, R155, R6 ;  /* 0x000000069ba37221 */ /* 0x001fc20000010000 */
[----:B------:R-:W-:Y:S01]  /*c7f0*/  FFMA.FTZ R129, R129, UR36, -R188 ;  /* 0x0000002481817c23 */ /* 0x000fe200080108bc */
[----:B------:R-:W-:-:S01]  /*c800*/  FFMA.FTZ R131, R131, UR36, -R101 ;  /* 0x0000002483837c23 */ /* 0x000fc20008010865 */
[----:B------:R-:W-:Y:S01]  /*c810*/  FFMA.FTZ R132, R132, UR36, -R188 ;  /* 0x0000002484847c23 */ /* 0x000fe200080108bc */
[----:B------:R-:W-:-:S01]  /*c820*/  FFMA.FTZ R134, R134, UR36, -R101 ;  /* 0x0000002486867c23 */ /* 0x000fc20008010865 */
[----:B------:R-:W-:Y:S01]  /*c830*/  FFMA.FTZ R133, R133, UR36, -R188 ;  /* 0x0000002485857c23 */ /* 0x000fe200080108bc */
[----:B------:R-:W-:-:S01]  /*c840*/  FFMA.FTZ R135, R135, UR36, -R101 ;  /* 0x0000002487877c23 */ /* 0x000fc20008010865 */
[----:B------:R-:W0:Y:S01]  /*c850*/  MUFU.EX2 R15, R15 ;  /* 0x0000000f000f7308 */ /* 0x000e220000000800 */
[----:B-1----:R-:W-:-:S01]  /*c860*/  FADD.FTZ R6, R14, R7 ;  /* 0x000000070e067221 */ /* 0x002fc20000010000 */
        /* <DEDUP_REMOVED lines=9> */
[----:B------:R-:W-:-:S02]  /*c900*/  WARPGROUP.DEPBAR.LE gsb0, 0x0 ;  /* 0x00008000000079c5 */ /* 0x000fc40000010000 */
[----:B------:R-:W-:Y:S01]  /*c910*/  WARPGROUP.ARRIVE ;  /* 0x00000000000079c5 */ /* 0x000fe20000000000 */
[----:B------:R-:W-:-:S01]  /*c920*/  FFMA.FTZ R111, R111, UR36, -R101 ;  /* 0x000000246f6f7c23 */ /* 0x000fc20008010865 */
[----:B------:R-:W-:Y:S01]  /*c930*/  FFMA.FTZ R112, R112, UR36, -R188 ;  /* 0x0000002470707c23 */ /* 0x000fe200080108bc */
[----:B------:R-:W2:Y:S01]  /*c940*/  MUFU.EX2 R20, R20 ;  /* 0x0000001400147308 */ /* 0x000ea20000000800 */
[----:B0-----:R-:W-:-:S01]  /*c950*/  FADD.FTZ R7, R15, R6 ;  /* 0x000000060f077221 */ /* 0x001fc20000010000 */
[--C-:B------:R-:W-:Y:S01]  /*c960*/  FFMA.FTZ R114, R114, UR36, -R101.reuse ;  /* 0x0000002472727c23 */ /* 0x100fe20008010865 */
[----:B------:R-:W-:Y:S01]  /*c970*/  QGMMA.64x128x32.F32.E4M3.E4M3 R24, R176, gdesc[UR12], R24, gsb0 ;  /* 0x01e0000cb0187df3 */ /* 0x000fe20008000818 */
[----:B------:R-:W-:Y:S01]  /*c980*/  UIADD3 UR14, UR6, 0x300, URZ ;  /* 0x00000300060e7890 */ /* 0x000fe2000fffe03f */
[----:B------:R-:W-:Y:S01]  /*c990*/  FFMA.FTZ R113, R113, UR36, -R188 ;  /* 0x0000002471717c23 */ /* 0x000fe200080108bc */
[----:B------:R-:W-:Y:S01]  /*c9a0*/  UMOV UR15, 0xc0000010 ;  /* 0xc0000010000f7882 */ /* 0x000fe20000000000 */
[----:B------:R-:W-:Y:S01]  /*c9b0*/  FFMA.FTZ R115, R115, UR36, -R101 ;  /* 0x0000002473737c23 */ /* 0x000fe20008010865 */
        /* <DEDUP_REMOVED lines=27> */
[----:B------:R-:W-:-:S05]  /*cb70*/  IADD3 R164, -R17, 0xb, RZ ;  /* 0x0000000b11a47810 */ /* 0x000fca0007ffe1ff */
        /* <DEDUP_REMOVED lines=27> */
[----:B------:R-:W-:Y:S02]  /*cd30*/  WARPGROUP.DEPBAR.LE gsb0, 0x0 ;  /* 0x00008000000079c5 */ /* 0x000fe40000010000 */
[----:B------:R-:W-:Y:S01]  /*cd40*/  WARPGROUP.ARRIVE ;  /* 0x00000000000079c5 */ /* 0x000fe20000000000 */
[----:B0-----:R-:W-:-:S04]  /*cd50*/  FADD.FTZ R6, R144, R7 ;  /* 0x0000000790067221 */ /* 0x001fc80000010000 */
[----:B------:R-:W0:Y:S01]  /*cd60*/  MUFU.EX2 R147, R147 ;  /* 0x0000009300937308 */ /* 0x000e220000000800 */
[----:B------:R-:W-:Y:S01]  /*cd70*/  QGMMA.64x128x32.F32.E4M3.E4M3 R24, R172, gdesc[UR12], R24, gsb0 ;  /* 0x01e0000cac187df3 */ /* 0x000fe20008000818 */
[----:B------:R-:W-:Y:S01]  /*cd80*/  UIADD3 UR14, UR6, 0x400, URZ ;  /* 0x00000400060e7890 */ /* 0x000fe2000fffe03f */
[----:B-1----:R-:W-:Y:S01]  /*cd90*/  FADD.FTZ R160, R146, R163 ;  /* 0x000000a392a07221 */ /* 0x002fe20000010000 */
[----:B------:R-:W-:-:S04]  /*cda0*/  UMOV UR15, 0xc0000010 ;  /* 0xc0000010000f7882 */ /* 0x000fc80000000000 */
        /* <DEDUP_REMOVED lines=34> */
[----:B------:R-:W-:Y:S02]  /*cfd0*/  WARPGROUP.DEPBAR.LE gsb0, 0x0 ;  /* 0x00008000000079c5 */ /* 0x000fe40000010000 */
[----:B------:R-:W-:-:S04]  /*cfe0*/  WARPGROUP.ARRIVE ;  /* 0x00000000000079c5 */ /* 0x000fc80000000000 */
[----:B------:R-:W0:Y:S01]  /*cff0*/  MUFU.EX2 R134, R134 ;  /* 0x0000008600867308 */ /* 0x000e220000000800 */
[----:B-1----:R-:W-:-:S01]  /*d000*/  FADD.FTZ R163, R131, R160 ;  /* 0x000000a083a37221 */ /* 0x002fc20000010000 */
[----:B------:R-:W-:Y:S01]  /*d010*/  QGMMA.64x128x32.F32.E4M3.E4M3 R24, R168, gdesc[UR12], R24, gsb0 ;  /* 0x01e0000ca8187df3 */ /* 0x000fe20008000818 */
[----:B--2---:R-:W-:-:S05]  /*d020*/  FADD.FTZ R6, R132, R7 ;  /* 0x0000000784067221 */ /* 0x004fca0000010000 */
[----:B------:R-:W1:Y:S08]  /*d030*/  MUFU.EX2 R133, R133 ;  /* 0x0000008500857308 */ /* 0x000e700000000800 */
        /* <DEDUP_REMOVED lines=20> */
[----:B------:R-:W-:Y:S01]  /*d180*/  MUFU.EX2 R114, R114 ;  /* 0x0000007200727308 */ /* 0x000fe20000000800 */
[----:B-1----:R-:W-:-:S07]  /*d190*/  FADD.FTZ R163, R111, R160 ;  /* 0x000000a06fa37221 */ /* 0x002fce0000010000 */
[----:B------:R-:W0:Y:S01]  /*d1a0*/  MUFU.EX2 R113, R113 ;  /* 0x0000007100717308 */ /* 0x000e220000000800 */
[----:B--2---:R-:W-:-:S07]  /*d1b0*/  FADD.FTZ R6, R112, R7 ;  /* 0x0000000770067221 */ /* 0x004fce0000010000 */
[----:B------:R-:W-:Y:S08]  /*d1c0*/  MUFU.EX2 R115, R115 ;  /* 0x0000007300737308 */ /* 0x000ff00000000800 */
[----:B------:R-:W1:Y:S01]  /*d1d0*/  MUFU.EX2 R116, R116 ;  /* 0x0000007400747308 */ /* 0x000e620000000800 */
[----:B0-----:R-:W-:-:S07]  /*d1e0*/  FADD.FTZ R7, R113, R6 ;  /* 0x0000000671077221 */ /* 0x001fce0000010000 */
[----:B------:R-:W-:Y:S08]  /*d1f0*/  MUFU.EX2 R118, R118 ;  /* 0x0000007600767308 */ /* 0x000ff00000000800 */
[----:B------:R-:W0:Y:S01]  /*d200*/  MUFU.EX2 R117, R117 ;  /* 0x0000007500757308 */ /* 0x000e220000000800 */
[----:B-1----:R-:W-:-:S07]  /*d210*/  FADD.FTZ R6, R116, R7 ;  /* 0x0000000774067221 */ /* 0x002fce0000010000 */
[----:B------:R-:W1:Y:S01]  /*d220*/  MUFU.EX2 R119, R119 ;  /* 0x0000007700777308 */ /* 0x000e620000000800 */
[----:B------:R-:W-:-:S07]  /*d230*/  WARPGROUP.DEPBAR.LE gsb0, 0x0 ;  /* 0x00008000000079c5 */ /* 0x000fce0000010000 */
[----:B------:R-:W2:Y:S01]  /*d240*/  MUFU.EX2 R88, R88 ;  /* 0x0000005800587308 */ /* 0x000ea20000000800 */
[----:B0-----:R-:W-:-:S07]  /*d250*/  FADD.FTZ R7, R117, R6 ;  /* 0x0000000675077221 */ /* 0x001fce0000010000 */
[----:B------:R-:W-:Y:S08]  /*d260*/  MUFU.EX2 R90, R90 ;  /* 0x0000005a005a7308 */ /* 0x000ff00000000800 */
[----:B------:R0:W-:Y:S08]  /*d270*/  MUFU.EX2 R165, R94 ;  /* 0x0000005e00a57308 */ /* 0x0001f00000000800 */
[----:B------:R-:W3:Y:S01]  /*d280*/  MUFU.EX2 R89, R89 ;  /* 0x0000005900597308 */ /* 0x000ee20000000800 */
[----:B0-----:R-:W-:-:S04]  /*d290*/  FADD.FTZ R94, R114, R163 ;  /* 0x000000a3725e7221 */ /* 0x001fc80000010000 */
[----:B------:R-:W-:-:S03]  /*d2a0*/  FADD.FTZ R163, R115, R94 ;  /* 0x0000005e73a37221 */ /* 0x000fc60000010000 */
[----:B------:R-:W-:Y:S01]  /*d2b0*/  MUFU.EX2 R91, R91 ;  /* 0x0000005b005b7308 */ /* 0x000fe20000000800 */
[----:B------:R-:W-:-:S01]  /*d2c0*/  FADD.FTZ R94, R118, R163 ;  /* 0x000000a3765e7221 */ /* 0x000fc20000010000 */
[----:B------:R-:W-:-:S05]  /*d2d0*/  IMAD.U32 R163, RZ, RZ, UR7 ;  /* 0x00000007ffa37e24 */ /* 0x000fca000f8e00ff */
[----:B------:R-:W-:Y:S01]  /*d2e0*/  @!P1 LEA R6, R163, UR37, 0x3 ;  /* 0x00000025a3069c11 */ /* 0x000fe2000f8e18ff */
[----:B------:R-:W0:Y:S04]  /*d2f0*/  MUFU.EX2 R92, R92 ;  /* 0x0000005c005c7308 */ /* 0x000e280000000800 */
[----:B------:R-:W-:-:S04]  /*d300*/  @!P1 VIADD R6, R6, 0x29840 ;  /* 0x0002984006069836 */ /* 0x000fc80000000000 */
[----:B------:R-:W4:Y:S01]  /*d310*/  MUFU.EX2 R93, R93 ;  /* 0x0000005d005d7308 */ /* 0x000f220000000800 */
[----:B------:R-:W-:Y:S01]  /*d320*/  @!P1 PRMT R6, RZ, 0x654, R6 ;  /* 0x00000654ff069816 */ /* 0x000fe20000000006 */
[----:B------:R0:W-:Y:S06]  /*d330*/  BAR.ARV R164, 0x100 ;  /* 0x000400a40000751d */ /* 0x0001ec0000002000 */
[----:B------:R1:W-:Y:S01]  /*d340*/  MUFU.EX2 R162, R95 ;  /* 0x0000005f00a27308 */ /* 0x0003e20000000800 */
[----:B------:R5:W-:Y:S07]  /*d350*/  @!P1 SYNCS.ARRIVE.TRANS64.RED.A1T0 RZ, [R6+URZ], RZ ;  /* 0x000000ff06ff99a7 */ /* 0x000bee000810043f */
[----:B------:R-:W5:Y:S01]  /*d360*/  MUFU.EX2 R96, R96 ;  /* 0x0000006000607308 */ /* 0x000f620000000800 */
[----:B-1----:R-:W-:-:S01]  /*d370*/  FADD.FTZ R95, R119, R94 ;  /* 0x0000005e775f7221 */ /* 0x002fc20000010000 */
[----:B--2---:R-:W-:-:S04]  /*d380*/  FADD.FTZ R94, R88, R7 ;  /* 0x00000007585e7221 */ /* 0x004fc80000010000 */
[----:B---3--:R-:W-:Y:S02]  /*d390*/  FADD.FTZ R7, R89, R94 ;  /* 0x0000005e59077221 */ /* 0x008fe40000010000 */
[----:B------:R1:W2:Y:S02]  /*d3a0*/  MUFU.EX2 R171, R98 ;  /* 0x0000006200ab7308 */ /* 0x0002a40000000800 */
[----:B0-----:R-:W-:-:S04]  /*d3b0*/  FADD.FTZ R94, R92, R7 ;  /* 0x000000075c5e7221 */ /* 0x001fc80000010000 */
[----:B----4-:R-:W-:Y:S02]  /*d3c0*/  FADD.FTZ R7, R93, R94 ;  /* 0x0000005e5d077221 */ /* 0x010fe40000010000 */
[----:B------:R-:W0:Y:S01]  /*d3d0*/  MUFU.EX2 R97, R97 ;  /* 0x0000006100617308 */ /* 0x000e220000000800 */
[----:B-1----:R-:W-:-:S01]  /*d3e0*/  FADD.FTZ R98, R90, R95 ;  /* 0x0000005f5a627221 */ /* 0x002fc20000010000 */
[----:B-----5:R-:W-:-:S03]  /*d3f0*/  FADD.FTZ R6, R96, R7 ;  /* 0x0000000760067221 */ /* 0x020fc60000010000 */
[----:B------:R-:W-:-:S03]  /*d400*/  FADD.FTZ R98, R91, R98 ;  /* 0x000000625b627221 */ /* 0x000fc60000010000 */
[----:B------:R-:W1:Y:S01]  /*d410*/  MUFU.EX2 R160, R99 ;  /* 0x0000006300a07308 */ /* 0x000e620000000800 */
[----:B------:R-:W-:-:S04]  /*d420*/  FADD.FTZ R98, R165, R98 ;  /* 0x00000062a5627221 */ /* 0x000fc80000010000 */
[----:B------:R-:W-:-:S03]  /*d430*/  FADD.FTZ R98, R162, R98 ;  /* 0x00000062a2627221 */ /* 0x000fc60000010000 */
[----:B------:R-:W3:Y:S01]  /*d440*/  MUFU.EX2 R100, R100 ;  /* 0x0000006400647308 */ /* 0x000ee20000000800 */
[----:B--2---:R-:W-:-:S01]  /*d450*/  FADD.FTZ R98, R171, R98 ;  /* 0x00000062ab627221 */ /* 0x004fc20000010000 */
[----:B0-----:R-:W-:-:S06]  /*d460*/  FADD.FTZ R7, R97, R6 ;  /* 0x0000000661077221 */ /* 0x001fcc0000010000 */
[----:B------:R-:W0:Y:S01]  /*d470*/  MUFU.EX2 R95, R102 ;  /* 0x00000066005f7308 */ /* 0x000e220000000800 */
[----:B-1----:R-:W-:-:S07]  /*d480*/  FADD.FTZ R98, R160, R98 ;  /* 0x00000062a0627221 */ /* 0x002fce0000010000 */
[----:B------:R-:W1:Y:S01]  /*d490*/  MUFU.EX2 R153, R153 ;  /* 0x0000009900997308 */ /* 0x000e620000000800 */
[----:B---3--:R-:W-:-:S07]  /*d4a0*/  FADD.FTZ R6, R100, R7 ;  /* 0x0000000764067221 */ /* 0x008fce0000010000 */
[----:B------:R-:W2:Y:S01]  /*d4b0*/  MUFU.EX2 R101, R101 ;  /* 0x0000006500657308 */ /* 0x000ea20000000800 */
[----:B0-----:R-:W-:-:S01]  /*d4c0*/  FADD.FTZ R98, R95, R98 ;  /* 0x000000625f627221 */ /* 0x001fc20000010000 */
[----:B-1----:R-:W-:-:S03]  /*d4d0*/  FADD.FTZ R7, R153, R6 ;  /* 0x0000000699077221 */ /* 0x002fc60000010000 */
[----:B--2---:R-:W-:Y:S01]  /*d4e0*/  FADD.FTZ R6, R101, R98 ;  /* 0x0000006265067221 */ /* 0x004fe20000010000 */
[----:B------:R-:W-:Y:S06]  /*d4f0*/  @!P0 BRA `(.L_x_925) ;  /* 0x0000000000048947 */ /* 0x000fec0003800000 */
[----:B------:R-:W-:Y:S01]  /*d500*/  BPT.TRAP 0x1 ;  /* 0x000000040000795c */ /* 0x000fe20000300000 */
.L_x_925:
[----:B------:R-:W-:Y:S01]  /*d510*/  ULEA UR5, UR5, UR37, 0x3 ;  /* 0x0000002505057291 */ /* 0x000fe2000f8e183f */
[----:B------:R-:W-:Y:S01]  /*d520*/  ISETP.GT.AND P2, PT, R5, UR11, PT ;  /* 0x0000000b05007c0c */ /* 0x000fe2000bf44270 */
[----:B------:R-:W-:Y:S01]  /*d530*/  UMOV UR6, UR4 ;  /* 0x0000000400067c82 */ /* 0x000fe20008000000 */
[----:B------:R-:W-:Y:S01]  /*d540*/  F2FP.SATFINITE.E4M3.F32.PACK_AB_MERGE_C R14, R15, R14, RZ ;  /* 0x0000000e0f0e723e */ /* 0x000fe200048070ff */
[----:B------:R-:W-:Y:S01]  /*d550*/  UIADD3 UR5, UR5, 0x29860, URZ ;  /* 0x0002986005057890 */ /* 0x000fe2000fffe03f */
[----:B------:R-:W-:Y:S01]  /*d560*/  F2FP.SATFINITE.E4M3.F32.PACK_AB_MERGE_C R22, R23, R22, RZ ;  /* 0x000000161716723e */ /* 0x000fe200048070ff */
[-C--:B------:R-:W-:Y:S01]  /*d570*/  FMUL.FTZ R26, R26, R11.reuse ;  /* 0x0000000b1a1a7220 */ /* 0x080fe20000410000 */
        /* <DEDUP_REMOVED lines=104> */
[----:B------:R-:W-:-:S02]  /*dc00*/  VIADD R5, R5, 0xffffffff ;  /* 0xffffffff05057836 */ /* 0x000fc40000000000 */
[----:B------:R-:W-:Y:S02]  /*dc10*/  IMAD.MOV.U32 R13, RZ, RZ, R0 ;  /* 0x000000ffff0d7224 */ /* 0x000fe400078e0000 */
[----:B------:R-:W-:Y:S01]  /*dc20*/  IMAD.MOV.U32 R11, RZ, RZ, R4 ;  /* 0x000000ffff0b7224 */ /* 0x000fe200078e0004 */
[----:B------:R-:W-:Y:S06]  /*dc30*/  @P2 BRA `(.L_x_926) ;  /* 0xffffffd000c02947 */ /* 0x000fec000383ffff */
[----:B------:R-:W-:-:S05]  /*dc40*/  UMOV UR5, UR7 ;  /* 0x0000000700057c82 */ /* 0x000fca0008000000 */
.L_x_916:
[----:B------:R-:W-:-:S13]  /*dc50*/  ISETP.GE.AND P2, PT, R5, UR56, PT ;  /* 0x0000003805007c0c */ /* 0x000fda000bf46270 */
[----:B------:R-:W-:Y:S05]  /*dc60*/  @!P2 BRA `(.L_x_927) ;  /* 0x0000004400f8a947 */ /* 0x000fea0003800000 */
[C---:B------:R-:W-:Y:S01]  /*dc70*/  VIADD R10, R17.reuse, 0x8 ;  /* 0x00000008110a7836 */ /* 0x040fe20000000000 */
[----:B------:R-:W-:Y:S01]  /*dc80*/  IADD3 R17, -R17, 0xb, RZ ;  /* 0x0000000b11117810 */ /* 0x000fe20007ffe1ff */
[----:B------:R-:W-:Y:S01]  /*dc90*/  IMAD.MOV.U32 R12, RZ, RZ, R0 ;  /* 0x000000ffff0c7224 */ /* 0x000fe200078e0000 */
[----:B------:R-:W-:Y:S01]  /*dca0*/  UMOV UR6, UR4 ;  /* 0x0000000400067c82 */ /* 0x000fe20008000000 */
[----:B------:R-:W-:Y:S01]  /*dcb0*/  IMAD.MOV.U32 R11, RZ, RZ, R4 ;  /* 0x000000ffff0b7224 */ /* 0x000fe200078e0004 */
[----:B------:R-:W-:Y:S01]  /*dcc0*/  UMOV UR7, UR5 ;  /* 0x0000000500077c82 */ /* 0x000fe20008000000 */
[----:B------:R-:W-:Y:S01]  /*dcd0*/  ULDC UR11, c[0x0][0x9e4] ;  /* 0x00027900000b7ab9 */ /* 0x000fe20000000800 */
[----:B------:R-:W-:Y:S01]  /*dce0*/  ULDC UR52, c[0x0][0x288] ;  /* 0x0000a20000347ab9 */ /* 0x000fe20000000800 */
[----:B------:R-:W-:Y:S01]  /*dcf0*/  ULDC UR53, c[0x0][0x2f0] ;  /* 0x0000bc0000357ab9 */ /* 0x000fe20000000800 */
[----:B------:R-:W-:-:S05]  /*dd00*/  ULDC UR54, c[0x0][0x9e0] ;  /* 0x0002780000367ab9 */ /* 0x000fca0000000800 */
.L_x_945:
        /* <DEDUP_REMOVED lines=9> */
.L_x_929:
[----:B------:R-:W-:Y:S01]  /*dda0*/  ULEA UR10, UR5, UR37, 0x3 ;  /* 0x00000025050a7291 */ /* 0x000fe2000f8e183f */
[----:B------:R-:W-:-:S05]  /*ddb0*/  IMAD.U32 R0, RZ, RZ, UR4 ;  /* 0x00000004ff007e24 */ /* 0x000fca000f8e00ff */
[----:B------:R-:W-:-:S04]  /*ddc0*/  SHF.L.U32 R0, R0, 0x1f, RZ ;  /* 0x0000001f00007819 */ /* 0x000fc800000006ff */
[----:B------:R0:W1:Y:S01]  /*ddd0*/  SYNCS.PHASECHK.TRANS64.TRYWAIT P2, [UR10+0x29830], R0 ;  /* 0x02983000ff0075a7 */ /* 0x000062000804014a */
[----:B------:R-:W-:Y:S05]  /*dde0*/  @!P0 BRA `(.L_x_930) ;  /* 0x0000000000048947 */ /* 0x000fea0003800000 */
[----:B------:R-:W-:Y:S01]  /*ddf0*/  BPT.TRAP 0x1 ;  /* 0x000000040000795c */ /* 0x000fe20000300000 */
.L_x_930:
[----:B-1----:R-:W-:Y:S05]  /*de00*/  @P2 BRA `(.L_x_928) ;  /* 0x0000000000082947 */ /* 0x002fea0003800000 */
[----:B------:R-:W1:Y:S02]  /*de10*/  SYNCS.PHASECHK.TRANS64.TRYWAIT P2, [UR10+0x29830], R0 ;  /* 0x02983000ff0075a7 */ /* 0x000e64000804014a */
[----:B-1----:R-:W-:Y:S05]  /*de20*/  @!P2 BRA `(.L_x_931) ;  /* 0x000000b4003ca947 */ /* 0x002fea0003800000 */
.L_x_928:
[----:B------:R2:W-:Y:S01]  /*de30*/  BAR.SYNC.DEFER_BLOCKING R10, 0x100 ;  /* 0x0004000a0000751d */ /* 0x0005e20000010000 */
[C---:B------:R-:W-:Y:S01]  /*de40*/  R2UR UR28, R2.reuse ;  /* 0x00000000021c72ca */ /* 0x040fe200000e0000 */
[----:B------:R-:W-:Y:S01]  /*de50*/  UIMAD UR10, UR5, 0x780, UR38 ;  /* 0x00000780050a78a4 */ /* 0x000fe2000f8e0226 */
[C---:B------:R-:W-:Y:S02]  /*de60*/  R2UR UR29, R3.reuse ;  /* 0x00000000031d72ca */ /* 0x040fe400000e0000 */
[C---:B------:R-:W-:Y:S01]  /*de70*/  R2UR UR32, R2.reuse ;  /* 0x00000000022072ca */ /* 0x040fe200000e0000 */
[----:B------:R-:W-:Y:S01]  /*de80*/  UMOV UR31, 0x80000020 ;  /* 0x80000020001f7882 */ /* 0x000fe20000000000 */
[C---:B------:R-:W-:Y:S01]  /*de90*/  R2UR UR33, R3.reuse ;  /* 0x00000000032172ca */ /* 0x040fe200000e0000 */
[----:B------:R-:W-:Y:S01]  /*dea0*/  UIADD3 UR34, UR10, 0x80, URZ ;  /* 0x000000800a227890 */ /* 0x000fe2000fffe03f */
[C---:B------:R-:W-:Y:S01]  /*deb0*/  R2UR UR40, R2.reuse ;  /* 0x00000000022872ca */ /* 0x040fe200000e0000 */
[----:B------:R-:W-:Y:S01]  /*dec0*/  UMOV UR30, UR10 ;  /* 0x0000000a001e7c82 */ /* 0x000fe20008000000 */
[----:B------:R-:W-:Y:S01]  /*ded0*/  UMOV UR35, 0x80000020 ;  /* 0x8000002000237882 */ /* 0x000fe20000000000 */
[C---:B------:R-:W-:Y:S01]  /*dee0*/  R2UR UR41, R3.reuse ;  /* 0x00000000032972ca */ /* 0x040fe200000e0000 */
[----:B------:R-:W-:Y:S01]  /*def0*/  UIADD3 UR42, UR10, 0x100, URZ ;  /* 0x000001000a2a7890 */ /* 0x000fe2000fffe03f */
[C---:B------:R-:W-:Y:S01]  /*df00*/  R2UR UR44, R2.reuse ;  /* 0x00000000022c72ca */ /* 0x040fe200000e0000 */
[----:B------:R-:W-:Y:S01]  /*df10*/  UMOV UR43, 0x80000020 ;  /* 0x80000020002b7882 */ /* 0x000fe20000000000 */
[C---:B------:R-:W-:Y:S01]  /*df20*/  R2UR UR45, R3.reuse ;  /* 0x00000000032d72ca */ /* 0x040fe200000e0000 */
[----:B------:R-:W-:Y:S01]  /*df30*/  UIADD3 UR46, UR10, 0x180, URZ ;  /* 0x000001800a2e7890 */ /* 0x000fe2000fffe03f */
[----:B------:R-:W-:Y:S01]  /*df40*/  R2UR UR48, R2 ;  /* 0x00000000023072ca */ /* 0x000fe200000e0000 */
[----:B------:R-:W-:Y:S01]  /*df50*/  UMOV UR47, 0x80000020 ;  /* 0x80000020002f7882 */ /* 0x000fe20000000000 */
[----:B------:R-:W-:Y:S01]  /*df60*/  R2UR UR49, R3 ;  /* 0x00000000033172ca */ /* 0x000fe200000e0000 */
        /* <DEDUP_REMOVED lines=173> */
[----:B--2---:R-:W-:Y:S05]  /*ea40*/  @P3 BRA `(.L_x_932) ;  /* 0x00000000002c3947 */ /* 0x004fea0003800000 */
[----:B------:R-:W-:Y:S05]  /*ea50*/  @!P0 BRA `(.L_x_933) ;  /* 0x0000000000048947 */ /* 0x000fea0003800000 */
[----:B------:R-:W-:Y:S01]  /*ea60*/  BPT.TRAP 0x1 ;  /* 0x000000040000795c */ /* 0x000fe20000300000 */
.L_x_933:
[----:B------:R-:W-:Y:S01]  /*ea70*/  ULEA UR10, UR7, UR37, 0x3 ;  /* 0x00000025070a7291 */ /* 0x000fe2000f8e183f */
[----:B01----:R-:W-:-:S05]  /*ea80*/  IMAD.U32 R0, RZ, RZ, UR6 ;  /* 0x00000006ff007e24 */ /* 0x003fca000f8e00ff */
[----:B------:R-:W-:-:S04]  /*ea90*/  SHF.L.U32 R0, R0, 0x1f, RZ ;  /* 0x0000001f00007819 */ /* 0x000fc800000006ff */
[----:B------:R0:W1:Y:S01]  /*eaa0*/  SYNCS.PHASECHK.TRANS64.TRYWAIT P2, [UR10+0x29850], R0 ;  /* 0x02985000ff0075a7 */ /* 0x000062000804014a */
[----:B------:R-:W-:Y:S05]  /*eab0*/  @!P0 BRA `(.L_x_934) ;  /* 0x0000000000048947 */ /* 0x000fea0003800000 */
[----:B------:R-:W-:Y:S01]  /*eac0*/  BPT.TRAP 0x1 ;  /* 0x000000040000795c */ /* 0x000fe20000300000 */
.L_x_934:
[----:B-1----:R-:W-:Y:S05]  /*ead0*/  @P2 BRA `(.L_x_932) ;  /* 0x0000000000082947 */ /* 0x002fea0003800000 */
[----:B------:R-:W1:Y:S02]  /*eae0*/  SYNCS.PHASECHK.TRANS64.TRYWAIT P2, [UR10+0x29850], R0 ;  /* 0x02985000ff0075a7 */ /* 0x000e64000804014a */
[----:B-1----:R-:W-:Y:S05]  /*eaf0*/  @!P2 BRA `(.L_x_935) ;  /* 0x000000a80020a947 */ /* 0x002fea0003800000 */
.L_x_932:
[----:B------:R-:W-:Y:S01]  /*eb00*/  UIADD3 UR6, UR37, 0x400, URZ ;  /* 0x0000040025067890 */ /* 0x000fe2000fffe03f */
[----:B------:R-:W-:Y:S01]  /*eb10*/  WARPGROUP.ARRIVE ;  /* 0x00000000000079c5 */ /* 0x000fe20000000000 */
[----:B------:R-:W-:Y:S01]  /*eb20*/  UMOV UR15, 0xc0000010 ;  /* 0xc0000010000f7882 */ /* 0x000fe20000000000 */
[----:B------:R-:W-:Y:S01]  /*eb30*/  PLOP3.LUT P2, PT, PT, PT, UP0, 0x80, 0x0 ;  /* 0x000000000000781c */ /* 0x000fe20003f4f008 */
[----:B------:R-:W-:Y:S01]  /*eb40*/  USHF.R.U32.HI UR6, URZ, 0x4, UR6 ;  /* 0x000000043f067899 */ /* 0x000fe20008011606 */
[----:B------:R-:W-:Y:S01]  /*eb50*/  PLOP3.LUT P3, PT, PT, PT, UP0, 0x80, 0x0 ;  /* 0x000000000000781c */ /* 0x000fe20003f6f008 */
[----:B01----:R-:W-:Y:S02]  /*eb60*/  IMAD.U32 R0, RZ, RZ, UR5 ;  /* 0x00000005ff007e24 */ /* 0x003fe4000f8e00ff */
[----:B------:R-:W-:Y:S01]  /*eb70*/  ULOP3.LUT UR6, UR6, 0x3fff, URZ, 0xc0, !UPT ;  /* 0x00003fff06067892 */ /* 0x000fe2000f8ec03f */
[----:B------:R-:W-:Y:S02]  /*eb80*/  IMAD.MOV.U32 R13, RZ, RZ, R8 ;  /* 0x000000ffff0d7224 */ /* 0x000fe400078e0008 */
[----:B------:R-:W-:Y:S01]  /*eb90*/  @!P1 LEA R0, R0, UR37, 0x3 ;  /* 0x0000002500009c11 */ /* 0x000fe2000f8e18ff */
[----:B------:R-:W-:-:S04]  /*eba0*/  ULOP3.LUT UR6, UR6, 0x10000, URZ, 0xfc, !UPT ;  /* 0x0001000006067892 */ /* 0x000fc8000f8efc3f */
[----:B------:R-:W-:-:S07]  /*ebb0*/  UIMAD UR6, UR7, 0x500, UR6 ;  /* 0x00000500070678a4 */ /* 0x000fce000f8e0206 */
        /* <DEDUP_REMOVED lines=23> */
[----:B------:R-:W-:Y:S01]  /*ed30*/  @P3 SHF.R.U32.HI R13, RZ, UR6, R4 ;  /* 0x00000006ff0d3c19 */ /* 0x000fe20008011604 */
[----:B------:R-:W-:-:S04]  /*ed40*/  @!P1 VIADD R4, R0, 0x29840 ;  /* 0x0002984000049836 */ /* 0x000fc80000000000 */
[----:B------:R-:W0:Y:S01]  /*ed50*/  SHFL.IDX PT, R21, R13, RZ, 0x1c1f ;  /* 0x001c1fff0d157589 */ /* 0x000e2200000e0000 */
[----:B------:R-:W-:Y:S01]  /*ed60*/  @!P1 PRMT R4, RZ, 0x654, R4 ;  /* 0x00000654ff049816 */ /* 0x000fe20000000004 */
[----:B------:R-:W-:Y:S02]  /*ed70*/  WARPGROUP.DEPBAR.LE gsb0, 0x0 ;  /* 0x00008000000079c5 */ /* 0x000fe40000010000 */
[----:B------:R-:W-:Y:S01]  /*ed80*/  WARPGROUP.ARRIVE ;  /* 0x00000000000079c5 */ /* 0x000fe20000000000 */
[----:B------:R-:W-:-:S04]  /*ed90*/  IMAD R172, R5, -0xa0, RZ ;  /* 0xffffff6005ac7824 */ /* 0x000fc800078e02ff */
[----:B------:R-:W-:Y:S01]  /*eda0*/  VIADD R0, R172, 0x1 ;  /* 0x00000001ac007836 */ /* 0x000fe20000000000 */
[----:B------:R-:W-:Y:S03]  /*edb0*/  QGMMA.64x128x32.F32.E4M3.E4M3 R24, R168, gdesc[UR12], R24, gsb0 ;  /* 0x01e0000ca8187df3 */ /* 0x000fe60008000818 */
[----:B------:R-:W-:-:S05]  /*edc0*/  IMAD R15, R9, -0x2, R0 ;  /* 0xfffffffe090f7824 */ /* 0x000fca00078e0200 */
[----:B------:R-:W-:-:S05]  /*edd0*/  IADD3 R23, R15, -UR52, R18 ;  /* 0x800000340f177c10 */ /* 0x000fca000fffe012 */
[C---:B------:R-:W-:Y:S02]  /*ede0*/  VIADD R0, R23.reuse, UR54 ;  /* 0x0000003617007c36 */ /* 0x040fe40008000000 */
[----:B------:R-:W-:-:S04]  /*edf0*/  VIADD R23, R23, UR57 ;  /* 0x0000003917177c36 */ /* 0x000fc80008000000 */
[----:B0-----:R-:W-:Y:S01]  /*ee00*/  IMAD.IADD R14, R23, 0x1, R21 ;  /* 0x00000001170e7824 */ /* 0x001fe200078e0215 */
[----:B------:R-:W-:Y:S02]  /*ee10*/  WARPGROUP.DEPBAR.LE gsb0, 0x0 ;  /* 0x00008000000079c5 */ /* 0x000fe40000010000 */
[----:B------:R0:W-:Y:S06]  /*ee20*/  BAR.ARV R17, 0x100 ;  /* 0x000400110000751d */ /* 0x0001ec0000002000 */
[----:B------:R1:W-:Y:S02]  /*ee30*/  @!P1 SYNCS.ARRIVE.TRANS64.RED.A1T0 RZ, [R4+URZ], RZ ;  /* 0x000000ff04ff99a7 */ /* 0x0003e4000810043f */
[----:B-1----:R-:W-:-:S02]  /*ee40*/  VIADD R4, R15, 0xffffffff ;  /* 0xffffffff0f047836 */ /* 0x002fc40000000000 */
[----:B------:R-:W-:Y:S01]  /*ee50*/  IMAD.IADD R15, R0, 0x1, R21 ;  /* 0x00000001000f7824 */ /* 0x000fe200078e0215 */
[----:B0-----:R-:W-:Y:S06]  /*ee60*/  @P2 BRA `(.L_x_936) ;  /* 0x0000000000582947 */ /* 0x001fec0003800000 */
        /* <DEDUP_REMOVED lines=13> */
.L_x_938:
[----:B------:R-:W-:-:S05]  /*ef40*/  IMAD.U32 R22, RZ, RZ, UR11 ;  /* 0x0000000bff167e24 */ /* 0x000fca000f8e00ff */
[----:B------:R-:W-:-:S13]  /*ef50*/  ISETP.NE.AND P2, PT, R22, 0x1, PT ;  /* 0x000000011600780c */ /* 0x000fda0003f45270 */
[----:B------:R-:W0:Y:S02]  /*ef60*/  @P2 LDC.64 R168, c[0x0][0x9e8] ;  /* 0x00027a00ffa82b82 */ /* 0x000e240000000a00 */
[----:B0-----:R-:W-:-:S05]  /*ef70*/  @P2 IMAD.HI.U32 R20, R21, R168, RZ ;  /* 0x000000a815142227 */ /* 0x001fca00078e00ff */
[----:B------:R-:W-:-:S07]  /*ef80*/  @P2 SHF.R.U32.HI R21, RZ, R169, R20 ;  /* 0x000000a9ff152219 */ /* 0x000fce0000011614 */
.L_x_939:
[----:B------:R-:W-:Y:S05]  /*ef90*/  BSYNC B0 ;  /* 0x0000000000007941 */ /* 0x000fea0003800000 */
.L_x_937:
[----:B------:R-:W-:-:S05]  /*efa0*/  IMAD R21, R21, R22, R4 ;  /* 0x0000001615157224 */ /* 0x000fca00078e0204 */
[----:B------:R-:W-:Y:S02]  /*efb0*/  VIADDMNMX R15, R21, R22, R15, PT ;  /* 0x00000016150f7246 */ /* 0x000fe4000380010f */
[----:B------:R-:W-:-:S07]  /*efc0*/  VIMNMX R14, R14, R21, !PT ;  /* 0x000000150e0e7248 */ /* 0x000fce0007fe0100 */
.L_x_936:
[C---:B------:R-:W-:Y:S01]  /*efd0*/  ISETP.GE.AND P2, PT, R172.reuse, 0x2, PT ;  /* 0x00000002ac00780c */ /* 0x040fe20003f46270 */
[----:B------:R-:W0:Y:S01]  /*efe0*/  SHFL.IDX PT, R13, R13, 0x1, 0x1c1f ;  /* 0x003c1f000d0d7f89 */ /* 0x000e2200000e0000 */
[----:B------:R-:W-:Y:S02]  /*eff0*/  ISETP.GE.AND P4, PT, R172, 0xa, PT ;  /* 0x0000000aac00780c */ /* 0x000fe40003f86270 */
        /* <DEDUP_REMOVED lines=10> */
[----:B------:R-:W-:Y:S01]  /*f0a0*/  ISETP.GE.AND P4, PT, R172, 0x11, PT ;  /* 0x00000011ac00780c */ /* 0x000fe20003f86270 */
[--C-:B0-----:R-:W-:Y:S01]  /*f0b0*/  IMAD.IADD R0, R0, 0x1, R13.reuse ;  /* 0x0000000100007824 */ /* 0x101fe200078e020d */
[----:B------:R-:W-:Y:S01]  /*f0c0*/  FSEL R157, R157, -INF , !P2 ;  /* 0xff8000009d9d7808 */ /* 0x000fe20005000000 */
[----:B------:R-:W-:Y:S01]  /*f0d0*/  IMAD.IADD R23, R23, 0x1, R13 ;  /* 0x0000000117177824 */ /* 0x000fe200078e020d */
[C---:B------:R-:W-:Y:S02]  /*f0e0*/  ISETP.LT.OR P3, PT, R15.reuse, 0x9, P3 ;  /* 0x000000090f00780c */ /* 0x040fe40001f61670 */
        /* <DEDUP_REMOVED lines=43> */
[C---:B------:R-:W-:Y:S02]  /*f3a0*/  ISETP.LT.OR P3, PT, R15.reuse, 0x31, P3 ;  /* 0x000000310f00780c */ /* 0x040fe40001f61670 */
        /* <DEDUP_REMOVED lines=134> */
[----:B------:R-:W-:-:S04]  /*fc10*/  ISETP.GT.AND P6, PT, R14, 0x99, !P6 ;  /* 0x000000990e00780c */ /* 0x000fc800077c4270 */
[----:B------:R-:W-:-:S04]  /*fc20*/  ISETP.LT.OR P6, PT, R15, 0x9a, P6 ;  /* 0x0000009a0f00780c */ /* 0x000fc800037c1670 */
[----:B------:R-:W-:Y:S02]  /*fc30*/  FSEL R101, R101, -INF , !P6 ;  /* 0xff80000065657808 */ /* 0x000fe40007000000 */
[----:B------:R-:W-:-:S13]  /*fc40*/  PLOP3.LUT P6, PT, PT, PT, UP1, 0x40, 0x0 ;  /* 0x000000000000781c */ /* 0x000fda0003fce818 */
        /* <DEDUP_REMOVED lines=14> */
.L_x_942:
[----:B------:R-:W-:-:S05]  /*fd30*/  IMAD.U32 R201, RZ, RZ, UR11 ;  /* 0x0000000bffc97e24 */ /* 0x000fca000f8e00ff */
[----:B------:R-:W-:-:S13]  /*fd40*/  ISETP.NE.AND P6, PT, R201, 0x1, PT ;  /* 0x00000001c900780c */ /* 0x000fda0003fc5270 */
[----:B------:R-:W0:Y:S02]  /*fd50*/  @P6 LDC.64 R14, c[0x0][0x9e8] ;  /* 0x00027a00ff0e6b82 */ /* 0x000e240000000a00 */
[----:B0-----:R-:W-:-:S05]  /*fd60*/  @P6 IMAD.HI.U32 R14, R13, R14, RZ ;  /* 0x0000000e0d0e6227 */ /* 0x001fca00078e00ff */
[----:B------:R-:W-:-:S07]  /*fd70*/  @P6 SHF.R.U32.HI R13, RZ, R15, R14 ;  /* 0x0000000fff0d6219 */ /* 0x000fce000001160e */
.L_x_943:
[----:B------:R-:W-:Y:S05]  /*fd80*/  BSYNC B0 ;  /* 0x0000000000007941 */ /* 0x000fea0003800000 */
.L_x_941:
[----:B------:R-:W-:-:S05]  /*fd90*/  IMAD R4, R13, R201, R4 ;  /* 0x000000c90d047224 */ /* 0x000fca00078e0204 */
[----:B------:R-:W-:Y:S02]  /*fda0*/  VIADDMNMX R0, R4, R201, R0, PT ;  /* 0x000000c904007246 */ /* 0x000fe40003800100 */
[----:B------:R-:W-:-:S07]  /*fdb0*/  VIMNMX R23, R23, R4, !PT ;  /* 0x0000000417177248 */ /* 0x000fce0007fe0100 */
.L_x_940:
        /* <DEDUP_REMOVED lines=149> */
[----:B------:R-:W-:Y:S01]  /*10710*/  ISETP.NE.AND P2, PT, R21, RZ, PT ;  /* 0x000000ff1500720c */ /* 0x000fe20003f45270 */
[----:B------:R-:W-:-:S03]  /*10720*/  IMAD.U32 R21, RZ, RZ, UR36 ;  /* 0x00000024ff157e24 */ /* 0x000fc6000f8e00ff */
        /* <DEDUP_REMOVED lines=44> */
[----:B------:R-:W-:Y:S02]  /*109f0*/  ISETP.NE.AND P6, PT, R172, RZ, PT ;  /* 0x000000ffac00720c */ /* 0x000fe40003fc5270 */
[----:B------:R-:W-:Y:S02]  /*10a00*/  ISETP.LT.OR P2, PT, R0, 0x1, P2 ;  /* 0x000000010000780c */ /* 0x000fe40001741670 */
[----:B------:R-:W-:Y:S02]  /*10a10*/  ISETP.GT.AND P6, PT, R23, 0x99, !P6 ;  /* 0x000000991700780c */ /* 0x000fe400077c4270 */
[----:B------:R-:W-:Y:S01]  /*10a20*/  FSEL R169, R154, -INF , !P2 ;  /* 0xff8000009aa97808 */ /* 0x000fe20005000000 */
[----:B------:R-:W-:-:S01]  /*10a30*/  FFMA.FTZ R154, R4, R21, -8 ;  /* 0xc1000000049a7423 */ /* 0x000fc20000010015 */
[----:B------:R-:W-:-:S02]  /*10a40*/  FSETP.NEU.FTZ.AND P2, PT, R4, -INF , PT ;  /* 0xff8000000400780b */ /* 0x000fc40003f5d000 */
[----:B------:R-:W-:Y:S02]  /*10a50*/  ISETP.LT.OR P6, PT, R0, 0x9a, P6 ;  /* 0x0000009a0000780c */ /* 0x000fe400037c1670 */
[----:B------:R-:W-:Y:S02]  /*10a60*/  FSEL R154, R154, RZ, P2 ;  /* 0x000000ff9a9a7208 */ /* 0x000fe40001000000 */
[----:B------:R-:W-:-:S03]  /*10a70*/  FSEL R103, R103, -INF , !P6 ;  /* 0xff80000067677808 */ /* 0x000fc60007000000 */
        /* <DEDUP_REMOVED lines=46> */
[----:B0-----:R-:W-:Y:S01]  /*10d60*/  FFMA.FTZ R160, R101, UR36, -R154 ;  /* 0x0000002465a07c23 */ /* 0x001fe2000801089a */
[----:B------:R-:W-:Y:S02]  /*10d70*/  MUFU.EX2 R14, R14 ;  /* 0x0000000e000e7308 */ /* 0x000fe40000000800 */
[----:B------:R-:W-:-:S04]  /*10d80*/  FMNMX.FTZ R156, R146, R157, !PT ;  /* 0x0000009d929c7209 */ /* 0x000fc80007810000 */
[----:B------:R-:W-:Y:S02]  /*10d90*/  FMNMX.FTZ R157, R147, R156, !PT ;  /* 0x0000009c939d7209 */ /* 0x000fe40007810000 */
        /* <DEDUP_REMOVED lines=31> */
[----:B------:R-:W-:Y:S01]  /*10f90*/  FMNMX.FTZ R156, R94, R105, !PT ;  /* 0x000000695e9c7209 */ /* 0x000fe20007810000 */
[----:B------:R-:W-:-:S03]  /*10fa0*/  FFMA.FTZ R105, R108, UR36, -R154 ;  /* 0x000000246c697c23 */ /* 0x000fc6000801089a */
[----:B------:R-:W-:Y:S01]  /*10fb0*/  FMNMX.FTZ R157, R95, R156, !PT ;  /* 0x0000009c5f9d7209 */ /* 0x000fe20007810000 */
[----:B------:R-:W-:-:S01]  /*10fc0*/  FFMA.FTZ R156, R109, UR36, -R154 ;  /* 0x000000246d9c7c23 */ /* 0x000fc2000801089a */
[----:B------:R-:W-:Y:S02]  /*10fd0*/  MUFU.EX2 R144, R144 ;  /* 0x0000009000907308 */ /* 0x000fe40000000800 */
[----:B------:R-:W-:-:S04]  /*10fe0*/  FMNMX.FTZ R108, R98, R157, !PT ;  /* 0x0000009d626c7209 */ /* 0x000fc80007810000 */
[----:B------:R-:W-:Y:S02]  /*10ff0*/  FMNMX.FTZ R109, R99, R108, !PT ;  /* 0x0000006c636d7209 */ /* 0x000fe40007810000 */
[----:B------:R-:W-:Y:S02]  /*11000*/  MUFU.EX2 R108, R156 ;  /* 0x0000009c006c7308 */ /* 0x000fe40000000800 */
[----:B------:R-:W-:Y:S01]  /*11010*/  FMNMX.FTZ R0, R102, R109, !PT ;  /* 0x0000006d66007209 */ /* 0x000fe20007810000 */
[--C-:B------:R-:W-:Y:S01]  /*11020*/  FFMA.FTZ R109, R112, UR36, -R154.reuse ;  /* 0x00000024706d7c23 */ /* 0x100fe2000801089a */
[----:B------:R-:W-:-:S01]  /*11030*/  FFMA.FTZ R112, R113, UR36, -R154 ;  /* 0x0000002471707c23 */ /* 0x000fc2000801089a */
[--C-:B------:R-:W-:Y:S01]  /*11040*/  FFMA.FTZ R113, R116, UR36, -R154.reuse ;  /* 0x0000002474717c23 */ /* 0x100fe2000801089a */
[----:B------:R-:W-:Y:S01]  /*11050*/  FMNMX.FTZ R0, R103, R0, !PT ;  /* 0x0000000067007209 */ /* 0x000fe20007810000 */
[----:B------:R-:W-:Y:S01]  /*11060*/  FFMA.FTZ R116, R117, UR36, -R154 ;  /* 0x0000002475747c23 */ /* 0x000fe2000801089a */
[----:B------:R-:W-:Y:S01]  /*11070*/  FSEL R154, R4, RZ, P2 ;  /* 0x000000ff049a7208 */ /* 0x000fe20001000000 */
[----:B------:R-:W-:Y:S01]  /*11080*/  IMAD.U32 R117, RZ, RZ, UR36 ;  /* 0x00000024ff757e24 */ /* 0x000fe2000f8e00ff */
[----:B------:R-:W-:Y:S01]  /*11090*/  MUFU.EX2 R145, R145 ;  /* 0x0000009100917308 */ /* 0x000fe20000000800 */
[----:B------:R-:W0:Y:S02]  /*110a0*/  SHFL.BFLY PT, R157, R0, 0x2, 0x1f ;  /* 0x0c401f00009d7f89 */ /* 0x000e2400000e0000 */
[----:B------:R-:W-:-:S04]  /*110b0*/  FADD.FTZ R154, -R154, R11 ;  /* 0x0000000b9a9a7221 */ /* 0x000fc80000010100 */
[----:B------:R-:W-:Y:S01]  /*110c0*/  FMUL.FTZ R101, R154, UR36 ;  /* 0x000000249a657c20 */ /* 0x000fe20008410000 */
[----:B------:R-:W-:Y:S08]  /*110d0*/  MUFU.EX2 R11, R160 ;  /* 0x000000a0000b7308 */ /* 0x000ff00000000800 */
[----:B------:R-:W1:Y:S08]  /*110e0*/  MUFU.EX2 R101, R101 ;  /* 0x0000006500657308 */ /* 0x000e700000000800 */
[----:B------:R-:W-:Y:S01]  /*110f0*/  MUFU.EX2 R148, R148 ;  /* 0x0000009400947308 */ /* 0x000fe20000000800 */
[----:B0-----:R-:W-:-:S05]  /*11100*/  FMNMX.FTZ R157, R0, R157, !PT ;  /* 0x0000009d009d7209 */ /* 0x001fca0007810000 */
[----:B------:R-:W0:Y:S02]  /*11110*/  SHFL.BFLY PT, R0, R157, 0x1, 0x1f ;  /* 0x0c201f009d007f89 */ /* 0x000e2400000e0000 */
[----:B------:R-:W-:Y:S01]  /*11120*/  MUFU.EX2 R149, R149 ;  /* 0x0000009500957308 */ /* 0x000fe20000000800 */
[----:B-1----:R-:W-:-:S04]  /*11130*/  FFMA.FTZ R164, R101, R7, R14 ;  /* 0x0000000765a47223 */ /* 0x002fc8000001000e */
[----:B------:R-:W-:-:S03]  /*11140*/  FADD.FTZ R164, R13, R164 ;  /* 0x000000a40da47221 */ /* 0x000fc60000010000 */
[----:B------:R-:W-:Y:S08]  /*11150*/  MUFU.EX2 R120, R120 ;  /* 0x0000007800787308 */ /* 0x000ff00000000800 */
[----:B------:R-:W-:Y:S01]  /*11160*/  MUFU.EX2 R121, R121 ;  /* 0x0000007900797308 */ /* 0x000fe20000000800 */
[----:B0-----:R-:W-:-:S07]  /*11170*/  FMNMX.FTZ R0, R157, R0, !PT ;  /* 0x000000009d007209 */ /* 0x001fce0007810000 */
[----:B------:R-:W-:Y:S01]  /*11180*/  MUFU.EX2 R124, R124 ;  /* 0x0000007c007c7308 */ /* 0x000fe20000000800 */
[C---:B------:R-:W-:Y:S01]  /*11190*/  FSETP.NEU.FTZ.AND P2, PT, R0.reuse, -INF , PT ;  /* 0xff8000000000780b */ /* 0x040fe20003f5d000 */
[----:B------:R-:W-:-:S03]  /*111a0*/  FFMA.FTZ R117, R0, R117, -8 ;  /* 0xc100000000757423 */ /* 0x000fc60000010075 */
[----:B------:R-:W-:Y:S02]  /*111b0*/  FSEL R161, R0, RZ, P2 ;  /* 0x000000ff00a17208 */ /* 0x000fe40001000000 */
[----:B------:R-:W-:Y:S01]  /*111c0*/  FSEL R154, R117, RZ, P2 ;  /* 0x000000ff759a7208 */ /* 0x000fe20001000000 */
[----:B------:R-:W-:Y:S02]  /*111d0*/  MUFU.EX2 R125, R125 ;  /* 0x0000007d007d7308 */ /* 0x000fe40000000800 */
[----:B------:R-:W-:-:S02]  /*111e0*/  FADD.FTZ R161, -R161, R12 ;  /* 0x0000000ca1a17221 */ /* 0x000fc40000010100 */
[--C-:B------:R-:W-:Y:S01]  /*111f0*/  FFMA.FTZ R160, R163, UR36, -R154.reuse ;  /* 0x00000024a3a07c23 */ /* 0x100fe2000801089a */
[----:B------:R-:W-:-:S01]  /*11200*/  FFMA.FTZ R163, R126, UR36, -R154 ;  /* 0x000000247ea37c23 */ /* 0x000fc2000801089a */
[--C-:B------:R-:W-:Y:S01]  /*11210*/  FFMA.FTZ R117, R169, UR36, -R154.reuse ;  /* 0x00000024a9757c23 */ /* 0x100fe2000801089a */
[----:B------:R-:W-:Y:S01]  /*11220*/  FMUL.FTZ R126, R161, UR36 ;  /* 0x00000024a17e7c20 */ /* 0x000fe20008410000 */
        /* <DEDUP_REMOVED lines=42> */
[--C-:B------:R-:W-:Y:S01]  /*114d0*/  FFMA.FTZ R99, R99, UR36, -R154.reuse ;  /* 0x0000002463637c23 */ /* 0x100fe2000801089a */
[----:B------:R-:W-:-:S01]  /*114e0*/  FFMA.FTZ R102, R102, UR36, -R154 ;  /* 0x0000002466667c23 */ /* 0x000fc2000801089a */
[----:B------:R-:W1:Y:S01]  /*114f0*/  MUFU.EX2 R157, R157 ;  /* 0x0000009d009d7308 */ /* 0x000e620000000800 */
[----:B--2---:R-:W-:-:S01]  /*11500*/  FADD.FTZ R161, R155, R6 ;  /* 0x000000069ba17221 */ /* 0x004fc20000010000 */
[----:B------:R-:W-:Y:S01]  /*11510*/  FADD.FTZ R6, R20, R7 ;  /* 0x0000000714067221 */ /* 0x000fe20000010000 */
[----:B------:R-:W-:-:S03]  /*11520*/  FFMA.FTZ R103, R103, UR36, -R154 ;  /* 0x0000002467677c23 */ /* 0x000fc6000801089a */
[----:B------:R-:W-:Y:S02]  /*11530*/  FADD.FTZ R7, R21, R6 ;  /* 0x0000000615077221 */ /* 0x000fe40000010000 */
[----:B------:R-:W2:Y:S01]  /*11540*/  MUFU.EX2 R160, R160 ;  /* 0x000000a000a07308 */ /* 0x000ea20000000800 */
[----:B0-----:R-:W-:-:S01]  /*11550*/  FADD.FTZ R164, R158, R161 ;  /* 0x000000a19ea47221 */ /* 0x001fc20000010000 */
[----:B------:R-:W-:-:S06]  /*11560*/  FADD.FTZ R7, R22, R7 ;  /* 0x0000000716077221 */ /* 0x000fcc0000010000 */
[----:B------:R-:W0:Y:S01]  /*11570*/  MUFU.EX2 R159, R159 ;  /* 0x0000009f009f7308 */ /* 0x000e220000000800 */
[----:B-1----:R-:W-:-:S01]  /*11580*/  FADD.FTZ R161, R157, R164 ;  /* 0x000000a49da17221 */ /* 0x002fc20000010000 */
[----:B------:R-:W-:-:S06]  /*11590*/  FADD.FTZ R164, R152, R7 ;  /* 0x0000000798a47221 */ /* 0x000fcc0000010000 */
[----:B------:R-:W1:Y:S01]  /*115a0*/  MUFU.EX2 R162, R162 ;  /* 0x000000a200a27308 */ /* 0x000e620000000800 */
[----:B--2---:R-:W-:-:S01]  /*115b0*/  FADD.FTZ R6, R160, R161 ;  /* 0x000000a1a0067221 */ /* 0x004fc20000010000 */
[----:B------:R-:W-:-:S06]  /*115c0*/  FADD.FTZ R161, R153, R164 ;  /* 0x000000a499a17221 */ /* 0x000fcc0000010000 */
[----:B------:R-:W2:Y:S01]  /*115d0*/  MUFU.EX2 R138, R138 ;  /* 0x0000008a008a7308 */ /* 0x000ea20000000800 */
[----:B0-----:R-:W-:-:S01]  /*115e0*/  FADD.FTZ R7, R159, R6 ;  /* 0x000000069f077221 */ /* 0x001fc20000010000 */
[----:B------:R-:W-:-:S06]  /*115f0*/  FADD.FTZ R6, R136, R161 ;  /* 0x000000a188067221 */ /* 0x000fcc0000010000 */
[----:B------:R-:W0:Y:S01]  /*11600*/  MUFU.EX2 R139, R139 ;  /* 0x0000008b008b7308 */ /* 0x000e220000000800 */
[----:B-1----:R-:W-:-:S07]  /*11610*/  FADD.FTZ R7, R162, R7 ;  /* 0x00000007a2077221 */ /* 0x002fce0000010000 */
        /* <DEDUP_REMOVED lines=49> */
[----:B------:R-:W1:Y:S08]  /*11930*/  MUFU.EX2 R106, R106 ;  /* 0x0000006a006a7308 */ /* 0x000e700000000800 */
[----:B------:R-:W-:Y:S01]  /*11940*/  MUFU.EX2 R107, R107 ;  /* 0x0000006b006b7308 */ /* 0x000fe20000000800 */
[----:B0-----:R-:W-:-:S04]  /*11950*/  FADD.FTZ R6, R104, R7 ;  /* 0x0000000768067221 */ /* 0x001fc80000010000 */
[----:B------:R-:W-:-:S03]  /*11960*/  FADD.FTZ R6, R23, R6 ;  /* 0x0000000617067221 */ /* 0x000fc60000010000 */
[----:B------:R-:W0:Y:S08]  /*11970*/  MUFU.EX2 R105, R105 ;  /* 0x0000006900697308 */ /* 0x000e300000000800 */
        /* <DEDUP_REMOVED lines=9> */
[----:B------:R-:W-:-:S03]  /*11a10*/  FADD.FTZ R164, R108, R119 ;  /* 0x000000776ca47221 */ /* 0x000fc60000010000 */
[----:B--2---:R-:W-:-:S03]  /*11a20*/  FADD.FTZ R6, R110, R7 ;  /* 0x000000076e067221 */ /* 0x004fc60000010000 */
[----:B------:R-:W-:Y:S01]  /*11a30*/  MUFU.EX2 R112, R112 ;  /* 0x0000007000707308 */ /* 0x000fe20000000800 */
[----:B---3--:R-:W-:-:S01]  /*11a40*/  FADD.FTZ R7, R111, R6 ;  /* 0x000000066f077221 */ /* 0x008fc20000010000 */
[----:B-----5:R-:W-:-:S06]  /*11a50*/  FADD.FTZ R119, R109, R164 ;  /* 0x000000a46d777221 */ /* 0x020fcc0000010000 */
[----:B------:R-:W1:Y:S01]  /*11a60*/  MUFU.EX2 R115, R115 ;  /* 0x0000007300737308 */ /* 0x000e620000000800 */
[----:B0-----:R-:W-:-:S07]  /*11a70*/  FADD.FTZ R6, R114, R7 ;  /* 0x0000000772067221 */ /* 0x001fce0000010000 */
[----:B------:R-:W-:Y:S08]  /*11a80*/  MUFU.EX2 R113, R113 ;  /* 0x0000007100717308 */ /* 0x000ff00000000800 */
[----:B------:R-:W0:Y:S01]  /*11a90*/  MUFU.EX2 R118, R118 ;  /* 0x0000007600767308 */ /* 0x000e220000000800 */
[----:B-1----:R-:W-:-:S07]  /*11aa0*/  FADD.FTZ R7, R115, R6 ;  /* 0x0000000673077221 */ /* 0x002fce0000010000 */
[----:B------:R-:W-:Y:S08]  /*11ab0*/  MUFU.EX2 R116, R116 ;  /* 0x0000007400747308 */ /* 0x000ff00000000800 */
[----:B------:R-:W-:Y:S01]  /*11ac0*/  MUFU.EX2 R88, R88 ;  /* 0x0000005800587308 */ /* 0x000fe20000000800 */
[----:B0-----:R-:W-:-:S04]  /*11ad0*/  FADD.FTZ R7, R118, R7 ;  /* 0x0000000776077221 */ /* 0x001fc80000010000 */
[----:B------:R-:W-:-:S03]  /*11ae0*/  FADD.FTZ R7, R163, R7 ;  /* 0x00000007a3077221 */ /* 0x000fc60000010000 */
[----:B------:R-:W0:Y:S08]  /*11af0*/  MUFU.EX2 R90, R90 ;  /* 0x0000005a005a7308 */ /* 0x000e300000000800 */
[----:B------:R-:W1:Y:S08]  /*11b00*/  MUFU.EX2 R89, R89 ;  /* 0x0000005900597308 */ /* 0x000e700000000800 */
[----:B------:R2:W-:Y:S08]  /*11b10*/  MUFU.EX2 R161, R94 ;  /* 0x0000005e00a17308 */ /* 0x0005f00000000800 */
[----:B------:R-:W3:Y:S01]  /*11b20*/  MUFU.EX2 R91, R91 ;  /* 0x0000005b005b7308 */ /* 0x000ee20000000800 */
[----:B--2---:R-:W-:-:S04]  /*11b30*/  FADD.FTZ R94, R112, R119 ;  /* 0x00000077705e7221 */ /* 0x004fc80000010000 */
[----:B------:R-:W-:Y:S01]  /*11b40*/  FADD.FTZ R119, R113, R94 ;  /* 0x0000005e71777221 */ /* 0x000fe20000010000 */
[----:B0-----:R-:W-:-:S02]  /*11b50*/  FADD.FTZ R94, R90, R7 ;  /* 0x000000075a5e7221 */ /* 0x001fc40000010000 */
[----:B------:R-:W0:Y:S01]  /*11b60*/  MUFU.EX2 R92, R92 ;  /* 0x0000005c005c7308 */ /* 0x000e220000000800 */
[----:B------:R-:W-:-:S04]  /*11b70*/  FADD.FTZ R119, R116, R119 ;  /* 0x0000007774777221 */ /* 0x000fc80000010000 */
[----:B------:R-:W-:-:S03]  /*11b80*/  FADD.FTZ R6, R88, R119 ;  /* 0x0000007758067221 */ /* 0x000fc60000010000 */
[----:B------:R-:W2:Y:S01]  /*11b90*/  MUFU.EX2 R93, R93 ;  /* 0x0000005d005d7308 */ /* 0x000ea20000000800 */
[----:B-1----:R-:W-:-:S01]  /*11ba0*/  FADD.FTZ R7, R89, R6 ;  /* 0x0000000659077221 */ /* 0x002fc20000010000 */
[----:B---3--:R-:W-:-:S04]  /*11bb0*/  FADD.FTZ R94, R91, R94 ;  /* 0x0000005e5b5e7221 */ /* 0x008fc80000010000 */
[----:B------:R-:W-:Y:S02]  /*11bc0*/  FADD.FTZ R94, R161, R94 ;  /* 0x0000005ea15e7221 */ /* 0x000fe40000010000 */
        /* <DEDUP_REMOVED lines=15> */
[----:B--2---:R-:W-:-:S04]  /*11cc0*/  FADD.FTZ R6, R100, R7 ;  /* 0x0000000764067221 */ /* 0x004fc80000010000 */
[----:B------:R-:W-:Y:S01]  /*11cd0*/  FADD.FTZ R7, R11, R6 ;  /* 0x000000060b077221 */ /* 0x000fe20000010000 */
[----:B-1----:R-:W-:-:S04]  /*11ce0*/  FADD.FTZ R94, R119, R94 ;  /* 0x0000005e775e7221 */ /* 0x002fc80000010000 */
[----:B0-----:R-:W-:Y:S01]  /*11cf0*/  FADD.FTZ R6, R103, R94 ;  /* 0x0000005e67067221 */ /* 0x001fe20000010000 */
[----:B------:R-:W-:Y:S06]  /*11d00*/  @!P0 BRA `(.L_x_944) ;  /* 0x0000000000048947 */ /* 0x000fec0003800000 */
[----:B------:R-:W-:Y:S01]  /*11d10*/  BPT.TRAP 0x1 ;  /* 0x000000040000795c */ /* 0x000fe20000300000 */
.L_x_944:
        /* <DEDUP_REMOVED lines=115> */
.L_x_927:
[----:B------:R-:W-:Y:S06]  /*12450*/  BAR.ARV 0x8, 0x180 ;  /* 0x0206000000007b1d */ /* 0x000fec0000002000 */
[----:B------:R-:W-:Y:S05]  /*12460*/  @!P0 BRA `(.L_x_946) ;  /* 0x0000000000048947 */ /* 0x000fea0003800000 */
[----:B------:R-:W-:Y:S01]  /*12470*/  BPT.TRAP 0x1 ;  /* 0x000000040000795c */ /* 0x000fe20000300000 */
.L_x_946:
[----:B------:R-:W-:Y:S01]  /*12480*/  ULEA UR9, UR5, UR37, 0x3 ;  /* 0x0000002505097291 */ /* 0x000fe2000f8e183f */
[----:B------:R-:W-:-:S05]  /*12490*/  IMAD.U32 R2, RZ, RZ, UR4 ;  /* 0x00000004ff027e24 */ /* 0x000fca000f8e00ff */
[----:B------:R-:W-:-:S04]  /*124a0*/  SHF.L.U32 R2, R2, 0x1f, RZ ;  /* 0x0000001f02027819 */ /* 0x000fc800000006ff */
[----:B------:R0:W1:Y:S01]  /*124b0*/  SYNCS.PHASECHK.TRANS64.TRYWAIT P1, [UR9+0x29850], R2 ;  /* 0x02985002ff0075a7 */ /* 0x0000620008020149 */
[----:B------:R-:W-:Y:S05]  /*124c0*/  @!P0 BRA `(.L_x_947) ;  /* 0x0000000000048947 */ /* 0x000fea0003800000 */
[----:B------:R-:W-:Y:S01]  /*124d0*/  BPT.TRAP 0x1 ;  /* 0x000000040000795c */ /* 0x000fe20000300000 */
.L_x_947:
[----:B-1----:R-:W-:Y:S05]  /*124e0*/  @P1 BRA `(.L_x_948) ;  /* 0x0000000000081947 */ /* 0x002fea0003800000 */
[----:B------:R-:W1:Y:S02]  /*124f0*/  SYNCS.PHASECHK.TRANS64.TRYWAIT P1, [UR9+0x29850], R2 ;  /* 0x02985002ff0075a7 */ /* 0x000e640008020149 */
[----:B-1----:R-:W-:Y:S05]  /*12500*/  @!P1 BRA `(.L_x_949) ;  /* 0x0000006c00b49947 */ /* 0x002fea0003800000 */
.L_x_948:
[----:B------:R-:W-:Y:S01]  /*12510*/  UIADD3 UR37, UR37, 0x400, URZ ;  /* 0x0000040025257890 */ /* 0x000fe2000fffe03f */
[----:B------:R-:W-:Y:S01]  /*12520*/  WARPGROUP.ARRIVE ;  /* 0x00000000000079c5 */ /* 0x000fe20000000000 */
[----:B------:R-:W-:-:S05]  /*12530*/  UMOV UR7, 0xc0000010 ;  /* 0xc000001000077882 */ /* 0x000fca0000000000 */
[----:B------:R-:W2:Y:S01]  /*12540*/  S2UR UR12, SR_CTAID.Z ;  /* 0x00000000000c79c3 */ /* 0x000ea20000002700 */
[----:B------:R-:W-:Y:S01]  /*12550*/  USHF.R.U32.HI UR37, URZ, 0x4, UR37 ;  /* 0x000000043f257899 */ /* 0x000fe20008011625 */
[----:B------:R-:W-:Y:S01]  /*12560*/  IMAD.MOV.U32 R5, RZ, RZ, 0x3f800000 ;  /* 0x3f800000ff057424 */ /* 0x000fe200078e00ff */
[----:B------:R-:W-:Y:S02]  /*12570*/  ULDC.64 UR10, c[0x0][0x9a0] ;  /* 0x00026800000a7ab9 */ /* 0x000fe40000000a00 */
[----:B------:R-:W-:Y:S02]  /*12580*/  ULOP3.LUT UR37, UR37, 0x3fff, URZ, 0xc0, !UPT ;  /* 0x00003fff25257892 */ /* 0x000fe4000f8ec03f */
[----:B------:R-:W-:Y:S01]  /*12590*/  UISETP.NE.U32.AND UP0, UPT, UR10, URZ, UPT ;  /* 0x0000003f0a00728c */ /* 0x000fe2000bf05070 */
[----:B------:R-:W3:Y:S01]  /*125a0*/  S2UR UR14, SR_CTAID.Z ;  /* 0x00000000000e79c3 */ /* 0x000ee20000002700 */
[----:B------:R-:W-:Y:S02]  /*125b0*/  ULOP3.LUT UR8, UR37, 0x10000, URZ, 0xfc, !UPT ;  /* 0x0001000025087892 */ /* 0x000fe4000f8efc3f */
[----:B------:R-:W-:-:S02]  /*125c0*/  UISETP.NE.AND.EX UP0, UPT, UR11, URZ, UPT, UP0 ;  /* 0x0000003f0b00728c */ /* 0x000fc4000bf05300 */
[----:B------:R-:W-:-:S04]  /*125d0*/  UIMAD UR8, UR5, 0x500, UR8 ;  /* 0x00000500050878a4 */ /* 0x000fc8000f8e0208 */
[----:B------:R-:W-:Y:S01]  /*125e0*/  UIADD3 UR4, UR8, 0x100, URZ ;  /* 0x0000010008047890 */ /* 0x000fe2000fffe03f */
[----:B------:R-:W-:Y:S02]  /*125f0*/  PLOP3.LUT P1, PT, PT, PT, UP0, 0x80, 0x0 ;  /* 0x000000000000781c */ /* 0x000fe40003f2f008 */
[----:B------:R-:W-:-:S06]  /*12600*/  UMOV UR6, UR8 ;  /* 0x0000000800067c82 */ /* 0x000fcc0008000000 */
[----:B------:R-:W-:Y:S01]  /*12610*/  QGMMA.64x128x32.F32.E4M3.E4M3 R24, R184, gdesc[UR4], R24, gsb0 ;  /* 0x01e00004b8187df3 */ /* 0x000fe20008000818 */
[----:B------:R-:W-:Y:S01]  /*12620*/  UMOV UR7, 0xc0000010 ;  /* 0xc000001000077882 */ /* 0x000fe20000000000 */
[----:B------:R-:W-:Y:S01]  /*12630*/  UMOV UR6, UR4 ;  /* 0x0000000400067c82 */ /* 0x000fe20008000000 */
[----:B--2---:R-:W-:-:S03]  /*12640*/  USHF.R.S32.HI UR15, URZ, 0x1f, UR12 ;  /* 0x0000001f3f0f7899 */ /* 0x004fc6000801140c */
[----:B------:R-:W-:Y:S02]  /*12650*/  @UP0 ULDC.64 UR12, c[0x0][0x9c8] ;  /* 0x00027200000c0ab9 */ /* 0x000fe40000000a00 */
[----:B---3--:R-:W-:Y:S01]  /*12660*/  @UP0 UIMAD.WIDE.U32 UR4, UR14, UR12, URZ ;  /* 0x0000000c0e0402a5 */ /* 0x008fe2000f8e003f */
[----:B------:R-:W-:Y:S02]  /*12670*/  WARPGROUP.DEPBAR.LE gsb0, 0x0 ;  /* 0x00008000000079c5 */ /* 0x000fe40000010000 */
[----:B------:R-:W-:-:S06]  /*12680*/  WARPGROUP.ARRIVE ;  /* 0x00000000000079c5 */ /* 0x000fcc0000000000 */
[----:B------:R-:W-:Y:S01]  /*12690*/  QGMMA.64x128x32.F32.E4M3.E4M3 R24, R180, gdesc[UR4], R24, gsb0 ;  /* 0x01e00004b4187df3 */ /* 0x000fe20008000818 */
[----:B------:R-:W-:Y:S02]  /*126a0*/  @UP0 UIMAD UR6, UR15, UR12, URZ ;  /* 0x0000000c0f0602a4 */ /* 0x000fe4000f8e023f */
[----:B------:R-:W-:Y:S02]  /*126b0*/  @UP0 USHF.R.S32.HI UR7, URZ, 0x1f, UR55 ;  /* 0x0000001f3f070899 */ /* 0x000fe40008011437 */
[----:B------:R-:W-:-:S03]  /*126c0*/  @UP0 UIMAD UR6, UR14, UR13, UR6 ;  /* 0x0000000d0e0602a4 */ /* 0x000fc6000f8e0206 */
[----:B------:R-:W-:Y:S01]  /*126d0*/  @UP0 ULDC.64 UR12, c[0x0][0x9d0] ;  /* 0x00027400000c0ab9 */ /* 0x000fe20000000a00 */
[----:B------:R-:W-:Y:S02]  /*126e0*/  @UP0 UIADD3 UR5, UR5, UR6, URZ ;  /* 0x0000000605050290 */ /* 0x000fe4000fffe03f */
[----:B------:R-:W-:Y:S02]  /*126f0*/  @UP0 UIMAD UR6, UR7, UR12, URZ ;  /* 0x0000000c070602a4 */ /* 0x000fe4000f8e023f */
[----:B------:R-:W-:Y:S02]  /*12700*/  @UP0 UIMAD.WIDE.U32 UR4, UR55, UR12, UR4 ;  /* 0x0000000c370402a5 */ /* 0x000fe4000f8e0004 */
[----:B------:R-:W-:-:S04]  /*12710*/  @UP0 UIMAD UR6, UR55, UR13, UR6 ;  /* 0x0000000d370602a4 */ /* 0x000fc8000f8e0206 */
[----:B------:R-:W-:Y:S02]  /*12720*/  @UP0 UIADD3 UR5, UR5, UR6, URZ ;  /* 0x0000000605050290 */ /* 0x000fe4000fffe03f */
[----:B------:R-:W-:-:S04]  /*12730*/  @UP0 ULEA UR6, UP1, UR4, UR10, 0x2 ;  /* 0x0000000a04060291 */ /* 0x000fc8000f82103f */
[----:B------:R-:W-:Y:S02]  /*12740*/  @UP0 ULEA.HI.X UR7, UR4, UR11, UR5, 0x2, UP1 ;  /* 0x0000000b04070291 */ /* 0x000fe400088f1405 */
[----:B------:R-:W-:Y:S01]  /*12750*/  UIADD3 UR4, UR8, 0x200, URZ ;  /* 0x0000020008047890 */ /* 0x000fe2000fffe03f */
[----:B01----:R-:W-:-:S03]  /*12760*/  IMAD.U32 R2, RZ, RZ, UR6 ;  /* 0x00000006ff027e24 */ /* 0x003fc6000f8e00ff */
[----:B------:R-:W-:Y:S01]  /*12770*/  IMAD.U32 R3, RZ, RZ, UR7 ;  /* 0x00000007ff037e24 */ /* 0x000fe2000f8e00ff */
[----:B------:R-:W-:Y:S02]  /*12780*/  UMOV UR7, 0xc0000010 ;  /* 0xc000001000077882 */ /* 0x000fe40000000000 */
[----:B------:R-:W-:Y:S02]  /*12790*/  UMOV UR6, UR4 ;  /* 0x0000000400067c82 */ /* 0x000fe40008000000 */
[----:B------:R0:W2:Y:S01]  /*127a0*/  @P1 LDG.E R5, desc[UR58][R2.64] ;  /* 0x0000003a02051981 */ /* 0x0000a2000c1e1900 */
[----:B------:R-:W-:Y:S01]  /*127b0*/  UIADD3 UR4, UR8, 0x300, URZ ;  /* 0x0000030008047890 */ /* 0x000fe2000fffe03f */
[----:B------:R-:W-:Y:S02]  /*127c0*/  WARPGROUP.DEPBAR.LE gsb0, 0x0 ;  /* 0x00008000000079c5 */ /* 0x000fe40000010000 */
[----:B------:R-:W-:-:S06]  /*127d0*/  WARPGROUP.ARRIVE ;  /* 0x00000000000079c5 */ /* 0x000fcc0000000000 */
[----:B------:R-:W-:Y:S01]  /*127e0*/  QGMMA.64x128x32.F32.E4M3.E4M3 R24, R176, gdesc[UR4], R24, gsb0 ;  /* 0x01e00004b0187df3 */ /* 0x000fe20008000818 */
[----:B------:R-:W-:Y:S01]  /*127f0*/  UMOV UR6, UR4 ;  /* 0x0000000400067c82 */ /* 0x000fe20008000000 */
        /* <DEDUP_REMOVED lines=11> */
[----:B0-----:R-:W0:Y:S04]  /*128b0*/  SHFL.BFLY PT, R3, R8, 0x1, 0x1f ;  /* 0x0c201f0008037f89 */ /* 0x001e2800000e0000 */
[----:B------:R-:W1:Y:S01]  /*128c0*/  SHFL.BFLY PT, R2, R9, 0x1, 0x1f ;  /* 0x0c201f0009027f89 */ /* 0x000e6200000e0000 */
[----:B------:R-:W-:Y:S02]  /*128d0*/  IMAD.MOV.U32 R6, RZ, RZ, RZ ;  /* 0x000000ffff067224 */ /* 0x000fe400078e00ff */
[----:B0-----:R-:W-:Y:S01]  /*128e0*/  FADD.FTZ R11, R8, R3 ;  /* 0x00000003080b7221 */ /* 0x001fe20000010000 */
[----:B-1----:R-:W-:-:S04]  /*128f0*/  FADD.FTZ R12, R9, R2 ;  /* 0x00000002090c7221 */ /* 0x002fc80000010000 */
        /* <DEDUP_REMOVED lines=29> */
.L_x_950:
        /* <DEDUP_REMOVED lines=68> */
.L_x_876:
[----:B------:R-:W-:Y:S05]  /*12f10*/  @P0 BRA `(.L_x_951) ;  /* 0x0000002000780947 */ /* 0x000fea0003800000 */
[----:B------:R-:W0:Y:S01]  /*12f20*/  S2R R6, SR_TID.X ;  /* 0x0000000000067919 */ /* 0x000e220000002100 */
[----:B------:R-:W-:Y:S01]  /*12f30*/  ULDC.64 UR4, c[0x4][0x40] ;  /* 0x0100100000047ab9 */ /* 0x000fe20000000a00 */
[----:B------:R-:W-:Y:S01]  /*12f40*/  ULDC.64 UR8, c[0x0][0xbd0] ;  /* 0x0002f40000087ab9 */ /* 0x000fe20000000a00 */
[----:B------:R-:W-:Y:S01]  /*12f50*/  USHF.R.S32.HI UR7, URZ, 0x1f, UR55 ;  /* 0x0000001f3f077899 */ /* 0x000fe20008011437 */
[----:B------:R-:W-:Y:S01]  /*12f60*/  ULDC.64 UR10, c[0x0][0xb38] ;  /* 0x0002ce00000a7ab9 */ /* 0x000fe20000000a00 */
[----:B0-----:R-:W-:-:S05]  /*12f70*/  IMAD.SHL.U32 R0, R6, 0x4, RZ ;  /* 0x0000000406007824 */ /* 0x001fca00078e00ff */
[----:B------:R-:W-:Y:S01]  /*12f80*/  LOP3.LUT R0, R0, 0xc, RZ, 0xc0, !PT ;  /* 0x0000000c00007812 */ /* 0x000fe200078ec0ff */
[----:B------:R-:W-:Y:S03]  /*12f90*/  BAR.SYNC.DEFER_BLOCKING 0x1, 0x100 ;  /* 0x0044000000007b1d */ /* 0x000fe60000010000 */
[----:B------:R-:W-:-:S05]  /*12fa0*/  IADD3 R4, P0, R0, UR4, RZ ;  /* 0x0000000400047c10 */ /* 0x000fca000ff1e0ff */
[----:B------:R-:W-:-:S06]  /*12fb0*/  IMAD.X R5, RZ, RZ, UR5, P0 ;  /* 0x00000005ff057e24 */ /* 0x000fcc00080e06ff */
[----:B------:R0:W2:Y:S01]  /*12fc0*/  LDG.E.CONSTANT R5, desc[UR58][R4.64] ;  /* 0x0000003a04057981 */ /* 0x0000a2000c1e9900 */
[----:B------:R-:W-:Y:S01]  /*12fd0*/  LOP3.LUT P0, R0, R6, 0x3, RZ, 0xc0, !PT ;  /* 0x0000000306007812 */ /* 0x000fe2000780c0ff */
[----:B------:R-:W1:Y:S01]  /*12fe0*/  S2UR UR12, SR_CTAID.Z ;  /* 0x00000000000c79c3 */ /* 0x000e620000002700 */
[----:B------:R-:W-:Y:S01]  /*12ff0*/  UIMAD.WIDE.U32 UR4, UR55, UR8, URZ ;  /* 0x00000008370472a5 */ /* 0x000fe2000f8e003f */
[----:B------:R-:W-:Y:S01]  /*13000*/  BSSY B0, `(.L_x_952) ;  /* 0x0000195000007945 */ /* 0x000fe20003800000 */
[----:B------:R-:W-:Y:S01]  /*13010*/  ISETP.EQ.OR P0, PT, R0, 0x3, !P0 ;  /* 0x000000030000780c */ /* 0x000fe20004702670 */
[----:B------:R-:W-:Y:S02]  /*13020*/  UIMAD UR6, UR7, UR8, URZ ;  /* 0x00000008070672a4 */ /* 0x000fe4000f8e023f */
[----:B------:R-:W-:Y:S01]  /*13030*/  UIMAD UR8, UR7, UR10, URZ ;  /* 0x0000000a070872a4 */ /* 0x000fe2000f8e023f */
[----:B------:R-:W-:Y:S01]  /*13040*/  SEL R96, R48, R49, P0 ;  /* 0x0000003130607207 */ /* 0x000fe20000000000 */
[----:B0-----:R-:W-:Y:S01]  /*13050*/  VIADD R4, R6, 0xffffff80 ;  /* 0xffffff8006047836 */ /* 0x001fe20000000000 */
[----:B------:R-:W-:Y:S01]  /*13060*/  SEL R23, R49, R48, P0 ;  /* 0x0000003031177207 */ /* 0x000fe20000000000 */
[----:B------:R-:W-:Y:S01]  /*13070*/  UIMAD UR9, UR55, UR9, UR6 ;  /* 0x00000009370972a4 */ /* 0x000fe2000f8e0206 */
[----:B------:R-:W-:Y:S01]  /*13080*/  SEL R48, R64, R65, P0 ;  /* 0x0000004140307207 */ /* 0x000fe20000000000 */
[----:B------:R-:W-:Y:S01]  /*13090*/  UIMAD.WIDE.U32 UR6, UR55, UR10, URZ ;  /* 0x0000000a370672a5 */ /* 0x000fe2000f8e003f */
[----:B------:R-:W-:Y:S01]  /*130a0*/  SHF.R.S32.HI R7, RZ, 0x1f, R4 ;  /* 0x0000001fff077819 */ /* 0x000fe20000011404 */
[----:B------:R-:W-:Y:S01]  /*130b0*/  UIADD3 UR9, UR5, UR9, URZ ;  /* 0x0000000905097290 */ /* 0x000fe2000fffe03f */
[----:B------:R-:W-:Y:S01]  /*130c0*/  SEL R49, R65, R64, P0 ;  /* 0x0000004041317207 */ /* 0x000fe20000000000 */
[----:B------:R-:W-:Y:S01]  /*130d0*/  UIMAD UR8, UR55, UR11, UR8 ;  /* 0x0000000b370872a4 */ /* 0x000fe2000f8e0208 */
[----:B------:R-:W-:-:S02]  /*130e0*/  LEA.HI R0, R7, R4, RZ, 0x7 ;  /* 0x0000000407007211 */ /* 0x000fc400078f38ff */
[----:B------:R-:W-:Y:S01]  /*130f0*/  SEL R16, R32, R33, P0 ;  /* 0x0000002120107207 */ /* 0x000fe20000000000 */
[----:B------:R-:W-:Y:S01]  /*13100*/  UIADD3 UR8, UR7, UR8, URZ ;  /* 0x0000000807087290 */ /* 0x000fe2000fffe03f */
[----:B------:R-:W-:Y:S02]  /*13110*/  LOP3.LUT R9, R0, 0xffffff80, RZ, 0xc0, !PT ;  /* 0xffffff8000097812 */ /* 0x000fe400078ec0ff */
[----:B------:R-:W-:Y:S01]  /*13120*/  SEL R17, R33, R32, P0 ;  /* 0x0000002021117207 */ /* 0x000fe20000000000 */
[----:B-1----:R-:W-:Y:S01]  /*13130*/  USHF.R.S32.HI UR13, URZ, 0x1f, UR12 ;  /* 0x0000001f3f0d7899 */ /* 0x002fe2000801140c */
[----:B------:R-:W-:Y:S01]  /*13140*/  SEL R32, R56, R57, P0 ;  /* 0x0000003938207207 */ /* 0x000fe20000000000 */
[----:B------:R-:W-:Y:S01]  /*13150*/  IMAD.IADD R64, R4, 0x1, -R9 ;  /* 0x0000000104407824 */ /* 0x000fe200078e0a09 */
[----:B------:R-:W-:Y:S01]  /*13160*/  SEL R33, R57, R56, P0 ;  /* 0x0000003839217207 */ /* 0x000fe20000000000 */
[----:B------:R-:W0:Y:S01]  /*13170*/  S2R R9, SR_CTAID.X ;  /* 0x0000000000097919 */ /* 0x000e220000002500 */
[----:B------:R-:W-:Y:S01]  /*13180*/  SEL R88, R80, R81, P0 ;  /* 0x0000005150587207 */ /* 0x000fe20000000000 */
[----:B------:R-:W-:Y:S01]  /*13190*/  S2UR UR12, SR_CTAID.Z ;  /* 0x00000000000c79c3 */ /* 0x000fe20000002700 */
[----:B------:R-:W-:-:S02]  /*131a0*/  SHF.R.S32.HI R21, RZ, 0x1f, R64 ;  /* 0x0000001fff157819 */ /* 0x000fc40000011440 */
[----:B------:R-:W-:Y:S02]  /*131b0*/  SEL R93, R81, R80, P0 ;  /* 0x00000050515d7207 */ /* 0x000fe40000000000 */
[----:B------:R-:W-:Y:S02]  /*131c0*/  SEL R56, R26, R27, P0 ;  /* 0x0000001b1a387207 */ /* 0x000fe40000000000 */
[----:B------:R-:W-:Y:S02]  /*131d0*/  SEL R81, R27, R26, P0 ;  /* 0x0000001a1b517207 */ /* 0x000fe40000000000 */
[----:B------:R-:W-:Y:S02]  /*131e0*/  LEA.HI R7, R7, R4, RZ, 0x2 ;  /* 0x0000000407077211 */ /* 0x000fe400078f10ff */
[----:B------:R-:W-:Y:S02]  /*131f0*/  LEA.HI R26, R21, R64, RZ, 0x2 ;  /* 0x00000040151a7211 */ /* 0x000fe400078f10ff */
[----:B------:R-:W-:-:S02]  /*13200*/  SEL R80, R84, R85, P0 ;  /* 0x0000005554507207 */ /* 0x000fc40000000000 */
[----:B------:R-:W-:Y:S02]  /*13210*/  SEL R95, R85, R84, P0 ;  /* 0x00000054555f7207 */ /* 0x000fe40000000000 */
[----:B------:R-:W-:Y:S02]  /*13220*/  SEL R14, R34, R35, P0 ;  /* 0x00000023220e7207 */ /* 0x000fe40000000000 */
[----:B------:R-:W-:Y:S01]  /*13230*/  SEL R85, R35, R34, P0 ;  /* 0x0000002223557207 */ /* 0x000fe20000000000 */
[----:B------:R-:W-:Y:S01]  /*13240*/  IMAD.U32 R35, RZ, RZ, UR5 ;  /* 0x00000005ff237e24 */ /* 0x000fe2000f8e00ff */
[----:B------:R-:W-:Y:S01]  /*13250*/  LOP3.LUT R27, R7, 0xfffffffc, RZ, 0xc0, !PT ;  /* 0xfffffffc071b7812 */ /* 0x000fe200078ec0ff */
[----:B------:R-:W-:Y:S01]  /*13260*/  IMAD.U32 R35, RZ, RZ, UR9 ;  /* 0x00000009ff237e24 */ /* 0x000fe2000f8e00ff */
[--C-:B------:R-:W-:Y:S02]  /*13270*/  SHF.R.S32.HI R7, RZ, 0x2, R26.reuse ;  /* 0x00000002ff077819 */ /* 0x100fe4000001141a */
[----:B------:R-:W-:Y:S01]  /*13280*/  SHF.R.S32.HI R34, RZ, 0x1f, R26 ;  /* 0x0000001fff227819 */ /* 0x000fe2000001141a */
[----:B------:R-:W-:Y:S01]  /*13290*/  IMAD.IADD R27, R4, 0x1, -R27 ;  /* 0x00000001041b7824 */ /* 0x000fe200078e0a1b */
[----:B------:R-:W-:-:S02]  /*132a0*/  SHF.R.S32.HI R15, RZ, 0x7, R0 ;  /* 0x00000007ff0f7819 */ /* 0x000fc40000011400 */
[----:B------:R-:W-:Y:S02]  /*132b0*/  LEA.HI R34, R34, R7, RZ, 0x3 ;  /* 0x0000000722227211 */ /* 0x000fe400078f18ff */
[----:B------:R-:W-:Y:S02]  /*132c0*/  LEA.HI R0, R0, R15, RZ, 0x1 ;  /* 0x0000000f00007211 */ /* 0x000fe400078f08ff */
[----:B------:R-:W-:Y:S01]  /*132d0*/  LOP3.LUT R4, R34, 0xfffffff8, RZ, 0xc0, !PT ;  /* 0xfffffff822047812 */ /* 0x000fe200078ec0ff */
[----:B------:R-:W-:Y:S01]  /*132e0*/  IMAD.U32 R34, RZ, RZ, UR4 ;  /* 0x00000004ff227e24 */ /* 0x000fe2000f8e00ff */
[----:B------:R-:W-:Y:S01]  /*132f0*/  LOP3.LUT R0, R0, 0x3fffffe, RZ, 0xc0, !PT ;  /* 0x03fffffe00007812 */ /* 0x000fe200078ec0ff */
[----:B------:R-:W1:Y:S01]  /*13300*/  S2UR UR4, SR_CTAID.Y ;  /* 0x00000000000479c3 */ /* 0x000e620000002600 */
[----:B------:R-:W-:Y:S01]  /*13310*/  LEA.HI R21, R21, R64, RZ, 0x5 ;  /* 0x0000004015157211 */ /* 0x000fe200078f28ff */
[----:B------:R-:W-:Y:S01]  /*13320*/  IMAD.IADD R4, R7, 0x1, -R4 ;  /* 0x0000000107047824 */ /* 0x000fe200078e0a04 */
[----:B------:R-:W-:Y:S01]  /*13330*/  SEL R10, R86, R87, P0 ;  /* 0x00000057560a7207 */ /* 0x000fe20000000000 */
[----:B------:R-:W-:Y:S01]  /*13340*/  IMAD.IADD R0, R15, 0x1, -R0 ;  /* 0x000000010f007824 */ /* 0x000fe200078e0a00 */
[----:B------:R-:W-:-:S02]  /*13350*/  SHF.R.S32.HI R7, RZ, 0x5, R21 ;  /* 0x00000005ff077819 */ /* 0x000fc40000011415 */
[----:B------:R-:W-:Y:S02]  /*13360*/  SEL R13, R87, R86, P0 ;  /* 0x00000056570d7207 */ /* 0x000fe40000000000 */
[----:B------:R-:W-:Y:S01]  /*13370*/  LEA.HI R15, R27, R27, RZ, 0x1 ;  /* 0x0000001b1b0f7211 */ /* 0x000fe200078f08ff */
[----:B------:R-:W3:Y:S01]  /*13380*/  LDC R87, c[0x0][0xbe8] ;  /* 0x0002fa00ff577b82 */ /* 0x000ee20000000800 */
[----:B------:R-:W-:Y:S01]  /*13390*/  IMAD R7, R7, 0x10, R4 ;  /* 0x0000001007077824 */ /* 0x000fe200078e0204 */
[----:B------:R-:W-:Y:S02]  /*133a0*/  SEL R92, R68, R69, P0 ;  /* 0x00000045445c7207 */ /* 0x000fe40000000000 */
[----:B------:R-:W-:Y:S01]  /*133b0*/  LOP3.LUT R4, R15, 0x1ffffffe, RZ, 0xc0, !PT ;  /* 0x1ffffffe0f047812 */ /* 0x000fe200078ec0ff */
[----:B------:R-:W-:Y:S01]  /*133c0*/  IMAD R0, R0, 0x40, R7 ;  /* 0x0000004000007824 */ /* 0x000fe200078e0207 */
[----:B------:R-:W-:Y:S02]  /*133d0*/  SEL R99, R69, R68, P0 ;  /* 0x0000004445637207 */ /* 0x000fe40000000000 */
[----:B------:R-:W-:Y:S01]  /*133e0*/  SEL R12, R50, R51, P0 ;  /* 0x00000033320c7207 */ /* 0x000fe20000000000 */
[----:B------:R-:W-:Y:S01]  /*133f0*/  IMAD.IADD R27, R27, 0x1, -R4 ;  /* 0x000000011b1b7824 */ /* 0x000fe200078e0a04 */
[----:B------:R-:W-:Y:S01]  /*13400*/  SEL R69, R51, R50, P0 ;  /* 0x0000003233457207 */ /* 0x000fe20000000000 */
[--C-:B0-----:R-:W-:Y:S01]  /*13410*/  IMAD R68, R9, 0x80, R0.reuse ;  /* 0x0000008009447824 */ /* 0x101fe200078e0200 */
[----:B------:R-:W-:Y:S01]  /*13420*/  SEL R8, R24, R25, P0 ;  /* 0x0000001918087207 */ /* 0x000fe20000000000 */
[----:B------:R-:W-:Y:S01]  /*13430*/  IMAD R4, R27, 0x8, R0 ;  /* 0x000000081b047824 */ /* 0x000fe200078e0200 */
[----:B------:R-:W-:-:S02]  /*13440*/  SEL R11, R25, R24, P0 ;  /* 0x00000018190b7207 */ /* 0x000fc40000000000 */
[----:B------:R-:W-:Y:S02]  /*13450*/  SEL R104, R28, R29, P0 ;  /* 0x0000001d1c687207 */ /* 0x000fe40000000000 */
[----:B------:R-:W-:Y:S02]  /*13460*/  SEL R109, R29, R28, P0 ;  /* 0x0000001c1d6d7207 */ /* 0x000fe40000000000 */
[----:B------:R-:W-:Y:S02]  /*13470*/  SEL R24, R40, R41, P0 ;  /* 0x0000002928187207 */ /* 0x000fe40000000000 */
[----:B------:R-:W-:Y:S01]  /*13480*/  SEL R25, R41, R40, P0 ;  /* 0x0000002829197207 */ /* 0x000fe20000000000 */
[----:B------:R-:W-:Y:S01]  /*13490*/  IMAD.U32 R41, RZ, RZ, UR7 ;  /* 0x00000007ff297e24 */ /* 0x000fe2000f8e00ff */
[----:B------:R-:W-:Y:S01]  /*134a0*/  SEL R98, R52, R53, P0 ;  /* 0x0000003534627207 */ /* 0x000fe20000000000 */
[----:B------:R-:W-:Y:S01]  /*134b0*/  IMAD.U32 R40, RZ, RZ, UR6 ;  /* 0x00000006ff287e24 */ /* 0x000fe2000f8e00ff */
[----:B------:R-:W-:Y:S01]  /*134c0*/  SEL R103, R53, R52, P0 ;  /* 0x0000003435677207 */ /* 0x000fe20000000000 */
[----:B------:R-:W-:Y:S01]  /*134d0*/  IMAD.U32 R41, RZ, RZ, UR8 ;  /* 0x00000008ff297e24 */ /* 0x000fe2000f8e00ff */
[----:B------:R-:W-:Y:S01]  /*134e0*/  SEL R94, R60, R61, P0 ;  /* 0x0000003d3c5e7207 */ /* 0x000fe20000000000 */
[----:B------:R-:W-:Y:S01]  /*134f0*/  ULDC.64 UR6, c[0x0][0xb48] ;  /* 0x0002d20000067ab9 */ /* 0x000fe20000000a00 */
[----:B------:R-:W-:Y:S01]  /*13500*/  SEL R101, R61, R60, P0 ;  /* 0x0000003c3d657207 */ /* 0x000fe20000000000 */
[----:B------:R-:W-:Y:S01]  /*13510*/  ULDC.64 UR8, c[0x0][0xb28] ;  /* 0x0002ca0000087ab9 */ /* 0x000fe20000000a00 */
[----:B------:R-:W-:-:S02]  /*13520*/  SEL R90, R76, R77, P0 ;  /* 0x0000004d4c5a7207 */ /* 0x000fc40000000000 */
[----:B------:R-:W-:Y:S01]  /*13530*/  SEL R97, R77, R76, P0 ;  /* 0x0000004c4d617207 */ /* 0x000fe20000000000 */
[----:B------:R-:W-:Y:S01]  /*13540*/  IMAD R76, R9, 0x80, R4 ;  /* 0x00000080094c7824 */ /* 0x000fe200078e0204 */
        /* <DEDUP_REMOVED lines=24> */
[----:B------:R-:W-:Y:S02]  /*136d0*/  LOP3.LUT R7, R26, 0x7ffffffc, RZ, 0xc0, !PT ;  /* 0x7ffffffc1a077812 */ /* 0x000fe400078ec0ff */
[----:B---3--:R-:W-:Y:S02]  /*136e0*/  ISETP.NE.AND P2, PT, R87, 0x1, PT ;  /* 0x000000015700780c */ /* 0x008fe40003f45270 */
[----:B------:R-:W-:Y:S02]  /*136f0*/  SEL R77, R47, R46, P0 ;  /* 0x0000002e2f4d7207 */ /* 0x000fe40000000000 */
[----:B------:R-:W-:Y:S02]  /*13700*/  SEL R6, R74, R75, P0 ;  /* 0x0000004b4a067207 */ /* 0x000fe40000000000 */
[----:B------:R-:W-:-:S02]  /*13710*/  SEL R45, R75, R74, P0 ;  /* 0x0000004a4b2d7207 */ /* 0x000fc40000000000 */
[----:B------:R-:W-:Y:S02]  /*13720*/  SEL R30, R82, R83, P0 ;  /* 0x00000053521e7207 */ /* 0x000fe40000000000 */
[----:B------:R-:W-:Y:S01]  /*13730*/  SEL R39, R79, R78, P0 ;  /* 0x0000004e4f277207 */ /* 0x000fe20000000000 */
[----:B------:R-:W-:Y:S01]  /*13740*/  IMAD R78, RZ, RZ, -UR55 ;  /* 0x80000037ff4e7e24 */ /* 0x000fe2000f8e02ff */
[C---:B------:R-:W-:Y:S01]  /*13750*/  LOP3.LUT P1, RZ, R64.reuse, 0x3, RZ, 0xc0, !PT ;  /* 0x0000000340ff7812 */ /* 0x040fe2000782c0ff */
[----:B------:R-:W-:Y:S01]  /*13760*/  IMAD.IADD R64, R64, 0x1, -R7 ;  /* 0x0000000140407824 */ /* 0x000fe200078e0a07 */
[----:B------:R-:W-:Y:S01]  /*13770*/  SEL R43, R83, R82, P0 ;  /* 0x00000052532b7207 */ /* 0x000fe20000000000 */
[----:B------:R-:W0:Y:S08]  /*13780*/  @P2 LDC R79, c[0x0][0xbec] ;  /* 0x0002fb00ff4f2b82 */ /* 0x000e300000000800 */
[----:B------:R-:W3:Y:S01]  /*13790*/  @P2 LDC R82, c[0x0][0xbf0] ;  /* 0x0002fc00ff522b82 */ /* 0x000ee20000000800 */
[----:B--2---:R2:W-:Y:S04]  /*137a0*/  SHFL.IDX PT, R50, R14, R5, 0x1c1f ;  /* 0x001c1f050e327589 */ /* 0x0045e800000e0000 */
[----:B------:R-:W-:Y:S04]  /*137b0*/  SHFL.IDX PT, R10, R10, R5, 0x1c1f ;  /* 0x001c1f050a0a7589 */ /* 0x000fe800000e0000 */
[----:B------:R-:W-:Y:S01]  /*137c0*/  SHFL.IDX PT, R8, R8, R5, 0x1c1f ;  /* 0x001c1f0508087589 */ /* 0x000fe200000e0000 */
[----:B--2---:R-:W-:-:S03]  /*137d0*/  LOP3.LUT R14, R5, 0x2, RZ, 0x3c, !PT ;  /* 0x00000002050e7812 */ /* 0x004fc600078e3cff */
[----:B------:R-:W-:Y:S04]  /*137e0*/  SHFL.IDX PT, R54, R12, R5, 0x1c1f ;  /* 0x001c1f050c367589 */ /* 0x000fe800000e0000 */
[----:B------:R-:W2:Y:S04]  /*137f0*/  SHFL.IDX PT, R13, R13, R14, 0x1c1f ;  /* 0x001c1f0e0d0d7589 */ /* 0x000ea800000e0000 */
[----:B------:R-:W4:Y:S04]  /*13800*/  SHFL.IDX PT, R11, R11, R14, 0x1c1f ;  /* 0x001c1f0e0b0b7589 */ /* 0x000f2800000e0000 */
[----:B------:R-:W-:Y:S04]  /*13810*/  SHFL.IDX PT, R9, R104, R5, 0x1c1f ;  /* 0x001c1f0568097589 */ /* 0x000fe800000e0000 */
[----:B------:R-:W5:Y:S04]  /*13820*/  SHFL.IDX PT, R12, R109, R14, 0x1c1f ;  /* 0x001c1f0e6d0c7589 */ /* 0x000f6800000e0000 */
[----:B------:R-:W-:Y:S04]  /*13830*/  SHFL.IDX PT, R16, R16, R5, 0x1c1f ;  /* 0x001c1f0510107589 */ /* 0x000fe800000e0000 */
[----:B------:R-:W0:Y:S04]  /*13840*/  SHFL.IDX PT, R17, R17, R14, 0x1c1f ;  /* 0x001c1f0e11117589 */ /* 0x000e2800000e0000 */
[----:B------:R-:W-:Y:S01]  /*13850*/  SHFL.IDX PT, R24, R24, R5, 0x1c1f ;  /* 0x001c1f0518187589 */ /* 0x000fe200000e0000 */
[----:B--2---:R-:W-:-:S03]  /*13860*/  SEL R7, R10, R13, P0 ;  /* 0x0000000d0a077207 */ /* 0x004fc60000000000 */
[----:B------:R-:W-:Y:S04]  /*13870*/  SHFL.IDX PT, R62, R20, R5, 0x1c1f ;  /* 0x001c1f05143e7589 */ /* 0x000fe800000e0000 */
[----:B------:R-:W-:Y:S04]  /*13880*/  SHFL.IDX PT, R25, R25, R14, 0x1c1f ;  /* 0x001c1f0e19197589 */ /* 0x000fe800000e0000 */
[----:B------:R-:W-:Y:S04]  /*13890*/  SHFL.IDX PT, R15, R102, R5, 0x1c1f ;  /* 0x001c1f05660f7589 */ /* 0x000fe800000e0000 */
[----:B------:R-:W-:Y:S04]  /*138a0*/  SHFL.IDX PT, R32, R32, R5, 0x1c1f ;  /* 0x001c1f0520207589 */ /* 0x000fe800000e0000 */
[----:B------:R-:W-:Y:S04]  /*138b0*/  SHFL.IDX PT, R58, R22, R5, 0x1c1f ;  /* 0x001c1f05163a7589 */ /* 0x000fe800000e0000 */
[----:B------:R-:W2:Y:S04]  /*138c0*/  SHFL.IDX PT, R20, R107, R14, 0x1c1f ;  /* 0x001c1f0e6b147589 */ /* 0x000ea800000e0000 */
[----:B------:R-:W3:Y:S04]  /*138d0*/  SHFL.IDX PT, R33, R33, R14, 0x1c1f ;  /* 0x001c1f0e21217589 */ /* 0x000ee800000e0000 */
[----:B------:R-:W-:Y:S04]  /*138e0*/  SHFL.IDX PT, R21, R100, R5, 0x1c1f ;  /* 0x001c1f0564157589 */ /* 0x000fe800000e0000 */
[----:B------:R-:W-:Y:S04]  /*138f0*/  SHFL.IDX PT, R70, R80, R5, 0x1c1f ;  /* 0x001c1f0550467589 */ /* 0x000fe800000e0000 */
[----:B------:R-:W-:Y:S04]  /*13900*/  SHFL.IDX PT, R0, R36, R5, 0x1c1f ;  /* 0x001c1f0524007589 */ /* 0x000fe800000e0000 */
[----:B------:R-:W3:Y:S04]  /*13910*/  SHFL.IDX PT, R22, R105, R14, 0x1c1f ;  /* 0x001c1f0e69167589 */ /* 0x000ee800000e0000 */
[----:B------:R-:W-:Y:S04]  /*13920*/  SHFL.IDX PT, R26, R96, R5, 0x1c1f ;  /* 0x001c1f05601a7589 */ /* 0x000fe800000e0000 */
[----:B------:R-:W-:Y:S04]  /*13930*/  SHFL.IDX PT, R29, R94, R5, 0x1c1f ;  /* 0x001c1f055e1d7589 */ /* 0x000fe800000e0000 */
[----:B------:R-:W-:Y:S04]  /*13940*/  SHFL.IDX PT, R67, R88, R5, 0x1c1f ;  /* 0x001c1f0558437589 */ /* 0x000fe800000e0000 */
[----:B------:R-:W-:Y:S04]  /*13950*/  SHFL.IDX PT, R23, R23, R14, 0x1c1f ;  /* 0x001c1f0e17177589 */ /* 0x000fe800000e0000 */
[----:B------:R-:W3:Y:S04]  /*13960*/  SHFL.IDX PT, R36, R101, R14, 0x1c1f ;  /* 0x001c1f0e65247589 */ /* 0x000ee800000e0000 */
[----:B------:R1:W-:Y:S04]  /*13970*/  SHFL.IDX PT, R80, R89, R14, 0x1c1f ;  /* 0x001c1f0e59507589 */ /* 0x0003e800000e0000 */
[----:B------:R-:W-:Y:S04]  /*13980*/  SHFL.IDX PT, R51, R28, R5, 0x1c1f ;  /* 0x001c1f051c337589 */ /* 0x000fe800000e0000 */
[----:B------:R-:W-:Y:S01]  /*13990*/  SHFL.IDX PT, R27, R98, R5, 0x1c1f ;  /* 0x001c1f05621b7589 */ /* 0x000fe200000e0000 */
[----:B-1----:R-:W1:Y:S03]  /*139a0*/  LDC.64 R88, c[0x0][0xbd8] ;  /* 0x0002f600ff587b82 */ /* 0x002e660000000a00 */
[----:B------:R-:W-:Y:S04]  /*139b0*/  SHFL.IDX PT, R28, R103, R14, 0x1c1f ;  /* 0x001c1f0e671c7589 */ /* 0x000fe800000e0000 */
[----:B------:R-:W-:Y:S04]  /*139c0*/  SHFL.IDX PT, R48, R48, R5, 0x1c1f ;  /* 0x001c1f0530307589 */ /* 0x000fe800000e0000 */
[----:B------:R-:W-:Y:S04]  /*139d0*/  SHFL.IDX PT, R47, R72, R5, 0x1c1f ;  /* 0x001c1f05482f7589 */ /* 0x000fe800000e0000 */
[----:B------:R-:W3:Y:S04]  /*139e0*/  SHFL.IDX PT, R49, R49, R14, 0x1c1f ;  /* 0x001c1f0e31317589 */ /* 0x000ee800000e0000 */
[----:B------:R4:W-:Y:S04]  /*139f0*/  SHFL.IDX PT, R72, R93, R14, 0x1c1f ;  /* 0x001c1f0e5d487589 */ /* 0x0009e800000e0000 */
[----:B------:R-:W-:Y:S04]  /*13a00*/  SHFL.IDX PT, R60, R60, R5, 0x1c1f ;  /* 0x001c1f053c3c7589 */ /* 0x000fe800000e0000 */
[----:B------:R-:W-:Y:S01]  /*13a10*/  SHFL.IDX PT, R57, R90, R5, 0x1c1f ;  /* 0x001c1f055a397589 */ /* 0x000fe200000e0000 */
[----:B----4-:R-:W4:Y:S03]  /*13a20*/  LDC R93, c[0x0][0xc50] ;  /* 0x00031400ff5d7b82 */ /* 0x010f260000000800 */
[----:B------:R-:W-:Y:S04]  /*13a30*/  SHFL.IDX PT, R61, R61, R14, 0x1c1f ;  /* 0x001c1f0e3d3d7589 */ /* 0x000fe800000e0000 */
[----:B------:R5:W-:Y:S04]  /*13a40*/  SHFL.IDX PT, R74, R91, R14, 0x1c1f ;  /* 0x001c1f0e5b4a7589 */ /* 0x000be800000e0000 */
[----:B------:R-:W-:Y:S04]  /*13a50*/  SHFL.IDX PT, R46, R56, R5, 0x1c1f ;  /* 0x001c1f05382e7589 */ /* 0x000fe800000e0000 */
[----:B------:R-:W-:Y:S01]  /*13a60*/  SHFL.IDX PT, R37, R92, R5, 0x1c1f ;  /* 0x001c1f055c257589 */ /* 0x000fe200000e0000 */
[----:B-----5:R-:W5:Y:S03]  /*13a70*/  LDC.64 R90, c[0x0][0xb40] ;  /* 0x0002d000ff5a7b82 */ /* 0x020f660000000a00 */
[----:B------:R-:W1:Y:S04]  /*13a80*/  SHFL.IDX PT, R56, R99, R14, 0x1c1f ;  /* 0x001c1f0e63387589 */ /* 0x000e6800000e0000 */
[----:B------:R-:W1:Y:S01]  /*13a90*/  SHFL.IDX PT, R66, R97, R14, 0x1c1f ;  /* 0x001c1f0e61427589 */ /* 0x000e6200000e0000 */
[----:B----4-:R-:W-:Y:S01]  /*13aa0*/  IMAD R93, R93, R78, UR4 ;  /* 0x000000045d5d7e24 */ /* 0x010fe2000f8e024e */
[----:B------:R-:W-:-:S02]  /*13ab0*/  ULDC.64 UR4, c[0x0][0xbe0] ;  /* 0x0002f80000047ab9 */ /* 0x000fc40000000a00 */
[----:B------:R-:W-:Y:S04]  /*13ac0*/  SHFL.IDX PT, R52, R52, R5, 0x1c1f ;  /* 0x001c1f0534347589 */ /* 0x000fe800000e0000 */
[----:B------:R-:W-:Y:S04]  /*13ad0*/  SHFL.IDX PT, R44, R44, R5, 0x1c1f ;  /* 0x001c1f052c2c7589 */ /* 0x000fe800000e0000 */
[----:B------:R-:W-:Y:S04]  /*13ae0*/  SHFL.IDX PT, R42, R42, R5, 0x1c1f ;  /* 0x001c1f052a2a7589 */ /* 0x000fe800000e0000 */
[----:B------:R-:W-:Y:S01]  /*13af0*/  SHFL.IDX PT, R38, R38, R5, 0x1c1f ;  /* 0x001c1f0526267589 */ /* 0x000fe200000e0000 */
[----:B-----5:R-:W-:-:S03]  /*13b00*/  IMAD.WIDE.U32 R40, R90, UR12, R40 ;  /* 0x0000000c5a287c25 */ /* 0x020fc6000f8e0028 */
[----:B------:R-:W-:Y:S04]  /*13b10*/  SHFL.IDX PT, R18, R18, R5, 0x1c1f ;  /* 0x001c1f0512127589 */ /* 0x000fe800000e0000 */
[----:B------:R-:W-:Y:S04]  /*13b20*/  SHFL.IDX PT, R6, R6, R5, 0x1c1f ;  /* 0x001c1f0506067589 */ /* 0x000fe800000e0000 */
[----:B------:R4:W-:Y:S04]  /*13b30*/  SHFL.IDX PT, R4, R30, R5, 0x1c1f ;  /* 0x001c1f051e047589 */ /* 0x0009e800000e0000 */
[----:B------:R5:W1:Y:S04]  /*13b40*/  SHFL.IDX PT, R75, R95, R14, 0x1c1f ;  /* 0x001c1f0e5f4b7589 */ /* 0x000a6800000e0000 */
[----:B------:R2:W-:Y:S01]  /*13b50*/  SHFL.IDX PT, R83, R85, R14, 0x1c1f ;  /* 0x001c1f0e55537589 */ /* 0x0005e200000e0000 */
[----:B----4-:R-:W-:-:S02]  /*13b60*/  SEL R5, R13, R10, P0 ;  /* 0x0000000a0d057207 */ /* 0x010fc40000000000 */
[----:B------:R-:W-:Y:S01]  /*13b70*/  SEL R10, R8, R11, P0 ;  /* 0x0000000b080a7207 */ /* 0x000fe20000000000 */
[----:B------:R-:W4:Y:S01]  /*13b80*/  SHFL.IDX PT, R81, R81, R14, 0x1c1f ;  /* 0x001c1f0e51517589 */ /* 0x000f2200000e0000 */
[----:B------:R-:W-:Y:S01]  /*13b90*/  SEL R8, R11, R8, P0 ;  /* 0x000000080b087207 */ /* 0x000fe20000000000 */
[----:B-----5:R-:W5:Y:S01]  /*13ba0*/  @P2 LDC R95, c[0x0][0xbec] ;  /* 0x0002fb00ff5f2b82 */ /* 0x020f620000000800 */
[----:B------:R-:W-:Y:S01]  /*13bb0*/  SEL R11, R9, R12, P0 ;  /* 0x0000000c090b7207 */ /* 0x000fe20000000000 */
[----:B------:R-:W-:Y:S01]  /*13bc0*/  SHFL.IDX PT, R71, R77, R14, 0x1c1f ;  /* 0x001c1f0e4d477589 */ /* 0x000fe200000e0000 */
[----:B------:R-:W-:Y:S02]  /*13bd0*/  SEL R9, R12, R9, P0 ;  /* 0x000000090c097207 */ /* 0x000fe40000000000 */
[----:B0-----:R-:W-:Y:S01]  /*13be0*/  SEL R12, R16, R17, P0 ;  /* 0x00000011100c7207 */ /* 0x001fe20000000000 */
[----:B------:R-:W-:Y:S01]  /*13bf0*/  SHFL.IDX PT, R73, R73, R14, 0x1c1f ;  /* 0x001c1f0e49497589 */ /* 0x000fe200000e0000 */
[----:B------:R-:W-:Y:S01]  /*13c00*/  SEL R16, R17, R16, P0 ;  /* 0x0000001011107207 */ /* 0x000fe20000000000 */
[----:B--2---:R-:W0:Y:S01]  /*13c10*/  @P2 LDC R85, c[0x0][0xbf0] ;  /* 0x0002fc00ff552b82 */ /* 0x004e220000000800 */
[----:B------:R-:W-:Y:S01]  /*13c20*/  SEL R13, R15, R20, P0 ;  /* 0x000000140f0d7207 */ /* 0x000fe20000000000 */
[----:B------:R-:W-:Y:S01]  /*13c30*/  SHFL.IDX PT, R65, R65, R14, 0x1c1f ;  /* 0x001c1f0e41417589 */ /* 0x000fe200000e0000 */
[----:B------:R-:W-:-:S02]  /*13c40*/  SEL R17, R20, R15, P0 ;  /* 0x0000000f14117207 */ /* 0x000fc40000000000 */
[----:B---3--:R-:W-:Y:S01]  /*13c50*/  SEL R30, R32, R33, P0 ;  /* 0x00000021201e7207 */ /* 0x008fe20000000000 */
[----:B------:R-:W-:Y:S01]  /*13c60*/  SHFL.IDX PT, R69, R69, R14, 0x1c1f ;  /* 0x001c1f0e45457589 */ /* 0x000fe200000e0000 */
[----:B------:R-:W-:Y:S02]  /*13c70*/  SEL R15, R21, R22, P0 ;  /* 0x00000016150f7207 */ /* 0x000fe40000000000 */
[----:B------:R-:W-:Y:S01]  /*13c80*/  SEL R32, R33, R32, P0 ;  /* 0x0000002021207207 */ /* 0x000fe20000000000 */
[----:B------:R-:W-:Y:S01]  /*13c90*/  SHFL.IDX PT, R59, R59, R14, 0x1c1f ;  /* 0x001c1f0e3b3b7589 */ /* 0x000fe200000e0000 */
[----:B------:R-:W-:Y:S02]  /*13ca0*/  SEL R33, R36, R29, P0 ;  /* 0x0000001d24217207 */ /* 0x000fe40000000000 */
[----:B------:R-:W-:Y:S01]  /*13cb0*/  SEL R20, R48, R49, P0 ;  /* 0x0000003130147207 */ /* 0x000fe20000000000 */
[----:B------:R2:W-:Y:S01]  /*13cc0*/  SHFL.IDX PT, R63, R31, R14, 0x1c1f ;  /* 0x001c1f0e1f3f7589 */ /* 0x0005e200000e0000 */
[----:B-----5:R-:W-:-:S03]  /*13cd0*/  @P2 IMAD.HI.U32 R95, R76, R95, RZ ;  /* 0x0000005f4c5f2227 */ /* 0x020fc600078e00ff */
[----:B------:R-:W-:Y:S04]  /*13ce0*/  SHFL.IDX PT, R53, R53, R14, 0x1c1f ;  /* 0x001c1f0e35357589 */ /* 0x000fe800000e0000 */
[----:B------:R-:W-:Y:S01]  /*13cf0*/  SHFL.IDX PT, R55, R55, R14, 0x1c1f ;  /* 0x001c1f0e37377589 */ /* 0x000fe200000e0000 */
[----:B--2---:R-:W-:Y:S01]  /*13d00*/  SEL R31, R29, R36, P0 ;  /* 0x000000241d1f7207 */ /* 0x004fe20000000000 */
[----:B-1----:R-:W-:Y:S02]  /*13d10*/  IMAD R36, R88, UR13, RZ ;  /* 0x0000000d58247c24 */ /* 0x002fe4000f8e02ff */
[----:B------:R-:W-:Y:S01]  /*13d20*/  SHFL.IDX PT, R39, R39, R14, 0x1c1f ;  /* 0x001c1f0e27277589 */ /* 0x000fe200000e0000 */
[----:B------:R-:W-:Y:S01]  /*13d30*/  SEL R29, R56, R37, P0 ;  /* 0x00000025381d7207 */ /* 0x000fe20000000000 */
[----:B------:R-:W-:-:S02]  /*13d40*/  IMAD R77, R89, UR12, R36 ;  /* 0x0000000c594d7c24 */ /* 0x000fc4000f8e0224 */
[----:B------:R-:W-:Y:S01]  /*13d50*/  SHFL.IDX PT, R45, R45, R14, 0x1c1f ;  /* 0x001c1f0e2d2d7589 */ /* 0x000fe200000e0000 */
[----:B------:R-:W-:-:S03]  /*13d60*/  SEL R36, R61, R60, P0 ;  /* 0x0000003c3d247207 */ /* 0x000fc60000000000 */
[----:B------:R1:W-:Y:S02]  /*13d70*/  SHFL.IDX PT, R43, R43, R14, 0x1c1f ;  /* 0x001c1f0e2b2b7589 */ /* 0x0003e400000e0000 */
[----:B-1----:R-:W-:Y:S02]  /*13d80*/  SEL R14, R24, R25, P0 ;  /* 0x00000019180e7207 */ /* 0x002fe40000000000 */
[----:B------:R-:W-:Y:S02]  /*13d90*/  SEL R24, R25, R24, P0 ;  /* 0x0000001819187207 */ /* 0x000fe40000000000 */
[----:B------:R-:W-:Y:S02]  /*13da0*/  SEL R25, R22, R21, P0 ;  /* 0x0000001516197207 */ /* 0x000fe40000000000 */
[----:B------:R-:W-:Y:S02]  /*13db0*/  SEL R22, R26, R23, P0 ;  /* 0x000000171a167207 */ /* 0x000fe40000000000 */
[----:B------:R-:W-:-:S02]  /*13dc0*/  SEL R26, R23, R26, P0 ;  /* 0x0000001a171a7207 */ /* 0x000fc40000000000 */
[----:B------:R-:W-:Y:S02]  /*13dd0*/  SEL R23, R27, R28, P0 ;  /* 0x0000001c1b177207 */ /* 0x000fe40000000000 */
[----:B------:R-:W-:Y:S02]  /*13de0*/  SEL R27, R28, R27, P0 ;  /* 0x0000001b1c1b7207 */ /* 0x000fe40000000000 */
[----:B------:R-:W-:Y:S01]  /*13df0*/  SEL R28, R49, R48, P0 ;  /* 0x00000030311c7207 */ /* 0x000fe20000000000 */
[----:B------:R-:W-:Y:S01]  /*13e00*/  IMAD.WIDE.U32 R48, R88, UR12, R34 ;  /* 0x0000000c58307c25 */ /* 0x000fe2000f8e0022 */
[----:B------:R-:W-:Y:S02]  /*13e10*/  SEL R34, R60, R61, P0 ;  /* 0x0000003d3c227207 */ /* 0x000fe40000000000 */
[----:B------:R-:W-:Y:S01]  /*13e20*/  SEL R21, R37, R56, P0 ;  /* 0x0000003825157207 */ /* 0x000fe20000000000 */
[----:B------:R-:W-:Y:S01]  /*13e30*/  IMAD R60, R90, UR13, RZ ;  /* 0x0000000d5a3c7c24 */ /* 0x000fe2000f8e02ff */
[----:B------:R-:W-:Y:S01]  /*13e40*/  SEL R35, R57, R66, P0 ;  /* 0x0000004239237207 */ /* 0x000fe20000000000 */
[----:B------:R-:W-:Y:S01]  /*13e50*/  @P2 IMAD.HI.U32 R56, R76, R79, RZ ;  /* 0x0000004f4c382227 */ /* 0x000fe200078e00ff */
[----:B------:R-:W-:-:S02]  /*13e60*/  SEL R37, R66, R57, P0 ;  /* 0x0000003942257207 */ /* 0x000fc40000000000 */
[----:B------:R-:W-:Y:S01]  /*13e70*/  SHF.R.S32.HI R66, RZ, 0x1f, R93 ;  /* 0x0000001fff427819 */ /* 0x000fe2000001145d */
[----:B------:R-:W-:Y:S02]  /*13e80*/  IMAD R57, R91, UR12, R60 ;  /* 0x0000000c5b397c24 */ /* 0x000fe4000f8e023c */
[----:B------:R-:W-:Y:S02]  /*13e90*/  IMAD.IADD R49, R49, 0x1, R77 ;  /* 0x0000000131317824 */ /* 0x000fe400078e024d */
[----:B------:R-:W-:Y:S02]  /*13ea0*/  IMAD.IADD R57, R41, 0x1, R57 ;  /* 0x0000000129397824 */ /* 0x000fe400078e0239 */
[----:B------:R-:W-:Y:S02]  /*13eb0*/  IMAD R41, R66, UR4, RZ ;  /* 0x0000000442297c24 */ /* 0x000fe4000f8e02ff */
[----:B------:R-:W-:Y:S01]  /*13ec0*/  IMAD.MOV.U32 R61, RZ, RZ, R76 ;  /* 0x000000ffff3d7224 */ /* 0x000fe200078e004c */
[----:B0-----:R-:W-:Y:S01]  /*13ed0*/  @P2 SHF.R.U32.HI R61, RZ, R85, R56 ;  /* 0x00000055ff3d2219 */ /* 0x001fe20000011638 */
[----:B------:R-:W-:-:S02]  /*13ee0*/  IMAD.MOV.U32 R56, RZ, RZ, R40 ;  /* 0x000000ffff387224 */ /* 0x000fc400078e0028 */
[C---:B------:R-:W-:Y:S02]  /*13ef0*/  IMAD R60, R93.reuse, UR5, R41 ;  /* 0x000000055d3c7c24 */ /* 0x040fe4000f8e0229 */
[----:B------:R-:W-:Y:S01]  /*13f00*/  IMAD.MOV.U32 R77, RZ, RZ, R76 ;  /* 0x000000ffff4d7224 */ /* 0x000fe200078e004c */
[----:B------:R-:W-:Y:S01]  /*13f10*/  @P2 SHF.R.U32.HI R77, RZ, R82, R95 ;  /* 0x00000052ff4d2219 */ /* 0x000fe2000001165f */
[----:B------:R-:W-:Y:S01]  /*13f20*/  IMAD.WIDE.U32 R40, R93, UR4, R48 ;  /* 0x000000045d287c25 */ /* 0x000fe2000f8e0030 */
[----:B------:R-:W-:-:S03]  /*13f30*/  ULDC.64 UR4, c[0x0][0xb30] ;  /* 0x0002cc0000047ab9 */ /* 0x000fc60000000a00 */
[----:B------:R-:W-:Y:S01]  /*13f40*/  IMAD R66, R66, UR6, RZ ;  /* 0x0000000642427c24 */ /* 0x000fe2000f8e02ff */
[----:B------:R-:W-:Y:S01]  /*13f50*/  IADD3 R40, P2, R61, R40, RZ ;  /* 0x000000283d287210 */ /* 0x000fe20007f5e0ff */
[----:B------:R-:W-:Y:S01]  /*13f60*/  IMAD.WIDE.U32 R48, R93, UR6, R56 ;  /* 0x000000065d307c25 */ /* 0x000fe2000f8e0038 */
[----:B------:R-:W-:Y:S02]  /*13f70*/  SHF.R.S32.HI R57, RZ, 0x1f, R61 ;  /* 0x0000001fff397819 */ /* 0x000fe4000001143d */
[----:B------:R-:W-:Y:S01]  /*13f80*/  SHF.R.S32.HI R56, RZ, 0x1f, R77 ;  /* 0x0000001fff387819 */ /* 0x000fe2000001144d */
[----:B------:R-:W-:Y:S01]  /*13f90*/  IMAD.MOV R61, RZ, RZ, -R61 ;  /* 0x000000ffff3d7224 */ /* 0x000fe200078e0a3d */
[----:B------:R-:W-:Y:S01]  /*13fa0*/  IADD3.X R41, R57, R41, R60, P2, !PT ;  /* 0x0000002939297210 */ /* 0x000fe200017fe43c */
[----:B------:R-:W-:Y:S01]  /*13fb0*/  IMAD R79, R93, UR7, R66 ;  /* 0x000000075d4f7c24 */ /* 0x000fe2000f8e0242 */
[----:B------:R-:W-:Y:S01]  /*13fc0*/  ULDC.64 UR6, c[0x0][0xbc8] ;  /* 0x0002f20000067ab9 */ /* 0x000fe20000000a00 */
[----:B------:R-:W-:-:S02]  /*13fd0*/  IMAD.MOV R66, RZ, RZ, -R77 ;  /* 0x000000ffff427224 */ /* 0x000fc400078e0a4d */
[----:B------:R-:W-:Y:S02]  /*13fe0*/  IMAD R56, R56, UR4, RZ ;  /* 0x0000000438387c24 */ /* 0x000fe4000f8e02ff */
[--C-:B------:R-:W-:Y:S02]  /*13ff0*/  IMAD R57, R87, R61, R76.reuse ;  /* 0x0000003d57397224 */ /* 0x100fe400078e024c */
[----:B------:R-:W-:Y:S02]  /*14000*/  IMAD.IADD R49, R49, 0x1, R79 ;  /* 0x0000000131317824 */ /* 0x000fe400078e024f */
[----:B------:R-:W-:Y:S02]  /*14010*/  IMAD R61, R87, R66, R76 ;  /* 0x00000042573d7224 */ /* 0x000fe400078e024c */
[C---:B------:R-:W-:Y:S01]  /*14020*/  IMAD R79, R77.reuse, UR5, R56 ;  /* 0x000000054d4f7c24 */ /* 0x040fe2000f8e0238 */
[----:B------:R-:W-:Y:S01]  /*14030*/  SHF.R.S32.HI R56, RZ, 0x1f, R57 ;  /* 0x0000001fff387819 */ /* 0x000fe20000011439 */
[----:B------:R-:W-:Y:S01]  /*14040*/  IMAD.WIDE.U32 R48, R77, UR4, R48 ;  /* 0x000000044d307c25 */ /* 0x000fe2000f8e0030 */
[----:B------:R-:W-:Y:S01]  /*14050*/  SHF.R.S32.HI R60, RZ, 0x1f, R61 ;  /* 0x0000001fff3c7819 */ /* 0x000fe2000001143d */
[----:B------:R-:W0:Y:S01]  /*14060*/  S2UR UR5, SR_CgaCtaId ;  /* 0x00000000000579c3 */ /* 0x000e220000008800 */
[----:B------:R-:W-:Y:S01]  /*14070*/  UMOV UR4, 0x400 ;  /* 0x0000040000047882 */ /* 0x000fe20000000000 */
[----:B------:R-:W-:-:S02]  /*14080*/  IMAD R56, R56, UR6, RZ ;  /* 0x0000000638387c24 */ /* 0x000fc4000f8e02ff */
[----:B------:R-:W-:Y:S02]  /*14090*/  IMAD R60, R60, UR8, RZ ;  /* 0x000000083c3c7c24 */ /* 0x000fe4000f8e02ff */
[----:B------:R-:W-:Y:S02]  /*140a0*/  IMAD.IADD R49, R49, 0x1, R79 ;  /* 0x0000000131317824 */ /* 0x000fe400078e024f */
[----:B------:R-:W-:Y:S01]  /*140b0*/  IMAD R77, R57, UR7, R56 ;  /* 0x00000007394d7c24 */ /* 0x000fe2000f8e0238 */
[----:B------:R-:W-:Y:S01]  /*140c0*/  SEL R56, R67, R72, P0 ;  /* 0x0000004843387207 */ /* 0x000fe20000000000 */
[----:B------:R-:W-:Y:S01]  /*140d0*/  IMAD.WIDE.U32 R40, R57, UR6, R40 ;  /* 0x0000000639287c25 */ /* 0x000fe2000f8e0028 */
[----:B------:R-:W-:-:S03]  /*140e0*/  ULDC.64 UR6, c[0x0][0xba8] ;  /* 0x0002ea0000067ab9 */ /* 0x000fc60000000a00 */
[C---:B------:R-:W-:Y:S01]  /*140f0*/  IMAD R79, R61.reuse, UR9, R60 ;  /* 0x000000093d4f7c24 */ /* 0x040fe2000f8e023c */
[----:B------:R-:W-:Y:S01]  /*14100*/  SEL R60, R72, R67, P0 ;  /* 0x00000043483c7207 */ /* 0x000fe20000000000 */
[----:B------:R-:W-:Y:S01]  /*14110*/  IMAD.WIDE.U32 R48, R61, UR8, R48 ;  /* 0x000000083d307c25 */ /* 0x000fe2000f8e0030 */
[C---:B------:R-:W-:Y:S01]  /*14120*/  LEA R72, P2, R40.reuse, UR6, 0x2 ;  /* 0x0000000628487c11 */ /* 0x040fe2000f8410ff */
[----:B------:R-:W-:Y:S01]  /*14130*/  ULDC UR6, c[0x0][0xa88] ;  /* 0x0002a20000067ab9 */ /* 0x000fe20000000800 */
[----:B------:R-:W-:Y:S01]  /*14140*/  SEL R61, R75, R70, P0 ;  /* 0x000000464b3d7207 */ /* 0x000fe20000000000 */
[----:B------:R-:W-:Y:S01]  /*14150*/  IMAD.IADD R57, R41, 0x1, R77 ;  /* 0x0000000129397824 */ /* 0x000fe200078e024d */
[----:B------:R-:W-:Y:S01]  /*14160*/  ULDC.64 UR8, c[0x0][0xb00] ;  /* 0x0002c00000087ab9 */ /* 0x000fe20000000a00 */
[----:B------:R-:W-:Y:S01]  /*14170*/  IMAD.IADD R41, R49, 0x1, R79 ;  /* 0x0000000131297824 */ /* 0x000fe200078e024f */
[----:B------:R-:W-:Y:S01]  /*14180*/  SHFL.IDX PT, R76, R72, RZ, 0x1c1f ;  /* 0x001c1fff484c7589 */ /* 0x000fe200000e0000 */
[----:B0-----:R-:W-:Y:S01]  /*14190*/  ULEA UR4, UR5, UR4, 0x18 ;  /* 0x0000000405047291 */ /* 0x001fe2000f8ec03f */
[----:B------:R-:W-:Y:S01]  /*141a0*/  LEA.HI.X R49, R40, UR7, R57, 0x2, P2 ;  /* 0x0000000728317c11 */ /* 0x000fe200090f1439 */
[----:B------:R-:W-:Y:S01]  /*141b0*/  IMAD R85, R87, UR6, RZ ;  /* 0x0000000657557c24 */ /* 0x000fe2000f8e02ff */
[----:B------:R-:W-:Y:S01]  /*141c0*/  SHFL.IDX PT, R78, R72, 0x1, 0x1c1f ;  /* 0x003c1f00484e7f89 */ /* 0x000fe200000e0000 */
[----:B------:R-:W-:Y:S01]  /*141d0*/  SEL R57, R70, R75, P0 ;  /* 0x0000004b46397207 */ /* 0x000fe20000000000 */
[C---:B------:R-:W-:Y:S01]  /*141e0*/  VIADD R70, R68.reuse, 0x8 ;  /* 0x0000000844467836 */ /* 0x040fe20000000000 */
[----:B------:R-:W-:Y:S01]  /*141f0*/  UIADD3 UR4, UR4, 0x29820, URZ ;  /* 0x0002982004047890 */ /* 0x000fe2000fffe03f */
[----:B------:R-:W0:Y:S01]  /*14200*/  SHFL.IDX PT, R77, R49, RZ, 0x1c1f ;  /* 0x001c1fff314d7589 */ /* 0x000e2200000e0000 */
[-C--:B------:R-:W-:Y:S01]  /*14210*/  ISETP.GE.OR P2, PT, R68, R85.reuse, P1 ;  /* 0x000000554400720c */ /* 0x080fe20000f46670 */
[----:B------:R-:W-:Y:S01]  /*14220*/  IMAD.SHL.U32 R75, R64, 0x2, RZ ;  /* 0x00000002404b7824 */ /* 0x000fe200078e00ff */
[----:B------:R-:W-:Y:S01]  /*14230*/  ISETP.GE.OR P1, PT, R70, R85, P1 ;  /* 0x000000554600720c */ /* 0x000fe20000f26670 */
[----:B------:R1:W2:Y:S01]  /*14240*/  SHFL.IDX PT, R79, R49, 0x1, 0x1c1f ;  /* 0x003c1f00314f7f89 */ /* 0x0002a200000e0000 */
[----:B------:R-:W-:Y:S01]  /*14250*/  UPRMT UR4, URZ, 0x654, UR4 ;  /* 0x000006543f047896 */ /* 0x000fe20008000004 */
[----:B------:R-:W-:-:S02]  /*14260*/  LEA R82, P3, R48, UR8, 0x2 ;  /* 0x0000000830527c11 */ /* 0x000fc4000f8610ff */
[----:B----4-:R-:W-:Y:S02]  /*14270*/  SEL R40, R46, R81, P0 ;  /* 0x000000512e287207 */ /* 0x010fe40000000000 */
[----:B------:R-:W-:Y:S01]  /*14280*/  LEA.HI.X R84, R48, UR9, R41, 0x2, P3 ;  /* 0x0000000930547c11 */ /* 0x000fe200098f1429 */
[----:B------:R3:W4:Y:S01]  /*14290*/  SHFL.IDX PT, R66, R82, RZ, 0x1c1f ;  /* 0x001c1fff52427589 */ /* 0x00072200000e0000 */
[----:B------:R-:W-:Y:S02]  /*142a0*/  ISETP.GE.AND P3, PT, R68, R85, PT ;  /* 0x000000554400720c */ /* 0x000fe40003f66270 */
[----:B------:R-:W-:Y:S01]  /*142b0*/  SYNCS.ARRIVE.TRANS64.RED.A1T0 RZ, [UR4], RZ ;  /* 0x000000ffffff79a7 */ /* 0x000fe20008100404 */
[----:B------:R3:W3:Y:S01]  /*142c0*/  SHFL.IDX PT, R67, R84, RZ, 0x1c1f ;  /* 0x001c1fff54437589 */ /* 0x0006e200000e0000 */
[----:B------:R-:W-:Y:S02]  /*142d0*/  SEL R41, R47, R74, P0 ;  /* 0x0000004a2f297207 */ /* 0x000fe40000000000 */
[----:B------:R-:W-:-:S02]  /*142e0*/  SEL R48, R50, R83, P0 ;  /* 0x0000005332307207 */ /* 0x000fc40000000000 */
[----:B-1----:R-:W-:Y:S02]  /*142f0*/  SEL R49, R51, R80, P0 ;  /* 0x0000005033317207 */ /* 0x002fe40000000000 */
[----:B------:R-:W-:Y:S01]  /*14300*/  SEL R46, R81, R46, P0 ;  /* 0x0000002e512e7207 */ /* 0x000fe20000000000 */
[----:B0-----:R0:W-:Y:S01]  /*14310*/  @!P2 ST.E desc[UR58][R76.64], R2 ;  /* 0x000000024c00a985 */ /* 0x0011e2000c10193a */
[----:B------:R-:W-:Y:S02]  /*14320*/  SEL R47, R74, R47, P0 ;  /* 0x0000002f4a2f7207 */ /* 0x000fe40000000000 */
[----:B------:R-:W-:Y:S01]  /*14330*/  SEL R50, R83, R50, P0 ;  /* 0x0000003253327207 */ /* 0x000fe20000000000 */
[----:B--2---:R0:W-:Y:S01]  /*14340*/  @!P1 ST.E desc[UR58][R78.64], R3 ;  /* 0x000000034e009985 */ /* 0x0041e2000c10193a */
        /* <DEDUP_REMOVED lines=8> */
[----:B------:R-:W-:Y:S01]  /*143d0*/  VIADD R74, R75, 0x20 ;  /* 0x000000204b4a7836 */ /* 0x000fe20000000000 */
[----:B------:R-:W-:Y:S01]  /*143e0*/  ISETP.GE.AND P4, PT, R3, UR4, PT ;  /* 0x0000000403007c0c */ /* 0x000fe2000bf86270 */
[C---:B------:R-:W-:Y:S01]  /*143f0*/  VIADD R80, R75.reuse, 0x38 ;  /* 0x000000384b507836 */ /* 0x040fe20000000000 */
[----:B------:R-:W-:Y:S01]  /*14400*/  ISETP.GE.AND P1, PT, R72, UR4, PT ;  /* 0x0000000448007c0c */ /* 0x000fe2000bf26270 */
[----:B------:R-:W-:-:S03]  /*14410*/  VIADD R81, R75, 0x40 ;  /* 0x000000404b517836 */ /* 0x000fc60000000000 */
[----:B------:R-:W-:-:S05]  /*14420*/  ISETP.GE.AND P5, PT, R80, UR4, PT ;  /* 0x0000000450007c0c */ /* 0x000fca000bfa6270 */
[----:B------:R-:W-:Y:S02]  /*14430*/  @!P3 LEA.HI R64, R2, R2, RZ, 0x1 ;  /* 0x000000020240b211 */ /* 0x000fe400078f08ff */
[----:B------:R-:W-:Y:S01]  /*14440*/  @!P4 LEA.HI R68, R3, R3, RZ, 0x1 ;  /* 0x000000030344c211 */ /* 0x000fe200078f08ff */
[C-C-:B---34-:R-:W-:Y:S01]  /*14450*/  @!P2 IMAD.WIDE R2, R75.reuse, 0x4, R66.reuse ;  /* 0x000000044b02a825 */ /* 0x158fe200078e0242 */
[----:B------:R-:W-:Y:S02]  /*14460*/  @!P3 LOP3.LUT R77, R64, 0xfffffffe, RZ, 0xc0, !PT ;  /* 0xfffffffe404db812 */ /* 0x000fe400078ec0ff */
[----:B------:R-:W-:Y:S01]  /*14470*/  @!P1 LEA.HI R72, R72, R72, RZ, 0x1 ;  /* 0x0000004848489211 */ /* 0x000fe200078f08ff */
[----:B------:R-:W-:Y:S01]  /*14480*/  VIADD R64, R75, 0x28 ;  /* 0x000000284b407836 */ /* 0x000fe20000000000 */
[----:B------:R-:W-:Y:S01]  /*14490*/  @!P4 LOP3.LUT R79, R68, 0xfffffffe, RZ, 0xc0, !PT ;  /* 0xfffffffe444fc812 */ /* 0x000fe200078ec0ff */
[----:B------:R0:W-:Y:S01]  /*144a0*/  @!P2 ST.E.64 desc[UR58][R2.64], R10 ;  /* 0x0000000a0200a985 */ /* 0x0001e2000c101b3a */
[----:B------:R-:W-:Y:S01]  /*144b0*/  @!P3 IMAD.WIDE R76, R77, 0x4, R66 ;  /* 0x000000044d4cb825 */ /* 0x000fe200078e0242 */
[----:B------:R-:W-:-:S02]  /*144c0*/  ISETP.GE.AND P2, PT, R74, UR4, PT ;  /* 0x000000044a007c0c */ /* 0x000fc4000bf46270 */
[----:B------:R-:W-:Y:S01]  /*144d0*/  @!P5 LEA.HI R80, R80, R80, RZ, 0x1 ;  /* 0x000000505050d211 */ /* 0x000fe200078f08ff */
[----:B------:R-:W-:Y:S01]  /*144e0*/  VIADD R68, R75, 0x30 ;  /* 0x000000304b447836 */ /* 0x000fe20000000000 */
[----:B------:R1:W-:Y:S01]  /*144f0*/  @!P3 ST.E.64 desc[UR58][R76.64], R8 ;  /* 0x000000084c00b985 */ /* 0x0003e2000c101b3a */
[----:B------:R-:W-:Y:S01]  /*14500*/  @!P4 IMAD.WIDE R78, R79, 0x4, R66 ;  /* 0x000000044f4ec825 */ /* 0x000fe200078e0242 */
[----:B------:R-:W-:Y:S02]  /*14510*/  ISETP.GE.AND P3, PT, R64, UR4, PT ;  /* 0x0000000440007c0c */ /* 0x000fe4000bf66270 */
[----:B------:R-:W-:Y:S02]  /*14520*/  ISETP.GE.AND P6, PT, R68, UR4, PT ;  /* 0x0000000444007c0c */ /* 0x000fe4000bfc6270 */
[----:B------:R2:W-:Y:S01]  /*14530*/  @!P4 ST.E.64 desc[UR58][R78.64], R12 ;  /* 0x0000000c4e00c985 */ /* 0x0005e2000c101b3a */
[----:B------:R-:W-:Y:S02]  /*14540*/  ISETP.GE.AND P4, PT, R81, UR4, PT ;  /* 0x0000000451007c0c */ /* 0x000fe4000bf86270 */
[----:B0-----:R-:W-:Y:S01]  /*14550*/  @!P1 LOP3.LUT R3, R72, 0xfffffffe, RZ, 0xc0, !PT ;  /* 0xfffffffe48039812 */ /* 0x001fe200078ec0ff */
[----:B------:R-:W-:Y:S01]  /*14560*/  VIADD R72, R75, 0x48 ;  /* 0x000000484b487836 */ /* 0x000fe20000000000 */
[----:B------:R-:W-:-:S03]  /*14570*/  @!P2 LEA.HI R74, R74, R74, RZ, 0x1 ;  /* 0x0000004a4a4aa211 */ /* 0x000fc600078f08ff */
[--C-:B------:R-:W-:Y:S01]  /*14580*/  @!P1 IMAD.WIDE R2, R3, 0x4, R66.reuse ;  /* 0x0000000403029825 */ /* 0x100fe200078e0242 */
[----:B-1----:R-:W-:Y:S02]  /*14590*/  @!P2 LOP3.LUT R9, R74, 0xfffffffe, RZ, 0xc0, !PT ;  /* 0xfffffffe4a09a812 */ /* 0x002fe400078ec0ff */
[----:B------:R-:W-:Y:S02]  /*145a0*/  @!P3 LEA.HI R64, R64, R64, RZ, 0x1 ;  /* 0x000000404040b211 */ /* 0x000fe400078f08ff */
[----:B------:R0:W-:Y:S01]  /*145b0*/  @!P1 ST.E.64 desc[UR58][R2.64], R16 ;  /* 0x0000001002009985 */ /* 0x0001e2000c101b3a */
[----:B------:R-:W-:Y:S01]  /*145c0*/  ISETP.GE.AND P1, PT, R72, UR4, PT ;  /* 0x0000000448007c0c */ /* 0x000fe2000bf26270 */
[----:B------:R-:W-:Y:S01]  /*145d0*/  @!P2 IMAD.WIDE R8, R9, 0x4, R66 ;  /* 0x000000040908a825 */ /* 0x000fe200078e0242 */
[----:B------:R-:W-:Y:S02]  /*145e0*/  @!P6 LEA.HI R68, R68, R68, RZ, 0x1 ;  /* 0x000000444444e211 */ /* 0x000fe400078f08ff */
[----:B------:R-:W-:-:S02]  /*145f0*/  @!P3 LOP3.LUT R11, R64, 0xfffffffe, RZ, 0xc0, !PT ;  /* 0xfffffffe400bb812 */ /* 0x000fc400078ec0ff */
[----:B------:R-:W-:Y:S01]  /*14600*/  @!P4 LEA.HI R81, R81, R81, RZ, 0x1 ;  /* 0x000000515151c211 */ /* 0x000fe200078f08ff */
[----:B------:R1:W-:Y:S01]  /*14610*/  @!P2 ST.E.64 desc[UR58][R8.64], R14 ;  /* 0x0000000e0800a985 */ /* 0x0003e2000c101b3a */
[----:B--2---:R-:W-:Y:S01]  /*14620*/  @!P6 LOP3.LUT R13, R68, 0xfffffffe, RZ, 0xc0, !PT ;  /* 0xfffffffe440de812 */ /* 0x004fe200078ec0ff */
[----:B------:R-:W-:Y:S01]  /*14630*/  @!P3 IMAD.WIDE R10, R11, 0x4, R66 ;  /* 0x000000040b0ab825 */ /* 0x000fe200078e0242 */
[----:B------:R-:W-:-:S03]  /*14640*/  @!P4 LOP3.LUT R81, R81, 0xfffffffe, RZ, 0xc0, !PT ;  /* 0xfffffffe5151c812 */ /* 0x000fc600078ec0ff */
[----:B------:R-:W-:Y:S01]  /*14650*/  @!P1 LEA.HI R72, R72, R72, RZ, 0x1 ;  /* 0x0000004848489211 */ /* 0x000fe200078f08ff */
[--C-:B0-----:R-:W-:Y:S01]  /*14660*/  @!P6 IMAD.WIDE R2, R13, 0x4, R66.reuse ;  /* 0x000000040d02e825 */ /* 0x101fe200078e0242 */
[----:B------:R-:W-:Y:S01]  /*14670*/  @!P5 LOP3.LUT R17, R80, 0xfffffffe, RZ, 0xc0, !PT ;  /* 0xfffffffe5011d812 */ /* 0x000fe200078ec0ff */
[----:B------:R0:W-:Y:S02]  /*14680*/  @!P3 ST.E.64 desc[UR58][R10.64], R24 ;  /* 0x000000180a00b985 */ /* 0x0001e4000c101b3a */
[----:B------:R-:W-:Y:S02]  /*14690*/  VIADD R16, R75, 0x60 ;  /* 0x000000604b107836 */ /* 0x000fe40000000000 */
[--C-:B------:R-:W-:Y:S01]  /*146a0*/  @!P5 IMAD.WIDE R12, R17, 0x4, R66.reuse ;  /* 0x00000004110cd825 */ /* 0x100fe200078e0242 */
[----:B-1----:R-:W-:Y:S01]  /*146b0*/  @!P1 LOP3.LUT R15, R72, 0xfffffffe, RZ, 0xc0, !PT ;  /* 0xfffffffe480f9812 */ /* 0x002fe200078ec0ff */
[----:B------:R1:W-:Y:S01]  /*146c0*/  @!P6 ST.E.64 desc[UR58][R2.64], R22 ;  /* 0x000000160200e985 */ /* 0x0003e2000c101b3a */
[----:B------:R-:W-:Y:S01]  /*146d0*/  ISETP.GE.AND P3, PT, R16, UR4, PT ;  /* 0x0000000410007c0c */ /* 0x000fe2000bf66270 */
[----:B------:R-:W-:-:S02]  /*146e0*/  @!P4 IMAD.WIDE R8, R81, 0x4, R66 ;  /* 0x000000045108c825 */ /* 0x000fc400078e0242 */
[----:B------:R-:W-:Y:S02]  /*146f0*/  @!P5 ST.E.64 desc[UR58][R12.64], R26 ;  /* 0x0000001a0c00d985 */ /* 0x000fe4000c101b3a */
[----:B------:R-:W-:Y:S02]  /*14700*/  VIADD R14, R75, 0x50 ;  /* 0x000000504b0e7836 */ /* 0x000fe40000000000 */
[----:B0-----:R-:W-:Y:S01]  /*14710*/  @!P1 IMAD.WIDE R10, R15, 0x4, R66 ;  /* 0x000000040f0a9825 */ /* 0x001fe200078e0242 */
[----:B------:R0:W-:Y:S03]  /*14720*/  @!P4 ST.E.64 desc[UR58][R8.64], R30 ;  /* 0x0000001e0800c985 */ /* 0x0001e6000c101b3a */
[C---:B------:R-:W-:Y:S01]  /*14730*/  VIADD R15, R75.reuse, 0x58 ;  /* 0x000000584b0f7836 */ /* 0x040fe20000000000 */
[----:B------:R2:W-:Y:S01]  /*14740*/  @!P1 ST.E.64 desc[UR58][R10.64], R32 ;  /* 0x000000200a009985 */ /* 0x0005e2000c101b3a */
[C---:B------:R-:W-:Y:S01]  /*14750*/  VIADD R17, R75.reuse, 0x68 ;  /* 0x000000684b117836 */ /* 0x040fe20000000000 */
[----:B------:R-:W-:Y:S01]  /*14760*/  ISETP.GE.AND P1, PT, R14, UR4, PT ;  /* 0x000000040e007c0c */ /* 0x000fe2000bf26270 */
[----:B-1----:R-:W-:Y:S01]  /*14770*/  VIADD R3, R75, 0x78 ;  /* 0x000000784b037836 */ /* 0x002fe20000000000 */
        /* <DEDUP_REMOVED lines=9> */
[----:B0-----:R-:W-:Y:S02]  /*14810*/  @!P6 LEA.HI R8, R3, R3, RZ, 0x1 ;  /* 0x000000030308e211 */ /* 0x001fe400078f08ff */
        /* <DEDUP_REMOVED lines=19> */
.L_x_953:
[----:B------:R-:W-:Y:S05]  /*14950*/  BSYNC B0 ;  /* 0x0000000000007941 */ /* 0x000fea0003800000 */
.L_x_952:
[----:B------:R-:W-:Y:S01]  /*14960*/  ISETP.GE.AND P1, PT, R70, R85, PT ;  /* 0x000000554600720c */ /* 0x000fe20003f26270 */
[----:B-1----:R1:W2:Y:S01]  /*14970*/  SHFL.IDX PT, R37, R84, 0x1, 0x1c1f ;  /* 0x003c1f0054257f89 */ /* 0x0022a200000e0000 */
[----:B------:R-:W-:Y:S02]  /*14980*/  SEL R32, R6, R45, P0 ;  /* 0x0000002d06207207 */ /* 0x000fe40000000000 */
[----:B------:R-:W-:Y:S01]  /*14990*/  SEL R34, R45, R6, P0 ;  /* 0x000000062d227207 */ /* 0x000fe20000000000 */
[----:B------:R1:W0:Y:S01]  /*149a0*/  SHFL.IDX PT, R36, R82, 0x1, 0x1c1f ;  /* 0x003c1f0052247f89 */ /* 0x00022200000e0000 */
        /* <DEDUP_REMOVED lines=20> */
[----:B012---:R-:W-:Y:S06]  /*14af0*/  @P1 BRA `(.L_x_868) ;  /* 0x0000004400701947 */ /* 0x007fec0003800000 */
[C---:B------:R-:W-:Y:S01]  /*14b00*/  VIADD R0, R75.reuse, 0x8 ;  /* 0x000000084b007836 */ /* 0x040fe20000000000 */
        /* <DEDUP_REMOVED lines=9> */
[C---:B------:R-:W-:Y:S01]  /*14ba0*/  VIADD R38, R75.reuse, 0x30 ;  /* 0x000000304b267836 */ /* 0x040fe20000000000 */
[----:B------:R-:W-:Y:S01]  /*14bb0*/  ISETP.GE.AND P5, PT, R18, UR4, PT ;  /* 0x0000000412007c0c */ /* 0x000fe2000bfa6270 */
[----:B------:R-:W-:Y:S01]  /*14bc0*/  VIADD R39, R75, 0x38 ;  /* 0x000000384b277836 */ /* 0x000fe20000000000 */
[----:B------:R-:W-:-:S03]  /*14bd0*/  ISETP.GE.AND P3, PT, R12, UR4, PT ;  /* 0x000000040c007c0c */ /* 0x000fc6000bf66270 */
[----:B------:R-:W-:Y:S02]  /*14be0*/  @!P0 IMAD.WIDE R2, R75, 0x4, R36 ;  /* 0x000000044b028825 */ /* 0x000fe400078e0224 */
[----:B------:R-:W-:-:S03]  /*14bf0*/  @!P4 LEA.HI R0, R0, R0, RZ, 0x1 ;  /* 0x000000000000c211 */ /* 0x000fc600078f08ff */
[----:B------:R0:W-:Y:S01]  /*14c00*/  @!P0 ST.E.64 desc[UR58][R2.64], R40 ;  /* 0x0000002802008985 */ /* 0x0001e2000c101b3a */
[----:B------:R-:W-:Y:S02]  /*14c10*/  @!P4 LOP3.LUT R9, R0, 0xfffffffe, RZ, 0xc0, !PT ;  /* 0xfffffffe0009c812 */ /* 0x000fe400078ec0ff */
[----:B------:R-:W-:Y:S02]  /*14c20*/  ISETP.GE.AND P0, PT, R39, UR4, PT ;  /* 0x0000000427007c0c */ /* 0x000fe4000bf06270 */
[----:B------:R-:W-:Y:S01]  /*14c30*/  @!P2 LEA.HI R0, R11, R11, RZ, 0x1 ;  /* 0x0000000b0b00a211 */ /* 0x000fe200078f08ff */
[----:B------:R-:W-:Y:S01]  /*14c40*/  @!P4 IMAD.WIDE R8, R9, 0x4, R36 ;  /* 0x000000040908c825 */ /* 0x000fe200078e0224 */
[----:B------:R-:W-:Y:S02]  /*14c50*/  @!P1 LEA.HI R10, R10, R10, RZ, 0x1 ;  /* 0x0000000a0a0a9211 */ /* 0x000fe400078f08ff */
[----:B------:R-:W-:Y:S02]  /*14c60*/  @!P2 LOP3.LUT R13, R0, 0xfffffffe, RZ, 0xc0, !PT ;  /* 0xfffffffe000da812 */ /* 0x000fe400078ec0ff */
[----:B------:R1:W-:Y:S01]  /*14c70*/  @!P4 ST.E.64 desc[UR58][R8.64], R46 ;  /* 0x0000002e0800c985 */ /* 0x0003e2000c101b3a */
[----:B------:R-:W-:-:S02]  /*14c80*/  ISETP.GE.AND P4, PT, R38, UR4, PT ;  /* 0x0000000426007c0c */ /* 0x000fc4000bf86270 */
[----:B------:R-:W-:Y:S02]  /*14c90*/  @!P1 LOP3.LUT R11, R10, 0xfffffffe, RZ, 0xc0, !PT ;  /* 0xfffffffe0a0b9812 */ /* 0x000fe400078ec0ff */
[----:B------:R-:W-:Y:S02]  /*14ca0*/  @!P5 LEA.HI R18, R18, R18, RZ, 0x1 ;  /* 0x000000121212d211 */ /* 0x000fe400078f08ff */
[----:B------:R-:W-:Y:S01]  /*14cb0*/  @!P3 LEA.HI R12, R12, R12, RZ, 0x1 ;  /* 0x0000000c0c0cb211 */ /* 0x000fe200078f08ff */
[--C-:B0-----:R-:W-:Y:S01]  /*14cc0*/  @!P1 IMAD.WIDE R2, R11, 0x4, R36.reuse ;  /* 0x000000040b029825 */ /* 0x101fe200078e0224 */
[----:B------:R-:W-:Y:S02]  /*14cd0*/  @!P0 LEA.HI R0, R39, R39, RZ, 0x1 ;  /* 0x0000002727008211 */ /* 0x000fe400078f08ff */
[----:B------:R-:W-:Y:S02]  /*14ce0*/  @!P3 LOP3.LUT R11, R12, 0xfffffffe, RZ, 0xc0, !PT ;  /* 0xfffffffe0c0bb812 */ /* 0x000fe400078ec0ff */
[----:B------:R0:W-:Y:S01]  /*14cf0*/  @!P1 ST.E.64 desc[UR58][R2.64], R48 ;  /* 0x0000003002009985 */ /* 0x0001e2000c101b3a */
[----:B-1----:R-:W-:Y:S01]  /*14d00*/  @!P2 IMAD.WIDE R8, R13, 0x4, R36 ;  /* 0x000000040d08a825 */ /* 0x002fe200078e0224 */
[----:B------:R-:W-:-:S02]  /*14d10*/  @!P5 LOP3.LUT R13, R18, 0xfffffffe, RZ, 0xc0, !PT ;  /* 0xfffffffe120dd812 */ /* 0x000fc400078ec0ff */
[----:B------:R-:W-:Y:S01]  /*14d20*/  @!P4 LEA.HI R38, R38, R38, RZ, 0x1 ;  /* 0x000000262626c211 */ /* 0x000fe200078f08ff */
[----:B------:R-:W-:Y:S01]  /*14d30*/  VIADD R18, R75, 0x40 ;  /* 0x000000404b127836 */ /* 0x000fe20000000000 */
[----:B------:R-:W-:Y:S01]  /*14d40*/  @!P0 LOP3.LUT R41, R0, 0xfffffffe, RZ, 0xc0, !PT ;  /* 0xfffffffe00298812 */ /* 0x000fe200078ec0ff */
[--C-:B------:R-:W-:Y:S01]  /*14d50*/  @!P3 IMAD.WIDE R10, R11, 0x4, R36.reuse ;  /* 0x000000040b0ab825 */ /* 0x100fe200078e0224 */
[----:B------:R-:W-:Y:S01]  /*14d60*/  @!P4 LOP3.LUT R39, R38, 0xfffffffe, RZ, 0xc0, !PT ;  /* 0xfffffffe2627c812 */ /* 0x000fe200078ec0ff */
[----:B------:R1:W-:Y:S01]  /*14d70*/  @!P2 ST.E.64 desc[UR58][R8.64], R50 ;  /* 0x000000320800a985 */ /* 0x0003e2000c101b3a */
[----:B------:R-:W-:Y:S01]  /*14d80*/  ISETP.GE.AND P1, PT, R18, UR4, PT ;  /* 0x0000000412007c0c */ /* 0x000fe2000bf26270 */
[----:B------:R-:W-:Y:S02]  /*14d90*/  VIADD R0, R75, 0x50 ;  /* 0x000000504b007836 */ /* 0x000fe40000000000 */
[--C-:B------:R-:W-:Y:S01]  /*14da0*/  @!P5 IMAD.WIDE R12, R13, 0x4, R36.reuse ;  /* 0x000000040d0cd825 */ /* 0x100fe200078e0224 */
[----:B------:R2:W-:Y:S02]  /*14db0*/  @!P3 ST.E.64 desc[UR58][R10.64], R14 ;  /* 0x0000000e0a00b985 */ /* 0x0005e4000c101b3a */
[----:B------:R-:W-:Y:S01]  /*14dc0*/  ISETP.GE.AND P3, PT, R0, UR4, PT ;  /* 0x0000000400007c0c */ /* 0x000fe2000bf66270 */
[----:B------:R-:W-:Y:S01]  /*14dd0*/  VIADD R38, R75, 0x48 ;  /* 0x000000484b267836 */ /* 0x000fe20000000000 */
[----:B------:R5:W-:Y:S01]  /*14de0*/  @!P5 ST.E.64 desc[UR58][R12.64], R16 ;  /* 0x000000100c00d985 */ /* 0x000be2000c101b3a */
[----:B0-----:R-:W-:-:S03]  /*14df0*/  @!P4 IMAD.WIDE R2, R39, 0x4, R36 ;  /* 0x000000042702c825 */ /* 0x001fc600078e0224 */
[----:B------:R-:W-:Y:S01]  /*14e00*/  ISETP.GE.AND P2, PT, R38, UR4, PT ;  /* 0x0000000426007c0c */ /* 0x000fe2000bf46270 */
[--C-:B-1----:R-:W-:Y:S01]  /*14e10*/  @!P0 IMAD.WIDE R8, R41, 0x4, R36.reuse ;  /* 0x0000000429088825 */ /* 0x102fe200078e0224 */
[----:B------:R0:W-:Y:S01]  /*14e20*/  @!P4 ST.E.64 desc[UR58][R2.64], R20 ;  /* 0x000000140200c985 */ /* 0x0001e2000c101b3a */
[----:B------:R-:W-:Y:S02]  /*14e30*/  @!P1 LEA.HI R18, R18, R18, RZ, 0x1 ;  /* 0x0000001212129211 */ /* 0x000fe400078f08ff */
[C---:B--2---:R-:W-:Y:S01]  /*14e40*/  VIADD R10, R75.reuse, 0x58 ;  /* 0x000000584b0a7836 */ /* 0x044fe20000000000 */
[----:B------:R1:W-:Y:S01]  /*14e50*/  @!P0 ST.E.64 desc[UR58][R8.64], R22 ;  /* 0x0000001608008985 */ /* 0x0003e2000c101b3a */
[C---:B------:R-:W-:Y:S01]  /*14e60*/  VIADD R14, R75.reuse, 0x68 ;  /* 0x000000684b0e7836 */ /* 0x040fe20000000000 */
[----:B------:R-:W-:Y:S01]  /*14e70*/  @!P1 LOP3.LUT R11, R18, 0xfffffffe, RZ, 0xc0, !PT ;  /* 0xfffffffe120b9812 */ /* 0x000fe200078ec0ff */
[C---:B-----5:R-:W-:Y:S01]  /*14e80*/  VIADD R12, R75.reuse, 0x60 ;  /* 0x000000604b0c7836 */ /* 0x060fe20000000000 */
[----:B------:R-:W-:Y:S01]  /*14e90*/  ISETP.GE.AND P0, PT, R10, UR4, PT ;  /* 0x000000040a007c0c */ /* 0x000fe2000bf06270 */
[C---:B------:R-:W-:Y:S01]  /*14ea0*/  VIADD R15, R75.reuse, 0x70 ;  /* 0x000000704b0f7836 */ /* 0x040fe20000000000 */
[----:B------:R-:W-:Y:S01]  /*14eb0*/  ISETP.GE.AND P5, PT, R14, UR4, PT ;  /* 0x000000040e007c0c */ /* 0x000fe2000bfa6270 */
[----:B------:R-:W-:Y:S01]  /*14ec0*/  VIADD R75, R75, 0x78 ;  /* 0x000000784b4b7836 */ /* 0x000fe20000000000 */
[----:B------:R-:W-:Y:S01]  /*14ed0*/  ISETP.GE.AND P4, PT, R12, UR4, PT ;  /* 0x000000040c007c0c */ /* 0x000fe2000bf86270 */
[----:B0-----:R-:W-:Y:S01]  /*14ee0*/  @!P1 IMAD.WIDE R2, R11, 0x4, R36 ;  /* 0x000000040b029825 */ /* 0x001fe200078e0224 */
[----:B------:R-:W-:-:S02]  /*14ef0*/  ISETP.GE.AND P6, PT, R15, UR4, PT ;  /* 0x000000040f007c0c */ /* 0x000fc4000bfc6270 */
[----:B------:R-:W-:Y:S02]  /*14f00*/  @!P3 LEA.HI R0, R0, R0, RZ, 0x1 ;  /* 0x000000000000b211 */ /* 0x000fe400078f08ff */
[----:B------:R-:W-:Y:S01]  /*14f10*/  @!P2 LEA.HI R38, R38, R38, RZ, 0x1 ;  /* 0x000000262626a211 */ /* 0x000fe200078f08ff */
[----:B------:R0:W-:Y:S01]  /*14f20*/  @!P1 ST.E.64 desc[UR58][R2.64], R24 ;  /* 0x0000001802009985 */ /* 0x0001e2000c101b3a */
[----:B------:R-:W-:Y:S02]  /*14f30*/  @!P3 LOP3.LUT R11, R0, 0xfffffffe, RZ, 0xc0, !PT ;  /* 0xfffffffe000bb812 */ /* 0x000fe400078ec0ff */
[----:B------:R-:W-:Y:S02]  /*14f40*/  @!P0 LEA.HI R0, R10, R10, RZ, 0x1 ;  /* 0x0000000a0a008211 */ /* 0x000fe400078f08ff */
[----:B-1----:R-:W-:Y:S01]  /*14f50*/  @!P2 LOP3.LUT R9, R38, 0xfffffffe, RZ, 0xc0, !PT ;  /* 0xfffffffe2609a812 */ /* 0x002fe200078ec0ff */
[----:B------:R-:W-:Y:S01]  /*14f60*/  @!P3 IMAD.WIDE R10, R11, 0x4, R36 ;  /* 0x000000040b0ab825 */ /* 0x000fe200078e0224 */
[----:B------:R-:W-:-:S02]  /*14f70*/  @!P4 LEA.HI R12, R12, R12, RZ, 0x1 ;  /* 0x0000000c0c0cc211 */ /* 0x000fc400078f08ff */
[----:B------:R-:W-:Y:S01]  /*14f80*/  @!P0 LOP3.LUT R13, R0, 0xfffffffe, RZ, 0xc0, !PT ;  /* 0xfffffffe000d8812 */ /* 0x000fe200078ec0ff */
[--C-:B------:R-:W-:Y:S01]  /*14f90*/  @!P2 IMAD.WIDE R8, R9, 0x4, R36.reuse ;  /* 0x000000040908a825 */ /* 0x100fe200078e0224 */
[----:B------:R-:W-:Y:S02]  /*14fa0*/  @!P5 LEA.HI R14, R14, R14, RZ, 0x1 ;  /* 0x0000000e0e0ed211 */ /* 0x000fe400078f08ff */
[----:B------:R-:W-:Y:S02]  /*14fb0*/  @!P6 LEA.HI R0, R15, R15, RZ, 0x1 ;  /* 0x0000000f0f00e211 */ /* 0x000fe400078f08ff */
[----:B------:R-:W-:Y:S01]  /*14fc0*/  @!P4 LOP3.LUT R15, R12, 0xfffffffe, RZ, 0xc0, !PT ;  /* 0xfffffffe0c0fc812 */ /* 0x000fe200078ec0ff */
[--C-:B------:R-:W-:Y:S01]  /*14fd0*/  @!P0 IMAD.WIDE R12, R13, 0x4, R36.reuse ;  /* 0x000000040d0c8825 */ /* 0x100fe200078e0224 */
[----:B------:R-:W-:Y:S01]  /*14fe0*/  @!P5 LOP3.LUT R17, R14, 0xfffffffe, RZ, 0xc0, !PT ;  /* 0xfffffffe0e11d812 */ /* 0x000fe200078ec0ff */
[----:B------:R1:W-:Y:S01]  /*14ff0*/  @!P2 ST.E.64 desc[UR58][R8.64], R26 ;  /* 0x0000001a0800a985 */ /* 0x0003e2000c101b3a */
[----:B------:R-:W-:Y:S01]  /*15000*/  @!P6 LOP3.LUT R21, R0, 0xfffffffe, RZ, 0xc0, !PT ;  /* 0xfffffffe0015e812 */ /* 0x000fe200078ec0ff */
[----:B0-----:R-:W-:-:S02]  /*15010*/  @!P4 IMAD.WIDE R2, R15, 0x4, R36 ;  /* 0x000000040f02c825 */ /* 0x001fc400078e0224 */
[----:B------:R2:W-:Y:S02]  /*15020*/  @!P3 ST.E.64 desc[UR58][R10.64], R28 ;  /* 0x0000001c0a00b985 */ /* 0x0005e4000c101b3a */
[----:B------:R-:W-:Y:S02]  /*15030*/  @!P6 IMAD.WIDE R14, R21, 0x4, R36 ;  /* 0x00000004150ee825 */ /* 0x000fe400078e0224 */
[----:B------:R2:W-:Y:S01]  /*15040*/  @!P0 ST.E.64 desc[UR58][R12.64], R30 ;  /* 0x0000001e0c008985 */ /* 0x0005e2000c101b3a */
[----:B------:R-:W-:-:S03]  /*15050*/  ISETP.GE.AND P0, PT, R75, UR4, PT ;  /* 0x000000044b007c0c */ /* 0x000fc6000bf06270 */
[----:B------:R2:W-:Y:S01]  /*15060*/  @!P4 ST.E.64 desc[UR58][R2.64], R32 ;  /* 0x000000200200c985 */ /* 0x0005e2000c101b3a */
[----:B-1----:R-:W-:-:S05]  /*15070*/  @!P5 IMAD.WIDE R8, R17, 0x4, R36 ;  /* 0x000000041108d825 */ /* 0x002fca00078e0224 */
[----:B------:R2:W-:Y:S04]  /*15080*/  @!P5 ST.E.64 desc[UR58][R8.64], R34 ;  /* 0x000000220800d985 */ /* 0x0005e8000c101b3a */
[----:B------:R2:W-:Y:S01]  /*15090*/  @!P6 ST.E.64 desc[UR58][R14.64], R6 ;  /* 0x000000060e00e985 */ /* 0x0005e2000c101b3a */
[----:B------:R-:W-:Y:S05]  /*150a0*/  @P0 BRA `(.L_x_868) ;  /* 0x0000004000040947 */ /* 0x000fea0003800000 */
[----:B------:R-:W-:-:S04]  /*150b0*/  LEA.HI R75, R75, R75, RZ, 0x1 ;  /* 0x0000004b4b4b7211 */ /* 0x000fc800078f08ff */
[----:B--2---:R-:W-:-:S05]  /*150c0*/  LOP3.LUT R3, R75, 0xfffffffe, RZ, 0xc0, !PT ;  /* 0xfffffffe4b037812 */ /* 0x004fca00078ec0ff */
[----:B------:R-:W-:-:S05]  /*150d0*/  IMAD.WIDE R2, R3, 0x4, R36 ;  /* 0x0000000403027825 */ /* 0x000fca00078e0224 */
[----:B------:R1:W-:Y:S01]  /*150e0*/  ST.E.64 desc[UR58][R2.64], R4 ;  /* 0x0000000402007985 */ /* 0x0003e2000c101b3a */
[----:B------:R-:W-:Y:S05]  /*150f0*/  BRA `(.L_x_868) ;  /* 0x0000003c00f07947 */ /* 0x000fea0003800000 */
.L_x_951:
        /* <DEDUP_REMOVED lines=12> */
[----:B------:R-:W0:Y:S01]  /*151c0*/  S2UR UR10, SR_CTAID.Z ;  /* 0x00000000000a79c3 */ /* 0x000e220000002700 */
[----:B------:R-:W-:Y:S01]  /*151d0*/  ISETP.NE.AND P0, PT, R6, 0x1, PT ;  /* 0x000000010600780c */ /* 0x000fe20003f05270 */
[----:B------:R-:W-:Y:S01]  /*151e0*/  USHF.R.S32.HI UR6, URZ, 0x1f, UR55 ;  /* 0x0000001f3f067899 */ /* 0x000fe20008011437 */
[----:B------:R-:W-:Y:S01]  /*151f0*/  IMAD.MOV.U32 R5, RZ, RZ, R0 ;  /* 0x000000ffff057224 */ /* 0x000fe200078e0000 */
[----:B------:R-:W-:Y:S02]  /*15200*/  ULDC.64 UR8, c[0x0][0xbd0] ;  /* 0x0002f40000087ab9 */ /* 0x000fe40000000a00 */
[----:B------:R-:W-:Y:S02]  /*15210*/  UIMAD UR6, UR6, UR8, URZ ;  /* 0x00000008060672a4 */ /* 0x000fe4000f8e023f */
[----:B------:R-:W1:Y:S01]  /*15220*/  LDC.64 R10, c[0x0][0xbd8] ;  /* 0x0002f600ff0a7b82 */ /* 0x000e620000000a00 */
[----:B------:R-:W-:Y:S02]  /*15230*/  UIMAD.WIDE.U32 UR4, UR55, UR8, URZ ;  /* 0x00000008370472a5 */ /* 0x000fe4000f8e003f */
[----:B------:R-:W-:-:S04]  /*15240*/  UIMAD UR6, UR55, UR9, UR6 ;  /* 0x00000009370672a4 */ /* 0x000fc8000f8e0206 */
[----:B------:R-:W-:Y:S01]  /*15250*/  UIADD3 UR6, UR5, UR6, URZ ;  /* 0x0000000605067290 */ /* 0x000fe2000fffe03f */
[----:B------:R-:W2:Y:S01]  /*15260*/  @P0 LDC R7, c[0x0][0xbec] ;  /* 0x0002fb00ff070b82 */ /* 0x000ea20000000800 */
[----:B------:R-:W-:Y:S02]  /*15270*/  IMAD.U32 R3, RZ, RZ, UR5 ;  /* 0x00000005ff037e24 */ /* 0x000fe4000f8e00ff */
[----:B------:R-:W-:Y:S01]  /*15280*/  IMAD.U32 R2, RZ, RZ, UR4 ;  /* 0x00000004ff027e24 */ /* 0x000fe2000f8e00ff */
[----:B------:R-:W-:Y:S01]  /*15290*/  ULDC.64 UR4, c[0x0][0xbe0] ;  /* 0x0002f80000047ab9 */ /* 0x000fe20000000a00 */
[----:B------:R-:W-:Y:S01]  /*152a0*/  IMAD.U32 R3, RZ, RZ, UR6 ;  /* 0x00000006ff037e24 */ /* 0x000fe2000f8e00ff */
[----:B0-----:R-:W-:Y:S02]  /*152b0*/  USHF.R.S32.HI UR10, URZ, 0x1f, UR10 ;  /* 0x0000001f3f0a7899 */ /* 0x001fe4000801140a */
[----:B------:R-:W0:Y:S04]  /*152c0*/  @P0 LDC R9, c[0x0][0xbf0] ;  /* 0x0002fc00ff090b82 */ /* 0x000e280000000800 */
[----:B-1----:R-:W-:-:S04]  /*152d0*/  IMAD R12, R10, UR10, RZ ;  /* 0x0000000a0a0c7c24 */ /* 0x002fc8000f8e02ff */
[----:B------:R-:W1:Y:S01]  /*152e0*/  S2UR UR7, SR_CTAID.Y ;  /* 0x00000000000779c3 */ /* 0x000e620000002600 */
[----:B--2---:R-:W-:-:S07]  /*152f0*/  @P0 IMAD.HI.U32 R4, R0, R7, RZ ;  /* 0x0000000700040227 */ /* 0x004fce00078e00ff */
[----:B------:R-:W1:Y:S01]  /*15300*/  LDC R8, c[0x0][0xc50] ;  /* 0x00031400ff087b82 */ /* 0x000e620000000800 */
[----:B------:R-:W-:-:S07]  /*15310*/  IMAD R7, RZ, RZ, -UR55 ;  /* 0x80000037ff077e24 */ /* 0x000fce000f8e02ff */
[----:B------:R-:W2:Y:S01]  /*15320*/  S2UR UR10, SR_CTAID.Z ;  /* 0x00000000000a79c3 */ /* 0x000ea20000002700 */
[----:B0-----:R-:W-:Y:S01]  /*15330*/  @P0 SHF.R.U32.HI R5, RZ, R9, R4 ;  /* 0x00000009ff050219 */ /* 0x001fe20000011604 */
[----:B-1----:R-:W-:-:S04]  /*15340*/  IMAD R9, R8, R7, UR7 ;  /* 0x0000000708097e24 */ /* 0x002fc8000f8e0207 */
[----:B------:R-:W-:Y:S01]  /*15350*/  IMAD.MOV R7, RZ, RZ, -R5 ;  /* 0x000000ffff077224 */ /* 0x000fe200078e0a05 */
[----:B------:R-:W-:-:S03]  /*15360*/  SHF.R.S32.HI R4, RZ, 0x1f, R9 ;  /* 0x0000001fff047819 */ /* 0x000fc60000011409 */
[----:B------:R-:W-:Y:S02]  /*15370*/  IMAD R7, R6, R7, R0 ;  /* 0x0000000706077224 */ /* 0x000fe400078e0200 */
[----:B--2---:R-:W-:Y:S02]  /*15380*/  IMAD R11, R11, UR10, R12 ;  /* 0x0000000a0b0b7c24 */ /* 0x004fe4000f8e020c */
[----:B------:R-:W-:Y:S01]  /*15390*/  IMAD.WIDE.U32 R2, R10, UR10, R2 ;  /* 0x0000000a0a027c25 */ /* 0x000fe2000f8e0002 */
[----:B------:R-:W-:-:S03]  /*153a0*/  SHF.R.S32.HI R0, RZ, 0x1f, R7 ;  /* 0x0000001fff007819 */ /* 0x000fc60000011407 */
[----:B------:R-:W-:Y:S02]  /*153b0*/  IMAD.IADD R3, R11, 0x1, R3 ;  /* 0x000000010b037824 */ /* 0x000fe400078e0203 */
[----:B------:R-:W-:Y:S02]  /*153c0*/  IMAD R4, R4, UR4, RZ ;  /* 0x0000000404047c24 */ /* 0x000fe4000f8e02ff */
[----:B------:R-:W-:-:S04]  /*153d0*/  IMAD.WIDE.U32 R2, R9, UR4, R2 ;  /* 0x0000000409027c25 */ /* 0x000fc8000f8e0002 */
[----:B------:R-:W-:Y:S01]  /*153e0*/  IMAD R4, R9, UR5, R4 ;  /* 0x0000000509047c24 */ /* 0x000fe2000f8e0204 */
[----:B------:R-:W-:Y:S01]  /*153f0*/  SHF.R.S32.HI R9, RZ, 0x1f, R5 ;  /* 0x0000001fff097819 */ /* 0x000fe20000011405 */
[----:B------:R-:W-:Y:S01]  /*15400*/  ULDC.64 UR4, c[0x0][0xbc8] ;  /* 0x0002f20000047ab9 */ /* 0x000fe20000000a00 */
[----:B------:R-:W-:Y:S01]  /*15410*/  IADD3 R2, P0, R5, R2, RZ ;  /* 0x0000000205027210 */ /* 0x000fe20007f1e0ff */
[----:B------:R-:W-:-:S03]  /*15420*/  IMAD R0, R0, UR4, RZ ;  /* 0x0000000400007c24 */ /* 0x000fc6000f8e02ff */
[----:B------:R-:W-:Y:S01]  /*15430*/  IADD3.X R3, R9, R3, R4, P0, !PT ;  /* 0x0000000309037210 */ /* 0x000fe200007fe404 */
[C---:B------:R-:W-:Y:S02]  /*15440*/  IMAD R5, R7.reuse, UR5, R0 ;  /* 0x0000000507057c24 */ /* 0x040fe4000f8e0200 */
[----:B------:R-:W-:Y:S01]  /*15450*/  IMAD.WIDE.U32 R2, R7, UR4, R2 ;  /* 0x0000000407027c25 */ /* 0x000fe2000f8e0002 */
[----:B------:R-:W-:-:S03]  /*15460*/  ULDC.64 UR4, c[0x0][0xba8] ;  /* 0x0002ea0000047ab9 */ /* 0x000fc60000000a00 */
[----:B------:R-:W-:Y:S01]  /*15470*/  IMAD.IADD R3, R3, 0x1, R5 ;  /* 0x0000000103037824 */ /* 0x000fe200078e0205 */
[----:B------:R-:W-:-:S04]  /*15480*/  LEA R4, P0, R2, UR4, 0x2 ;  /* 0x0000000402047c11 */ /* 0x000fc8000f8010ff */
[----:B------:R-:W-:Y:S01]  /*15490*/  LEA.HI.X R5, R2, UR5, R3, 0x2, P0 ;  /* 0x0000000502057c11 */ /* 0x000fe200080f1403 */
[----:B------:R-:W-:-:S05]  /*154a0*/  IMAD.MOV.U32 R3, RZ, RZ, -0x800000 ;  /* 0xff800000ff037424 */ /* 0x000fca00078e00ff */
[----:B------:R0:W-:Y:S01]  /*154b0*/  STG.E desc[UR58][R4.64], R3 ;  /* 0x0000000304007986 */ /* 0x0001e2000c10193a */
[----:B------:R-:W-:Y:S05]  /*154c0*/  BRA `(.L_x_868) ;  /* 0x0000003800fc7947 */ /* 0x000fea0003800000 */
.L_x_866:
[----:B------:R-:W-:-:S08]  /*154d0*/  NOP ;  /* 0x0000000000007918 */ /* 0x000fd00000000000 */
[----:B0-----:R-:W0:-:S00]  /*154e0*/  USETMAXREG.DEALLOC.CTAPOOL 0x18 ;  /* 0x00000018000079c8 */ /* 0x001e0000080e0500 */
        /* <DEDUP_REMOVED lines=16> */
.L_x_954:
[----:B------:R-:W-:Y:S01]  /*155f0*/  ULDC UR8, c[0x0][0xc50] ;  /* 0x0003140000087ab9 */ /* 0x000fe20000000800 */
[----:B------:R-:W-:Y:S01]  /*15600*/  UMOV UR36, UR7 ;  /* 0x0000000700247c82 */ /* 0x000fe20008000000 */
[----:B------:R-:W-:-:S11]  /*15610*/  UISETP.NE.AND UP0, UPT, UR8, 0x1, UPT ;  /* 0x000000010800788c */ /* 0x000fd6000bf05270 */
[----:B------:R-:W-:Y:S01]  /*15620*/  @UP0 ULDC UR4, c[0x0][0xc54] ;  /* 0x0003150000040ab9 */ /* 0x000fe20000000800 */
[----:B------:R-:W-:Y:S01]  /*15630*/  @UP0 ULDC UR6, c[0x0][0xc58] ;  /* 0x0003160000060ab9 */ /* 0x000fe20000000800 */
[----:B------:R-:W-:-:S04]  /*15640*/  UIMAD.WIDE.U32 UR4, UR7, UR4, URZ ;  /* 0x00000004070472a5 */ /* 0x000fc8000f8e003f */
[----:B------:R-:W-:-:S12]  /*15650*/  @UP0 USHF.R.U32.HI UR36, URZ, UR6, UR5 ;  /* 0x000000063f240299 */ /* 0x000fd80008011605 */
.L_x_955:
[----:B------:R-:W-:Y:S01]  /*15660*/  ISETP.GE.AND P0, PT, R18, RZ, PT ;  /* 0x000000ff1200720c */ /* 0x000fe20003f06270 */
[----:B------:R-:W-:Y:S01]  /*15670*/  UIADD3 UR6, -UR36, URZ, URZ ;  /* 0x0000003f24067290 */ /* 0x000fe2000fffe13f */
[----:B------:R-:W-:Y:S02]  /*15680*/  IMAD.MOV.U32 R20, RZ, RZ, 0x1 ;  /* 0x00000001ff147424 */ /* 0x000fe400078e00ff */
[----:B------:R-:W-:Y:S01]  /*15690*/  IMAD.MOV.U32 R0, RZ, RZ, RZ ;  /* 0x000000ffff007224 */ /* 0x000fe200078e00ff */
[----:B------:R-:W-:Y:S01]  /*156a0*/  UIMAD UR6, UR8, UR6, UR7 ;  /* 0x00000006080672a4 */ /* 0x000fe2000f8e0207 */
[----:B------:R-:W-:-:S07]  /*156b0*/  IMAD.MOV.U32 R2, RZ, RZ, 0x1 ;  /* 0x00000001ff027424 */ /* 0x000fce00078e00ff */
[----:B------:R-:W-:Y:S05]  /*156c0*/  @!P0 BRA `(.L_x_956) ;  /* 0x0000003400a88947 */ /* 0x000fea0003800000 */
[----:B------:R-:W0:Y:S01]  /*156d0*/  S2UR UR40, SR_CTAID.X ;  /* 0x00000000002879c3 */ /* 0x000e220000002500 */
[----:B------:R-:W-:Y:S01]  /*156e0*/  ULDC.64 UR4, c[0x0][0x418] ;  /* 0x0001060000047ab9 */ /* 0x000fe20000000a00 */
[----:B------:R-:W-:Y:S01]  /*156f0*/  ULDC UR7, c[0x0][0x448] ;  /* 0x0001120000077ab9 */ /* 0x000fe20000000800 */
[----:B------:R-:W-:Y:S02]  /*15700*/  UISETP.NE.U32.AND UP0, UPT, UR4, URZ, UPT ;  /* 0x0000003f0400728c */ /* 0x000fe4000bf05070 */
[----:B------:R-:W-:Y:S02]  /*15710*/  UISETP.NE.AND UP1, UPT, UR7, 0x1, UPT ;  /* 0x000000010700788c */ /* 0x000fe4000bf25270 */
[----:B------:R-:W-:Y:S01]  /*15720*/  UISETP.NE.AND.EX UP0, UPT, UR5, URZ, UPT, UP0 ;  /* 0x0000003f0500728c */ /* 0x000fe2000bf05300 */
[----:B------:R-:W-:Y:S01]  /*15730*/  ULDC UR4, c[0x0][0x424] ;  /* 0x0001090000047ab9 */ /* 0x000fe20000000800 */
[----:B------:R-:W-:Y:S02]  /*15740*/  ULDC UR15, c[0x0][0x288] ;  /* 0x0000a200000f7ab9 */ /* 0x000fe40000000800 */
[----:B------:R-:W-:-:S02]  /*15750*/  USEL UR14, UR4, 0x1, UP0 ;  /* 0x00000001040e7887 */ /* 0x000fc40008000000 */
[----:B------:R-:W-:Y:S01]  /*15760*/  UIADD3 UR10, -UR15, 0x1, URZ ;  /* 0x000000010f0a7890 */ /* 0x000fe2000fffe13f */
[----:B------:R-:W-:Y:S02]  /*15770*/  ULDC.64 UR4, c[0x0][0x9e0] ;  /* 0x0002780000047ab9 */ /* 0x000fe40000000a00 */
[----:B------:R-:W-:Y:S01]  /*15780*/  @UP1 ULDC UR8, c[0x0][0x44c] ;  /* 0x0001130000081ab9 */ /* 0x000fe20000000800 */
[----:B------:R-:W-:Y:S01]  /*15790*/  UISETP.GE.AND UP0, UPT, UR5, 0x1, UPT ;  /* 0x000000010500788c */ /* 0x000fe2000bf06270 */
[----:B------:R-:W-:Y:S01]  /*157a0*/  ULDC UR16, c[0x0][0x2f0] ;  /* 0x0000bc0000107ab9 */ /* 0x000fe20000000800 */
[----:B------:R-:W-:Y:S01]  /*157b0*/  @UP1 ULDC UR11, c[0x0][0x450] ;  /* 0x00011400000b1ab9 */ /* 0x000fe20000000800 */
[----:B------:R-:W-:-:S03]  /*157c0*/  UIMAD UR10, UR14, UR16, UR10 ;  /* 0x000000100e0a72a4 */ /* 0x000fc6000f8e020a */
[----:B------:R-:W-:Y:S01]  /*157d0*/  PLOP3.LUT P1, PT, PT, PT, UP0, 0x80, 0x0 ;  /* 0x000000000000781c */ /* 0x000fe20003f2f008 */
[----:B0-----:R-:W-:-:S04]  /*157e0*/  USHF.L.U32 UR40, UR40, 0x7, URZ ;  /* 0x0000000728287899 */ /* 0x001fc8000800063f */
[----:B------:R-:W-:-:S04]  /*157f0*/  UIADD3 UR7, UR40, 0x7f, URZ ;  /* 0x0000007f28077890 */ /* 0x000fc8000fffe03f */
[----:B------:R-:W-:-:S04]  /*15800*/  UIMAD.WIDE.U32 UR8, UR7, UR8, URZ ;  /* 0x00000008070872a5 */ /* 0x000fc8000f8e003f */
[----:B------:R-:W-:-:S04]  /*15810*/  @UP1 USHF.R.U32.HI UR7, URZ, UR11, UR9 ;  /* 0x0000000b3f071299 */ /* 0x000fc80008011609 */
[----:B------:R-:W-:-:S04]  /*15820*/  UIADD3 UR8, UR10, UR7, URZ ;  /* 0x000000070a087290 */ /* 0x000fc8000fffe03f */
[----:B------:R-:W-:Y:S01]  /*15830*/  UIADD3 UR4, UR8, UR4, URZ ;  /* 0x0000000408047290 */ /* 0x000fe2000fffe03f */
[----:B------:R-:W-:Y:S11]  /*15840*/  @!P1 BRA `(.L_x_957) ;  /* 0x0000000000449947 */ /* 0x000ff60003800000 */
        /* <DEDUP_REMOVED lines=10> */
.L_x_958:
[----:B------:R-:W-:-:S11]  /*158f0*/  UISETP.NE.AND UP0, UPT, UR5, 0x1, UPT ;  /* 0x000000010500788c */ /* 0x000fd6000bf05270 */
[----:B------:R-:W-:Y:S02]  /*15900*/  @UP0 ULDC.64 UR10, c[0x0][0x9e8] ;  /* 0x00027a00000a0ab9 */ /* 0x000fe40000000a00 */
[----:B------:R-:W-:-:S04]  /*15910*/  UIMAD.WIDE.U32 UR8, UR7, UR10, URZ ;  /* 0x0000000a070872a5 */ /* 0x000fc8000f8e003f */
[----:B------:R-:W-:-:S12]  /*15920*/  @UP0 USHF.R.U32.HI UR7, URZ, UR11, UR9 ;  /* 0x0000000b3f070299 */ /* 0x000fd80008011609 */
.L_x_959:
[----:B------:R-:W-:-:S04]  /*15930*/  UIMAD UR7, UR7, UR5, UR5 ;  /* 0x00000005070772a4 */ /* 0x000fc8000f8e0205 */
[----:B------:R-:W-:-:S04]  /*15940*/  UISETP.LT.AND UP0, UPT, UR4, UR7, UPT ;  /* 0x000000070400728c */ /* 0x000fc8000bf01270 */
[----:B------:R-:W-:-:S12]  /*15950*/  USEL UR4, UR4, UR7, UP0 ;  /* 0x0000000704047287 */ /* 0x000fd80008000000 */
.L_x_957:
[----:B------:R-:W-:Y:S02]  /*15960*/  UIMAD UR8, UR14, UR16, 0x9f ;  /* 0x0000009f0e0874a4 */ /* 0x000fe4000f8e0210 */
[----:B------:R-:W-:Y:S02]  /*15970*/  UIADD3 UR10, UR4, 0x9f, URZ ;  /* 0x0000009f040a7890 */ /* 0x000fe4000fffe03f */
[----:B------:R-:W-:Y:S02]  /*15980*/  UIMAD.WIDE UR8, UR8, 0x66666667, URZ ;  /* 0x66666667080878a5 */ /* 0x000fe4000f8e023f */
[----:B------:R-:W-:Y:S01]  /*15990*/  UIMAD.WIDE UR10, UR10, 0x66666667, URZ ;  /* 0x666666670a0a78a5 */ /* 0x000fe2000f8e023f */
[----:B------:R-:W-:Y:S01]  /*159a0*/  @UP1 ULDC UR12, c[0x0][0x44c] ;  /* 0x00011300000c1ab9 */ /* 0x000fe20000000800 */
[----:B------:R-:W-:Y:S02]  /*159b0*/  USHF.R.U32.HI UR8, URZ, 0x1f, UR9 ;  /* 0x0000001f3f087899 */ /* 0x000fe40008011609 */
[----:B------:R-:W-:-:S02]  /*159c0*/  UIMAD.WIDE.U32 UR12, UR40, UR12, URZ ;  /* 0x0000000c280c72a5 */ /* 0x000fc4000f8e003f */
[----:B------:R-:W-:Y:S01]  /*159d0*/  USHF.R.U32.HI UR4, URZ, 0x1f, UR11 ;  /* 0x0000001f3f047899 */ /* 0x000fe2000801160b */
[----:B------:R-:W-:Y:S01]  /*159e0*/  @UP1 ULDC UR17, c[0x0][0x450] ;  /* 0x0001140000111ab9 */ /* 0x000fe20000000800 */
[----:B------:R-:W-:Y:S01]  /*159f0*/  UMOV UR7, UR40 ;  /* 0x0000002800077c82 */ /* 0x000fe20008000000 */
[----:B------:R-:W-:Y:S02]  /*15a00*/  UIMAD UR14, UR14, UR16, -UR15 ;  /* 0x000000100e0e72a4 */ /* 0x000fe4000f8e0a0f */
[----:B------:R-:W-:Y:S02]  /*15a10*/  @UP1 USHF.R.U32.HI UR7, URZ, UR17, UR13 ;  /* 0x000000113f071299 */ /* 0x000fe4000801160d */
[----:B------:R-:W-:Y:S02]  /*15a20*/  ULEA.HI.SX32 UR8, UR9, UR8, 0x1a ;  /* 0x0000000809087291 */ /* 0x000fe4000f8fd23f */
[----:B------:R-:W-:Y:S02]  /*15a30*/  ULEA.HI.SX32 UR4, UR11, UR4, 0x1a ;  /* 0x000000040b047291 */ /* 0x000fe4000f8fd23f */
[----:B------:R-:W-:-:S02]  /*15a40*/  UIADD3 UR7, UR14, UR7, URZ ;  /* 0x000000070e077290 */ /* 0x000fc4000fffe03f */
[----:B------:R-:W-:Y:S01]  /*15a50*/  UISETP.LT.AND UP0, UPT, UR8, UR4, UPT ;  /* 0x000000040800728c */ /* 0x000fe2000bf01270 */
[----:B------:R-:W-:Y:S02]  /*15a60*/  ULDC UR10, c[0x0][0x9dc] ;  /* 0x00027700000a7ab9 */ /* 0x000fe40000000800 */
[----:B------:R-:W-:Y:S02]  /*15a70*/  UIADD3 UR10, UR7, -UR10, URZ ;  /* 0x8000000a070a7290 */ /* 0x000fe4000fffe03f */
[----:B------:R-:W-:Y:S01]  /*15a80*/  USEL UR11, UR8, UR4, UP0 ;  /* 0x00000004080b7287 */ /* 0x000fe20008000000 */
[----:B------:R-:W-:Y:S11]  /*15a90*/  @!P1 BRA `(.L_x_960) ;  /* 0x0000000000449947 */ /* 0x000ff60003800000 */
        /* <DEDUP_REMOVED lines=10> */
.L_x_961:
[----:B------:R-:W-:-:S11]  /*15b40*/  UISETP.NE.AND UP0, UPT, UR5, 0x1, UPT ;  /* 0x000000010500788c */ /* 0x000fd6000bf05270 */
[----:B------:R-:W-:Y:S02]  /*15b50*/  @UP0 ULDC.64 UR12, c[0x0][0x9e8] ;  /* 0x00027a00000c0ab9 */ /* 0x000fe40000000a00 */
[----:B------:R-:W-:-:S04]  /*15b60*/  UIMAD.WIDE.U32 UR8, UR7, UR12, URZ ;  /* 0x0000000c070872a5 */ /* 0x000fc8000f8e003f */
[----:B------:R-:W-:-:S12]  /*15b70*/  @UP0 USHF.R.U32.HI UR7, URZ, UR13, UR9 ;  /* 0x0000000d3f070299 */ /* 0x000fd80008011609 */
.L_x_962:
[----:B------:R-:W-:-:S04]  /*15b80*/  UIMAD UR5, UR7, UR5, URZ ;  /* 0x00000005070572a4 */ /* 0x000fc8000f8e023f */
[----:B------:R-:W-:-:S04]  /*15b90*/  UISETP.LT.AND UP0, UPT, UR10, UR5, UPT ;  /* 0x000000050a00728c */ /* 0x000fc8000bf01270 */
[----:B------:R-:W-:-:S12]  /*15ba0*/  USEL UR10, UR10, UR5, !UP0 ;  /* 0x000000050a0a7287 */ /* 0x000fd8000c000000 */
.L_x_960:
[----:B------:R-:W-:Y:S02]  /*15bb0*/  UIMAD.WIDE UR4, UR10, 0x66666667, URZ ;  /* 0x666666670a0478a5 */ /* 0x000fe4000f8e023f */
[----:B------:R-:W-:Y:S02]  /*15bc0*/  USHF.R.U32.HI UR12, URZ, 0x10, UR6 ;  /* 0x000000103f0c7899 */ /* 0x000fe40008011606 */
[----:B------:R-:W-:Y:S02]  /*15bd0*/  USHF.R.U32.HI UR4, URZ, 0x1f, UR5 ;  /* 0x0000001f3f047899 */ /* 0x000fe40008011605 */
[----:B------:R-:W-:Y:S02]  /*15be0*/  ULOP3.LUT UR39, UR6, 0xffff, URZ, 0xc0, !UPT ;  /* 0x0000ffff06277892 */ /* 0x000fe4000f8ec03f */
[----:B------:R-:W-:-:S04]  /*15bf0*/  ULEA.HI.SX32 UR4, UR5, UR4, 0x1a ;  /* 0x0000000405047291 */ /* 0x000fc8000f8fd23f */
[----:B------:R-:W-:-:S04]  /*15c00*/  UISETP.LT.AND UP0, UPT, URZ, UR4, UPT ;  /* 0x000000043f00728c */ /* 0x000fc8000bf01270 */
[----:B------:R-:W-:Y:S02]  /*15c10*/  USEL UR10, URZ, UR4, !UP0 ;  /* 0x000000043f0a7287 */ /* 0x000fe4000c000000 */
[----:B------:R-:W-:Y:S02]  /*15c20*/  UISETP.NE.AND UP0, UPT, UR12, URZ, UPT ;  /* 0x0000003f0c00728c */ /* 0x000fe4000bf05270 */
[----:B------:R-:W-:Y:S01]  /*15c30*/  UISETP.GT.AND UP1, UPT, UR11, UR10, UPT ;  /* 0x0000000a0b00728c */ /* 0x000fe2000bf24270 */
[----:B------:R-:W-:-:S05]  /*15c40*/  UMOV UR4, URZ ;  /* 0x0000003f00047c82 */ /* 0x000fca0008000000 */
[----:B------:R-:W-:-:S03]  /*15c50*/  PLOP3.LUT P0, PT, PT, PT, UP1, 0x80, 0x0 ;  /* 0x000000000000781c */ /* 0x000fc60003f0f018 */
[----:B------:R-:W-:-:S10]  /*15c60*/  @!UP0 ULDC UR12, c[0x0][0x9f0] ;  /* 0x00027c00000c8ab9 */ /* 0x000fd40000000800 */
[----:B------:R-:W-:Y:S05]  /*15c70*/  @!P0 BRA `(.L_x_963) ;  /* 0x0000000000808947 */ /* 0x000fea0003800000 */
[----:B------:R-:W-:Y:S01]  /*15c80*/  IMAD.U32 R3, RZ, RZ, UR12 ;  /* 0x0000000cff037e24 */ /* 0x000fe2000f8e00ff */
[----:B------:R-:W-:-:S04]  /*15c90*/  UIADD3 UR4, UR12, -0x1, UR11 ;  /* 0xffffffff0c047890 */ /* 0x000fc8000fffe00b */
[-C--:B------:R-:W-:Y:S01]  /*15ca0*/  IABS R0, R3.reuse ;  /* 0x0000000300007213 */ /* 0x080fe20000000000 */
[----:B------:R-:W-:Y:S01]  /*15cb0*/  UIADD3 UR6, -UR10, UR4, URZ ;  /* 0x000000040a067290 */ /* 0x000fe2000fffe13f */
[----:B------:R-:W-:Y:S02]  /*15cc0*/  IABS R3, R3 ;  /* 0x0000000300037213 */ /* 0x000fe40000000000 */
[----:B------:R-:W-:Y:S01]  /*15cd0*/  R2UR UR13, R0 ;  /* 0x00000000000d72ca */ /* 0x000fe200000e0000 */
[----:B------:R-:W-:Y:S02]  /*15ce0*/  UMOV UR4, URZ ;  /* 0x0000003f00047c82 */ /* 0x000fe40008000000 */
[----:B------:R-:W-:-:S05]  /*15cf0*/  IMAD.MOV R3, RZ, RZ, -R3 ;  /* 0x000000ffff037224 */ /* 0x000fca00078e0a03 */
[----:B------:R-:W-:-:S05]  /*15d00*/  R2UR UR9, R3 ;  /* 0x00000000030972ca */ /* 0x000fca00000e0000 */
[----:B------:R-:W0:Y:S08]  /*15d10*/  I2F.RP R0, UR13 ;  /* 0x0000000d00007d06 */ /* 0x000e300008209400 */
[----:B0-----:R-:W0:Y:S02]  /*15d20*/  MUFU.RCP R0, R0 ;  /* 0x0000000000007308 */ /* 0x001e240000001000 */
[----:B0-----:R-:W-:Y:S01]  /*15d30*/  VIADD R2, R0, 0xffffffe ;  /* 0x0ffffffe00027836 */ /* 0x001fe20000000000 */
[----:B------:R-:W-:Y:S01]  /*15d40*/  IABS R0, UR6 ;  /* 0x0000000600007c13 */ /* 0x000fe20008000000 */
[----:B------:R-:W-:-:S03]  /*15d50*/  ULOP3.LUT UR6, UR6, UR12, URZ, 0x3c, !UPT ;  /* 0x0000000c06067292 */ /* 0x000fc6000f8e3c3f */
[----:B------:R-:W-:Y:S01]  /*15d60*/  R2UR UR8, R0 ;  /* 0x00000000000872ca */ /* 0x000fe200000e0000 */
[----:B------:R-:W0:Y:S02]  /*15d70*/  F2I.FTZ.U32.TRUNC.NTZ R2, R2 ;  /* 0x0000000200027305 */ /* 0x000e24000021f000 */
[----:B0-----:R-:W-:-:S13]  /*15d80*/  R2UR UR5, R2 ;  /* 0x00000000020572ca */ /* 0x001fda00000e0000 */
[----:B------:R-:W-:-:S04]  /*15d90*/  UIADD3 UR7, URZ, -UR5, URZ ;  /* 0x800000053f077290 */ /* 0x000fc8000fffe03f */
[----:B------:R-:W-:-:S04]  /*15da0*/  UIMAD UR7, UR7, UR13, URZ ;  /* 0x0000000d070772a4 */ /* 0x000fc8000f8e023f */
[----:B------:R-:W-:-:S04]  /*15db0*/  UIMAD.WIDE.U32 UR4, UR5, UR7, UR4 ;  /* 0x00000007050472a5 */ /* 0x000fc8000f8e0004 */
[----:B------:R-:W-:-:S04]  /*15dc0*/  UIMAD.WIDE.U32 UR4, UR5, UR8, URZ ;  /* 0x00000008050472a5 */ /* 0x000fc8000f8e003f */
        /* <DEDUP_REMOVED lines=11> */
.L_x_963:
[----:B------:R-:W-:Y:S01]  /*15e80*/  UIMAD UR39, UR39, UR4, UR10 ;  /* 0x00000004272772a4 */ /* 0x000fe2000f8e020a */
[----:B------:R-:W-:Y:S02]  /*15e90*/  IMAD.U32 R17, RZ, RZ, UR11 ;  /* 0x0000000bff117e24 */ /* 0x000fe4000f8e00ff */
[----:B------:R-:W-:Y:S02]  /*15ea0*/  IMAD.MOV.U32 R20, RZ, RZ, 0x1 ;  /* 0x00000001ff147424 */ /* 0x000fe400078e00ff */
[----:B------:R-:W-:Y:S02]  /*15eb0*/  IMAD.MOV.U32 R2, RZ, RZ, 0x1 ;  /* 0x00000001ff027424 */ /* 0x000fe400078e00ff */
[----:B------:R-:W-:-:S05]  /*15ec0*/  IMAD.U32 R0, RZ, RZ, UR39 ;  /* 0x00000027ff007e24 */ /* 0x000fca000f8e00ff */
[----:B------:R-:W-:Y:S01]  /*15ed0*/  VIADDMNMX R17, R0, UR4, R17, PT ;  /* 0x0000000400117c46 */ /* 0x000fe2000b800111 */
[----:B------:R-:W-:-:S03]  /*15ee0*/  IMAD.MOV.U32 R0, RZ, RZ, RZ ;  /* 0x000000ffff007224 */ /* 0x000fc600078e00ff */
[----:B------:R-:W-:-:S13]  /*15ef0*/  ISETP.GT.AND P0, PT, R17, UR39, PT ;  /* 0x0000002711007c0c */ /* 0x000fda000bf04270 */
        /* <DEDUP_REMOVED lines=24> */
.L_x_964:
        /* <DEDUP_REMOVED lines=20> */
.L_x_965:
        /* <DEDUP_REMOVED lines=20> */
.L_x_966:
        /* <DEDUP_REMOVED lines=18> */
.L_x_967:
[----:B------:R-:W0:Y:S01]  /*16420*/  LDC.64 R2, c[0x0][0x9f8] ;  /* 0x00027e00ff027b82 */ /* 0x000e220000000a00 */
[----:B------:R-:W1:Y:S01]  /*16430*/  S2R R11, SR_TID.X ;  /* 0x00000000000b7919 */ /* 0x000e620000002100 */
[----:B------:R-:W-:Y:S01]  /*16440*/  IMAD.MOV.U32 R10, RZ, RZ, R18 ;  /* 0x000000ffff0a7224 */ /* 0x000fe200078e0012 */
[----:B0-----:R-:W-:-:S04]  /*16450*/  ISETP.NE.U32.AND P0, PT, R2, RZ, PT ;  /* 0x000000ff0200720c */ /* 0x001fc80003f05070 */
[----:B------:R-:W-:Y:S01]  /*16460*/  ISETP.NE.AND.EX P0, PT, R3, RZ, PT, P0 ;  /* 0x000000ff0300720c */ /* 0x000fe20003f05300 */
[C---:B-1----:R-:W-:Y:S01]  /*16470*/  IMAD.SHL.U32 R0, R11.reuse, 0x80, RZ ;  /* 0x000000800b007824 */ /* 0x042fe200078e00ff */
[----:B------:R-:W-:-:S11]  /*16480*/  LOP3.LUT R9, R11, 0x7f, RZ, 0xc0, !PT ;  /* 0x0000007f0b097812 */ /* 0x000fd600078ec0ff */
[----:B------:R-:W0:Y:S01]  /*16490*/  @P0 LDC.64 R2, c[0x0][0x9f8] ;  /* 0x00027e00ff020b82 */ /* 0x000e220000000a00 */
[----:B------:R-:W-:Y:S01]  /*164a0*/  IMAD.SHL.U32 R19, R11, 0x20, RZ ;  /* 0x000000200b137824 */ /* 0x000fe200078e00ff */
[----:B------:R-:W-:Y:S02]  /*164b0*/  SHF.R.U32.HI R5, RZ, 0x5, R9 ;  /* 0x00000005ff057819 */ /* 0x000fe40000011609 */
[----:B------:R-:W-:Y:S02]  /*164c0*/  LOP3.LUT R4, R0, 0x380, RZ, 0xc0, !PT ;  /* 0x0000038000047812 */ /* 0x000fe400078ec0ff */
[----:B------:R-:W-:Y:S01]  /*164d0*/  LOP3.LUT R6, R19, 0x80, RZ, 0xc0, !PT ;  /* 0x0000008013067812 */ /* 0x000fe200078ec0ff */
[----:B------:R-:W-:Y:S02]  /*164e0*/  IMAD.SHL.U32 R12, R11, 0x10, RZ ;  /* 0x000000100b0c7824 */ /* 0x000fe400078e00ff */
[----:B------:R-:W-:Y:S01]  /*164f0*/  IMAD R4, R5, 0x10, R4 ;  /* 0x0000001005047824 */ /* 0x000fe200078e0204 */
[----:B------:R-:W-:Y:S01]  /*16500*/  LOP3.LUT R6, R6, 0x10, R11, 0xf8, !PT ;  /* 0x0000001006067812 */ /* 0x000fe200078ef80b */
[----:B0-----:R-:W-:-:S04]  /*16510*/  @P0 IMAD.WIDE R2, R18, 0x4, R2 ;  /* 0x0000000412020825 */ /* 0x001fc800078e0202 */
[----:B------:R-:W-:Y:S01]  /*16520*/  IMAD.SHL.U32 R18, R5, 0x200, RZ ;  /* 0x0000020005127824 */ /* 0x000fe200078e00ff */
[----:B------:R0:W2:Y:S01]  /*16530*/  @P0 LDG.E R10, desc[UR58][R2.64] ;  /* 0x0000003a020a0981 */ /* 0x0000a2000c1e1900 */
[----:B------:R-:W-:-:S03]  /*16540*/  IMAD.SHL.U32 R5, R11, 0x4, RZ ;  /* 0x000000040b057824 */ /* 0x000fc600078e00ff */
[----:B------:R-:W-:Y:S02]  /*16550*/  LOP3.LUT R8, R18, 0x60, R19, 0xf8, !PT ;  /* 0x0000006012087812 */ /* 0x000fe400078ef813 */
[----:B------:R-:W-:Y:S02]  /*16560*/  LOP3.LUT R6, R6, 0x10, R5, 0x78, !PT ;  /* 0x0000001006067812 */ /* 0x000fe400078e7805 */
[----:B------:R-:W-:Y:S02]  /*16570*/  LOP3.LUT R5, R4, 0x70, R12, 0x78, !PT ;  /* 0x0000007004057812 */ /* 0x000fe400078e780c */
[----:B------:R-:W3:Y:S01]  /*16580*/  LDL.LU R4, [R1] ;  /* 0x0000000001047983 */ /* 0x000ee20000300800 */
[----:B0-----:R-:W0:Y:S01]  /*16590*/  LDC.64 R2, c[0x0][0x418] ;  /* 0x00010600ff027b82 */ /* 0x001e220000000a00 */
[----:B------:R-:W-:Y:S02]  /*165a0*/  LOP3.LUT R7, R8, 0x100, R19, 0xf8, !PT ;  /* 0x0000010008077812 */ /* 0x000fe400078ef813 */
[----:B------:R-:W-:-:S02]  /*165b0*/  LOP3.LUT R0, R5, 0xc00, R0, 0xf8, !PT ;  /* 0x00000c0005007812 */ /* 0x000fc400078ef800 */
[----:B------:R-:W-:Y:S02]  /*165c0*/  LOP3.LUT R6, R7, R6, RZ, 0xfc, !PT ;  /* 0x0000000607067212 */ /* 0x000fe400078efcff */
[----:B0-----:R-:W-:-:S04]  /*165d0*/  ISETP.NE.U32.AND P0, PT, R2, RZ, PT ;  /* 0x000000ff0200720c */ /* 0x001fc80003f05070 */
[----:B------:R-:W-:Y:S01]  /*165e0*/  ISETP.NE.AND.EX P2, PT, R3, RZ, PT, P0 ;  /* 0x000000ff0300720c */ /* 0x000fe20003f45300 */
[----:B------:R0:W-:Y:S04]  /*165f0*/  STL [R1+0x14], R6 ;  /* 0x0000140601007387 */ /* 0x0001e80000100800 */
[----:B------:R1:W-:Y:S01]  /*16600*/  STL [R1+0x10], R0 ;  /* 0x0000100001007387 */ /* 0x0003e20000100800 */
[----:B------:R-:W-:Y:S01]  /*16610*/  UMOV UR4, 0xffffffff ;  /* 0xffffffff00047882 */ /* 0x000fe20000000000 */
[----:B------:R-:W-:Y:S02]  /*16620*/  LOP3.LUT P1, RZ, R11, 0x4, RZ, 0xc0, !PT ;  /* 0x000000040bff7812 */ /* 0x000fe4000782c0ff */
[----:B0-----:R-:W-:Y:S01]  /*16630*/  SHF.R.U32.HI R6, RZ, 0x5, R11 ;  /* 0x00000005ff067819 */ /* 0x001fe2000001160b */
[----:B-1----:R-:W-:Y:S01]  /*16640*/  IMAD.MOV.U32 R0, RZ, RZ, 0x40 ;  /* 0x00000040ff007424 */ /* 0x002fe200078e00ff */
[----:B------:R-:W-:-:S02]  /*16650*/  LOP3.LUT R19, R19, 0x60, RZ, 0xc0, !PT ;  /* 0x0000006013137812 */ /* 0x000fc400078ec0ff */
[----:B------:R-:W-:Y:S02]  /*16660*/  LOP3.LUT R6, R6, 0x3, RZ, 0xc0, !PT ;  /* 0x0000000306067812 */ /* 0x000fe400078ec0ff */
[----:B------:R-:W-:Y:S02]  /*16670*/  SEL R0, R0, 0xffffffc0, !P1 ;  /* 0xffffffc000007807 */ /* 0x000fe40004800000 */
[----:B--2---:R-:W-:Y:S01]  /*16680*/  SHF.R.S32.HI R8, RZ, 0x1f, R10 ;  /* 0x0000001fff087819 */ /* 0x004fe2000001140a */
[----:B------:R0:W-:Y:S01]  /*16690*/  STL [R1+0x4], R10 ;  /* 0x0000040a01007387 */ /* 0x0001e20000100800 */
[----:B---3--:R-:W-:-:S04]  /*166a0*/  LOP3.LUT R4, R4, 0xfffffffe, RZ, 0xc0, !PT ;  /* 0xfffffffe04047812 */ /* 0x008fc800078ec0ff */
[----:B------:R-:W-:-:S05]  /*166b0*/  @P2 LOP3.LUT R4, R4, 0x1, RZ, 0xfc, !PT ;  /* 0x0000000104042812 */ /* 0x000fca00078efcff */
[----:B------:R0:W-:Y:S04]  /*166c0*/  STL [R1], R4 ;  /* 0x0000000401007387 */ /* 0x0001e80000100800 */
[----:B------:R0:W-:Y:S01]  /*166d0*/  STL [R1+0x8], R8 ;  /* 0x0000080801007387 */ /* 0x0001e20000100800 */
[----:B------:R-:W-:Y:S01]  /*166e0*/  SEL R16, R10, RZ, !P2 ;  /* 0x000000ff0a107207 */ /* 0x000fe20005000000 */
[----:B------:R-:W-:Y:S06]  /*166f0*/  BRA.DIV UR4, `(.L_x_968) ;  /* 0x0000002e04507947 */ /* 0x000fec000b800000 */
[----:B------:R1:W2:Y:S02]  /*16700*/  SHFL.IDX PT, R14, R6, RZ, 0x1f ;  /* 0x00001fff060e7589 */ /* 0x0002a400000e0000 */
.L_x_1021:
[----:B------:R-:W-:Y:S01]  /*16710*/  PLOP3.LUT P1, PT, PT, PT, PT, 0x8, 0x0 ;  /* 0x000000000000781c */ /* 0x000fe20003f2e170 */
[----:B------:R-:W-:Y:S01]  /*16720*/  IMAD.MOV.U32 R0, RZ, RZ, R4 ;  /* 0x000000ffff007224 */ /* 0x000fe200078e0004 */
[----:B--2---:R-:W-:-:S04]  /*16730*/  ISETP.NE.AND P0, PT, R14, RZ, PT ;  /* 0x000000ff0e00720c */ /* 0x004fc80003f05270 */
[----:B------:R-:W-:-:S07]  /*16740*/  LOP3.LUT R0, R0, 0xfffffffd, RZ, 0xc0, !PT ;  /* 0xfffffffd00007812 */ /* 0x000fce00078ec0ff */
[----:B------:R-:W-:-:S05]  /*16750*/  @P1 LOP3.LUT R0, R0, 0x2, RZ, 0xfc, !PT ;  /* 0x0000000200001812 */ /* 0x000fca00078efcff */
[----:B------:R2:W-:Y:S01]  /*16760*/  STL [R1], R0 ;  /* 0x0000000001007387 */ /* 0x0005e20000100800 */
[----:B------:R-:W-:Y:S05]  /*16770*/  @P0 BRA `(.L_x_969) ;  /* 0x0000000400680947 */ /* 0x000fea0003800000 */
[----:B------:R-:W-:Y:S01]  /*16780*/  UMOV UR4, 0xffffffff ;  /* 0xffffffff00047882 */ /* 0x000fe20000000000 */
[----:B--2---:R-:W-:Y:S02]  /*16790*/  VIADD R0, R17, 0xffffffff ;  /* 0xffffffff11007836 */ /* 0x004fe40000000000 */
[----:B------:R-:W-:Y:S05]  /*167a0*/  BRA.DIV UR4, `(.L_x_970) ;  /* 0x0000002e04447947 */ /* 0x000fea000b800000 */
[----:B------:R-:W-:-:S13]  /*167b0*/  ELECT P6, URZ, PT ;  /* 0x00000000003f782f */ /* 0x000fda00038c0000 */
.L_x_1024:
[----:B------:R-:W-:Y:S05]  /*167c0*/  @!P6 BRA `(.L_x_969) ;  /* 0x000000040054e947 */ /* 0x000fea0003800000 */
[----:B------:R-:W-:Y:S01]  /*167d0*/  IMAD.MOV.U32 R16, RZ, RZ, R10 ;  /* 0x000000ffff107224 */ /* 0x000fe200078e000a */
[----:B------:R-:W-:Y:S06]  /*167e0*/  @!P2 BRA `(.L_x_971) ;  /* 0x000000000044a947 */ /* 0x000fec0003800000 */
[----:B------:R-:W2:Y:S01]  /*167f0*/  LDC R7, c[0x0][0x43c] ;  /* 0x00010f00ff077b82 */ /* 0x000ea20000000800 */
[----:B------:R-:W-:Y:S01]  /*16800*/  ULDC.64 UR4, c[0x0][0x428] ;  /* 0x00010a0000047ab9 */ /* 0x000fe20000000a00 */
[----:B--2---:R-:W-:-:S13]  /*16810*/  ISETP.NE.AND P0, PT, R7, 0x1, PT ;  /* 0x000000010700780c */ /* 0x004fda0003f05270 */
[----:B0-----:R-:W1:Y:S02]  /*16820*/  @P0 LDC.64 R4, c[0x0][0x440] ;  /* 0x00011000ff040b82 */ /* 0x001e640000000a00 */
        /* <DEDUP_REMOVED lines=13> */
.L_x_971:
[----:B--2---:R-:W-:Y:S01]  /*16900*/  IMAD.MOV.U32 R2, RZ, RZ, 0x1 ;  /* 0x00000001ff027424 */ /* 0x004fe200078e00ff */
[----:B------:R-:W-:-:S04]  /*16910*/  ISETP.NE.AND P1, PT, R9, RZ, PT ;  /* 0x000000ff0900720c */ /* 0x000fc80003f25270 */
[----:B------:R-:W-:-:S04]  /*16920*/  SHF.L.U32 R2, R2, 0x1f, RZ ;  /* 0x0000001f02027819 */ /* 0x000fc800000006ff */
[----:B------:R-:W2:Y:S02]  /*16930*/  SYNCS.PHASECHK.TRANS64.TRYWAIT P0, [UR38+0x29880], R2 ;  /* 0x02988002ff0075a7 */ /* 0x000ea40008000166 */
[----:B--2---:R-:W-:Y:S05]  /*16940*/  @!P0 BRA `(.L_x_972) ;  /* 0x0000002800fc8947 */ /* 0x004fea0003800000 */
.L_x_1025:
[----:B------:R-:W-:Y:S05]  /*16950*/  @P1 BRA `(.L_x_973) ;  /* 0x0000000000181947 */ /* 0x000fea0003800000 */
[----:B0-----:R-:W0:Y:S01]  /*16960*/  S2R R4, SR_TID.X ;  /* 0x0000000000047919 */ /* 0x001e220000002100 */
[----:B--2---:R-:W-:-:S04]  /*16970*/  IMAD.MOV.U32 R3, RZ, RZ, 0x5000 ;  /* 0x00005000ff037424 */ /* 0x004fc800078e00ff */
[----:B------:R3:W-:Y:S01]  /*16980*/  SYNCS.ARRIVE.TRANS64 RZ, [UR38+0x29870], R3 ;  /* 0x02987003ffff79a7 */ /* 0x0007e20008000026 */
[----:B0-----:R-:W-:-:S13]  /*16990*/  LOP3.LUT P0, RZ, R4, 0x1f, RZ, 0xc0, !PT ;  /* 0x0000001f04ff7812 */ /* 0x001fda000780c0ff */
[----:B---3--:R-:W-:Y:S05]  /*169a0*/  @!P0 BRA `(.L_x_973) ;  /* 0x0000000000048947 */ /* 0x008fea0003800000 */
[----:B------:R-:W-:Y:S01]  /*169b0*/  BPT.TRAP 0x1 ;  /* 0x000000040000795c */ /* 0x000fe20000300000 */
.L_x_973:
        /* <DEDUP_REMOVED lines=13> */
[----:B------:R-:W4:Y:S02]  /*16a90*/  SYNCS.PHASECHK.TRANS64.TRYWAIT P0, [UR38+0x29840], R2 ;  /* 0x02984002ff0075a7 */ /* 0x000f240008000166 */
[----:B---34-:R-:W-:Y:S05]  /*16aa0*/  @!P0 BRA `(.L_x_974) ;  /* 0x0000002800bc8947 */ /* 0x018fea0003800000 */
.L_x_1026:
[----:B------:R-:W-:Y:S05]  /*16ab0*/  @P1 BRA `(.L_x_975) ;  /* 0x0000000000181947 */ /* 0x000fea0003800000 */
[----:B--2---:R-:W2:Y:S01]  /*16ac0*/  S2R R3, SR_TID.X ;  /* 0x0000000000037919 */ /* 0x004ea20000002100 */
[----:B------:R-:W-:-:S04]  /*16ad0*/  IMAD.MOV.U32 R2, RZ, RZ, 0x7800 ;  /* 0x00007800ff027424 */ /* 0x000fc800078e00ff */
[----:B------:R3:W-:Y:S01]  /*16ae0*/  SYNCS.ARRIVE.TRANS64 RZ, [UR38+0x29830], R2 ;  /* 0x02983002ffff79a7 */ /* 0x0007e20008000026 */
[----:B--2---:R-:W-:-:S13]  /*16af0*/  LOP3.LUT P0, RZ, R3, 0x1f, RZ, 0xc0, !PT ;  /* 0x0000001f03ff7812 */ /* 0x004fda000780c0ff */
[----:B---3--:R-:W-:Y:S05]  /*16b00*/  @!P0 BRA `(.L_x_975) ;  /* 0x0000000000048947 */ /* 0x008fea0003800000 */
[----:B------:R-:W-:Y:S01]  /*16b10*/  BPT.TRAP 0x1 ;  /* 0x000000040000795c */ /* 0x000fe20000300000 */
.L_x_975:
[----:B--2---:R-:W2:Y:S01]  /*16b20*/  LDL.LU R2, [R1] ;  /* 0x0000000001027983 */ /* 0x004ea20000300800 */
        /* <DEDUP_REMOVED lines=31> */
.L_x_969:
        /* <DEDUP_REMOVED lines=10> */
[----:B0-----:R-:W-:Y:S02]  /*16dc0*/  IMAD.U32 R4, RZ, RZ, UR6 ;  /* 0x00000006ff047e24 */ /* 0x001fe4000f8e00ff */
[----:B------:R-:W0:Y:S01]  /*16dd0*/  LDC.64 R2, c[0x4][R2] ;  /* 0x0100000002027b82 */ /* 0x000e220000000a00 */
        /* <DEDUP_REMOVED lines=10> */
.L_x_976:
[----:B------:R-:W2:Y:S01]  /*16e80*/  S2R R2, SR_TID.X ;  /* 0x0000000000027919 */ /* 0x000ea20000002100 */
[----:B------:R-:W3:Y:S01]  /*16e90*/  LDC R9, c[0x0][0x448] ;  /* 0x00011200ff097b82 */ /* 0x000ee20000000800 */
[----:B------:R-:W-:Y:S01]  /*16ea0*/  USHF.R.S32.HI UR4, URZ, 0x1f, UR36 ;  /* 0x0000001f3f047899 */ /* 0x000fe20008011424 */
[----:B-1----:R-:W0:Y:S01]  /*16eb0*/  S2R R6, SR_TID.X ;  /* 0x0000000000067919 */ /* 0x002e220000002100 */
[----:B------:R-:W-:Y:S02]  /*16ec0*/  ULDC.64 UR8, c[0x0][0x2d8] ;  /* 0x0000b60000087ab9 */ /* 0x000fe40000000a00 */
[----:B------:R-:W-:Y:S01]  /*16ed0*/  UIMAD UR6, UR4, UR8, URZ ;  /* 0x00000008040672a4 */ /* 0x000fe2000f8e023f */
[----:B------:R-:W1:Y:S01]  /*16ee0*/  S2R R7, SR_CTAID.Z ;  /* 0x0000000000077919 */ /* 0x000e620000002700 */
[----:B------:R-:W-:Y:S02]  /*16ef0*/  UIMAD.WIDE.U32 UR4, UR36, UR8, URZ ;  /* 0x00000008240472a5 */ /* 0x000fe4000f8e003f */
[----:B------:R-:W-:-:S04]  /*16f00*/  UIMAD UR6, UR36, UR9, UR6 ;  /* 0x00000009240672a4 */ /* 0x000fc8000f8e0206 */
[----:B------:R-:W-:-:S03]  /*16f10*/  UIADD3 UR5, UR5, UR6, URZ ;  /* 0x0000000605057290 */ /* 0x000fc6000fffe03f */
[----:B------:R-:W-:Y:S01]  /*16f20*/  ULDC.64 UR6, c[0x0][0x280] ;  /* 0x0000a00000067ab9 */ /* 0x000fe20000000a00 */
[----:B---3--:R-:W-:Y:S02]  /*16f30*/  ISETP.NE.AND P0, PT, R9, 0x1, PT ;  /* 0x000000010900780c */ /* 0x008fe40003f05270 */
[----:B--2---:R-:W-:Y:S01]  /*16f40*/  SHF.R.U32.HI R0, RZ, 0x3, R2 ;  /* 0x00000003ff007819 */ /* 0x004fe20000011602 */
[----:B------:R-:W-:Y:S02]  /*16f50*/  IMAD.SHL.U32 R2, R2, 0x10, RZ ;  /* 0x0000001002027824 */ /* 0x000fe400078e00ff */
[----:B0-----:R-:W-:Y:S02]  /*16f60*/  IMAD.SHL.U32 R8, R6, 0x10, RZ ;  /* 0x0000001006087824 */ /* 0x001fe400078e00ff */
[C---:B------:R-:W-:Y:S02]  /*16f70*/  IMAD.SHL.U32 R3, R0.reuse, 0x80, RZ ;  /* 0x0000008000037824 */ /* 0x040fe400078e00ff */
[----:B------:R-:W-:Y:S01]  /*16f80*/  IMAD.SHL.U32 R0, R0, 0x10, RZ ;  /* 0x0000001000007824 */ /* 0x000fe200078e00ff */
[----:B------:R-:W-:-:S02]  /*16f90*/  LOP3.LUT R8, R8, 0x30, RZ, 0xe2, !PT ;  /* 0x0000003008087812 */ /* 0x000fc400078ee2ff */
[----:B-1----:R-:W-:Y:S02]  /*16fa0*/  SHF.R.S32.HI R5, RZ, 0x1f, R7 ;  /* 0x0000001fff057819 */ /* 0x002fe40000011407 */
[----:B------:R-:W-:-:S04]  /*16fb0*/  LOP3.LUT R3, R8, 0x180, R3, 0xf8, !PT ;  /* 0x0000018008037812 */ /* 0x000fc800078ef803 */
[----:B------:R-:W-:Y:S02]  /*16fc0*/  LOP3.LUT R0, R3, 0x30, R0, 0x78, !PT ;  /* 0x0000003003007812 */ /* 0x000fe400078e7800 */
[----:B------:R-:W-:-:S04]  /*16fd0*/  LOP3.LUT R3, R2, 0x40, RZ, 0xc0, !PT ;  /* 0x0000004002037812 */ /* 0x000fc800078ec0ff */
[----:B------:R-:W-:Y:S02]  /*16fe0*/  IADD3 R0, R0, R3, R18 ;  /* 0x0000000300007210 */ /* 0x000fe40007ffe012 */
[----:B------:R-:W0:Y:S01]  /*16ff0*/  LDC.64 R2, c[0x0][0x2e0] ;  /* 0x0000b800ff027b82 */ /* 0x000e220000000a00 */
[----:B------:R-:W-:-:S04]  /*17000*/  LOP3.LUT R18, R6, 0x7f, RZ, 0xc0, !PT ;  /* 0x0000007f06127812 */ /* 0x000fc800078ec0ff */
[----:B------:R-:W-:-:S05]  /*17010*/  LEA.HI R6, R18, R19, RZ, 0x1e ;  /* 0x0000001312067211 */ /* 0x000fca00078ff0ff */
[----:B------:R-:W-:Y:S02]  /*17020*/  VIADD R6, R6, UR40 ;  /* 0x0000002806067c36 */ /* 0x000fe40008000000 */
[----:B0-----:R-:W-:-:S04]  /*17030*/  IMAD R4, R5, R2, RZ ;  /* 0x0000000205047224 */ /* 0x001fc800078e02ff */
[C---:B------:R-:W-:Y:S02]  /*17040*/  IMAD R5, R7.reuse, R3, R4 ;  /* 0x0000000307057224 */ /* 0x040fe400078e0204 */
[----:B------:R-:W-:Y:S01]  /*17050*/  IMAD.WIDE.U32 R2, R7, R2, UR4 ;  /* 0x0000000407027e25 */ /* 0x000fe2000f8e0002 */
[----:B------:R-:W0:Y:S01]  /*17060*/  @P0 LDC R4, c[0x0][0x450] ;  /* 0x00011400ff040b82 */ /* 0x000e220000000800 */
[----:B------:R-:W-:Y:S02]  /*17070*/  ULDC.64 UR4, c[0x0][0x2d0] ;  /* 0x0000b40000047ab9 */ /* 0x000fe40000000a00 */
[----:B------:R-:W-:Y:S02]  /*17080*/  IMAD.IADD R3, R3, 0x1, R5 ;  /* 0x0000000103037824 */ /* 0x000fe400078e0205 */
[----:B------:R-:W-:-:S03]  /*17090*/  IMAD.MOV.U32 R7, RZ, RZ, R6 ;  /* 0x000000ffff077224 */ /* 0x000fc600078e0006 */
[----:B------:R-:W1:Y:S02]  /*170a0*/  @P0 LDC R5, c[0x0][0x44c] ;  /* 0x00011300ff050b82 */ /* 0x000e640000000800 */
[----:B-1----:R-:W-:-:S05]  /*170b0*/  @P0 IMAD.HI.U32 R5, R6, R5, RZ ;  /* 0x0000000506050227 */ /* 0x002fca00078e00ff */
[----:B0-----:R-:W-:-:S04]  /*170c0*/  @P0 SHF.R.U32.HI R7, RZ, R4, R5 ;  /* 0x00000004ff070219 */ /* 0x001fc80000011605 */
[--C-:B------:R-:W-:Y:S01]  /*170d0*/  SHF.R.S32.HI R5, RZ, 0x1f, R7.reuse ;  /* 0x0000001fff057819 */ /* 0x100fe20000011407 */
[----:B------:R-:W-:Y:S02]  /*170e0*/  IMAD.MOV R4, RZ, RZ, -R7 ;  /* 0x000000ffff047224 */ /* 0x000fe400078e0a07 */
[----:B------:R-:W-:-:S04]  /*170f0*/  IMAD.WIDE.U32 R2, R7, UR4, R2 ;  /* 0x0000000407027c25 */ /* 0x000fc8000f8e0002 */
[----:B------:R-:W-:Y:S02]  /*17100*/  IMAD R4, R9, R4, R6 ;  /* 0x0000000409047224 */ /* 0x000fe400078e0206 */
[----:B------:R-:W-:-:S04]  /*17110*/  IMAD R6, R5, UR4, RZ ;  /* 0x0000000405067c24 */ /* 0x000fc8000f8e02ff */
[----:B------:R-:W-:Y:S01]  /*17120*/  IMAD R5, R7, UR5, R6 ;  /* 0x0000000507057c24 */ /* 0x000fe2000f8e0206 */
[----:B------:R-:W-:Y:S01]  /*17130*/  SHF.R.S32.HI R6, RZ, 0x1f, R4 ;  /* 0x0000001fff067819 */ /* 0x000fe20000011404 */
[----:B------:R-:W-:Y:S02]  /*17140*/  ULDC.64 UR4, c[0x0][0x2c8] ;  /* 0x0000b20000047ab9 */ /* 0x000fe40000000a00 */
[----:B------:R-:W-:Y:S02]  /*17150*/  IMAD.IADD R3, R3, 0x1, R5 ;  /* 0x0000000103037824 */ /* 0x000fe400078e0205 */
[----:B------:R-:W-:Y:S02]  /*17160*/  IMAD R5, R6, UR4, RZ ;  /* 0x0000000406057c24 */ /* 0x000fe4000f8e02ff */
[----:B------:R-:W-:Y:S01]  /*17170*/  IMAD.WIDE.U32 R2, R4, UR4, R2 ;  /* 0x0000000404027c25 */ /* 0x000fe2000f8e0002 */
[----:B------:R-:W-:Y:S02]  /*17180*/  ULDC UR4, c[0x0][0x2b8] ;  /* 0x0000ae0000047ab9 */ /* 0x000fe40000000800 */
[----:B------:R-:W-:Y:S01]  /*17190*/  ISETP.GE.AND P2, PT, R8, UR4, PT ;  /* 0x0000000408007c0c */ /* 0x000fe2000bf46270 */
[----:B------:R-:W-:Y:S01]  /*171a0*/  IMAD R6, R4, UR5, R5 ;  /* 0x0000000504067c24 */ /* 0x000fe2000f8e0205 */
[----:B------:R-:W-:Y:S01]  /*171b0*/  IADD3 R7, P3, R2, UR6, RZ ;  /* 0x0000000602077c10 */ /* 0x000fe2000ff7e0ff */
[----:B------:R-:W-:-:S03]  /*171c0*/  VIADD R4, R8, 0x40 ;  /* 0x0000004008047836 */ /* 0x000fc60000000000 */
[----:B------:R-:W-:Y:S02]  /*171d0*/  IADD3.X R6, R3, UR7, R6, P3, !PT ;  /* 0x0000000703067c10 */ /* 0x000fe40009ffe406 */
[----:B------:R-:W-:Y:S01]  /*171e0*/  ISETP.GE.AND P0, PT, R4, UR4, PT ;  /* 0x0000000404007c0c */ /* 0x000fe2000bf06270 */
[----:B------:R-:W-:-:S05]  /*171f0*/  VIADD R4, R8, 0x80 ;  /* 0x0000008008047836 */ /* 0x000fca0000000000 */
[----:B------:R-:W-:Y:S01]  /*17200*/  ISETP.GE.AND P1, PT, R4, UR4, PT ;  /* 0x0000000404007c0c */ /* 0x000fe2000bf26270 */
[----:B------:R-:W-:-:S03]  /*17210*/  UMOV UR4, 0xffffffff ;  /* 0xffffffff00047882 */ /* 0x000fc60000000000 */
[----:B------:R-:W-:Y:S09]  /*17220*/  BRA.DIV UR4, `(.L_x_977) ;  /* 0x0000002204f47947 */ /* 0x000ff2000b800000 */
[----:B------:R-:W0:Y:S01]  /*17230*/  SHFL.IDX PT, R14, R7, RZ, 0x1c1f ;  /* 0x001c1fff070e7589 */ /* 0x000e2200000e0000 */
[----:B------:R-:W-:Y:S01]  /*17240*/  ULDC UR4, c[0x0][0x288] ;  /* 0x0000a20000047ab9 */ /* 0x000fe20000000800 */
[----:B------:R-:W-:Y:S01]  /*17250*/  LEA.HI R4, R18, UR40, RZ, 0x1e ;  /* 0x0000002812047c11 */ /* 0x000fe2000f8ff0ff */
[----:B------:R-:W-:Y:S01]  /*17260*/  IMAD R5, R9, UR4, RZ ;  /* 0x0000000409057c24 */ /* 0x000fe2000f8e02ff */
[----:B------:R-:W1:Y:S04]  /*17270*/  SHFL.IDX PT, R2, R6, RZ, 0x1c1f ;  /* 0x001c1fff06027589 */ /* 0x000e6800000e0000 */
[----:B------:R-:W-:-:S13]  /*17280*/  ISETP.GE.AND P4, PT, R4, R5, PT ;  /* 0x000000050400720c */ /* 0x000fda0003f86270 */
[----:B------:R-:W-:Y:S01]  /*17290*/  @!P4 VIADD R9, R0, UR38 ;  /* 0x000000260009cc36 */ /* 0x000fe20008000000 */
[----:B0-----:R-:W-:Y:S02]  /*172a0*/  @!P4 IADD3 R10, P3, R8, R14, RZ ;  /* 0x0000000e080ac210 */ /* 0x001fe40007f7e0ff */
[----:B------:R-:W0:Y:S03]  /*172b0*/  SHFL.IDX PT, R14, R7, 0x1, 0x1c1f ;  /* 0x003c1f00070e7f89 */ /* 0x000e2600000e0000 */
[----:B-1----:R-:W-:Y:S02]  /*172c0*/  @!P4 IMAD.X R3, RZ, RZ, R2, P3 ;  /* 0x000000ffff03c224 */ /* 0x002fe400018e0602 */
[----:B------:R-:W-:Y:S02]  /*172d0*/  @!P4 IMAD.MOV.U32 R2, RZ, RZ, R10 ;  /* 0x000000ffff02c224 */ /* 0x000fe400078e000a */
[----:B------:R-:W-:-:S03]  /*172e0*/  VIADD R10, R4, 0x20 ;  /* 0x00000020040a7836 */ /* 0x000fc60000000000 */
[----:B------:R-:W-:Y:S02]  /*172f0*/  @!P4 LDGSTS.E.BYPASS.LTC128B.128 [R9+0x14400], desc[UR58][R2.64], !P2 ;  /* 0x144000000209cfae */ /* 0x000fe4000d101d7a */
[----:B------:R-:W-:Y:S02]  /*17300*/  ISETP.GE.AND P3, PT, R10, R5, PT ;  /* 0x000000050a00720c */ /* 0x000fe40003f66270 */
[----:B------:R-:W-:Y:S04]  /*17310*/  @!P4 LDGSTS.E.BYPASS.LTC128B.128 [R9+0x16400], desc[UR58][R2.64+0x40], !P0 ;  /* 0x164000400209cfae */ /* 0x000fe8000c101d7a */
[----:B------:R1:W-:Y:S07]  /*17320*/  @!P4 LDGSTS.E.BYPASS.LTC128B.128 [R9+0x18400], desc[UR58][R2.64+0x80], !P1 ;  /* 0x184000800209cfae */ /* 0x0003ee000c901d7a */
[----:B0-----:R-:W-:Y:S01]  /*17330*/  @!P3 IADD3 R10, P4, R8, R14, RZ ;  /* 0x0000000e080ab210 */ /* 0x001fe20007f9e0ff */
[----:B------:R-:W-:Y:S01]  /*17340*/  @!P3 VIADD R19, R0, UR38 ;  /* 0x000000260013bc36 */ /* 0x000fe20008000000 */
[----:B------:R-:W-:Y:S04]  /*17350*/  SHFL.IDX PT, R14, R7, 0x2, 0x1c1f ;  /* 0x005c1f00070e7f89 */ /* 0x000fe800000e0000 */
[----:B-1----:R-:W0:Y:S02]  /*17360*/  SHFL.IDX PT, R2, R6, 0x1, 0x1c1f ;  /* 0x003c1f0006027f89 */ /* 0x002e2400000e0000 */
[----:B0-----:R-:W-:-:S02]  /*17370*/  @!P3 IMAD.X R21, RZ, RZ, R2, P4 ;  /* 0x000000ffff15b224 */ /* 0x001fc400020e0602 */
[----:B------:R-:W-:Y:S02]  /*17380*/  @!P3 IMAD.MOV.U32 R2, RZ, RZ, R10 ;  /* 0x000000ffff02b224 */ /* 0x000fe400078e000a */
[----:B------:R-:W-:Y:S02]  /*17390*/  @!P3 IMAD.MOV.U32 R3, RZ, RZ, R21 ;  /* 0x000000ffff03b224 */ /* 0x000fe400078e0015 */
[----:B------:R-:W-:-:S03]  /*173a0*/  VIADD R10, R4, 0x40 ;  /* 0x00000040040a7836 */ /* 0x000fc60000000000 */
[----:B------:R-:W-:Y:S04]  /*173b0*/  @!P3 LDGSTS.E.BYPASS.LTC128B.128 [R19+0x14c00], desc[UR58][R2.64], !P2 ;  /* 0x14c000000213bfae */ /* 0x000fe8000d101d7a */
[----:B------:R-:W-:Y:S04]  /*173c0*/  @!P3 LDGSTS.E.BYPASS.LTC128B.128 [R19+0x16c00], desc[UR58][R2.64+0x40], !P0 ;  /* 0x16c000400213bfae */ /* 0x000fe8000c101d7a */
[----:B------:R0:W-:Y:S01]  /*173d0*/  @!P3 LDGSTS.E.BYPASS.LTC128B.128 [R19+0x18c00], desc[UR58][R2.64+0x80], !P1 ;  /* 0x18c000800213bfae */ /* 0x0001e2000c901d7a */
[----:B------:R-:W-:-:S03]  /*173e0*/  ISETP.GE.AND P3, PT, R10, R5, PT ;  /* 0x000000050a00720c */ /* 0x000fc60003f66270 */
[----:B0-----:R-:W0:Y:S10]  /*173f0*/  SHFL.IDX PT, R2, R6, 0x2, 0x1c1f ;  /* 0x005c1f0006027f89 */ /* 0x001e3400000e0000 */
[----:B------:R-:W-:Y:S01]  /*17400*/  @!P3 IADD3 R10, P4, R8, R14, RZ ;  /* 0x0000000e080ab210 */ /* 0x000fe20007f9e0ff */
[----:B------:R-:W-:Y:S01]  /*17410*/  @!P3 VIADD R9, R0, UR38 ;  /* 0x000000260009bc36 */ /* 0x000fe20008000000 */
[----:B------:R1:W2:Y:S04]  /*17420*/  SHFL.IDX PT, R14, R7, 0x3, 0x1c1f ;  /* 0x007c1f00070e7f89 */ /* 0x0002a800000e0000 */
[----:B------:R-:W3:Y:S01]  /*17430*/  SHFL.IDX PT, R6, R6, 0x3, 0x1c1f ;  /* 0x007c1f0006067f89 */ /* 0x000ee200000e0000 */
[----:B0-----:R-:W-:-:S02]  /*17440*/  @!P3 IMAD.X R21, RZ, RZ, R2, P4 ;  /* 0x000000ffff15b224 */ /* 0x001fc400020e0602 */
[----:B------:R-:W-:Y:S02]  /*17450*/  @!P3 IMAD.MOV.U32 R2, RZ, RZ, R10 ;  /* 0x000000ffff02b224 */ /* 0x000fe400078e000a */
[----:B------:R-:W-:-:S05]  /*17460*/  @!P3 IMAD.MOV.U32 R3, RZ, RZ, R21 ;  /* 0x000000ffff03b224 */ /* 0x000fca00078e0015 */
[----:B------:R1:W-:Y:S04]  /*17470*/  @!P3 LDGSTS.E.BYPASS.LTC128B.128 [R9+0x15400], desc[UR58][R2.64], !P2 ;  /* 0x154000000209bfae */ /* 0x0003e8000d101d7a */
[----:B------:R1:W-:Y:S04]  /*17480*/  @!P3 LDGSTS.E.BYPASS.LTC128B.128 [R9+0x17400], desc[UR58][R2.64+0x40], !P0 ;  /* 0x174000400209bfae */ /* 0x0003e8000c101d7a */
[----:B--23--:R1:W-:Y:S02]  /*17490*/  @!P3 LDGSTS.E.BYPASS.LTC128B.128 [R9+0x19400], desc[UR58][R2.64+0x80], !P1 ;  /* 0x194000800209bfae */ /* 0x00c3e4000c901d7a */
.L_x_1035:
[----:B------:R-:W-:Y:S01]  /*174a0*/  VIADD R4, R4, 0x60 ;  /* 0x0000006004047836 */ /* 0x000fe20000000000 */
[----:B------:R-:W-:Y:S04]  /*174b0*/  BSSY B0, `(.L_x_978) ;  /* 0x000000c000007945 */ /* 0x000fe80003800000 */
[----:B------:R-:W-:-:S13]  /*174c0*/  ISETP.GE.AND P3, PT, R4, R5, PT ;  /* 0x000000050400720c */ /* 0x000fda0003f66270 */
[----:B------:R-:W-:Y:S05]  /*174d0*/  @P3 BRA `(.L_x_979) ;  /* 0x0000000000243947 */ /* 0x000fea0003800000 */
[----:B-1----:R-:W-:Y:S01]  /*174e0*/  IADD3 R2, P3, R8, R14, RZ ;  /* 0x0000000e08027210 */ /* 0x002fe20007f7e0ff */
[----:B------:R-:W-:-:S04]  /*174f0*/  VIADD R5, R0, UR38 ;  /* 0x0000002600057c36 */ /* 0x000fc80008000000 */
[----:B------:R-:W-:-:S05]  /*17500*/  IMAD.X R3, RZ, RZ, R6, P3 ;  /* 0x000000ffff037224 */ /* 0x000fca00018e0606 */
[----:B------:R-:W-:Y:S01]  /*17510*/  @!PT LDS RZ, [RZ] ;  /* 0x00000000fffff984 */ /* 0x000fe20000000800 */
[----:B------:R-:W-:Y:S01]  /*17520*/  @!PT LDS RZ, [RZ] ;  /* 0x00000000fffff984 */ /* 0x000fe20000000800 */
[----:B------:R-:W-:Y:S01]  /*17530*/  @!PT LDS RZ, [RZ] ;  /* 0x00000000fffff984 */ /* 0x000fe20000000800 */
[----:B------:R0:W-:Y:S04]  /*17540*/  LDGSTS.E.BYPASS.LTC128B.128 [R5+0x15c00], desc[UR58][R2.64], !P2 ;  /* 0x15c0000002057fae */ /* 0x0001e8000d101d7a */
[----:B------:R0:W-:Y:S04]  /*17550*/  LDGSTS.E.BYPASS.LTC128B.128 [R5+0x17c00], desc[UR58][R2.64+0x40], !P0 ;  /* 0x17c0004002057fae */ /* 0x0001e8000c101d7a */
[----:B------:R0:W-:Y:S02]  /*17560*/  LDGSTS.E.BYPASS.LTC128B.128 [R5+0x19c00], desc[UR58][R2.64+0x80], !P1 ;  /* 0x19c0008002057fae */ /* 0x0001e4000c901d7a */
.L_x_979:
[----:B------:R-:W-:Y:S05]  /*17570*/  BSYNC B0 ;  /* 0x0000000000007941 */ /* 0x000fea0003800000 */
.L_x_978:
[----:B------:R-:W-:Y:S01]  /*17580*/  NOP ;  /* 0x0000000000007918 */ /* 0x000fe20000000000 */
[----:B------:R-:W-:Y:S01]  /*17590*/  SYNCS.ARRIVE.TRANS64.RED.A0T1 RZ, [UR38+0x29800], RZ ;  /* 0x029800ffffff79a7 */ /* 0x000fe20008200426 */
[----:B------:R-:W-:Y:S01]  /*175a0*/  IMAD.MOV.U32 R0, RZ, RZ, 0x1 ;  /* 0x00000001ff007424 */ /* 0x000fe200078e00ff */
[----:B------:R-:W-:Y:S04]  /*175b0*/  ARRIVES.LDGSTSBAR.64.TRANSCNT [UR38+0x29800] ;  /* 0x02980000ff0079b0 */ /* 0x000fe80008000aa6 */
[----:B------:R-:W-:Y:S01]  /*175c0*/  SHF.L.U32 R0, R0, 0x1f, RZ ;  /* 0x0000001f00007819 */ /* 0x000fe200000006ff */
[----:B------:R-:W-:Y:S01]  /*175d0*/  NOP ;  /* 0x0000000000007918 */ /* 0x000fe20000000000 */
[----:B------:R-:W-:Y:S01]  /*175e0*/  SYNCS.ARRIVE.TRANS64.A1T0 RZ, [UR38+0x29800], RZ ;  /* 0x029800ffffff79a7 */ /* 0x000fe20008100026 */
[----:B01----:R-:W-:-:S05]  /*175f0*/  VIADD R2, R17, 0xfffffffe ;  /* 0xfffffffe11027836 */ /* 0x003fca0000000000 */
[----:B------:R-:W-:Y:S01]  /*17600*/  ISETP.GE.AND P1, PT, R2, UR39, PT ;  /* 0x0000002702007c0c */ /* 0x000fe2000bf26270 */
[----:B------:R-:W0:Y:S02]  /*17610*/  SYNCS.PHASECHK.TRANS64.TRYWAIT P0, [UR38+0x29820], R0 ;  /* 0x02982000ff0075a7 */ /* 0x000e240008000166 */
[----:B0-----:R-:W-:Y:S10]  /*17620*/  @!P0 BRA `(.L_x_980) ;  /* 0x0000002400408947 */ /* 0x001ff40003800000 */
.L_x_1036:
[----:B------:R-:W-:Y:S01]  /*17630*/  IMAD.MOV.U32 R20, RZ, RZ, 0x1 ;  /* 0x00000001ff147424 */ /* 0x000fe200078e00ff */
[----:B------:R-:W-:Y:S06]  /*17640*/  @!P1 BRA `(.L_x_981) ;  /* 0x0000000c00e89947 */ /* 0x000fec0003800000 */
[----:B0-----:R-:W2:Y:S02]  /*17650*/  LDL R3, [R1+0x18] ;  /* 0x0000180001037983 */ /* 0x001ea40000100800 */
[----:B--2---:R-:W-:Y:S01]  /*17660*/  R2UR UR4, R3 ;  /* 0x00000000030472ca */ /* 0x004fe200000e0000 */
[----:B------:R-:W-:-:S12]  /*17670*/  IMAD.MOV.U32 R3, RZ, RZ, RZ ;  /* 0x000000ffff037224 */ /* 0x000fd800078e00ff */
[----:B------:R-:W-:Y:S02]  /*17680*/  IMAD.U32 R0, RZ, RZ, UR4 ;  /* 0x00000004ff007e24 */ /* 0x000fe4000f8e00ff */
[----:B------:R-:W-:-:S03]  /*17690*/  IMAD.U32 R21, RZ, RZ, UR4 ;  /* 0x00000004ff157e24 */ /* 0x000fc6000f8e00ff */
[----:B------:R-:W-:Y:S01]  /*176a0*/  LOP3.LUT R4, R0, 0x2, RZ, 0xfc, !PT ;  /* 0x0000000200047812 */ /* 0x000fe200078efcff */
[----:B------:R-:W-:Y:S01]  /*176b0*/  IMAD.MOV.U32 R0, RZ, RZ, 0x1 ;  /* 0x00000001ff007424 */ /* 0x000fe200078e00ff */
[----:B------:R-:W-:-:S03]  /*176c0*/  LOP3.LUT R21, R21, 0x1, RZ, 0xfc, !PT ;  /* 0x0000000115157812 */ /* 0x000fc600078efcff */
[----:B------:R0:W-:Y:S04]  /*176d0*/  STL [R1+0xc], R4 ;  /* 0x00000c0401007387 */ /* 0x0001e80000100800 */
.L_x_1000:
        /* <DEDUP_REMOVED lines=20> */
[----:B------:R-:W-:-:S04]  /*17820*/  @P0 SHF.R.U32.HI R4, RZ, R5, R6 ;  /* 0x00000005ff040219 */ /* 0x000fc80000011606 */
[--C-:B------:R-:W-:Y:S01]  /*17830*/  SHF.R.S32.HI R5, RZ, 0x1f, R4.reuse ;  /* 0x0000001fff057819 */ /* 0x100fe20000011404 */
[----:B------:R-:W-:-:S04]  /*17840*/  IMAD.MOV R8, RZ, RZ, -R4 ;  /* 0x000000ffff087224 */ /* 0x000fc800078e0a04 */
[----:B------:R-:W-:Y:S02]  /*17850*/  IMAD R8, R7, R8, R2 ;  /* 0x0000000807087224 */ /* 0x000fe400078e0202 */
[----:B------:R-:W0:Y:S01]  /*17860*/  LDC.64 R6, c[0x0][0x418] ;  /* 0x00010600ff067b82 */ /* 0x000e220000000a00 */
[----:B--2---:R-:W-:-:S04]  /*17870*/  IMAD R9, R9, UR4, RZ ;  /* 0x0000000409097c24 */ /* 0x004fc8000f8e02ff */
[C---:B---3--:R-:W-:Y:S02]  /*17880*/  IMAD R9, R10.reuse, UR5, R9 ;  /* 0x000000050a097c24 */ /* 0x048fe4000f8e0209 */
[----:B------:R-:W-:-:S04]  /*17890*/  IMAD.WIDE.U32 R4, R10, UR4, R4 ;  /* 0x000000040a047c25 */ /* 0x000fc8000f8e0004 */
[----:B------:R-:W-:Y:S01]  /*178a0*/  IMAD.IADD R9, R9, 0x1, R5 ;  /* 0x0000000109097824 */ /* 0x000fe200078e0205 */
[----:B0-----:R-:W-:-:S04]  /*178b0*/  LEA R6, P0, R4, R6, 0x2 ;  /* 0x0000000604067211 */ /* 0x001fc800078010ff */
[----:B------:R-:W-:-:S05]  /*178c0*/  LEA.HI.X R7, R4, R7, R9, 0x2, P0 ;  /* 0x0000000704077211 */ /* 0x000fca00000f1409 */
[----:B------:R0:W5:Y:S04]  /*178d0*/  LDG.E R16, desc[UR58][R6.64] ;  /* 0x0000003a06107981 */ /* 0x000168000c1e1900 */
.L_x_984:
[----:B------:R-:W1:Y:S01]  /*178e0*/  S2R R4, SR_TID.X ;  /* 0x0000000000047919 */ /* 0x000e620000002100 */
[----:B0-----:R-:W-:Y:S02]  /*178f0*/  LEA R6, R17, UR38, 0x3 ;  /* 0x0000002611067c11 */ /* 0x001fe4000f8e18ff */
[----:B-1----:R-:W-:Y:S02]  /*17900*/  LOP3.LUT R5, R4, 0x7f, RZ, 0xc0, !PT ;  /* 0x0000007f04057812 */ /* 0x002fe400078ec0ff */
[----:B------:R-:W-:Y:S02]  /*17910*/  SHF.L.U32 R4, R20, 0x1f, RZ ;  /* 0x0000001f14047819 */ /* 0x000fe400000006ff */
[----:B------:R-:W-:Y:S02]  /*17920*/  ISETP.NE.AND P1, PT, R5, RZ, PT ;  /* 0x000000ff0500720c */ /* 0x000fe40003f25270 */
[----:B------:R-:W0:Y:S02]  /*17930*/  SYNCS.PHASECHK.TRANS64.TRYWAIT P0, [R6+URZ+0x29880], R4 ;  /* 0x02988004060075a7 */ /* 0x000e24000800017f */
[----:B0-----:R-:W-:Y:S09]  /*17940*/  @!P0 BRA `(.L_x_985) ;  /* 0x0000002000908947 */ /* 0x001ff20003800000 */
.L_x_1037:
        /* <DEDUP_REMOVED lines=9> */
.L_x_987:
[----:B------:R-:W-:Y:S05]  /*179e0*/  BSYNC B1 ;  /* 0x0000000000017941 */ /* 0x000fea0003800000 */
.L_x_986:
        /* <DEDUP_REMOVED lines=15> */
.L_x_988:
        /* <DEDUP_REMOVED lines=8> */
.L_x_1038:
[----:B------:R-:W-:Y:S01]  /*17b60*/  BSSY B1, `(.L_x_990) ;  /* 0x000000b000017945 */ /* 0x000fe20003800000 */
[----:B01----:R-:W-:Y:S02]  /*17b70*/  IMAD.MOV.U32 R4, RZ, RZ, 0x0 ;  /* 0x00000000ff047424 */ /* 0x003fe400078e00ff */
[----:B------:R-:W-:Y:S01]  /*17b80*/  IMAD.MOV.U32 R5, RZ, RZ, 0x14f00000 ;  /* 0x14f00000ff057424 */ /* 0x000fe200078e00ff */
[----:B------:R-:W-:Y:S06]  /*17b90*/  @P1 BRA `(.L_x_991) ;  /* 0x00000000001c1947 */ /* 0x000fec0003800000 */
[----:B------:R-:W0:Y:S02]  /*17ba0*/  S2R R9, SR_TID.X ;  /* 0x0000000000097919 */ /* 0x000e240000002100 */
[----:B0-----:R-:W-:Y:S01]  /*17bb0*/  LOP3.LUT R10, R9, 0x1f, RZ, 0xc0, !PT ;  /* 0x0000001f090a7812 */ /* 0x001fe200078ec0ff */
[----:B------:R-:W-:-:S03]  /*17bc0*/  IMAD.MOV.U32 R9, RZ, RZ, 0x7800 ;  /* 0x00007800ff097424 */ /* 0x000fc600078e00ff */
[----:B------:R-:W-:Y:S01]  /*17bd0*/  ISETP.NE.AND P0, PT, R10, RZ, PT ;  /* 0x000000ff0a00720c */ /* 0x000fe20003f05270 */
[----:B------:R0:W-:-:S12]  /*17be0*/  SYNCS.ARRIVE.TRANS64 RZ, [R6+URZ+0x29830], R9 ;  /* 0x0298300906ff79a7 */ /* 0x0001d8000800003f */
[----:B0-----:R-:W-:Y:S05]  /*17bf0*/  @!P0 BRA `(.L_x_991) ;  /* 0x0000000000048947 */ /* 0x001fea0003800000 */
[----:B------:R-:W-:Y:S01]  /*17c00*/  BPT.TRAP 0x1 ;  /* 0x000000040000795c */ /* 0x000fe20000300000 */
.L_x_991:
[----:B------:R-:W-:Y:S05]  /*17c10*/  BSYNC B1 ;  /* 0x0000000000017941 */ /* 0x000fea0003800000 */
.L_x_990:
        /* <DEDUP_REMOVED lines=13> */
.L_x_992:
        /* <DEDUP_REMOVED lines=13> */
.L_x_993:
        /* <DEDUP_REMOVED lines=13> */
.L_x_994:
[----:B------:R-:W-:-:S13]  /*17e90*/  @P0 ELECT P1, URZ, PT ;  /* 0x00000000003f082f */ /* 0x000fda0003820000 */
[----:B------:R-:W-:Y:S01]  /*17ea0*/  @P1 R2UR UR13, R16 ;  /* 0x00000000100d12ca */ /* 0x000fe200000e0000 */
[----:B------:R-:W-:Y:S01]  /*17eb0*/  UMOV UR12, UR36 ;  /* 0x00000024000c7c82 */ /* 0x000fe20008000000 */
[----:B------:R-:W-:-:S11]  /*17ec0*/  @P1 PLOP3.LUT P0, PT, P1, PT, PT, 0x8, 0x0 ;  /* 0x000000000000181c */ /* 0x000fd60000f0e170 */
[----:B------:R0:W-:Y:S01]  /*17ed0*/  UTMALDG.4D [UR8], [UR6], desc[UR14] ;  /* 0x00000e08060075b4 */ /* 0x0001e20008019000 */
[----:B------:R-:W-:Y:S01]  /*17ee0*/  PLOP3.LUT P1, PT, PT, PT, PT, 0x8, 0x0 ;  /* 0x000000000000781c */ /* 0x000fe20003f2e170 */
[----:B0-----:R-:W-:-:S12]  /*17ef0*/  @P0 BRA.U.ANY `(.L_x_994) ;  /* 0xfffffffd00e40947 */ /* 0x001fd8000393ffff */
.L_x_983:
[----:B------:R-:W-:Y:S05]  /*17f00*/  BSYNC B0 ;  /* 0x0000000000007941 */ /* 0x000fea0003800000 */
.L_x_982:
[----:B------:R-:W-:-:S13]  /*17f10*/  ISETP.NE.AND P0, PT, R21, 0x3, PT ;  /* 0x000000031500780c */ /* 0x000fda0003f05270 */
[----:B------:R-:W-:Y:S05]  /*17f20*/  @!P0 BRA `(.L_x_995) ;  /* 0x0000000000048947 */ /* 0x000fea0003800000 */
[----:B------:R-:W-:Y:S01]  /*17f30*/  BPT.TRAP 0x1 ;  /* 0x000000040000795c */ /* 0x000fe20000300000 */
.L_x_995:
[----:B------:R-:W2:Y:S01]  /*17f40*/  LDL R4, [R1+0xc] ;  /* 0x00000c0001047983 */ /* 0x000ea20000100800 */
[----:B------:R-:W-:Y:S02]  /*17f50*/  LOP3.LUT R5, R0, 0x1, RZ, 0x3c, !PT ;  /* 0x0000000100057812 */ /* 0x000fe400078e3cff */
[----:B------:R-:W-:Y:S02]  /*17f60*/  LEA R18, R3, UR38, 0x3 ;  /* 0x0000002603127c11 */ /* 0x000fe4000f8e18ff */
[----:B------:R-:W-:-:S04]  /*17f70*/  SHF.L.U32 R5, R5, 0x1f, RZ ;  /* 0x0000001f05057819 */ /* 0x000fc800000006ff */
[----:B------:R-:W0:Y:S01]  /*17f80*/  SYNCS.PHASECHK.TRANS64.TRYWAIT P0, [R18+URZ+0x29870], R5 ;  /* 0x02987005120075a7 */ /* 0x000e22000800017f */
[----:B--2---:R-:W-:Y:S01]  /*17f90*/  ISETP.NE.AND P1, PT, R4, 0x3, PT ;  /* 0x000000030400780c */ /* 0x004fe20003f25270 */
[----:B0-----:R-:W-:-:S12]  /*17fa0*/  @!P0 BRA `(.L_x_996) ;  /* 0x0000001c00208947 */ /* 0x001fd80003800000 */
.L_x_1039:
[----:B------:R-:W-:Y:S05]  /*17fb0*/  @!P1 BRA `(.L_x_997) ;  /* 0x0000000000049947 */ /* 0x000fea0003800000 */
[----:B------:R-:W-:Y:S01]  /*17fc0*/  BPT.TRAP 0x1 ;  /* 0x000000040000795c */ /* 0x000fe20000300000 */
.L_x_997:
[----:B0-----:R-:W-:Y:S01]  /*17fd0*/  SHF.L.U32 R5, R0, 0x1f, RZ ;  /* 0x0000001f00057819 */ /* 0x001fe200000006ff */
[----:B------:R-:W-:-:S03]  /*17fe0*/  IMAD R12, R3, 0x5000, RZ ;  /* 0x00005000030c7824 */ /* 0x000fc600078e02ff */
[----:B------:R-:W0:Y:S02]  /*17ff0*/  SYNCS.PHASECHK.TRANS64.TRYWAIT P0, [R18+URZ+0x29860], R5 ;  /* 0x02986005120075a7 */ /* 0x000e24000800017f */
[----:B0-----:R-:W-:Y:S05]  /*18000*/  @!P0 BRA `(.L_x_998) ;  /* 0x0000001c001c8947 */ /* 0x001fea0003800000 */
.L_x_1040:
[----:B------:R-:W2:Y:S04]  /*18010*/  LDL R0, [R1+0x10] ;  /* 0x0000100001007983 */ /* 0x000ea80000100800 */
[----:B------:R-:W3:Y:S01]  /*18020*/  LDL R13, [R1+0x14] ;  /* 0x00001400010d7983 */ /* 0x000ee20000100800 */
[----:B------:R-:W-:Y:S05]  /*18030*/  WARPSYNC.ALL ;  /* 0x0000000000007948 */ /* 0x000fea0003800000 */
[----:B------:R-:W1:Y:S01]  /*18040*/  S2R R3, SR_TID.X ;  /* 0x0000000000037919 */ /* 0x000e620000002100 */
[----:B------:R-:W-:Y:S01]  /*18050*/  IMAD.MOV.U32 R6, RZ, RZ, 0x40 ;  /* 0x00000040ff067424 */ /* 0x000fe200078e00ff */
[----:B-1----:R-:W-:-:S04]  /*18060*/  LOP3.LUT P0, RZ, R3, 0x4, RZ, 0xc0, !PT ;  /* 0x0000000403ff7812 */ /* 0x002fc8000780c0ff */
[----:B------:R-:W-:Y:S02]  /*18070*/  SEL R6, R6, 0xffffffc0, !P0 ;  /* 0xffffffc006067807 */ /* 0x000fe40004000000 */
[C---:B--2---:R-:W-:Y:S02]  /*18080*/  LOP3.LUT R0, R12.reuse, R0, RZ, 0xfc, !PT ;  /* 0x000000000c007212 */ /* 0x044fe400078efcff */
[----:B---3--:R-:W-:-:S03]  /*18090*/  LOP3.LUT R19, R12, R13, RZ, 0xfc, !PT ;  /* 0x0000000d0c137212 */ /* 0x008fc600078efcff */
[----:B------:R-:W1:Y:S01]  /*180a0*/  LDSM.16.MT88.4 R8, [R0+UR38+0xa400] ;  /* 0x00a400260008783b */ /* 0x000e620008004200 */
[----:B------:R-:W-:Y:S02]  /*180b0*/  VIADD R3, R0, UR38 ;  /* 0x0000002600037c36 */ /* 0x000fe40008000000 */
[----:B------:R-:W-:Y:S02]  /*180c0*/  VIADD R19, R19, UR38 ;  /* 0x0000002613137c36 */ /* 0x000fe40008000000 */
[----:B------:R-:W-:Y:S01]  /*180d0*/  IMAD.IADD R3, R6, 0x1, R3 ;  /* 0x0000000106037824 */ /* 0x000fe200078e0203 */
[C-C-:B-1----:R-:W-:Y:S02]  /*180e0*/  PRMT R4, R8.reuse, 0x6420, R9.reuse ;  /* 0x0000642008047816 */ /* 0x142fe40000000009 */
[----:B0-----:R-:W-:Y:S02]  /*180f0*/  PRMT R5, R8, 0x7531, R9 ;  /* 0x0000753108057816 */ /* 0x001fe40000000009 */
        /* <DEDUP_REMOVED lines=65> */
.L_x_999:
[----:B------:R-:W2:Y:S01]  /*18510*/  S2R R0, SR_TID.X ;  /* 0x0000000000007919 */ /* 0x000ea20000002100 */
[----:B-1----:R-:W-:Y:S01]  /*18520*/  SYNCS.ARRIVE.TRANS64.A1T0 RZ, [R18+URZ+0x29850], RZ ;  /* 0x029850ff12ff79a7 */ /* 0x002fe2000810003f */
[----:B------:R-:W-:Y:S01]  /*18530*/  IMAD.MOV.U32 R3, RZ, RZ, R17 ;  /* 0x000000ffff037224 */ /* 0x000fe200078e0011 */
[----:B--2---:R-:W-:Y:S01]  /*18540*/  LOP3.LUT R0, R0, 0x7f, RZ, 0xc0, !PT ;  /* 0x0000007f00007812 */ /* 0x004fe200078ec0ff */
[----:B------:R-:W-:Y:S03]  /*18550*/  BAR.SYNC.DEFER_BLOCKING 0x2, 0x80 ;  /* 0x0082000000007b1d */ /* 0x000fe60000010000 */
[----:B------:R-:W-:-:S13]  /*18560*/  ISETP.NE.AND P0, PT, R0, RZ, PT ;  /* 0x000000ff0000720c */ /* 0x000fda0003f05270 */
[----:B------:R-:W-:-:S05]  /*18570*/  @!P0 VIADD R0, R18, 0x29880 ;  /* 0x0002988012008836 */ /* 0x000fca0000000000 */
[----:B------:R-:W-:-:S04]  /*18580*/  @!P0 PRMT R0, RZ, 0x654, R0 ;  /* 0x00000654ff008816 */ /* 0x000fc80000000000 */
[----:B------:R1:W-:Y:S01]  /*18590*/  @!P0 SYNCS.ARRIVE.TRANS64.RED.A1T0 RZ, [R0+URZ], RZ ;  /* 0x000000ff00ff89a7 */ /* 0x0003e2000810043f */
[C---:B------:R-:W-:Y:S01]  /*185a0*/  ISETP.GT.AND P0, PT, R2.reuse, UR39, PT ;  /* 0x0000002702007c0c */ /* 0x040fe2000bf04270 */
[----:B------:R-:W-:Y:S02]  /*185b0*/  VIADD R2, R2, 0xffffffff ;  /* 0xffffffff02027836 */ /* 0x000fe40000000000 */
[----:B-1----:R-:W-:-:S10]  /*185c0*/  IMAD.MOV.U32 R0, RZ, RZ, R20 ;  /* 0x000000ffff007224 */ /* 0x002fd400078e0014 */
[----:B------:R-:W-:Y:S05]  /*185d0*/  @P0 BRA `(.L_x_1000) ;  /* 0xfffffff000400947 */ /* 0x000fea000383ffff */
[----:B------:R-:W-:Y:S05]  /*185e0*/  BRA `(.L_x_1001) ;  /* 0x0000000000047947 */ /* 0x000fea0003800000 */
.L_x_981:
[----:B------:R-:W-:-:S07]  /*185f0*/  IMAD.MOV.U32 R17, RZ, RZ, RZ ;  /* 0x000000ffff117224 */ /* 0x000fce00078e00ff */
.L_x_1001:
[----:B0-----:R-:W2:Y:S02]  /*18600*/  LDL R0, [R1+0x18] ;  /* 0x0000180001007983 */ /* 0x001ea40000100800 */
[----:B--2---:R-:W-:-:S13]  /*18610*/  R2UR UR4, R0 ;  /* 0x00000000000472ca */ /* 0x004fda00000e0000 */
[----:B------:R-:W-:-:S04]  /*18620*/  ULOP3.LUT UR4, UR4, 0x1, URZ, 0xfc, !UPT ;  /* 0x0000000104047892 */ /* 0x000fc8000f8efc3f */
[----:B------:R-:W-:-:S06]  /*18630*/  UISETP.NE.AND UP0, UPT, UR4, 0x3, UPT ;  /* 0x000000030400788c */ /* 0x000fcc000bf05270 */
[----:B------:R-:W-:-:S13]  /*18640*/  PLOP3.LUT P0, PT, PT, PT, UP0, 0x80, 0x0 ;  /* 0x000000000000781c */ /* 0x000fda0003f0f008 */
[----:B------:R-:W-:Y:S05]  /*18650*/  @!P0 BRA `(.L_x_1002) ;  /* 0x0000000000048947 */ /* 0x000fea0003800000 */
[----:B------:R-:W-:Y:S01]  /*18660*/  BPT.TRAP 0x1 ;  /* 0x000000040000795c */ /* 0x000fe20000300000 */
.L_x_1002:
[----:B------:R-:W-:Y:S01]  /*18670*/  LOP3.LUT R0, R20, 0x1, RZ, 0x3c, !PT ;  /* 0x0000000114007812 */ /* 0x000fe200078e3cff */
[----:B------:R-:W-:Y:S01]  /*18680*/  BSSY B0, `(.L_x_1003) ;  /* 0x0000005000007945 */ /* 0x000fe20003800000 */
[----:B------:R-:W-:Y:S02]  /*18690*/  LEA R3, R17, UR38, 0x3 ;  /* 0x0000002611037c11 */ /* 0x000fe4000f8e18ff */
[----:B------:R-:W-:-:S04]  /*186a0*/  SHF.L.U32 R0, R0, 0x1f, RZ ;  /* 0x0000001f00007819 */ /* 0x000fc800000006ff */
[----:B------:R-:W0:Y:S02]  /*186b0*/  SYNCS.PHASECHK.TRANS64.TRYWAIT P0, [R3+URZ+0x29870], R0 ;  /* 0x02987000030075a7 */ /* 0x000e24000800017f */
[----:B0-----:R-:W-:Y:S05]  /*186c0*/  @!P0 BRA `(.L_x_1004) ;  /* 0x0000001400808947 */ /* 0x001fea0003800000 */
.L_x_1041:
[----:B------:R-:W-:Y:S05]  /*186d0*/  BSYNC B0 ;  /* 0x0000000000007941 */ /* 0x000fea0003800000 */
.L_x_1003:
[----:B------:R-:W2:Y:S02]  /*186e0*/  LDL R2, [R1+0x18] ;  /* 0x0000180001027983 */ /* 0x000ea40000100800 */
[----:B--2---:R-:W-:-:S13]  /*186f0*/  R2UR UR4, R2 ;  /* 0x00000000020472ca */ /* 0x004fda00000e0000 */
[----:B------:R-:W-:-:S06]  /*18700*/  ULOP3.LUT UR4, UR4, 0x2, URZ, 0xfc, !UPT ;  /* 0x0000000204047892 */ /* 0x000fcc000f8efc3f */
[----:B0-----:R-:W-:-:S05]  /*18710*/  IMAD.U32 R0, RZ, RZ, UR4 ;  /* 0x00000004ff007e24 */ /* 0x001fca000f8e00ff */
[----:B------:R-:W-:-:S13]  /*18720*/  ISETP.NE.AND P1, PT, R0, 0x3, PT ;  /* 0x000000030000780c */ /* 0x000fda0003f25270 */
[----:B------:R-:W-:Y:S05]  /*18730*/  @!P1 BRA `(.L_x_1005) ;  /* 0x0000000000049947 */ /* 0x000fea0003800000 */
[----:B------:R-:W-:Y:S01]  /*18740*/  BPT.TRAP 0x1 ;  /* 0x000000040000795c */ /* 0x000fe20000300000 */
.L_x_1005:
[----:B------:R-:W2:Y:S01]  /*18750*/  LDL.LU R0, [R1+0x10] ;  /* 0x0000100001007983 */ /* 0x000ea20000300800 */
[----:B------:R-:W-:Y:S01]  /*18760*/  SHF.L.U32 R2, R20, 0x1f, RZ ;  /* 0x0000001f14027819 */ /* 0x000fe200000006ff */
[----:B------:R-:W-:-:S03]  /*18770*/  IMAD R12, R17, 0x5000, RZ ;  /* 0x00005000110c7824 */ /* 0x000fc600078e02ff */
[----:B------:R-:W0:Y:S02]  /*18780*/  SYNCS.PHASECHK.TRANS64.TRYWAIT P0, [R3+URZ+0x29860], R2 ;  /* 0x02986002030075a7 */ /* 0x000e24000800017f */
[----:B--2---:R-:W-:Y:S01]  /*18790*/  LOP3.LUT R0, R12, R0, RZ, 0xfc, !PT ;  /* 0x000000000c007212 */ /* 0x004fe200078efcff */
[----:B0-----:R-:W-:Y:S06]  /*187a0*/  @!P0 BRA `(.L_x_1006) ;  /* 0x00000014005c8947 */ /* 0x001fec0003800000 */
.L_x_1042:
[----:B------:R-:W2:Y:S01]  /*187b0*/  LDL.LU R13, [R1+0x14] ;  /* 0x00001400010d7983 */ /* 0x000ea20000300800 */
[----:B------:R-:W1:Y:S01]  /*187c0*/  S2R R4, SR_TID.X ;  /* 0x0000000000047919 */ /* 0x000e620000002100 */
[----:B0-----:R-:W-:Y:S01]  /*187d0*/  VIADD R2, R0, UR38 ;  /* 0x0000002600027c36 */ /* 0x001fe20008000000 */
[----:B------:R-:W-:Y:S05]  /*187e0*/  WARPSYNC.ALL ;  /* 0x0000000000007948 */ /* 0x000fea0003800000 */
[----:B------:R-:W0:Y:S01]  /*187f0*/  LDSM.16.MT88.4 R8, [R0+UR38+0xa400] ;  /* 0x00a400260008783b */ /* 0x000e220008004200 */
[----:B-1----:R-:W-:Y:S01]  /*18800*/  LOP3.LUT P0, RZ, R4, 0x4, RZ, 0xc0, !PT ;  /* 0x0000000404ff7812 */ /* 0x002fe2000780c0ff */
[----:B------:R-:W-:-:S05]  /*18810*/  IMAD.MOV.U32 R4, RZ, RZ, 0x40 ;  /* 0x00000040ff047424 */ /* 0x000fca00078e00ff */
[----:B------:R-:W-:-:S05]  /*18820*/  SEL R4, R4, 0xffffffc0, !P0 ;  /* 0xffffffc004047807 */ /* 0x000fca0004000000 */
[----:B------:R-:W-:-:S05]  /*18830*/  IMAD.IADD R2, R4, 0x1, R2 ;  /* 0x0000000104027824 */ /* 0x000fca00078e0202 */
[----:B------:R-:W1:Y:S01]  /*18840*/  LDSM.16.MT88.4 R4, [R2+0xa400] ;  /* 0x00a400000204783b */ /* 0x000e620000004200 */
[C-C-:B0-----:R-:W-:Y:S02]  /*18850*/  PRMT R14, R10.reuse, 0x6420, R11.reuse ;  /* 0x000064200a0e7816 */ /* 0x141fe4000000000b */
[----:B------:R-:W-:Y:S02]  /*18860*/  PRMT R15, R10, 0x7531, R11 ;  /* 0x000075310a0f7816 */ /* 0x000fe4000000000b */
[C-C-:B-1----:R-:W-:Y:S02]  /*18870*/  PRMT R10, R6.reuse, 0x6420, R7.reuse ;  /* 0x00006420060a7816 */ /* 0x142fe40000000007 */
[----:B------:R-:W-:Y:S02]  /*18880*/  PRMT R11, R6, 0x7531, R7 ;  /* 0x00007531060b7816 */ /* 0x000fe40000000007 */
[----:B--2---:R-:W-:Y:S02]  /*18890*/  LOP3.LUT R16, R12, R13, RZ, 0xfc, !PT ;  /* 0x0000000d0c107212 */ /* 0x004fe400078efcff */
[----:B------:R-:W-:-:S02]  /*188a0*/  PRMT R12, R8, 0x6420, R9 ;  /* 0x00006420080c7816 */ /* 0x000fc40000000009 */
[----:B------:R-:W-:Y:S01]  /*188b0*/  PRMT R13, R8, 0x7531, R9 ;  /* 0x00007531080d7816 */ /* 0x000fe20000000009 */
[----:B------:R-:W-:Y:S01]  /*188c0*/  VIADD R16, R16, UR38 ;  /* 0x0000002610107c36 */ /* 0x000fe20008000000 */
[C-C-:B------:R-:W-:Y:S02]  /*188d0*/  PRMT R8, R4.reuse, 0x6420, R5.reuse ;  /* 0x0000642004087816 */ /* 0x140fe40000000005 */
[----:B------:R-:W-:Y:S02]  /*188e0*/  PRMT R9, R4, 0x7531, R5 ;  /* 0x0000753104097816 */ /* 0x000fe40000000005 */
[----:B------:R-:W-:Y:S04]  /*188f0*/  STSM.16.M88.4 [R16+0x400], R12 ;  /* 0x0004000c10007844 */ /* 0x000fe80000000200 */
[----:B------:R-:W-:Y:S04]  /*18900*/  STSM.16.M88.4 [R16+0xc00], R8 ;  /* 0x000c000810007844 */ /* 0x000fe80000000200 */
[----:B------:R-:W0:Y:S04]  /*18910*/  LDSM.16.MT88.4 R8, [R0+UR38+0xb400] ;  /* 0x00b400260008783b */ /* 0x000e280008004200 */
[----:B------:R-:W1:Y:S01]  /*18920*/  LDSM.16.MT88.4 R4, [R2+0xb400] ;  /* 0x00b400000204783b */ /* 0x000e620000004200 */
[----:B0-----:R-:W-:-:S02]  /*18930*/  PRMT R12, R8, 0x6420, R9 ;  /* 0x00006420080c7816 */ /* 0x001fc40000000009 */
[----:B------:R-:W-:Y:S02]  /*18940*/  PRMT R13, R8, 0x7531, R9 ;  /* 0x00007531080d7816 */ /* 0x000fe40000000009 */
[C-C-:B------:R-:W-:Y:S02]  /*18950*/  PRMT R14, R10.reuse, 0x6420, R11.reuse ;  /* 0x000064200a0e7816 */ /* 0x140fe4000000000b */
[----:B------:R-:W-:Y:S02]  /*18960*/  PRMT R15, R10, 0x7531, R11 ;  /* 0x000075310a0f7816 */ /* 0x000fe4000000000b */
[C-C-:B-1----:R-:W-:Y:S02]  /*18970*/  PRMT R8, R4.reuse, 0x6420, R5.reuse ;  /* 0x0000642004087816 */ /* 0x142fe40000000005 */
[----:B------:R-:W-:Y:S02]  /*18980*/  PRMT R9, R4, 0x7531, R5 ;  /* 0x0000753104097816 */ /* 0x000fe40000000005 */
[----:B------:R-:W-:-:S02]  /*18990*/  PRMT R10, R6, 0x6420, R7 ;  /* 0x00006420060a7816 */ /* 0x000fc40000000007 */
[----:B------:R-:W-:Y:S01]  /*189a0*/  PRMT R11, R6, 0x7531, R7 ;  /* 0x00007531060b7816 */ /* 0x000fe20000000007 */
        /* <DEDUP_REMOVED lines=36> */
[----:B------:R0:W-:Y:S04]  /*18bf0*/  STSM.16.M88.4 [R16+0x4400], R12 ;  /* 0x0044000c10007844 */ /* 0x0001e80000000200 */
        /* <DEDUP_REMOVED lines=9> */
.L_x_1007:
        /* <DEDUP_REMOVED lines=14> */
.L_x_956:
[----:B------:R-:W0:Y:S01]  /*18d70*/  S2R R4, SR_CgaCtaId ;  /* 0x0000000000047919 */ /* 0x000e220000008800 */
[----:B------:R-:W-:Y:S02]  /*18d80*/  MOV R3, 0x400 ;  /* 0x0000040000037802 */ /* 0x000fe40000000f00 */
[----:B------:R-:W-:Y:S02]  /*18d90*/  SHF.L.U32 R2, R2, 0x1f, RZ ;  /* 0x0000001f02027819 */ /* 0x000fe400000006ff */
[----:B0-----:R-:W-:-:S04]  /*18da0*/  LEA R9, R4, R3, 0x18 ;  /* 0x0000000304097211 */ /* 0x001fc800078ec0ff */
[----:B------:R-:W0:Y:S02]  /*18db0*/  SYNCS.PHASECHK.TRANS64.TRYWAIT P0, [R9+URZ+0x29820], R2 ;  /* 0x02982002090075a7 */ /* 0x000e24000800017f */
[----:B0-----:R-:W-:Y:S05]  /*18dc0*/  @!P0 BRA `(.L_x_1008) ;  /* 0x0000000c00e88947 */ /* 0x001fea0003800000 */
.L_x_1043:
        /* <DEDUP_REMOVED lines=8> */
[----:B------:R-:W2:Y:S02]  /*18e50*/  LDL R3, [R1+0x18] ;  /* 0x0000180001037983 */ /* 0x000ea40000100800 */
[----:B--2---:R-:W-:-:S13]  /*18e60*/  R2UR UR4, R3 ;  /* 0x00000000030472ca */ /* 0x004fda00000e0000 */
[----:B------:R-:W-:-:S06]  /*18e70*/  ULOP3.LUT UR4, UR4, 0x2, URZ, 0xfc, !UPT ;  /* 0x0000000204047892 */ /* 0x000fcc000f8efc3f */
[----:B------:R-:W-:-:S05]  /*18e80*/  IMAD.U32 R2, RZ, RZ, UR4 ;  /* 0x00000004ff027e24 */ /* 0x000fca000f8e00ff */
[----:B------:R-:W-:-:S13]  /*18e90*/  ISETP.NE.AND P0, PT, R2, 0x3, PT ;  /* 0x000000030200780c */ /* 0x000fda0003f05270 */
[----:B------:R-:W-:Y:S05]  /*18ea0*/  @!P0 BRA `(.L_x_1009) ;  /* 0x0000000000048947 */ /* 0x000fea0003800000 */
[----:B------:R-:W-:Y:S01]  /*18eb0*/  BPT.TRAP 0x1 ;  /* 0x000000040000795c */ /* 0x000fe20000300000 */
.L_x_1009:
        /* <DEDUP_REMOVED lines=12> */
.L_x_1044:
[----:B------:R-:W1:Y:S02]  /*18f80*/  SYNCS.PHASECHK.TRANS64.TRYWAIT P1, [R7+URZ], R2 ;  /* 0x00000002070075a7 */ /* 0x000e64000802017f */
[----:B-1----:R-:W-:Y:S05]  /*18f90*/  @!P1 BRA `(.L_x_1011) ;  /* 0x0000000c009c9947 */ /* 0x002fea0003800000 */
.L_x_1045:
[----:B------:R-:W-:Y:S05]  /*18fa0*/  @!P0 BRA `(.L_x_1012) ;  /* 0x0000000000048947 */ /* 0x000fea0003800000 */
[----:B------:R-:W-:Y:S01]  /*18fb0*/  BPT.TRAP 0x1 ;  /* 0x000000040000795c */ /* 0x000fe20000300000 */
.L_x_1012:
[----:B0-----:R-:W-:-:S04]  /*18fc0*/  IMAD R5, R0, 0x8, R9 ;  /* 0x0000000800057824 */ /* 0x001fc800078e0209 */
[----:B------:R-:W0:Y:S02]  /*18fd0*/  SYNCS.PHASECHK.TRANS64.TRYWAIT P1, [R5+URZ+0x29860], R4 ;  /* 0x02986004050075a7 */ /* 0x000e24000802017f */
[----:B0-----:R-:W-:Y:S05]  /*18fe0*/  @!P1 BRA `(.L_x_1013) ;  /* 0x0000000c009c9947 */ /* 0x001fea0003800000 */
.L_x_1046:
[----:B------:R-:W-:Y:S05]  /*18ff0*/  @!P0 BRA `(.L_x_1014) ;  /* 0x0000000000048947 */ /* 0x000fea0003800000 */
[----:B------:R-:W-:Y:S01]  /*19000*/  BPT.TRAP 0x1 ;  /* 0x000000040000795c */ /* 0x000fe20000300000 */
.L_x_1014:
[----:B------:R-:W-:-:S04]  /*19010*/  IMAD R3, R3, 0x8, R9 ;  /* 0x0000000803037824 */ /* 0x000fc800078e0209 */
[----:B------:R-:W2:Y:S02]  /*19020*/  SYNCS.PHASECHK.TRANS64.TRYWAIT P1, [R3+URZ+0x29860], R2 ;  /* 0x02986002030075a7 */ /* 0x000ea4000802017f */
[----:B--2---:R-:W-:Y:S05]  /*19030*/  @!P1 BRA `(.L_x_1015) ;  /* 0x0000000c009c9947 */ /* 0x004fea0003800000 */
.L_x_1047:
[----:B------:R-:W-:Y:S05]  /*19040*/  @!P0 BRA `(.L_x_1016) ;  /* 0x0000000000048947 */ /* 0x000fea0003800000 */
[----:B------:R-:W-:Y:S01]  /*19050*/  BPT.TRAP 0x1 ;  /* 0x000000040000795c */ /* 0x000fe20000300000 */
.L_x_1016:
[----:B------:R-:W3:Y:S02]  /*19060*/  SYNCS.PHASECHK.TRANS64.TRYWAIT P0, [R5+URZ+0x29880], R4 ;  /* 0x02988004050075a7 */ /* 0x000ee4000800017f */
[----:B---3--:R-:W-:Y:S05]  /*19070*/  @!P0 BRA `(.L_x_1017) ;  /* 0x0000000c00a08947 */ /* 0x008fea0003800000 */
.L_x_1018:
[----:B----4-:R4:W0:Y:S02]  /*19080*/  SYNCS.PHASECHK.TRANS64.TRYWAIT P0, [R3+URZ+0x29880], R2 ;  /* 0x02988002030075a7 */ /* 0x010824000800017f */
[----:B0-----:R-:W-:Y:S05]  /*19090*/  @!P0 NANOSLEEP.SYNCS 0x989680 ;  /* 0x009896800000895d */ /* 0x001fea0003900000 */
[----:B------:R-:W0:Y:S02]  /*190a0*/  @!P0 SYNCS.PHASECHK.TRANS64 P0, [R3+URZ+0x29880], R2 ;  /* 0x02988002030085a7 */ /* 0x000e24000800007f */
[----:B0-----:R-:W-:Y:S05]  /*190b0*/  @!P0 BRA `(.L_x_1018) ;  /* 0xfffffffc00f08947 */ /* 0x001fea000383ffff */
.L_x_868:
[----:B------:R-:W-:Y:S05]  /*190c0*/  BSYNC B6 ;  /* 0x0000000000067941 */ /* 0x000fea0003800000 */
.L_x_865:
[----:B------:R-:W-:Y:S05]  /*190d0*/  EXIT ;  /* 0x000000000000794d */ /* 0x000fea0003800000 */
.L_x_878:
[----:B0-----:R-:W-:-:S04]  /*190e0*/  IMAD.U32 R3, RZ, RZ, UR37 ;  /* 0x00000025ff037e24 */ /* 0x001fc8000f8e00ff */
[----:B------:R0:W1:Y:S03]  /*190f0*/  SYNCS.PHASECHK.TRANS64.TRYWAIT P0, [R3+URZ+0x29800], R0 ;  /* 0x02980000030075a7 */ /* 0x000066000800017f */
[----:B-1----:R-:W-:Y:S05]  /*19100*/  @!P0 NANOSLEEP.SYNCS 0x989680 ;  /* 0x009896800000895d */ /* 0x002fea0003900000 */
[----:B------:R-:W1:Y:S02]  /*19110*/  @!P0 SYNCS.PHASECHK.TRANS64 P0, [R3+URZ+0x29800], R0 ;  /* 0x02980000030085a7 */ /* 0x000e64000800007f */
[----:B-1----:R-:W-:Y:S05]  /*19120*/  @!P0 BRA `(.L_x_878) ;  /* 0xfffffffc00ec8947 */ /* 0x002fea000383ffff */
[----:B------:R-:W-:Y:S05]  /*19130*/  BRA `(.L_x_1019) ;  /* 0xfffffe8800687947 */ /* 0x000fea000383ffff */
.L_x_882:
[----:B--2---:R-:W-:-:S04]  /*19140*/  IMAD.U32 R5, RZ, RZ, UR37 ;  /* 0x00000025ff057e24 */ /* 0x004fc8000f8e00ff */
[----:B------:R2:W3:Y:S03]  /*19150*/  SYNCS.PHASECHK.TRANS64.TRYWAIT P2, [R5+URZ+0x29830], R0 ;  /* 0x02983000050075a7 */ /* 0x0004e6000804017f */
[----:B---3--:R-:W-:Y:S05]  /*19160*/  @!P2 NANOSLEEP.SYNCS 0x989680 ;  /* 0x009896800000a95d */ /* 0x008fea0003900000 */
[----:B------:R-:W3:Y:S02]  /*19170*/  @!P2 SYNCS.PHASECHK.TRANS64 P2, [R5+URZ+0x29830], R0 ;  /* 0x029830000500a5a7 */ /* 0x000ee4000804007f */
[----:B---3--:R-:W-:Y:S05]  /*19180*/  @!P2 BRA `(.L_x_882) ;  /* 0xfffffffc00eca947 */ /* 0x008fea000383ffff */
[----:B------:R-:W-:Y:S05]  /*19190*/  BRA `(.L_x_881) ;  /* 0xfffffe8800987947 */ /* 0x000fea000383ffff */
.L_x_898:
[----:B-1----:R-:W-:-:S04]  /*191a0*/  IMAD.U32 R11, RZ, RZ, UR10 ;  /* 0x0000000aff0b7e24 */ /* 0x002fc8000f8e00ff */
[----:B------:R1:W2:Y:S03]  /*191b0*/  SYNCS.PHASECHK.TRANS64.TRYWAIT P2, [R11+URZ+0x29830], R10 ;  /* 0x0298300a0b0075a7 */ /* 0x0002a6000804017f */
[----:B--2---:R-:W-:Y:S05]  /*191c0*/  @!P2 NANOSLEEP.SYNCS 0x989680 ;  /* 0x009896800000a95d */ /* 0x004fea0003900000 */
[----:B------:R-:W2:Y:S02]  /*191d0*/  @!P2 SYNCS.PHASECHK.TRANS64 P2, [R11+URZ+0x29830], R10 ;  /* 0x0298300a0b00a5a7 */ /* 0x000ea4000804007f */
[----:B--2---:R-:W-:Y:S05]  /*191e0*/  @!P2 BRA `(.L_x_898) ;  /* 0xfffffffc00eca947 */ /* 0x004fea000383ffff */
[----:B------:R-:W-:Y:S05]  /*191f0*/  BRA `(.L_x_895) ;  /* 0xfffffed4000c7947 */ /* 0x000fea000383ffff */
.L_x_902:
[----:B-1----:R-:W-:-:S04]  /*19200*/  IMAD.U32 R11, RZ, RZ, UR10 ;  /* 0x0000000aff0b7e24 */ /* 0x002fc8000f8e00ff */
[----:B------:R1:W2:Y:S03]  /*19210*/  SYNCS.PHASECHK.TRANS64.TRYWAIT P2, [R11+URZ+0x29850], R10 ;  /* 0x0298500a0b0075a7 */ /* 0x0002a6000804017f */
[----:B--2---:R-:W-:Y:S05]  /*19220*/  @!P2 NANOSLEEP.SYNCS 0x989680 ;  /* 0x009896800000a95d */ /* 0x004fea0003900000 */
[----:B------:R-:W2:Y:S02]  /*19230*/  @!P2 SYNCS.PHASECHK.TRANS64 P2, [R11+URZ+0x29850], R10 ;  /* 0x0298500a0b00a5a7 */ /* 0x000ea4000804007f */
[----:B--2---:R-:W-:Y:S05]  /*19240*/  @!P2 BRA `(.L_x_902) ;  /* 0xfffffffc00eca947 */ /* 0x004fea000383ffff */
[----:B------:R-:W-:Y:S05]  /*19250*/  BRA `(.L_x_899) ;  /* 0xfffffee000147947 */ /* 0x000fea000383ffff */
.L_x_920:
[----:B-1----:R-:W-:-:S04]  /*19260*/  IMAD.U32 R15, RZ, RZ, UR7 ;  /* 0x00000007ff0f7e24 */ /* 0x002fc8000f8e00ff */
[----:B------:R1:W2:Y:S03]  /*19270*/  SYNCS.PHASECHK.TRANS64.TRYWAIT P2, [R15+URZ+0x29830], R0 ;  /* 0x029830000f0075a7 */ /* 0x0002a6000804017f */
[----:B--2---:R-:W-:Y:S05]  /*19280*/  @!P2 NANOSLEEP.SYNCS 0x989680 ;  /* 0x009896800000a95d */ /* 0x004fea0003900000 */
[----:B------:R-:W2:Y:S02]  /*19290*/  @!P2 SYNCS.PHASECHK.TRANS64 P2, [R15+URZ+0x29830], R0 ;  /* 0x029830000f00a5a7 */ /* 0x000ea4000804007f */
[----:B--2---:R-:W-:Y:S05]  /*192a0*/  @!P2 BRA `(.L_x_920) ;  /* 0xfffffffc00eca947 */ /* 0x004fea000383ffff */
[----:B------:R-:W-:Y:S05]  /*192b0*/  BRA `(.L_x_917) ;  /* 0xffffff1c006c7947 */ /* 0x000fea000383ffff */
.L_x_924:
[----:B-1----:R-:W-:-:S04]  /*192c0*/  IMAD.U32 R15, RZ, RZ, UR10 ;  /* 0x0000000aff0f7e24 */ /* 0x002fc8000f8e00ff */
[----:B------:R1:W2:Y:S03]  /*192d0*/  SYNCS.PHASECHK.TRANS64.TRYWAIT P2, [R15+URZ+0x29850], R0 ;  /* 0x029850000f0075a7 */ /* 0x0002a6000804017f */
[----:B--2---:R-:W-:Y:S05]  /*192e0*/  @!P2 NANOSLEEP.SYNCS 0x989680 ;  /* 0x009896800000a95d */ /* 0x004fea0003900000 */
[----:B------:R-:W2:Y:S02]  /*192f0*/  @!P2 SYNCS.PHASECHK.TRANS64 P2, [R15+URZ+0x29850], R0 ;  /* 0x029850000f00a5a7 */ /* 0x000ea4000804007f */
[----:B--2---:R-:W-:Y:S05]  /*19300*/  @!P2 BRA `(.L_x_924) ;  /* 0xfffffffc00eca947 */ /* 0x004fea000383ffff */
[----:B------:R-:W-:Y:S05]  /*19310*/  BRA `(.L_x_921) ;  /* 0xffffff2800987947 */ /* 0x000fea000383ffff */
.L_x_931:
[----:B-1----:R-:W-:-:S04]  /*19320*/  IMAD.U32 R13, RZ, RZ, UR10 ;  /* 0x0000000aff0d7e24 */ /* 0x002fc8000f8e00ff */
[----:B------:R1:W2:Y:S03]  /*19330*/  SYNCS.PHASECHK.TRANS64.TRYWAIT P2, [R13+URZ+0x29830], R0 ;  /* 0x029830000d0075a7 */ /* 0x0002a6000804017f */
[----:B--2---:R-:W-:Y:S05]  /*19340*/  @!P2 NANOSLEEP.SYNCS 0x989680 ;  /* 0x009896800000a95d */ /* 0x004fea0003900000 */
[----:B------:R-:W2:Y:S02]  /*19350*/  @!P2 SYNCS.PHASECHK.TRANS64 P2, [R13+URZ+0x29830], R0 ;  /* 0x029830000d00a5a7 */ /* 0x000ea4000804007f */
[----:B--2---:R-:W-:Y:S05]  /*19360*/  @!P2 BRA `(.L_x_931) ;  /* 0xfffffffc00eca947 */ /* 0x004fea000383ffff */
[----:B------:R-:W-:Y:S05]  /*19370*/  BRA `(.L_x_928) ;  /* 0xffffff4800ac7947 */ /* 0x000fea000383ffff */
.L_x_935:
[----:B-1----:R-:W-:-:S04]  /*19380*/  IMAD.U32 R13, RZ, RZ, UR10 ;  /* 0x0000000aff0d7e24 */ /* 0x002fc8000f8e00ff */
[----:B------:R1:W2:Y:S03]  /*19390*/  SYNCS.PHASECHK.TRANS64.TRYWAIT P2, [R13+URZ+0x29850], R0 ;  /* 0x029850000d0075a7 */ /* 0x0002a6000804017f */
[----:B--2---:R-:W-:Y:S05]  /*193a0*/  @!P2 NANOSLEEP.SYNCS 0x989680 ;  /* 0x009896800000a95d */ /* 0x004fea0003900000 */
[----:B------:R-:W2:Y:S02]  /*193b0*/  @!P2 SYNCS.PHASECHK.TRANS64 P2, [R13+URZ+0x29850], R0 ;  /* 0x029850000d00a5a7 */ /* 0x000ea4000804007f */
[----:B--2---:R-:W-:Y:S05]  /*193c0*/  @!P2 BRA `(.L_x_935) ;  /* 0xfffffffc00eca947 */ /* 0x004fea000383ffff */
[----:B------:R-:W-:Y:S05]  /*193d0*/  BRA `(.L_x_932) ;  /* 0xffffff5400c87947 */ /* 0x000fea000383ffff */
.L_x_949:
[----:B-1----:R-:W-:-:S04]  /*193e0*/  IMAD.U32 R3, RZ, RZ, UR9 ;  /* 0x00000009ff037e24 */ /* 0x002fc8000f8e00ff */
[----:B------:R1:W2:Y:S03]  /*193f0*/  SYNCS.PHASECHK.TRANS64.TRYWAIT P1, [R3+URZ+0x29850], R2 ;  /* 0x02985002030075a7 */ /* 0x0002a6000802017f */
[----:B--2---:R-:W-:Y:S05]  /*19400*/  @!P1 NANOSLEEP.SYNCS 0x989680 ;  /* 0x009896800000995d */ /* 0x004fea0003900000 */
[----:B------:R-:W2:Y:S02]  /*19410*/  @!P1 SYNCS.PHASECHK.TRANS64 P1, [R3+URZ+0x29850], R2 ;  /* 0x02985002030095a7 */ /* 0x000ea4000802007f */
[----:B--2---:R-:W-:Y:S05]  /*19420*/  @!P1 BRA `(.L_x_949) ;  /* 0xfffffffc00ec9947 */ /* 0x004fea000383ffff */
[----:B------:R-:W-:Y:S05]  /*19430*/  BRA `(.L_x_948) ;  /* 0xffffff9000347947 */ /* 0x000fea000383ffff */
.L_x_968:
[----:B------:R-:W-:Y:S02]  /*19440*/  IMAD.MOV.U32 R13, RZ, RZ, R6 ;  /* 0x000000ffff0d7224 */ /* 0x000fe400078e0006 */
[----:B------:R-:W-:Y:S02]  /*19450*/  IMAD.MOV.U32 R12, RZ, RZ, RZ ;  /* 0x000000ffff0c7224 */ /* 0x000fe400078e00ff */
[----:B------:R-:W-:Y:S02]  /*19460*/  IMAD.MOV.U32 R11, RZ, RZ, 0x1f ;  /* 0x0000001fff0b7424 */ /* 0x000fe400078e00ff */
[----:B------:R-:W-:-:S07]  /*19470*/  IMAD.MOV.U32 R15, RZ, RZ, -0x1 ;  /* 0xffffffffff0f7424 */ /* 0x000fce00078e00ff */
[----:B0-----:R-:W-:Y:S05]  /*19480*/  WARPSYNC.COLLECTIVE R15, `(.L_x_1020) ;  /* 0x000000000f087348 */ /* 0x001fea0003c00000 */
[----:B------:R1:W2:Y:S02]  /*19490*/  SHFL.IDX P6, R14, R13, R12, R11 ;  /* 0x0000000c0d0e7389 */ /* 0x0002a400000c000b */
[----:B012---:R-:W-:Y:S01]  /*194a0*/  ENDCOLLECTIVE ;  /* 0x000000000000791b */ /* 0x007fe20003800000 */
.L_x_1020:
[----:B------:R-:W-:Y:S05]  /*194b0*/  BRA `(.L_x_1021) ;  /* 0xffffffd000947947 */ /* 0x000fea000383ffff */
.L_x_970:
[----:B------:R-:W-:Y:S01]  /*194c0*/  BSSY B0, `(.L_x_1022) ;  /* 0x0000006000007945 */ /* 0x000fe20003800000 */
[----:B------:R-:W-:-:S07]  /*194d0*/  IMAD.MOV.U32 R15, RZ, RZ, -0x1 ;  /* 0xffffffffff0f7424 */ /* 0x000fce00078e00ff */
[----:B01----:R-:W-:Y:S05]  /*194e0*/  WARPSYNC.COLLECTIVE R15, `(.L_x_1023) ;  /* 0x000000000f0c7348 */ /* 0x003fea0003c00000 */
[----:B------:R-:W-:Y:S02]  /*194f0*/  ELECT P6, UR62, PT ;  /* 0x00000000003e782f */ /* 0x000fe400038c0000 */
[----:B------:R-:W-:Y:S01]  /*19500*/  MOV R14, UR62 ;  /* 0x0000003e000e7c02 */ /* 0x000fe20008000f00 */
[----:B01----:R-:W-:Y:S10]  /*19510*/  ENDCOLLECTIVE ;  /* 0x000000000000791b */ /* 0x003ff40003800000 */
.L_x_1023:
[----:B------:R-:W-:Y:S05]  /*19520*/  BSYNC B0 ;  /* 0x0000000000007941 */ /* 0x000fea0003800000 */
.L_x_1022:
[----:B------:R-:W-:Y:S05]  /*19530*/  BRA `(.L_x_1024) ;  /* 0xffffffd000a07947 */ /* 0x000fea000383ffff */
.L_x_972:
[----:B--2---:R-:W-:-:S04]  /*19540*/  IMAD.U32 R3, RZ, RZ, UR38 ;  /* 0x00000026ff037e24 */ /* 0x004fc8000f8e00ff */
[----:B------:R2:W3:Y:S03]  /*19550*/  SYNCS.PHASECHK.TRANS64.TRYWAIT P0, [R3+URZ+0x29880], R2 ;  /* 0x02988002030075a7 */ /* 0x0004e6000800017f */
[----:B---3--:R-:W-:Y:S05]  /*19560*/  @!P0 NANOSLEEP.SYNCS 0x989680 ;  /* 0x009896800000895d */ /* 0x008fea0003900000 */
[----:B------:R-:W3:Y:S02]  /*19570*/  @!P0 SYNCS.PHASECHK.TRANS64 P0, [R3+URZ+0x29880], R2 ;  /* 0x02988002030085a7 */ /* 0x000ee4000800007f */
[----:B---3--:R-:W-:Y:S05]  /*19580*/  @!P0 BRA `(.L_x_972) ;  /* 0xfffffffc00ec8947 */ /* 0x008fea000383ffff */
[----:B------:R-:W-:Y:S05]  /*19590*/  BRA `(.L_x_1025) ;  /* 0xffffffd000ec7947 */ /* 0x000fea000383ffff */
.L_x_974:
[----:B--2---:R-:W-:-:S04]  /*195a0*/  IMAD.U32 R3, RZ, RZ, UR38 ;  /* 0x00000026ff037e24 */ /* 0x004fc8000f8e00ff */
[----:B------:R2:W3:Y:S03]  /*195b0*/  SYNCS.PHASECHK.TRANS64.TRYWAIT P0, [R3+URZ+0x29840], R2 ;  /* 0x02984002030075a7 */ /* 0x0004e6000800017f */
[----:B---3--:R-:W-:Y:S05]  /*195c0*/  @!P0 NANOSLEEP.SYNCS 0x989680 ;  /* 0x009896800000895d */ /* 0x008fea0003900000 */
[----:B------:R-:W3:Y:S02]  /*195d0*/  @!P0 SYNCS.PHASECHK.TRANS64 P0, [R3+URZ+0x29840], R2 ;  /* 0x02984002030085a7 */ /* 0x000ee4000800007f */
[----:B---3--:R-:W-:Y:S05]  /*195e0*/  @!P0 BRA `(.L_x_974) ;  /* 0xfffffffc00ec8947 */ /* 0x008fea000383ffff */
[----:B------:R-:W-:Y:S05]  /*195f0*/  BRA `(.L_x_1026) ;  /* 0xffffffd4002c7947 */ /* 0x000fea000383ffff */
.L_x_977:
[----:B------:R-:W-:Y:S01]  /*19600*/  IMAD.MOV.U32 R13, RZ, RZ, R6 ;  /* 0x000000ffff0d7224 */ /* 0x000fe200078e0006 */
[----:B------:R-:W-:Y:S01]  /*19610*/  LEA.HI R4, R18, UR40, RZ, 0x1e ;  /* 0x0000002812047c11 */ /* 0x000fe2000f8ff0ff */
[----:B------:R-:W-:Y:S02]  /*19620*/  IMAD.MOV.U32 R12, RZ, RZ, RZ ;  /* 0x000000ffff0c7224 */ /* 0x000fe400078e00ff */
[----:B------:R-:W-:Y:S02]  /*19630*/  IMAD.MOV.U32 R11, RZ, RZ, 0x1c1f ;  /* 0x00001c1fff0b7424 */ /* 0x000fe400078e00ff */
[----:B------:R-:W-:-:S07]  /*19640*/  IMAD.MOV.U32 R15, RZ, RZ, -0x1 ;  /* 0xffffffffff0f7424 */ /* 0x000fce00078e00ff */
[----:B------:R-:W-:Y:S05]  /*19650*/  WARPSYNC.COLLECTIVE R15, `(.L_x_1027) ;  /* 0x000000000f087348 */ /* 0x000fea0003c00000 */
[----:B------:R0:W1:Y:S02]  /*19660*/  SHFL.IDX P6, R14, R13, R12, R11 ;  /* 0x0000000c0d0e7389 */ /* 0x00006400000c000b */
[----:B01----:R-:W-:Y:S01]  /*19670*/  ENDCOLLECTIVE ;  /* 0x000000000000791b */ /* 0x003fe20003800000 */
.L_x_1027:
[----:B------:R-:W-:Y:S02]  /*19680*/  IMAD.MOV.U32 R13, RZ, RZ, R7 ;  /* 0x000000ffff0d7224 */ /* 0x000fe400078e0007 */
[----:B------:R-:W-:-:S07]  /*19690*/  IMAD.MOV.U32 R2, RZ, RZ, R14 ;  /* 0x000000ffff027224 */ /* 0x000fce00078e000e */
[----:B------:R-:W-:Y:S05]  /*196a0*/  WARPSYNC.COLLECTIVE R15, `(.L_x_1028) ;  /* 0x000000000f087348 */ /* 0x000fea0003c00000 */
[----:B------:R0:W1:Y:S02]  /*196b0*/  SHFL.IDX P6, R14, R13, R12, R11 ;  /* 0x0000000c0d0e7389 */ /* 0x00006400000c000b */
[----:B01----:R-:W-:Y:S01]  /*196c0*/  ENDCOLLECTIVE ;  /* 0x000000000000791b */ /* 0x003fe20003800000 */
.L_x_1028:
[----:B------:R-:W-:Y:S02]  /*196d0*/  ULDC UR4, c[0x0][0x288] ;  /* 0x0000a20000047ab9 */ /* 0x000fe40000000800 */
[----:B------:R-:W-:-:S05]  /*196e0*/  IMAD R5, R9, UR4, RZ ;  /* 0x0000000409057c24 */ /* 0x000fca000f8e02ff */
[----:B------:R-:W-:Y:S01]  /*196f0*/  ISETP.GE.AND P4, PT, R4, R5, PT ;  /* 0x000000050400720c */ /* 0x000fe20003f86270 */
[----:B------:R-:W-:Y:S02]  /*19700*/  IMAD.MOV.U32 R13, RZ, RZ, R6 ;  /* 0x000000ffff0d7224 */ /* 0x000fe400078e0006 */
[----:B------:R-:W-:-:S10]  /*19710*/  IMAD.MOV.U32 R12, RZ, RZ, 0x1 ;  /* 0x00000001ff0c7424 */ /* 0x000fd400078e00ff */
[----:B------:R-:W-:Y:S01]  /*19720*/  @!P4 VIADD R9, R0, UR38 ;  /* 0x000000260009cc36 */ /* 0x000fe20008000000 */
[----:B------:R-:W-:-:S13]  /*19730*/  @!P4 IADD3 R10, P3, R8, R14, RZ ;  /* 0x0000000e080ac210 */ /* 0x000fda0007f7e0ff */
[----:B------:R-:W-:Y:S05]  /*19740*/  WARPSYNC.COLLECTIVE R15, `(.L_x_1029) ;  /* 0x000000000f087348 */ /* 0x000fea0003c00000 */
[----:B------:R0:W1:Y:S02]  /*19750*/  SHFL.IDX P6, R14, R13, R12, R11 ;  /* 0x0000000c0d0e7389 */ /* 0x00006400000c000b */
[----:B01----:R-:W-:Y:S01]  /*19760*/  ENDCOLLECTIVE ;  /* 0x000000000000791b */ /* 0x003fe20003800000 */
.L_x_1029:
[----:B------:R-:W-:Y:S02]  /*19770*/  @!P4 IMAD.X R3, RZ, RZ, R2, P3 ;  /* 0x000000ffff03c224 */ /* 0x000fe400018e0602 */
[----:B------:R-:W-:Y:S02]  /*19780*/  @!P4 IMAD.MOV.U32 R2, RZ, RZ, R10 ;  /* 0x000000ffff02c224 */ /* 0x000fe400078e000a */
[----:B------:R-:W-:-:S03]  /*19790*/  VIADD R10, R4, 0x20 ;  /* 0x00000020040a7836 */ /* 0x000fc60000000000 */
[----:B------:R-:W-:Y:S01]  /*197a0*/  @!PT LDS RZ, [RZ] ;  /* 0x00000000fffff984 */ /* 0x000fe20000000800 */
[----:B------:R-:W-:Y:S01]  /*197b0*/  @!PT LDS RZ, [RZ] ;  /* 0x00000000fffff984 */ /* 0x000fe20000000800 */
[----:B------:R-:W-:Y:S01]  /*197c0*/  @!PT LDS RZ, [RZ] ;  /* 0x00000000fffff984 */ /* 0x000fe20000000800 */
[----:B------:R-:W-:Y:S02]  /*197d0*/  @!P4 LDGSTS.E.BYPASS.LTC128B.128 [R9+0x14400], desc[UR58][R2.64], !P2 ;  /* 0x144000000209cfae */ /* 0x000fe4000d101d7a */
[----:B------:R-:W-:Y:S01]  /*197e0*/  ISETP.GE.AND P3, PT, R10, R5, PT ;  /* 0x000000050a00720c */ /* 0x000fe20003f66270 */
[----:B------:R-:W-:Y:S01]  /*197f0*/  IMAD.MOV.U32 R13, RZ, RZ, R7 ;  /* 0x000000ffff0d7224 */ /* 0x000fe200078e0007 */
[----:B------:R-:W-:Y:S04]  /*19800*/  @!P4 LDGSTS.E.BYPASS.LTC128B.128 [R9+0x16400], desc[UR58][R2.64+0x40], !P0 ;  /* 0x164000400209cfae */ /* 0x000fe8000c101d7a */
[----:B------:R0:W-:Y:S07]  /*19810*/  @!P4 LDGSTS.E.BYPASS.LTC128B.128 [R9+0x18400], desc[UR58][R2.64+0x80], !P1 ;  /* 0x184000800209cfae */ /* 0x0001ee000c901d7a */
[----:B------:R-:W-:-:S02]  /*19820*/  @!P3 VIADD R19, R0, UR38 ;  /* 0x000000260013bc36 */ /* 0x000fc40008000000 */
[----:B0-----:R-:W-:-:S07]  /*19830*/  IMAD.MOV.U32 R2, RZ, RZ, R14 ;  /* 0x000000ffff027224 */ /* 0x001fce00078e000e */
[----:B------:R-:W-:Y:S05]  /*19840*/  WARPSYNC.COLLECTIVE R15, `(.L_x_1030) ;  /* 0x000000000f087348 */ /* 0x000fea0003c00000 */
[----:B------:R0:W1:Y:S02]  /*19850*/  SHFL.IDX P6, R14, R13, R12, R11 ;  /* 0x0000000c0d0e7389 */ /* 0x00006400000c000b */
[----:B01----:R-:W-:Y:S01]  /*19860*/  ENDCOLLECTIVE ;  /* 0x000000000000791b */ /* 0x003fe20003800000 */
.L_x_1030:
[----:B------:R-:W-:Y:S02]  /*19870*/  IMAD.MOV.U32 R13, RZ, RZ, R6 ;  /* 0x000000ffff0d7224 */ /* 0x000fe400078e0006 */
[----:B------:R-:W-:Y:S01]  /*19880*/  IMAD.MOV.U32 R12, RZ, RZ, 0x2 ;  /* 0x00000002ff0c7424 */ /* 0x000fe200078e00ff */
[----:B------:R-:W-:-:S13]  /*19890*/  @!P3 IADD3 R10, P4, R8, R14, RZ ;  /* 0x0000000e080ab210 */ /* 0x000fda0007f9e0ff */
[----:B------:R-:W-:Y:S05]  /*198a0*/  WARPSYNC.COLLECTIVE R15, `(.L_x_1031) ;  /* 0x000000000f087348 */ /* 0x000fea0003c00000 */
[----:B------:R0:W1:Y:S02]  /*198b0*/  SHFL.IDX P6, R14, R13, R12, R11 ;  /* 0x0000000c0d0e7389 */ /* 0x00006400000c000b */
[----:B01----:R-:W-:Y:S01]  /*198c0*/  ENDCOLLECTIVE ;  /* 0x000000000000791b */ /* 0x003fe20003800000 */
.L_x_1031:
[----:B------:R-:W-:Y:S02]  /*198d0*/  @!P3 IMAD.X R21, RZ, RZ, R2, P4 ;  /* 0x000000ffff15b224 */ /* 0x000fe400020e0602 */
[----:B------:R-:W-:Y:S02]  /*198e0*/  @!P3 IMAD.MOV.U32 R2, RZ, RZ, R10 ;  /* 0x000000ffff02b224 */ /* 0x000fe400078e000a */
[----:B------:R-:W-:Y:S02]  /*198f0*/  @!P3 IMAD.MOV.U32 R3, RZ, RZ, R21 ;  /* 0x000000ffff03b224 */ /* 0x000fe400078e0015 */
[----:B------:R-:W-:-:S03]  /*19900*/  VIADD R10, R4, 0x40 ;  /* 0x00000040040a7836 */ /* 0x000fc60000000000 */
[----:B------:R-:W-:Y:S01]  /*19910*/  @!PT LDS RZ, [RZ] ;  /* 0x00000000fffff984 */ /* 0x000fe20000000800 */
[----:B------:R-:W-:Y:S01]  /*19920*/  @!PT LDS RZ, [RZ] ;  /* 0x00000000fffff984 */ /* 0x000fe20000000800 */
[----:B------:R-:W-:Y:S01]  /*19930*/  @!PT LDS RZ, [RZ] ;  /* 0x00000000fffff984 */ /* 0x000fe20000000800 */
[----:B------:R-:W-:Y:S01]  /*19940*/  @!P3 LDGSTS.E.BYPASS.LTC128B.128 [R19+0x14c00], desc[UR58][R2.64], !P2 ;  /* 0x14c000000213bfae */ /* 0x000fe2000d101d7a */
[----:B------:R-:W-:-:S03]  /*19950*/  IMAD.MOV.U32 R13, RZ, RZ, R7 ;  /* 0x000000ffff0d7224 */ /* 0x000fc600078e0007 */
[----:B------:R-:W-:Y:S04]  /*19960*/  @!P3 LDGSTS.E.BYPASS.LTC128B.128 [R19+0x16c00], desc[UR58][R2.64+0x40], !P0 ;  /* 0x16c000400213bfae */ /* 0x000fe8000c101d7a */
[----:B------:R0:W-:Y:S01]  /*19970*/  @!P3 LDGSTS.E.BYPASS.LTC128B.128 [R19+0x18c00], desc[UR58][R2.64+0x80], !P1 ;  /* 0x18c000800213bfae */ /* 0x0001e2000c901d7a */
[----:B------:R-:W-:Y:S01]  /*19980*/  ISETP.GE.AND P3, PT, R10, R5, PT ;  /* 0x000000050a00720c */ /* 0x000fe20003f66270 */
[----:B0-----:R-:W-:-:S12]  /*19990*/  IMAD.MOV.U32 R2, RZ, RZ, R14 ;  /* 0x000000ffff027224 */ /* 0x001fd800078e000e */
[----:B------:R-:W-:Y:S05]  /*199a0*/  WARPSYNC.COLLECTIVE R15, `(.L_x_1032) ;  /* 0x000000000f087348 */ /* 0x000fea0003c00000 */
[----:B------:R0:W1:Y:S02]  /*199b0*/  SHFL.IDX P6, R14, R13, R12, R11 ;  /* 0x0000000c0d0e7389 */ /* 0x00006400000c000b */
[----:B01----:R-:W-:Y:S01]  /*199c0*/  ENDCOLLECTIVE ;  /* 0x000000000000791b */ /* 0x003fe20003800000 */
.L_x_1032:
[----:B------:R-:W-:Y:S02]  /*199d0*/  @!P3 VIADD R9, R0, UR38 ;  /* 0x000000260009bc36 */ /* 0x000fe40008000000 */
[----:B------:R-:W-:Y:S02]  /*199e0*/  IMAD.MOV.U32 R13, RZ, RZ, R6 ;  /* 0x000000ffff0d7224 */ /* 0x000fe400078e0006 */
[----:B------:R-:W-:Y:S01]  /*199f0*/  IMAD.MOV.U32 R12, RZ, RZ, 0x3 ;  /* 0x00000003ff0c7424 */ /* 0x000fe200078e00ff */
[----:B------:R-:W-:-:S13]  /*19a00*/  @!P3 IADD3 R10, P4, R8, R14, RZ ;  /* 0x0000000e080ab210 */ /* 0x000fda0007f9e0ff */
[----:B------:R-:W-:Y:S05]  /*19a10*/  WARPSYNC.COLLECTIVE R15, `(.L_x_1033) ;  /* 0x000000000f087348 */ /* 0x000fea0003c00000 */
[----:B------:R0:W1:Y:S02]  /*19a20*/  SHFL.IDX P6, R14, R13, R12, R11 ;  /* 0x0000000c0d0e7389 */ /* 0x00006400000c000b */
[----:B01----:R-:W-:Y:S01]  /*19a30*/  ENDCOLLECTIVE ;  /* 0x000000000000791b */ /* 0x003fe20003800000 */
.L_x_1033:
[----:B------:R-:W-:Y:S02]  /*19a40*/  @!P3 IMAD.X R21, RZ, RZ, R2, P4 ;  /* 0x000000ffff15b224 */ /* 0x000fe400020e0602 */
[----:B------:R-:W-:Y:S02]  /*19a50*/  @!P3 IMAD.MOV.U32 R2, RZ, RZ, R10 ;  /* 0x000000ffff02b224 */ /* 0x000fe400078e000a */
[----:B------:R-:W-:-:S05]  /*19a60*/  @!P3 IMAD.MOV.U32 R3, RZ, RZ, R21 ;  /* 0x000000ffff03b224 */ /* 0x000fca00078e0015 */
[----:B------:R-:W-:Y:S01]  /*19a70*/  @!PT LDS RZ, [RZ] ;  /* 0x00000000fffff984 */ /* 0x000fe20000000800 */
[----:B------:R-:W-:Y:S01]  /*19a80*/  @!PT LDS RZ, [RZ] ;  /* 0x00000000fffff984 */ /* 0x000fe20000000800 */
[----:B------:R-:W-:Y:S01]  /*19a90*/  @!PT LDS RZ, [RZ] ;  /* 0x00000000fffff984 */ /* 0x000fe20000000800 */
[----:B------:R0:W-:Y:S01]  /*19aa0*/  @!P3 LDGSTS.E.BYPASS.LTC128B.128 [R9+0x15400], desc[UR58][R2.64], !P2 ;  /* 0x154000000209bfae */ /* 0x0001e2000d101d7a */
[----:B------:R-:W-:-:S03]  /*19ab0*/  IMAD.MOV.U32 R13, RZ, RZ, R7 ;  /* 0x000000ffff0d7224 */ /* 0x000fc600078e0007 */
[----:B------:R0:W-:Y:S04]  /*19ac0*/  @!P3 LDGSTS.E.BYPASS.LTC128B.128 [R9+0x17400], desc[UR58][R2.64+0x40], !P0 ;  /* 0x174000400209bfae */ /* 0x0001e8000c101d7a */
[----:B------:R0:W-:Y:S01]  /*19ad0*/  @!P3 LDGSTS.E.BYPASS.LTC128B.128 [R9+0x19400], desc[UR58][R2.64+0x80], !P1 ;  /* 0x194000800209bfae */ /* 0x0001e2000c901d7a */
[----:B------:R-:W-:-:S07]  /*19ae0*/  IMAD.MOV.U32 R6, RZ, RZ, R14 ;  /* 0x000000ffff067224 */ /* 0x000fce00078e000e */
[----:B0-----:R-:W-:Y:S05]  /*19af0*/  WARPSYNC.COLLECTIVE R15, `(.L_x_1034) ;  /* 0x000000000f087348 */ /* 0x001fea0003c00000 */
[----:B------:R1:W2:Y:S02]  /*19b00*/  SHFL.IDX P6, R14, R13, R12, R11 ;  /* 0x0000000c0d0e7389 */ /* 0x0002a400000c000b */
[----:B012---:R-:W-:Y:S01]  /*19b10*/  ENDCOLLECTIVE ;  /* 0x000000000000791b */ /* 0x007fe20003800000 */
.L_x_1034:
[----:B------:R-:W-:Y:S05]  /*19b20*/  BRA `(.L_x_1035) ;  /* 0xffffffd8005c7947 */ /* 0x000fea000383ffff */
.L_x_980:
[----:B0-----:R-:W-:-:S04]  /*19b30*/  IMAD.U32 R3, RZ, RZ, UR38 ;  /* 0x00000026ff037e24 */ /* 0x001fc8000f8e00ff */
[----:B------:R0:W1:Y:S03]  /*19b40*/  SYNCS.PHASECHK.TRANS64.TRYWAIT P0, [R3+URZ+0x29820], R0 ;  /* 0x02982000030075a7 */ /* 0x000066000800017f */
[----:B-1----:R-:W-:Y:S05]  /*19b50*/  @!P0 NANOSLEEP.SYNCS 0x989680 ;  /* 0x009896800000895d */ /* 0x002fea0003900000 */
[----:B------:R-:W1:Y:S02]  /*19b60*/  @!P0 SYNCS.PHASECHK.TRANS64 P0, [R3+URZ+0x29820], R0 ;  /* 0x02982000030085a7 */ /* 0x000e64000800007f */
[----:B-1----:R-:W-:Y:S05]  /*19b70*/  @!P0 BRA `(.L_x_980) ;  /* 0xfffffffc00ec8947 */ /* 0x002fea000383ffff */
[----:B------:R-:W-:Y:S05]  /*19b80*/  BRA `(.L_x_1036) ;  /* 0xffffffd800a87947 */ /* 0x000fea000383ffff */
.L_x_985:
[----:B0-----:R0:W1:Y:S02]  /*19b90*/  SYNCS.PHASECHK.TRANS64.TRYWAIT P0, [R6+URZ+0x29880], R4 ;  /* 0x02988004060075a7 */ /* 0x001064000800017f */
[----:B-1----:R-:W-:Y:S05]  /*19ba0*/  @!P0 NANOSLEEP.SYNCS 0x989680 ;  /* 0x009896800000895d */ /* 0x002fea0003900000 */
[----:B------:R-:W1:Y:S02]  /*19bb0*/  @!P0 SYNCS.PHASECHK.TRANS64 P0, [R6+URZ+0x29880], R4 ;  /* 0x02988004060085a7 */ /* 0x000e64000800007f */
[----:B-1----:R-:W-:Y:S05]  /*19bc0*/  @!P0 BRA `(.L_x_985) ;  /* 0xfffffffc00f08947 */ /* 0x002fea000383ffff */
[----:B------:R-:W-:Y:S05]  /*19bd0*/  BRA `(.L_x_1037) ;  /* 0xffffffdc005c7947 */ /* 0x000fea000383ffff */
.L_x_989:
[----:B-1----:R1:W2:Y:S02]  /*19be0*/  SYNCS.PHASECHK.TRANS64.TRYWAIT P0, [R6+URZ+0x29840], R4 ;  /* 0x02984004060075a7 */ /* 0x0022a4000800017f */
[----:B--2---:R-:W-:Y:S05]  /*19bf0*/  @!P0 NANOSLEEP.SYNCS 0x989680 ;  /* 0x009896800000895d */ /* 0x004fea0003900000 */
[----:B------:R-:W2:Y:S02]  /*19c00*/  @!P0 SYNCS.PHASECHK.TRANS64 P0, [R6+URZ+0x29840], R4 ;  /* 0x02984004060085a7 */ /* 0x000ea4000800007f */
[----:B--2---:R-:W-:Y:S05]  /*19c10*/  @!P0 BRA `(.L_x_989) ;  /* 0xfffffffc00f08947 */ /* 0x004fea000383ffff */
[----:B------:R-:W-:Y:S05]  /*19c20*/  BRA `(.L_x_1038) ;  /* 0xffffffdc00cc7947 */ /* 0x000fea000383ffff */
.L_x_996:
[----:B0-----:R0:W1:Y:S02]  /*19c30*/  SYNCS.PHASECHK.TRANS64.TRYWAIT P0, [R18+URZ+0x29870], R5 ;  /* 0x02987005120075a7 */ /* 0x001064000800017f */
[----:B-1----:R-:W-:Y:S05]  /*19c40*/  @!P0 NANOSLEEP.SYNCS 0x989680 ;  /* 0x009896800000895d */ /* 0x002fea0003900000 */
[----:B------:R-:W1:Y:S02]  /*19c50*/  @!P0 SYNCS.PHASECHK.TRANS64 P0, [R18+URZ+0x29870], R5 ;  /* 0x02987005120085a7 */ /* 0x000e64000800007f */
[----:B-1----:R-:W-:Y:S05]  /*19c60*/  @!P0 BRA `(.L_x_996) ;  /* 0xfffffffc00f08947 */ /* 0x002fea000383ffff */
[----:B------:R-:W-:Y:S05]  /*19c70*/  BRA `(.L_x_1039) ;  /* 0xffffffe000cc7947 */ /* 0x000fea000383ffff */
.L_x_998:
[----:B0-----:R0:W1:Y:S02]  /*19c80*/  SYNCS.PHASECHK.TRANS64.TRYWAIT P0, [R18+URZ+0x29860], R5 ;  /* 0x02986005120075a7 */ /* 0x001064000800017f */
[----:B-1----:R-:W-:Y:S05]  /*19c90*/  @!P0 NANOSLEEP.SYNCS 0x989680 ;  /* 0x009896800000895d */ /* 0x002fea0003900000 */
[----:B------:R-:W1:Y:S02]  /*19ca0*/  @!P0 SYNCS.PHASECHK.TRANS64 P0, [R18+URZ+0x29860], R5 ;  /* 0x02986005120085a7 */ /* 0x000e64000800007f */
[----:B-1----:R-:W-:Y:S05]  /*19cb0*/  @!P0 BRA `(.L_x_998) ;  /* 0xfffffffc00f08947 */ /* 0x002fea000383ffff */
[----:B------:R-:W-:Y:S05]  /*19cc0*/  BRA `(.L_x_1040) ;  /* 0xffffffe000d07947 */ /* 0x000fea000383ffff */
.L_x_1004:
[----:B0-----:R0:W1:Y:S02]  /*19cd0*/  SYNCS.PHASECHK.TRANS64.TRYWAIT P0, [R3+URZ+0x29870], R0 ;  /* 0x02987000030075a7 */ /* 0x001064000800017f */
[----:B-1----:R-:W-:Y:S05]  /*19ce0*/  @!P0 NANOSLEEP.SYNCS 0x989680 ;  /* 0x009896800000895d */ /* 0x002fea0003900000 */
[----:B------:R-:W1:Y:S02]  /*19cf0*/  @!P0 SYNCS.PHASECHK.TRANS64 P0, [R3+URZ+0x29870], R0 ;  /* 0x02987000030085a7 */ /* 0x000e64000800007f */
[----:B-1----:R-:W-:Y:S05]  /*19d00*/  @!P0 BRA `(.L_x_1004) ;  /* 0xfffffffc00f08947 */ /* 0x002fea000383ffff */
[----:B------:R-:W-:Y:S05]  /*19d10*/  BRA `(.L_x_1041) ;  /* 0xffffffe8006c7947 */ /* 0x000fea000383ffff */
.L_x_1006:
[----:B0-----:R0:W1:Y:S02]  /*19d20*/  SYNCS.PHASECHK.TRANS64.TRYWAIT P0, [R3+URZ+0x29860], R2 ;  /* 0x02986002030075a7 */ /* 0x001064000800017f */
[----:B-1----:R-:W-:Y:S05]  /*19d30*/  @!P0 NANOSLEEP.SYNCS 0x989680 ;  /* 0x009896800000895d */ /* 0x002fea0003900000 */
[----:B------:R-:W1:Y:S02]  /*19d40*/  @!P0 SYNCS.PHASECHK.TRANS64 P0, [R3+URZ+0x29860], R2 ;  /* 0x02986002030085a7 */ /* 0x000e64000800007f */
[----:B-1----:R-:W-:Y:S05]  /*19d50*/  @!P0 BRA `(.L_x_1006) ;  /* 0xfffffffc00f08947 */ /* 0x002fea000383ffff */
[----:B------:R-:W-:Y:S05]  /*19d60*/  BRA `(.L_x_1042) ;  /* 0xffffffe800907947 */ /* 0x000fea000383ffff */
.L_x_1008:
[----:B0-----:R0:W1:Y:S02]  /*19d70*/  SYNCS.PHASECHK.TRANS64.TRYWAIT P0, [R9+URZ+0x29820], R2 ;  /* 0x02982002090075a7 */ /* 0x001064000800017f */
[----:B-1----:R-:W-:Y:S05]  /*19d80*/  @!P0 NANOSLEEP.SYNCS 0x989680 ;  /* 0x009896800000895d */ /* 0x002fea0003900000 */
[----:B------:R-:W1:Y:S02]  /*19d90*/  @!P0 SYNCS.PHASECHK.TRANS64 P0, [R9+URZ+0x29820], R2 ;  /* 0x02982002090085a7 */ /* 0x000e64000800007f */
[----:B-1----:R-:W-:Y:S05]  /*19da0*/  @!P0 BRA `(.L_x_1008) ;  /* 0xfffffffc00f08947 */ /* 0x002fea000383ffff */
[----:B------:R-:W-:Y:S05]  /*19db0*/  BRA `(.L_x_1043) ;  /* 0xfffffff000047947 */ /* 0x000fea000383ffff */
.L_x_1010:
[----:B0-----:R0:W1:Y:S02]  /*19dc0*/  SYNCS.PHASECHK.TRANS64.TRYWAIT P1, [R5+URZ], R4 ;  /* 0x00000004050075a7 */ /* 0x001064000802017f */
[----:B-1----:R-:W-:Y:S05]  /*19dd0*/  @!P1 NANOSLEEP.SYNCS 0x989680 ;  /* 0x009896800000995d */ /* 0x002fea0003900000 */
[----:B------:R-:W1:Y:S02]  /*19de0*/  @!P1 SYNCS.PHASECHK.TRANS64 P1, [R5+URZ], R4 ;  /* 0x00000004050095a7 */ /* 0x000e64000802007f */
[----:B-1----:R-:W-:Y:S05]  /*19df0*/  @!P1 BRA `(.L_x_1010) ;  /* 0xfffffffc00f09947 */ /* 0x002fea000383ffff */
[----:B------:R-:W-:Y:S05]  /*19e00*/  BRA `(.L_x_1044) ;  /* 0xfffffff0005c7947 */ /* 0x000fea000383ffff */
.L_x_1011:
[----:B-1----:R1:W2:Y:S02]  /*19e10*/  SYNCS.PHASECHK.TRANS64.TRYWAIT P1, [R7+URZ], R2 ;  /* 0x00000002070075a7 */ /* 0x0022a4000802017f */
[----:B--2---:R-:W-:Y:S05]  /*19e20*/  @!P1 NANOSLEEP.SYNCS 0x989680 ;  /* 0x009896800000995d */ /* 0x004fea0003900000 */
[----:B------:R-:W2:Y:S02]  /*19e30*/  @!P1 SYNCS.PHASECHK.TRANS64 P1, [R7+URZ], R2 ;  /* 0x00000002070095a7 */ /* 0x000ea4000802007f */
[----:B--2---:R-:W-:Y:S05]  /*19e40*/  @!P1 BRA `(.L_x_1011) ;  /* 0xfffffffc00f09947 */ /* 0x004fea000383ffff */
[----:B------:R-:W-:Y:S05]  /*19e50*/  BRA `(.L_x_1045) ;  /* 0xfffffff000507947 */ /* 0x000fea000383ffff */
.L_x_1013:
[----:B0-----:R0:W2:Y:S02]  /*19e60*/  SYNCS.PHASECHK.TRANS64.TRYWAIT P1, [R5+URZ+0x29860], R4 ;  /* 0x02986004050075a7 */ /* 0x0010a4000802017f */
[----:B--2---:R-:W-:Y:S05]  /*19e70*/  @!P1 NANOSLEEP.SYNCS 0x989680 ;  /* 0x009896800000995d */ /* 0x004fea0003900000 */
[----:B------:R-:W2:Y:S02]  /*19e80*/  @!P1 SYNCS.PHASECHK.TRANS64 P1, [R5+URZ+0x29860], R4 ;  /* 0x02986004050095a7 */ /* 0x000ea4000802007f */
[----:B--2---:R-:W-:Y:S05]  /*19e90*/  @!P1 BRA `(.L_x_1013) ;  /* 0xfffffffc00f09947 */ /* 0x004fea000383ffff */
[----:B------:R-:W-:Y:S05]  /*19ea0*/  BRA `(.L_x_1046) ;  /* 0xfffffff000507947 */ /* 0x000fea000383ffff */
.L_x_1015:
[----:B--2---:R2:W3:Y:S02]  /*19eb0*/  SYNCS.PHASECHK.TRANS64.TRYWAIT P1, [R3+URZ+0x29860], R2 ;  /* 0x02986002030075a7 */ /* 0x0044e4000802017f */
[----:B---3--:R-:W-:Y:S05]  /*19ec0*/  @!P1 NANOSLEEP.SYNCS 0x989680 ;  /* 0x009896800000995d */ /* 0x008fea0003900000 */
[----:B------:R-:W3:Y:S02]  /*19ed0*/  @!P1 SYNCS.PHASECHK.TRANS64 P1, [R3+URZ+0x29860], R2 ;  /* 0x02986002030095a7 */ /* 0x000ee4000802007f */
[----:B---3--:R-:W-:Y:S05]  /*19ee0*/  @!P1 BRA `(.L_x_1015) ;  /* 0xfffffffc00f09947 */ /* 0x008fea000383ffff */
[----:B------:R-:W-:Y:S05]  /*19ef0*/  BRA `(.L_x_1047) ;  /* 0xfffffff000507947 */ /* 0x000fea000383ffff */
.L_x_1017:
[----:B---3--:R3:W4:Y:S02]  /*19f00*/  SYNCS.PHASECHK.TRANS64.TRYWAIT P0, [R5+URZ+0x29880], R4 ;  /* 0x02988004050075a7 */ /* 0x008724000800017f */
[----:B----4-:R-:W-:Y:S05]  /*19f10*/  @!P0 NANOSLEEP.SYNCS 0x989680 ;  /* 0x009896800000895d */ /* 0x010fea0003900000 */
[----:B------:R-:W4:Y:S02]  /*19f20*/  @!P0 SYNCS.PHASECHK.TRANS64 P0, [R5+URZ+0x29880], R4 ;  /* 0x02988004050085a7 */ /* 0x000f24000800007f */
[----:B----4-:R-:W-:Y:S05]  /*19f30*/  @!P0 BRA `(.L_x_1017) ;  /* 0xfffffffc00f08947 */ /* 0x010fea000383ffff */
[----:B------:R-:W-:Y:S05]  /*19f40*/  BRA `(.L_x_1018) ;  /* 0xfffffff0004c7947 */ /* 0x000fea000383ffff */
.L_x_1048:
        /* <DEDUP_REMOVED lines=11> */
.L_x_2847:


//--------------------- .text._ZN7cutlass13device_kernelIN5flash11enable_sm90INS1_16FlashAttnFwdSm90INS1_25CollectiveMainloopFwdSm90ILi2EN4cute5tupleIJNS5_1CILi1EEES8_S8_EEENS6_IJNS7_ILi128EEENS7_ILi160EEENS7_ILi192EEEEEELi128ENS_12float_e4m3_tEfNS_4arch4Sm90ELb0ELb1ELb0ELb1ELb0ELb0ELb0ELb1ELb1ELb1ELb1ELb0EEENS1_21CollectiveEpilogueFwdINS6_IJSA_SA_SB_EEES9_NS_10bfloat16_tESG_Li256ELb1ELb1ELb1ELb1EEENS1_36VarlenDynamicPersistentTileSchedulerILi128ELi160ELi256ELi128ELb1ELb1ELb1ELb1ELb0ELb1EEEEEEEEEvNT_6ParamsE --------------------------
	.section	.text._ZN7cutlass13device_kernelIN5flash11enable_sm90INS1_16FlashAttnFwdSm90INS1_25CollectiveMainloopFwdSm90ILi2EN4cute5tupleIJNS5_1CILi1EEES8_S8_EEENS6_IJNS7_ILi128EEENS7_ILi160EEENS7_ILi192EEEEEELi128ENS_12float_e4m3_tEfNS_4arch4Sm90ELb0ELb1ELb0ELb1ELb0ELb0ELb0ELb1ELb1ELb1ELb1ELb0EEENS1_21CollectiveEpilogueFwdINS6_IJSA_SA_SB_EEES9_NS_10bfloat16_tESG_Li256ELb1ELb1ELb1ELb1EEENS1_36VarlenDynamicPersistentTileSchedulerILi128ELi160ELi256ELi128ELb1ELb1ELb1ELb1ELb0ELb1EEEEEEEEEvNT_6ParamsE,"ax",@progbits
	.align	128
.text._ZN7cutlass13device_kernelIN5flash11enable_sm90INS1_16FlashAttnFwdSm90INS1_25CollectiveMainloopFwdSm90ILi2EN4cute5tupleIJNS5_1CILi1EEES8_S8_EEENS6_IJNS7_ILi128EEENS7_ILi160EEENS7_ILi192EEEEEELi128ENS_12float_e4m3_tEfNS_4arch4Sm90ELb0ELb1ELb0ELb1ELb0ELb0ELb0ELb1ELb1ELb1ELb1ELb0EEENS1_21CollectiveEpilogueFwdINS6_IJSA_SA_SB_EEES9_NS_10bfloat16_tESG_Li256ELb1ELb1ELb1ELb1EEENS1_36VarlenDynamicPersistentTileSchedulerILi128ELi160ELi256ELi128ELb1ELb1ELb1ELb1ELb0ELb1EEEEEEEEEvNT_6ParamsE:
        .type           _ZN7cutlass13device_kernelIN5flash11enable_sm90INS1_16FlashAttnFwdSm90INS1_25CollectiveMainloopFwdSm90ILi2EN4cute5tupleIJNS5_1CILi1EEES8_S8_EEENS6_IJNS7_ILi128EEENS7_ILi160EEENS7_ILi192EEEEEELi128ENS_12float_e4m3_tEfNS_4arch4Sm90ELb0ELb1ELb0ELb1ELb0ELb0ELb0ELb1ELb1ELb1ELb1ELb0EEENS1_21CollectiveEpilogueFwdINS6_IJSA_SA_SB_EEES9_NS_10bfloat16_tESG_Li256ELb1ELb1ELb1ELb1EEENS1_36VarlenDynamicPersistentTileSchedulerILi128ELi160ELi256ELi128ELb1ELb1ELb1ELb1ELb0ELb1EEEEEEEEEvNT_6ParamsE,@function
        .size           _ZN7cutlass13device_kernelIN5flash11enable_sm90INS1_16FlashAttnFwdSm90INS1_25CollectiveMainloopFwdSm90ILi2EN4cute5tupleIJNS5_1CILi1EEES8_S8_EEENS6_IJNS7_ILi128EEENS7_ILi160EEENS7_ILi192EEEEEELi128ENS_12float_e4m3_tEfNS_4arch4Sm90ELb0ELb1ELb0ELb1ELb0ELb0ELb0ELb1ELb1ELb1ELb1ELb0EEENS1_21CollectiveEpilogueFwdINS6_IJSA_SA_SB_EEES9_NS_10bfloat16_tESG_Li256ELb1ELb1ELb1ELb1EEENS1_36VarlenDynamicPersistentTileSchedulerILi128ELi160ELi256ELi128ELb1ELb1ELb1ELb1ELb0ELb1EEEEEEEEEvNT_6ParamsE,(.L_x_2848 - _ZN7cutlass13device_kernelIN5flash11enable_sm90INS1_16FlashAttnFwdSm90INS1_25CollectiveMainloopFwdSm90ILi2EN4cute5tupleIJNS5_1CILi1EEES8_S8_EEENS6_IJNS7_ILi128EEENS7_ILi160EEENS7_ILi192EEEEEELi128ENS_12float_e4m3_tEfNS_4arch4Sm90ELb0ELb1ELb0ELb1ELb0ELb0ELb0ELb1ELb1ELb1ELb1ELb0EEENS1_21CollectiveEpilogueFwdINS6_IJSA_SA_SB_EEES9_NS_10bfloat16_tESG_Li256ELb1ELb1ELb1ELb1EEENS1_36VarlenDynamicPersistentTileSchedulerILi128ELi160ELi256ELi128ELb1ELb1ELb1ELb1ELb0ELb1EEEEEEEEEvNT_6ParamsE)
        .other          _ZN7cutlass13device_kernelIN5flash11enable_sm90INS1_16FlashAttnFwdSm90INS1_25CollectiveMainloopFwdSm90ILi2EN4cute5tupleIJNS5_1CILi1EEES8_S8_EEENS6_IJNS7_ILi128EEENS7_ILi160EEENS7_ILi192EEEEEELi128ENS_12float_e4m3_tEfNS_4arch4Sm90ELb0ELb1ELb0ELb1ELb0ELb0ELb0ELb1ELb1ELb1ELb1ELb0EEENS1_21CollectiveEpilogueFwdINS6_IJSA_SA_SB_EEES9_NS_10bfloat16_tESG_Li256ELb1ELb1ELb1ELb1EEENS1_36VarlenDynamicPersistentTileSchedulerILi128ELi160ELi256ELi128ELb1ELb1ELb1ELb1ELb0ELb1EEEEEEEEEvNT_6ParamsE,@"STO_CUDA_ENTRY STV_DEFAULT"
_ZN7cutlass13device_kernelIN5flash11enable_sm90INS1_16FlashAttnFwdSm90INS1_25CollectiveMainloopFwdSm90ILi2EN4cute5tupleIJNS5_1CILi1EEES8_S8_EEENS6_IJNS7_ILi128EEENS7_ILi160EEENS7_ILi192EEEEEELi128ENS_12float_e4m3_tEfNS_4arch4Sm90ELb0ELb1ELb0ELb1ELb0ELb0ELb0ELb1ELb1ELb1ELb1ELb0EEENS1_21CollectiveEpilogueFwdINS6_IJSA_SA_SB_EEES9_NS_10bfloat16_tESG_Li256ELb1ELb1ELb1ELb1EEENS1_36VarlenDynamicPersistentTileSchedulerILi128ELi160ELi256ELi128ELb1ELb1ELb1ELb1ELb0ELb1EEEEEEEEEvNT_6ParamsE:
        /* <DEDUP_REMOVED lines=18> */
.L_x_1050:
[----:B------:R-:W-:Y:S05]  /*0120*/  BSYNC B0 ;  /* 0x0000000000007941 */ /* 0x000fea0003800000 */
.L_x_1049:
        /* <DEDUP_REMOVED lines=41> */
.L_x_1051:
        /* <DEDUP_REMOVED lines=22> */
.L_x_1052:
        /* <DEDUP_REMOVED lines=18> */
.L_x_1053:
        /* <DEDUP_REMOVED lines=22> */
.L_x_1054:
        /* <DEDUP_REMOVED lines=22> */
.L_x_1055:
[----:B------:R-:W-:Y:S01]  /*0900*/  PLOP3.LUT P0, PT, PT, PT, UP0, 0x80, 0x0 ;  /* 0x000000000000781c */ /* 0x000fe20003f0f008 */
[----:B------:R-:W-:Y:S01]  /*0910*/  UMOV UR38, 0x1 ;  /* 0x0000000100267882 */ /* 0x000fe20000000000 */
[----:B------:R-:W-:Y:S01]  /*0920*/  NOP ;  /* 0x0000000000007918 */ /* 0x000fe20000000000 */
[----:B------:R-:W-:Y:S01]  /*0930*/  USEL UR38, UR38, 0x2, !UP0 ;  /* 0x0000000226267887 */ /* 0x000fe2000c000000 */
[----:B------:R-:W-:Y:S01]  /*0940*/  ULDC.64 UR52, c[0x0][0x208] ;  /* 0x0000820000347ab9 */ /* 0x000fe20000000a00 */
[----:B012-4-:R-:W-:Y:S08]  /*0950*/  BAR.SYNC.DEFER_BLOCKING 0x0 ;  /* 0x0000000000007b1d */ /* 0x017ff00000010000 */
[----:B------:R-:W-:Y:S05]  /*0960*/  @!P0 BRA `(.L_x_1056) ;  /* 0x0000016800108947 */ /* 0x000fea0003800000 */
.L_x_1057:
        /* <DEDUP_REMOVED lines=25> */
[----:B------:R-:W-:Y:S01]  /*0b00*/  R2UR UR49, R15 ;  /* 0x000000000f3172ca */ /* 0x000fe200000e0000 */
[----:B------:R-:W-:Y:S01]  /*0b10*/  UMOV UR54, URZ ;  /* 0x0000003f00367c82 */ /* 0x000fe20008000000 */
[CC--:B------:R-:W-:Y:S02]  /*0b20*/  LEA.HI R3, R0.reuse, R227.reuse, RZ, 0x7 ;  /* 0x000000e300037211 */ /* 0x0c0fe400078f38ff */
[----:B------:R-:W-:-:S02]  /*0b30*/  LEA.HI R4, R0, R227, RZ, 0x5 ;  /* 0x000000e300047211 */ /* 0x000fc400078f28ff */
[----:B------:R-:W-:Y:S02]  /*0b40*/  LOP3.LUT R206, R3, 0xffffff80, RZ, 0xc0, !PT ;  /* 0xffffff8003ce7812 */ /* 0x000fe400078ec0ff */
[----:B------:R-:W-:Y:S01]  /*0b50*/  LEA.HI R2, R0, R227, RZ, 0x4 ;  /* 0x000000e300027211 */ /* 0x000fe200078f20ff */
[----:B------:R-:W-:Y:S01]  /*0b60*/  IMAD.SHL.U32 R6, R4, 0x20, RZ ;  /* 0x0000002004067824 */ /* 0x000fe200078e00ff */
[----:B------:R-:W-:Y:S01]  /*0b70*/  SHF.R.S32.HI R222, RZ, 0x7, R3 ;  /* 0x00000007ffde7819 */ /* 0x000fe20000011403 */
[C---:B------:R-:W-:Y:S01]  /*0b80*/  IMAD.IADD R206, R227.reuse, 0x1, -R206 ;  /* 0x00000001e3ce7824 */ /* 0x040fe200078e0ace */
[----:B------:R-:W-:Y:S02]  /*0b90*/  LOP3.LUT R4, R2, 0x3fffff0, RZ, 0xc0, !PT ;  /* 0x03fffff002047812 */ /* 0x000fe400078ec0ff */
[----:B------:R-:W-:Y:S02]  /*0ba0*/  SHF.R.S32.HI R5, RZ, 0x4, R2 ;  /* 0x00000004ff057819 */ /* 0x000fe40000011402 */
[----:B------:R-:W-:Y:S01]  /*0bb0*/  SHF.R.S32.HI R9, RZ, 0x1f, R206 ;  /* 0x0000001fff097819 */ /* 0x000fe200000114ce */
[----:B------:R-:W-:Y:S01]  /*0bc0*/  IMAD.IADD R4, R227, 0x1, -R4 ;  /* 0x00000001e3047824 */ /* 0x000fe200078e0a04 */
[----:B------:R-:W-:-:S02]  /*0bd0*/  LOP3.LUT R7, R6, 0xfffffc00, RZ, 0xc0, !PT ;  /* 0xfffffc0006077812 */ /* 0x000fc400078ec0ff */
[----:B------:R-:W-:Y:S02]  /*0be0*/  LEA.HI R2, R2, R5, RZ, 0x1 ;  /* 0x0000000502027211 */ /* 0x000fe400078f08ff */
[----:B------:R-:W-:Y:S01]  /*0bf0*/  LEA.HI R8, R9, R206, RZ, 0x2 ;  /* 0x000000ce09087211 */ /* 0x000fe200078f10ff */
[----:B------:R-:W-:Y:S01]  /*0c00*/  IMAD R7, R4, 0x40, R7 ;  /* 0x0000004004077824 */ /* 0x000fe200078e0207 */
[----:B------:R-:W-:Y:S02]  /*0c10*/  LOP3.LUT R2, R2, 0x1ffffffe, RZ, 0xc0, !PT ;  /* 0x1ffffffe02027812 */ /* 0x000fe400078ec0ff */
[----:B------:R-:W-:Y:S02]  /*0c20*/  LEA.HI R4, R0, R227, RZ, 0x2 ;  /* 0x000000e300047211 */ /* 0x000fe400078f10ff */
[----:B------:R-:W-:Y:S01]  /*0c30*/  SHF.R.S32.HI R6, RZ, 0x2, R8 ;  /* 0x00000002ff067819 */ /* 0x000fe20000011408 */
[----:B------:R-:W-:Y:S01]  /*0c40*/  IMAD.IADD R2, R5, 0x1, -R2 ;  /* 0x0000000105027824 */ /* 0x000fe200078e0a02 */
[----:B------:R-:W-:-:S02]  /*0c50*/  SHF.R.S32.HI R11, RZ, 0x1f, R8 ;  /* 0x0000001fff0b7819 */ /* 0x000fc40000011408 */
[----:B------:R-:W-:Y:S01]  /*0c60*/  LOP3.LUT R4, R4, 0xfffffffc, RZ, 0xc0, !PT ;  /* 0xfffffffc04047812 */ /* 0x000fe200078ec0ff */
[----:B------:R-:W-:Y:S01]  /*0c70*/  IMAD R224, R2, 0x8, R7 ;  /* 0x0000000802e07824 */ /* 0x000fe200078e0207 */
[----:B------:R-:W-:Y:S02]  /*0c80*/  LEA.HI R0, R0, R227, RZ, 0x3 ;  /* 0x000000e300007211 */ /* 0x000fe400078f18ff */
[----:B------:R-:W-:Y:S01]  /*0c90*/  LEA.HI R11, R11, R6, RZ, 0x3 ;  /* 0x000000060b0b7211 */ /* 0x000fe200078f18ff */
[----:B------:R-:W-:Y:S01]  /*0ca0*/  IMAD.IADD R4, R227, 0x1, -R4 ;  /* 0x00000001e3047824 */ /* 0x000fe200078e0a04 */
[----:B------:R-:W-:Y:S02]  /*0cb0*/  LOP3.LUT R2, R0, 0xfffffff8, RZ, 0xc0, !PT ;  /* 0xfffffff800027812 */ /* 0x000fe400078ec0ff */
[----:B------:R-:W-:Y:S02]  /*0cc0*/  LOP3.LUT R7, R8, 0x7ffffffc, RZ, 0xc0, !PT ;  /* 0x7ffffffc08077812 */ /* 0x000fe400078ec0ff */
[----:B------:R-:W-:Y:S01]  /*0cd0*/  LOP3.LUT R11, R11, 0xfffffff8, RZ, 0xc0, !PT ;  /* 0xfffffff80b0b7812 */ /* 0x000fe200078ec0ff */
[----:B------:R-:W-:Y:S01]  /*0ce0*/  IMAD.IADD R189, R227, 0x1, -R2 ;  /* 0x00000001e3bd7824 */ /* 0x000fe200078e0a02 */
[----:B------:R-:W-:Y:S01]  /*0cf0*/  LEA.HI R9, R9, R206, RZ, 0x5 ;  /* 0x000000ce09097211 */ /* 0x000fe200078f28ff */
[----:B------:R-:W-:Y:S01]  /*0d00*/  IMAD.IADD R7, R206, 0x1, -R7 ;  /* 0x00000001ce077824 */ /* 0x000fe200078e0a07 */
[----:B------:R-:W-:Y:S01]  /*0d10*/  LEA.HI R3, R3, R222, RZ, 0x1 ;  /* 0x000000de03037211 */ /* 0x000fe200078f08ff */
[----:B------:R-:W-:Y:S01]  /*0d20*/  IMAD.IADD R6, R6, 0x1, -R11 ;  /* 0x0000000106067824 */ /* 0x000fe200078e0a0b */
[----:B------:R-:W-:Y:S01]  /*0d30*/  SHF.R.S32.HI R9, RZ, 0x5, R9 ;  /* 0x00000005ff097819 */ /* 0x000fe20000011409 */
[----:B------:R-:W-:Y:S01]  /*0d40*/  IMAD.SHL.U32 R23, R189, 0x8, RZ ;  /* 0x00000008bd177824 */ /* 0x000fe200078e00ff */
[----:B------:R-:W-:Y:S01]  /*0d50*/  LEA.HI R5, R4, R4, RZ, 0x1 ;  /* 0x0000000404057211 */ /* 0x000fe200078f08ff */
[----:B------:R-:W-:Y:S01]  /*0d60*/  IMAD.SHL.U32 R19, R7, 0x2, RZ ;  /* 0x0000000207137824 */ /* 0x000fe200078e00ff */
[----:B------:R-:W-:Y:S01]  /*0d70*/  LOP3.LUT R3, R3, 0x3fffffe, RZ, 0xc0, !PT ;  /* 0x03fffffe03037812 */ /* 0x000fe200078ec0ff */
[----:B------:R-:W-:Y:S01]  /*0d80*/  IMAD R6, R9, 0x10, R6 ;  /* 0x0000001009067824 */ /* 0x000fe200078e0206 */
[----:B------:R-:W-:Y:S01]  /*0d90*/  LOP3.LUT R5, R5, 0x1ffffffe, RZ, 0xc0, !PT ;  /* 0x1ffffffe05057812 */ /* 0x000fe200078ec0ff */
[----:B------:R-:W-:Y:S01]  /*0da0*/  VIADD R188, R23, 0x40 ;  /* 0x0000004017bc7836 */ /* 0x000fe20000000000 */
[----:B------:R-:W-:Y:S01]  /*0db0*/  SHF.R.S32.HI R205, RZ, 0x3, R0 ;  /* 0x00000003ffcd7819 */ /* 0x000fe20000011400 */
[----:B------:R-:W-:Y:S01]  /*0dc0*/  IMAD.IADD R3, R222, 0x1, -R3 ;  /* 0x00000001de037824 */ /* 0x000fe200078e0a03 */
[----:B------:R-:W-:Y:S01]  /*0dd0*/  SHF.R.S32.HI R226, RZ, 0x1f, R23 ;  /* 0x0000001fffe27819 */ /* 0x000fe20000011417 */
[C---:B------:R-:W-:Y:S01]  /*0de0*/  VIADD R204, R19.reuse, 0x8 ;  /* 0x0000000813cc7836 */ /* 0x040fe20000000000 */
[----:B------:R-:W-:Y:S01]  /*0df0*/  SHF.R.S32.HI R225, RZ, 0x1f, R188 ;  /* 0x0000001fffe17819 */ /* 0x000fe200000114bc */
[----:B------:R-:W-:-:S02]  /*0e00*/  VIADD R203, R19, 0x10 ;  /* 0x0000001013cb7836 */ /* 0x000fc40000000000 */
        /* <DEDUP_REMOVED lines=26> */
[----:B------:R-:W-:Y:S01]  /*0fb0*/  IMAD.IADD R22, R4, 0x1, -R5 ;  /* 0x0000000104167824 */ /* 0x000fe200078e0a05 */
[----:B------:R-:W-:Y:S01]  /*0fc0*/  SHF.R.S32.HI R208, RZ, 0x1f, R191 ;  /* 0x0000001fffd07819 */ /* 0x000fe200000114bf */
[----:B------:R-:W-:Y:S01]  /*0fd0*/  IMAD R223, R3, 0x40, R6 ;  /* 0x0000004003df7824 */ /* 0x000fe200078e0206 */
[----:B------:R-:W-:-:S03]  /*0fe0*/  SHF.R.S32.HI R207, RZ, 0x1f, R190 ;  /* 0x0000001fffcf7819 */ /* 0x000fc600000114be */
[----:B------:R-:W-:-:S07]  /*0ff0*/  IMAD R22, R22, 0x8, R223 ;  /* 0x0000000816167824 */ /* 0x000fce00078e02df */
.L_x_1165:
[----:B01-3--:R-:W0:Y:S01]  /*1000*/  LDC.64 R6, c[0x0][0xa18] ;  /* 0x00028600ff067b82 */ /* 0x00be220000000a00 */
[----:B--2---:R-:W-:Y:S02]  /*1010*/  IMAD.U32 R3, RZ, RZ, UR49 ;  /* 0x00000031ff037e24 */ /* 0x004fe4000f8e00ff */
[----:B----4-:R-:W-:-:S05]  /*1020*/  IMAD.MOV.U32 R8, RZ, RZ, RZ ;  /* 0x000000ffff087224 */ /* 0x010fca00078e00ff */
[----:B------:R-:W1:Y:S08]  /*1030*/  LDC R18, c[0x0][0x288] ;  /* 0x0000a200ff127b82 */ /* 0x000e700000000800 */
[----:B------:R-:W2:Y:S08]  /*1040*/  LDC.64 R4, c[0x0][0xa28] ;  /* 0x00028a00ff047b82 */ /* 0x000eb00000000a00 */
[----:B------:R-:W3:Y:S01]  /*1050*/  LDC.64 R10, c[0x0][0x418] ;  /* 0x00010600ff0a7b82 */ /* 0x000ee20000000a00 */
[----:B0-----:R-:W-:-:S07]  /*1060*/  ISETP.NE.U32.AND P1, PT, R6, RZ, PT ;  /* 0x000000ff0600720c */ /* 0x001fce0003f25070 */
[----:B------:R-:W0:Y:S01]  /*1070*/  LDC R0, c[0x0][0x424] ;  /* 0x00010900ff007b82 */ /* 0x000e220000000800 */
[----:B------:R-:W-:-:S07]  /*1080*/  ISETP.NE.AND.EX P1, PT, R7, RZ, PT, P1 ;  /* 0x000000ff0700720c */ /* 0x000fce0003f25310 */
[----:B------:R-:W4:Y:S01]  /*1090*/  LDC R17, c[0x0][0x2f0] ;  /* 0x0000bc00ff117b82 */ /* 0x000f220000000800 */
[----:B--2---:R-:W-:Y:S01]  /*10a0*/  ISETP.NE.U32.AND P0, PT, R4, RZ, PT ;  /* 0x000000ff0400720c */ /* 0x004fe20003f05070 */
[----:B------:R-:W-:Y:S01]  /*10b0*/  ULOP3.LUT UR4, UR6, 0xff000000, URZ, 0xc0, !UPT ;  /* 0xff00000006047892 */ /* 0x000fe2000f8ec03f */
[----:B------:R-:W-:Y:S02]  /*10c0*/  ULDC.64 UR8, c[0x0][0xa20] ;  /* 0x0002880000087ab9 */ /* 0x000fe40000000a00 */
[----:B------:R-:W-:-:S03]  /*10d0*/  ISETP.NE.AND.EX P0, PT, R5, RZ, PT, P0 ;  /* 0x000000ff0500720c */ /* 0x000fc60003f05300 */
[----:B------:R-:W2:Y:S10]  /*10e0*/  @P1 LDC.64 R6, c[0x0][0xa18] ;  /* 0x00028600ff061b82 */ /* 0x000eb40000000a00 */
[----:B------:R-:W3:Y:S01]  /*10f0*/  @P0 LDC.64 R4, c[0x0][0xa28] ;  /* 0x00028a00ff040b82 */ /* 0x000ee20000000a00 */
[----:B--2---:R-:W-:-:S05]  /*1100*/  @P1 IMAD.WIDE R6, R3, 0x4, R6 ;  /* 0x0000000403061825 */ /* 0x004fca00078e0206 */
[----:B-1----:R1:W5:Y:S01]  /*1110*/  @P1 LDG.E R18, desc[UR52][R6.64] ;  /* 0x0000003406121981 */ /* 0x002362000c1e1900 */
[----:B---3--:R-:W-:Y:S01]  /*1120*/  @P0 IMAD.WIDE R4, R3, 0x4, R4 ;  /* 0x0000000403040825 */ /* 0x008fe200078e0204 */
[----:B------:R-:W-:Y:S01]  /*1130*/  ULOP3.LUT UR46, UR6, 0xff0000, URZ, 0xc0, !UPT ;  /* 0x00ff0000062e7892 */ /* 0x000fe2000f8ec03f */
[----:B------:R-:W-:Y:S01]  /*1140*/  ISETP.NE.U32.AND P2, PT, RZ, UR8, PT ;  /* 0x00000008ff007c0c */ /* 0x000fe2000bf45070 */
[----:B------:R-:W-:Y:S02]  /*1150*/  USHF.R.U32.HI UR4, URZ, 0x8, UR4 ;  /* 0x000000083f047899 */ /* 0x000fe40008011604 */
[----:B------:R1:W5:Y:S01]  /*1160*/  @P0 LDG.E R8, desc[UR52][R4.64] ;  /* 0x0000003404080981 */ /* 0x000362000c1e1900 */
[----:B------:R-:W-:Y:S01]  /*1170*/  ISETP.NE.U32.AND P0, PT, R10, RZ, PT ;  /* 0x000000ff0a00720c */ /* 0x000fe20003f05070 */
[----:B------:R-:W-:Y:S01]  /*1180*/  ULEA.HI UR46, UR46, UR4, URZ, 0x10 ;  /* 0x000000042e2e7291 */ /* 0x000fe2000f8f803f */
[----:B------:R-:W-:Y:S01]  /*1190*/  ISETP.NE.AND.EX P2, PT, RZ, UR9, PT, P2 ;  /* 0x00000009ff007c0c */ /* 0x000fe2000bf45320 */
[----:B------:R-:W-:Y:S01]  /*11a0*/  ULOP3.LUT UR43, UR6, 0xffff, URZ, 0xc0, !UPT ;  /* 0x0000ffff062b7892 */ /* 0x000fe2000f8ec03f */
[----:B------:R-:W-:-:S04]  /*11b0*/  ISETP.NE.AND.EX P0, PT, R11, RZ, PT, P0 ;  /* 0x000000ff0b00720c */ /* 0x000fc80003f05300 */
[----:B0-----:R-:W-:Y:S01]  /*11c0*/  SEL R0, R0, 0x1, P0 ;  /* 0x0000000100007807 */ /* 0x001fe20000000000 */
[----:B-1--4-:R-:W-:Y:S08]  /*11d0*/  @P1 BRA `(.L_x_1058) ;  /* 0x0000000000281947 */ /* 0x012ff00003800000 */
[----:B------:R-:W-:Y:S02]  /*11e0*/  ULDC.64 UR6, c[0x0][0xa00] ;  /* 0x0002800000067ab9 */ /* 0x000fe40000000a00 */
[----:B------:R-:W-:-:S04]  /*11f0*/  ISETP.NE.U32.AND P0, PT, RZ, UR6, PT ;  /* 0x00000006ff007c0c */ /* 0x000fc8000bf05070 */
[----:B------:R-:W-:-:S13]  /*1200*/  ISETP.NE.AND.EX P0, PT, RZ, UR7, PT, P0 ;  /* 0x00000007ff007c0c */ /* 0x000fda000bf05300 */
[----:B------:R-:W-:Y:S05]  /*1210*/  @!P0 BRA `(.L_x_1058) ;  /* 0x0000000000188947 */ /* 0x000fea0003800000 */
[----:B------:R-:W0:Y:S01]  /*1220*/  LDC.64 R4, c[0x0][0xa00] ;  /* 0x00028000ff047b82 */ /* 0x000e220000000a00 */
[----:B------:R-:W-:-:S04]  /*1230*/  IMAD.U32 R3, RZ, RZ, UR49 ;  /* 0x00000031ff037e24 */ /* 0x000fc8000f8e00ff */
[----:B0-----:R-:W-:-:S05]  /*1240*/  IMAD.WIDE R4, R3, 0x4, R4 ;  /* 0x0000000403047825 */ /* 0x001fca00078e0204 */
[----:B-----5:R-:W2:Y:S04]  /*1250*/  LDG.E R18, desc[UR52][R4.64] ;  /* 0x0000003404127981 */ /* 0x020ea8000c1e1900 */
[----:B------:R-:W2:Y:S02]  /*1260*/  LDG.E R3, desc[UR52][R4.64+0x4] ;  /* 0x0000043404037981 */ /* 0x000ea4000c1e1900 */
[----:B--2---:R-:W-:-:S07]  /*1270*/  IMAD.IADD R18, R3, 0x1, -R18 ;  /* 0x0000000103127824 */ /* 0x004fce00078e0a12 */
.L_x_1058:
[----:B------:R-:W-:Y:S01]  /*1280*/  UMOV UR44, UR49 ;  /* 0x00000031002c7c82 */ /* 0x000fe20008000000 */
[----:B------:R-:W-:Y:S01]  /*1290*/  IMAD R17, R0, R17, RZ ;  /* 0x0000001100117224 */ /* 0x000fe200078e02ff */
[----:B------:R-:W-:Y:S06]  /*12a0*/  @!P2 BRA `(.L_x_1059) ;  /* 0x000000000018a947 */ /* 0x000fec0003800000 */
[----:B------:R-:W-:Y:S02]  /*12b0*/  ULDC.64 UR6, c[0x0][0xa20] ;  /* 0x0002880000067ab9 */ /* 0x000fe40000000a00 */
[----:B------:R-:W-:-:S06]  /*12c0*/  UIMAD.WIDE UR6, UR49, 0x4, UR6 ;  /* 0x00000004310678a5 */ /* 0x000fcc000f8e0206 */
[----:B------:R-:W-:Y:S02]  /*12d0*/  IMAD.U32 R4, RZ, RZ, UR6 ;  /* 0x00000006ff047e24 */ /* 0x000fe4000f8e00ff */
[----:B------:R-:W-:-:S05]  /*12e0*/  IMAD.U32 R5, RZ, RZ, UR7 ;  /* 0x00000007ff057e24 */ /* 0x000fca000f8e00ff */
[----:B------:R0:W5:Y:S01]  /*12f0*/  LDG.E R17, desc[UR52][R4.64] ;  /* 0x0000003404117981 */ /* 0x000162000c1e1900 */
[----:B------:R-:W-:Y:S05]  /*1300*/  BRA `(.L_x_1060) ;  /* 0x0000000000287947 */ /* 0x000fea0003800000 */
.L_x_1059:
[----:B------:R-:W-:Y:S02]  /*1310*/  ULDC.64 UR6, c[0x0][0xa08] ;  /* 0x0002820000067ab9 */ /* 0x000fe40000000a00 */
[----:B------:R-:W-:-:S04]  /*1320*/  ISETP.NE.U32.AND P0, PT, RZ, UR6, PT ;  /* 0x00000006ff007c0c */ /* 0x000fc8000bf05070 */
[----:B------:R-:W-:-:S13]  /*1330*/  ISETP.NE.AND.EX P0, PT, RZ, UR7, PT, P0 ;  /* 0x00000007ff007c0c */ /* 0x000fda000bf05300 */
[----:B------:R-:W-:Y:S05]  /*1340*/  @!P0 BRA `(.L_x_1060) ;  /* 0x0000000000188947 */ /* 0x000fea0003800000 */
[----:B------:R-:W0:Y:S01]  /*1350*/  LDC.64 R4, c[0x0][0xa08] ;  /* 0x00028200ff047b82 */ /* 0x000e220000000a00 */
[----:B------:R-:W-:-:S04]  /*1360*/  IMAD.U32 R3, RZ, RZ, UR49 ;  /* 0x00000031ff037e24 */ /* 0x000fc8000f8e00ff */
[----:B0-----:R-:W-:-:S05]  /*1370*/  IMAD.WIDE R4, R3, 0x4, R4 ;  /* 0x0000000403047825 */ /* 0x001fca00078e0204 */
[----:B------:R-:W2:Y:S04]  /*1380*/  LDG.E R17, desc[UR52][R4.64] ;  /* 0x0000003404117981 */ /* 0x000ea8000c1e1900 */
[----:B------:R-:W2:Y:S02]  /*1390*/  LDG.E R0, desc[UR52][R4.64+0x4] ;  /* 0x0000043404007981 */ /* 0x000ea4000c1e1900 */
[----:B--2---:R-:W-:-:S07]  /*13a0*/  IMAD.IADD R17, R0, 0x1, -R17 ;  /* 0x0000000100117824 */ /* 0x004fce00078e0a11 */
.L_x_1060:
[----:B------:R-:W-:Y:S01]  /*13b0*/  ULDC.64 UR8, c[0x0][0x990] ;  /* 0x0002640000087ab9 */ /* 0x000fe20000000a00 */
[----:B------:R-:W-:Y:S01]  /*13c0*/  ULDC.64 UR6, c[0x0][0x998] ;  /* 0x0002660000067ab9 */ /* 0x000fe20000000a00 */
[----:B------:R-:W-:Y:S01]  /*13d0*/  UISETP.NE.U32.AND UP0, UPT, UR8, URZ, UPT ;  /* 0x0000003f0800728c */ /* 0x000fe2000bf05070 */
[----:B------:R-:W-:Y:S01]  /*13e0*/  IMAD.MOV.U32 R3, RZ, RZ, 0x3f800000 ;  /* 0x3f800000ff037424 */ /* 0x000fe200078e00ff */
[----:B------:R-:W-:Y:S01]  /*13f0*/  UISETP.NE.U32.AND UP1, UPT, UR6, URZ, UPT ;  /* 0x0000003f0600728c */ /* 0x000fe2000bf25070 */
[----:B------:R-:W-:Y:S01]  /*1400*/  IMAD.MOV.U32 R0, RZ, RZ, 0x3f800000 ;  /* 0x3f800000ff007424 */ /* 0x000fe200078e00ff */
[----:B------:R-:W-:Y:S02]  /*1410*/  UISETP.NE.AND.EX UP0, UPT, UR9, URZ, UPT, UP0 ;  /* 0x0000003f0900728c */ /* 0x000fe4000bf05300 */
[----:B------:R-:W-:-:S04]  /*1420*/  UISETP.NE.AND.EX UP1, UPT, UR7, URZ, UPT, UP1 ;  /* 0x0000003f0700728c */ /* 0x000fc8000bf25310 */
[----:B------:R-:W-:Y:S02]  /*1430*/  PLOP3.LUT P0, PT, PT, PT, UP0, 0x80, 0x0 ;  /* 0x000000000000781c */ /* 0x000fe40003f0f008 */
[----:B------:R-:W-:-:S03]  /*1440*/  PLOP3.LUT P1, PT, PT, PT, UP1, 0x80, 0x0 ;  /* 0x000000000000781c */ /* 0x000fc60003f2f018 */
[----:B------:R-:W-:Y:S02]  /*1450*/  @UP0 USHF.R.S32.HI UR4, URZ, 0x1f, UR49 ;  /* 0x0000001f3f040899 */ /* 0x000fe40008011431 */
[----:B------:R-:W-:Y:S01]  /*1460*/  @UP1 USHF.R.S32.HI UR14, URZ, 0x1f, UR49 ;  /* 0x0000001f3f0e1899 */ /* 0x000fe20008011431 */
[----:B------:R-:W-:Y:S01]  /*1470*/  @UP0 ULDC.64 UR12, c[0x0][0x9a8] ;  /* 0x00026a00000c0ab9 */ /* 0x000fe20000000a00 */
[----:B------:R-:W-:Y:S01]  /*1480*/  @UP1 ULDC.64 UR16, c[0x0][0x9b8] ;  /* 0x00026e0000101ab9 */ /* 0x000fe20000000a00 */
[----:B------:R-:W-:Y:S02]  /*1490*/  @UP0 UIMAD UR4, UR4, UR12, URZ ;  /* 0x0000000c040402a4 */ /* 0x000fe4000f8e023f */
[----:B------:R-:W-:Y:S02]  /*14a0*/  @UP1 UIMAD UR14, UR14, UR16, URZ ;  /* 0x000000100e0e12a4 */ /* 0x000fe4000f8e023f */
[----:B------:R-:W-:Y:S02]  /*14b0*/  @UP0 UIMAD.WIDE.U32 UR10, UR49, UR12, URZ ;  /* 0x0000000c310a02a5 */ /* 0x000fe4000f8e003f */
[----:B------:R-:W-:-:S02]  /*14c0*/  @UP0 UIMAD UR4, UR49, UR13, UR4 ;  /* 0x0000000d310402a4 */ /* 0x000fc4000f8e0204 */
[----:B------:R-:W-:Y:S02]  /*14d0*/  @UP1 UIMAD UR14, UR49, UR17, UR14 ;  /* 0x00000011310e12a4 */ /* 0x000fe4000f8e020e */
[----:B------:R-:W-:Y:S02]  /*14e0*/  @UP1 UIMAD.WIDE.U32 UR12, UR49, UR16, URZ ;  /* 0x00000010310c12a5 */ /* 0x000fe4000f8e003f */
[----:B------:R-:W-:Y:S02]  /*14f0*/  @UP0 UIADD3 UR11, UR11, UR4, URZ ;  /* 0x000000040b0b0290 */ /* 0x000fe4000fffe03f */
[----:B------:R-:W-:Y:S01]  /*1500*/  @UP1 UIADD3 UR13, UR13, UR14, URZ ;  /* 0x0000000e0d0d1290 */ /* 0x000fe2000fffe03f */
[----:B------:R-:W-:Y:S02]  /*1510*/  @UP1 ULDC.64 UR16, c[0x0][0x9c0] ;  /* 0x0002700000101ab9 */ /* 0x000fe40000000a00 */
[----:B------:R-:W-:Y:S01]  /*1520*/  @UP0 ULDC.64 UR14, c[0x0][0x9b0] ;  /* 0x00026c00000e0ab9 */ /* 0x000fe20000000a00 */
[----:B------:R-:W-:-:S02]  /*1530*/  @UP1 UIMAD.WIDE.U32 UR12, UR43, UR16, UR12 ;  /* 0x000000102b0c12a5 */ /* 0x000fc4000f8e000c */
[----:B------:R-:W-:Y:S02]  /*1540*/  @UP0 UIMAD.WIDE.U32 UR10, UR43, UR14, UR10 ;  /* 0x0000000e2b0a02a5 */ /* 0x000fe4000f8e000a */
[----:B------:R-:W-:Y:S02]  /*1550*/  @UP1 UIMAD UR4, UR43, UR17, UR13 ;  /* 0x000000112b0412a4 */ /* 0x000fe4000f8e020d */
[----:B------:R-:W-:Y:S02]  /*1560*/  @UP0 UIMAD UR11, UR43, UR15, UR11 ;  /* 0x0000000f2b0b02a4 */ /* 0x000fe4000f8e020b */
[----:B------:R-:W-:Y:S02]  /*1570*/  @UP0 ULEA UR8, UP2, UR10, UR8, 0x2 ;  /* 0x000000080a080291 */ /* 0x000fe4000f84103f */
[----:B------:R-:W-:Y:S02]  /*1580*/  @UP1 ULEA UR6, UP3, UR12, UR6, 0x2 ;  /* 0x000000060c061291 */ /* 0x000fe4000f86103f */
[----:B------:R-:W-:-:S02]  /*1590*/  @UP0 ULEA.HI.X UR9, UR10, UR9, UR11, 0x2, UP2 ;  /* 0x000000090a090291 */ /* 0x000fc400090f140b */
[----:B------:R-:W-:Y:S01]  /*15a0*/  @UP1 ULEA.HI.X UR7, UR12, UR7, UR4, 0x2, UP3 ;  /* 0x000000070c071291 */ /* 0x000fe200098f1404 */
[----:B0-----:R-:W-:Y:S02]  /*15b0*/  IMAD.U32 R4, RZ, RZ, UR8 ;  /* 0x00000008ff047e24 */ /* 0x001fe4000f8e00ff */
[----:B-----5:R-:W-:Y:S01]  /*15c0*/  IMAD.IADD R17, R17, 0x1, -R8 ;  /* 0x0000000111117824 */ /* 0x020fe200078e0a08 */
[----:B------:R-:W-:Y:S01]  /*15d0*/  ULDC UR4, c[0x0][0x448] ;  /* 0x0001120000047ab9 */ /* 0x000fe20000000800 */
[----:B------:R-:W-:Y:S01]  /*15e0*/  IMAD.U32 R5, RZ, RZ, UR9 ;  /* 0x00000009ff057e24 */ /* 0x000fe2000f8e00ff */
[----:B------:R-:W-:Y:S01]  /*15f0*/  USHF.L.U32 UR36, UR5, 0x7, URZ ;  /* 0x0000000705247899 */ /* 0x000fe2000800063f */
[----:B------:R-:W-:Y:S01]  /*1600*/  IMAD.U32 R6, RZ, RZ, UR6 ;  /* 0x00000006ff067e24 */ /* 0x000fe2000f8e00ff */
[----:B------:R-:W-:Y:S01]  /*1610*/  ULDC UR10, c[0x0][0x988] ;  /* 0x00026200000a7ab9 */ /* 0x000fe20000000800 */
[----:B------:R-:W-:Y:S01]  /*1620*/  IMAD.U32 R7, RZ, RZ, UR7 ;  /* 0x00000007ff077e24 */ /* 0x000fe2000f8e00ff */
[----:B------:R-:W2:Y:S04]  /*1630*/  @P0 LDG.E R3, desc[UR52][R4.64] ;  /* 0x0000003404030981 */ /* 0x000ea8000c1e1900 */
[----:B------:R-:W2:Y:S01]  /*1640*/  @P1 LDG.E R0, desc[UR52][R6.64] ;  /* 0x0000003406001981 */ /* 0x000ea2000c1e1900 */
[----:B------:R-:W-:Y:S01]  /*1650*/  UISETP.NE.AND UP1, UPT, UR4, 0x1, UPT ;  /* 0x000000010400788c */ /* 0x000fe2000bf25270 */
[----:B------:R-:W-:Y:S01]  /*1660*/  IADD3 R8, R17, 0x1, -R18 ;  /* 0x0000000111087810 */ /* 0x000fe20007ffe812 */
[----:B------:R-:W-:Y:S01]  /*1670*/  UIADD3 UR8, UR36, 0x7f, URZ ;  /* 0x0000007f24087890 */ /* 0x000fe2000fffe03f */
[----:B------:R-:W-:-:S02]  /*1680*/  ULDC.64 UR4, c[0x0][0x9e0] ;  /* 0x0002780000047ab9 */ /* 0x000fc40000000a00 */
[----:B------:R-:W-:Y:S01]  /*1690*/  R2UR UR9, R8 ;  /* 0x00000000080972ca */ /* 0x000fe200000e0000 */
[----:B------:R-:W-:-:S05]  /*16a0*/  UISETP.GE.AND UP0, UPT, UR5, 0x1, UPT ;  /* 0x000000010500788c */ /* 0x000fca000bf06270 */
[----:B------:R-:W-:Y:S01]  /*16b0*/  @UP1 ULDC UR6, c[0x0][0x44c] ;  /* 0x0001130000061ab9 */ /* 0x000fe20000000800 */
[----:B------:R-:W-:Y:S01]  /*16c0*/  @UP1 ULDC UR11, c[0x0][0x450] ;  /* 0x00011400000b1ab9 */ /* 0x000fe20000000800 */
[----:B------:R-:W-:Y:S01]  /*16d0*/  UIMAD.WIDE.U32 UR6, UR8, UR6, URZ ;  /* 0x00000006080672a5 */ /* 0x000fe2000f8e003f */
[----:B------:R-:W-:-:S03]  /*16e0*/  PLOP3.LUT P1, PT, PT, PT, UP0, 0x80, 0x0 ;  /* 0x000000000000781c */ /* 0x000fc60003f2f008 */
[----:B------:R-:W-:-:S04]  /*16f0*/  @UP1 USHF.R.U32.HI UR8, URZ, UR11, UR7 ;  /* 0x0000000b3f081299 */ /* 0x000fc80008011607 */
[----:B------:R-:W-:-:S04]  /*1700*/  UIADD3 UR8, UR9, UR8, URZ ;  /* 0x0000000809087290 */ /* 0x000fc8000fffe03f */
[----:B------:R-:W-:Y:S01]  /*1710*/  UIADD3 UR4, UR8, UR4, URZ ;  /* 0x0000000408047290 */ /* 0x000fe2000fffe03f */
[----:B--2---:R-:W-:-:S04]  /*1720*/  FMUL.FTZ R0, R3, R0 ;  /* 0x0000000003007220 */ /* 0x004fc80000410000 */
        /* <DEDUP_REMOVED lines=14> */
.L_x_1062:
[----:B------:R-:W-:-:S11]  /*1810*/  UISETP.NE.AND UP0, UPT, UR5, 0x1, UPT ;  /* 0x000000010500788c */ /* 0x000fd6000bf05270 */
[----:B------:R-:W-:Y:S02]  /*1820*/  @UP0 ULDC.64 UR8, c[0x0][0x9e8] ;  /* 0x00027a0000080ab9 */ /* 0x000fe40000000a00 */
[----:B------:R-:W-:-:S04]  /*1830*/  UIMAD.WIDE.U32 UR6, UR4, UR8, URZ ;  /* 0x00000008040672a5 */ /* 0x000fc8000f8e003f */
[----:B------:R-:W-:-:S12]  /*1840*/  @UP0 USHF.R.U32.HI UR4, URZ, UR9, UR7 ;  /* 0x000000093f040299 */ /* 0x000fd80008011607 */
.L_x_1063:
[----:B------:R-:W-:-:S06]  /*1850*/  UIMAD UR4, UR4, UR5, UR5 ;  /* 0x00000005040472a4 */ /* 0x000fcc000f8e0205 */
[----:B------:R-:W-:-:S07]  /*1860*/  VIMNMX R0, R0, UR4, PT ;  /* 0x0000000400007c48 */ /* 0x000fce000bfe0100 */
.L_x_1061:
[C---:B------:R-:W-:Y:S01]  /*1870*/  IMAD.IADD R105, R17.reuse, 0x1, -R18 ;  /* 0x0000000111697824 */ /* 0x040fe200078e0a12 */
[----:B------:R-:W-:Y:S01]  /*1880*/  @UP1 ULDC UR6, c[0x0][0x44c] ;  /* 0x0001130000061ab9 */ /* 0x000fe20000000800 */
[----:B------:R-:W-:Y:S01]  /*1890*/  VIADD R3, R0, 0x9f ;  /* 0x0000009f00037836 */ /* 0x000fe20000000000 */
[----:B------:R-:W-:Y:S01]  /*18a0*/  UIMAD.WIDE.U32 UR6, UR36, UR6, URZ ;  /* 0x00000006240672a5 */ /* 0x000fe2000f8e003f */
[----:B------:R-:W-:Y:S01]  /*18b0*/  VIADD R0, R17, 0x9f ;  /* 0x0000009f11007836 */ /* 0x000fe20000000000 */
        /* <DEDUP_REMOVED lines=25> */
.L_x_1065:
[----:B------:R-:W-:-:S11]  /*1a50*/  UISETP.NE.AND UP0, UPT, UR5, 0x1, UPT ;  /* 0x000000010500788c */ /* 0x000fd6000bf05270 */
[----:B------:R-:W-:Y:S02]  /*1a60*/  @UP0 ULDC.64 UR10, c[0x0][0x9e8] ;  /* 0x00027a00000a0ab9 */ /* 0x000fe40000000a00 */
[----:B------:R-:W-:-:S04]  /*1a70*/  UIMAD.WIDE.U32 UR6, UR4, UR10, URZ ;  /* 0x0000000a040672a5 */ /* 0x000fc8000f8e003f */
[----:B------:R-:W-:-:S12]  /*1a80*/  @UP0 USHF.R.U32.HI UR4, URZ, UR11, UR7 ;  /* 0x0000000b3f040299 */ /* 0x000fd80008011607 */
.L_x_1066:
[----:B------:R-:W-:-:S04]  /*1a90*/  UIMAD UR4, UR4, UR5, URZ ;  /* 0x00000005040472a4 */ /* 0x000fc8000f8e023f */
[----:B------:R-:W-:-:S04]  /*1aa0*/  UISETP.LT.AND UP0, UPT, UR8, UR4, UPT ;  /* 0x000000040800728c */ /* 0x000fc8000bf01270 */
[----:B------:R-:W-:-:S12]  /*1ab0*/  USEL UR8, UR8, UR4, !UP0 ;  /* 0x0000000408087287 */ /* 0x000fd8000c000000 */
.L_x_1064:
[----:B------:R-:W-:Y:S02]  /*1ac0*/  UIMAD.WIDE UR4, UR8, 0x66666667, URZ ;  /* 0x66666667080478a5 */ /* 0x000fe4000f8e023f */
[----:B------:R-:W-:Y:S02]  /*1ad0*/  ULOP3.LUT UR37, UR46, 0xff, URZ, 0xc0, !UPT ;  /* 0x000000ff2e257892 */ /* 0x000fe4000f8ec03f */
[----:B------:R-:W-:Y:S02]  /*1ae0*/  USHF.R.U32.HI UR4, URZ, 0x1f, UR5 ;  /* 0x0000001f3f047899 */ /* 0x000fe40008011605 */
[----:B------:R-:W-:Y:S02]  /*1af0*/  USHF.R.U32.HI UR46, URZ, 0x10, UR46 ;  /* 0x000000103f2e7899 */ /* 0x000fe4000801162e */
[----:B------:R-:W-:-:S04]  /*1b00*/  ULEA.HI.SX32 UR4, UR5, UR4, 0x1a ;  /* 0x0000000405047291 */ /* 0x000fc8000f8fd23f */
[----:B------:R-:W-:-:S04]  /*1b10*/  UISETP.LT.AND UP0, UPT, URZ, UR4, UPT ;  /* 0x000000043f00728c */ /* 0x000fc8000bf01270 */
[----:B------:R-:W-:-:S03]  /*1b20*/  USEL UR39, URZ, UR4, !UP0 ;  /* 0x000000043f277287 */ /* 0x000fc6000c000000 */
[----:B------:R-:W-:-:S03]  /*1b30*/  UMOV UR4, URZ ;  /* 0x0000003f00047c82 */ /* 0x000fc60008000000 */
[----:B------:R-:W-:-:S13]  /*1b40*/  ISETP.GT.AND P0, PT, R104, UR39, PT ;  /* 0x0000002768007c0c */ /* 0x000fda000bf04270 */
[----:B------:R-:W-:Y:S05]  /*1b50*/  @!P0 BRA `(.L_x_1067) ;  /* 0x0000000000988947 */ /* 0x000fea0003800000 */
[----:B------:R-:W-:Y:S01]  /*1b60*/  UISETP.NE.AND UP0, UPT, UR46, URZ, UPT ;  /* 0x0000003f2e00728c */ /* 0x000fe2000bf05270 */
[----:B------:R-:W-:-:S03]  /*1b70*/  ULDC UR4, c[0x0][0x9f0] ;  /* 0x00027c0000047ab9 */ /* 0x000fc60000000800 */
[----:B------:R-:W-:-:S03]  /*1b80*/  USEL UR9, UR46, UR4, UP0 ;  /* 0x000000042e097287 */ /* 0x000fc60008000000 */
[----:B------:R-:W-:-:S03]  /*1b90*/  UMOV UR4, URZ ;  /* 0x0000003f00047c82 */ /* 0x000fc60008000000 */
[----:B------:R-:W-:-:S05]  /*1ba0*/  IMAD.U32 R5, RZ, RZ, UR9 ;  /* 0x00000009ff057e24 */ /* 0x000fca000f8e00ff */
        /* <DEDUP_REMOVED lines=33> */
.L_x_1067:
[----:B------:R-:W-:Y:S02]  /*1dc0*/  UIMAD UR39, UR37, UR4, UR39 ;  /* 0x00000004252772a4 */ /* 0x000fe4000f8e0227 */
[----:B------:R-:W-:Y:S01]  /*1dd0*/  IMAD.U32 R3, RZ, RZ, UR4 ;  /* 0x00000004ff037e24 */ /* 0x000fe2000f8e00ff */
[----:B------:R-:W-:Y:S02]  /*1de0*/  PLOP3.LUT P0, PT, PT, PT, PT, 0x80, 0x0 ;  /* 0x000000000000781c */ /* 0x000fe40003f0f070 */
[----:B------:R-:W-:Y:S02]  /*1df0*/  CS2R R28, SRZ ;  /* 0x00000000001c7805 */ /* 0x000fe4000001ff00 */
[----:B------:R-:W-:Y:S02]  /*1e00*/  CS2R R20, SRZ ;  /* 0x0000000000147805 */ /* 0x000fe4000001ff00 */
[----:B------:R-:W-:Y:S02]  /*1e10*/  CS2R R24, SRZ ;  /* 0x0000000000187805 */ /* 0x000fe4000001ff00 */
[----:B------:R-:W-:Y:S01]  /*1e20*/  VIADDMNMX R104, R3, UR39, R104, PT ;  /* 0x0000002703687c46 */ /* 0x000fe2000b800168 */
[----:B------:R-:W-:Y:S01]  /*1e30*/  IMAD.MOV.U32 R47, RZ, RZ, RZ ;  /* 0x000000ffff2f7224 */ /* 0x000fe200078e00ff */
[----:B------:R-:W-:Y:S01]  /*1e40*/  CS2R R6, SRZ ;  /* 0x0000000000067805 */ /* 0x000fe2000001ff00 */
[----:B------:R-:W-:Y:S01]  /*1e50*/  IMAD.MOV.U32 R3, RZ, RZ, RZ ;  /* 0x000000ffff037224 */ /* 0x000fe200078e00ff */
[----:B------:R-:W-:-:S02]  /*1e60*/  ISETP.GT.AND P1, PT, R104, UR39, PT ;  /* 0x0000002768007c0c */ /* 0x000fc4000bf24270 */
        /* <DEDUP_REMOVED lines=17> */
[----:B------:R-:W-:Y:S01]  /*1f80*/  CS2R R68, SRZ ;  /* 0x0000000000447805 */ /* 0x000fe2000001ff00 */
[----:B------:R-:W-:Y:S01]  /*1f90*/  IMAD.MOV.U32 R92, RZ, RZ, RZ ;  /* 0x000000ffff5c7224 */ /* 0x000fe200078e00ff */
        /* <DEDUP_REMOVED lines=42> */
.L_x_1069:
[----:B------:R-:W-:Y:S01]  /*2240*/  ULEA.HI UR4, UR47, UR47, URZ, 0x1 ;  /* 0x0000002f2f047291 */ /* 0x000fe2000f8f083f */
[----:B------:R-:W-:-:S03]  /*2250*/  IMAD.U32 R3, RZ, RZ, UR48 ;  /* 0x00000030ff037e24 */ /* 0x000fc6000f8e00ff */
[----:B------:R-:W-:Y:S02]  /*2260*/  ULOP3.LUT UR4, UR4, 0xfffffffe, URZ, 0xc0, !UPT ;  /* 0xfffffffe04047892 */ /* 0x000fe4000f8ec03f */
[----:B------:R-:W-:Y:S02]  /*2270*/  ISETP.NE.AND P0, PT, R3, 0x3, PT ;  /* 0x000000030300780c */ /* 0x000fe40003f05270 */
[----:B------:R-:W-:-:S06]  /*2280*/  UIADD3 UR4, UR47, -UR4, URZ ;  /* 0x800000042f047290 */ /* 0x000fcc000fffe03f */
[----:B------:R-:W-:-:S05]  /*2290*/  IMAD.U32 R0, RZ, RZ, UR4 ;  /* 0x00000004ff007e24 */ /* 0x000fca000f8e00ff */
[----:B------:R-:W-:-:S04]  /*22a0*/  SHF.L.U32 R0, R0, 0x1f, RZ ;  /* 0x0000001f00007819 */ /* 0x000fc800000006ff */
[----:B------:R-:W0:Y:S02]  /*22b0*/  SYNCS.PHASECHK.TRANS64.TRYWAIT P1, [UR41+0x29800], R0 ;  /* 0x02980000ff0075a7 */ /* 0x000e240008020169 */
[----:B0-----:R-:W-:Y:S05]  /*22c0*/  @!P1 BRA `(.L_x_1070) ;  /* 0x000001b400489947 */ /* 0x001fea0003800000 */
.L_x_1270:
[----:B------:R-:W-:Y:S05]  /*22d0*/  @!P0 BRA `(.L_x_1071) ;  /* 0x0000000000048947 */ /* 0x000fea0003800000 */
[----:B------:R-:W-:Y:S01]  /*22e0*/  BPT.TRAP 0x1 ;  /* 0x000000040000795c */ /* 0x000fe20000300000 */
.L_x_1071:
[----:B------:R-:W-:Y:S02]  /*22f0*/  IMAD.U32 R5, RZ, RZ, UR54 ;  /* 0x00000036ff057e24 */ /* 0x000fe4000f8e00ff */
[----:B0-----:R-:W-:-:S03]  /*2300*/  IMAD.U32 R0, RZ, RZ, UR50 ;  /* 0x00000032ff007e24 */ /* 0x001fc6000f8e00ff */
[----:B------:R-:W-:Y:S02]  /*2310*/  LEA R5, R5, UR41, 0x3 ;  /* 0x0000002905057c11 */ /* 0x000fe4000f8e18ff */
[----:B------:R-:W-:-:S04]  /*2320*/  SHF.L.U32 R0, R0, 0x1f, RZ ;  /* 0x0000001f00007819 */ /* 0x000fc800000006ff */
[----:B------:R0:W1:Y:S01]  /*2330*/  SYNCS.PHASECHK.TRANS64.TRYWAIT P1, [R5+URZ+0x29830], R0 ;  /* 0x02983000050075a7 */ /* 0x000062000802017f */
[----:B------:R-:W-:Y:S05]  /*2340*/  @!P0 BRA `(.L_x_1072) ;  /* 0x0000000000048947 */ /* 0x000fea0003800000 */
[----:B------:R-:W-:Y:S01]  /*2350*/  BPT.TRAP 0x1 ;  /* 0x000000040000795c */ /* 0x000fe20000300000 */
.L_x_1072:
[----:B------:R-:W2:Y:S01]  /*2360*/  S2R R3, SR_TID.X ;  /* 0x0000000000037919 */ /* 0x000ea20000002100 */
[----:B------:R-:W-:Y:S02]  /*2370*/  LOP3.LUT R2, R2, 0xfffffff7, RZ, 0xc0, !PT ;  /* 0xfffffff702027812 */ /* 0x000fe400078ec0ff */
[----:B--2---:R-:W-:-:S13]  /*2380*/  LOP3.LUT P2, RZ, R3, 0x7f, RZ, 0xc0, !PT ;  /* 0x0000007f03ff7812 */ /* 0x004fda000784c0ff */
[----:B------:R-:W-:Y:S01]  /*2390*/  @P2 LOP3.LUT R2, R2, 0x8, RZ, 0xfc, !PT ;  /* 0x0000000802022812 */ /* 0x000fe200078efcff */
[----:B-1----:R-:W-:Y:S06]  /*23a0*/  @P1 BRA `(.L_x_1073) ;  /* 0x0000000000081947 */ /* 0x002fec0003800000 */
[----:B------:R-:W1:Y:S02]  /*23b0*/  SYNCS.PHASECHK.TRANS64.TRYWAIT P1, [R5+URZ+0x29830], R0 ;  /* 0x02983000050075a7 */ /* 0x000e64000802017f */
[----:B-1----:R-:W-:Y:S05]  /*23c0*/  @!P1 BRA `(.L_x_1074) ;  /* 0x000001b400209947 */ /* 0x002fea0003800000 */
.L_x_1073:
[----:B------:R-:W-:Y:S05]  /*23d0*/  WARPSYNC.ALL ;  /* 0x0000000000007948 */ /* 0x000fea0003800000 */
[----:B------:R-:W-:Y:S01]  /*23e0*/  UIADD3 UR4, UR41, 0x1a400, URZ ;  /* 0x0001a40029047890 */ /* 0x000fe2000fffe03f */
[----:B------:R-:W-:Y:S01]  /*23f0*/  WARPGROUP.ARRIVE ;  /* 0x00000000000079c5 */ /* 0x000fe20000000000 */
[----:B------:R-:W-:-:S05]  /*2400*/  ULOP3.LUT UR20, UR55, 0x10000, URZ, 0xfc, !UPT ;  /* 0x0001000037147892 */ /* 0x000fca000f8efc3f */
[----:B------:R-:W2:Y:S01]  /*2410*/  S2R R3, SR_TID.X ;  /* 0x0000000000037919 */ /* 0x000ea20000002100 */
[----:B------:R-:W-:Y:S01]  /*2420*/  USHF.R.U32.HI UR4, URZ, 0x4, UR4 ;  /* 0x000000043f047899 */ /* 0x000fe20008011604 */
[----:B01----:R-:W-:Y:S01]  /*2430*/  VIADD R0, R22, UR36 ;  /* 0x0000002416007c36 */ /* 0x003fe20008000000 */
[----:B------:R-:W-:Y:S01]  /*2440*/  UMOV UR25, 0x80000020 ;  /* 0x8000002000197882 */ /* 0x000fe20000000000 */
[----:B------:R-:W-:Y:S01]  /*2450*/  UMOV UR27, 0x80000020 ;  /* 0x80000020001b7882 */ /* 0x000fe20000000000 */
[----:B------:R-:W-:Y:S01]  /*2460*/  ULOP3.LUT UR4, UR4, 0x3fff, URZ, 0xc0, !UPT ;  /* 0x00003fff04047892 */ /* 0x000fe2000f8ec03f */
[----:B------:R-:W-:Y:S01]  /*2470*/  UMOV UR24, UR20 ;  /* 0x0000001400187c82 */ /* 0x000fe20008000000 */
[----:B------:R-:W-:Y:S02]  /*2480*/  UMOV UR7, 0x80000020 ;  /* 0x8000002000077882 */ /* 0x000fe40000000000 */
[----:B------:R-:W-:Y:S01]  /*2490*/  ULOP3.LUT UR51, UR4, 0x10000, URZ, 0xfc, !UPT ;  /* 0x0001000004337892 */ /* 0x000fe2000f8efc3f */
[----:B------:R-:W-:Y:S01]  /*24a0*/  UMOV UR11, 0x80000020 ;  /* 0x80000020000b7882 */ /* 0x000fe20000000000 */
[----:B------:R-:W-:-:S02]  /*24b0*/  UIADD3 UR12, UR20, 0x202, URZ ;  /* 0x00000202140c7890 */ /* 0x000fc4000fffe03f */
[----:B------:R-:W-:Y:S01]  /*24c0*/  UIMAD UR28, UR54, 0x780, UR51 ;  /* 0x00000780361c78a4 */ /* 0x000fe2000f8e0233 */
[----:B------:R-:W-:Y:S01]  /*24d0*/  UMOV UR13, 0x80000020 ;  /* 0x80000020000d7882 */ /* 0x000fe20000000000 */
[----:B------:R-:W-:Y:S02]  /*24e0*/  UMOV UR15, 0x80000020 ;  /* 0x80000020000f7882 */ /* 0x000fe40000000000 */
[----:B------:R-:W-:Y:S02]  /*24f0*/  UIADD3 UR4, UR28, 0x80, URZ ;  /* 0x000000801c047890 */ /* 0x000fe4000fffe03f */
[----:B------:R-:W-:Y:S02]  /*2500*/  UIADD3 UR5, UR28, 0x100, URZ ;  /* 0x000001001c057890 */ /* 0x000fe4000fffe03f */
[----:B------:R-:W-:Y:S01]  /*2510*/  UMOV UR26, UR28 ;  /* 0x0000001c001a7c82 */ /* 0x000fe20008000000 */
[----:B------:R-:W-:Y:S01]  /*2520*/  UIADD3 UR6, UR28, 0x2, URZ ;  /* 0x000000021c067890 */ /* 0x000fe2000fffe03f */
[----:B------:R-:W-:Y:S01]  /*2530*/  QGMMA.64x32x32.F32.E4M3.E4M3 R88, gdesc[UR24], RZ, !UPT, gsb0 ;  /* 0x00600000185879f3 */ /* 0x000fe2000c0008ff */
[----:B------:R-:W-:Y:S01]  /*2540*/  UMOV UR26, UR4 ;  /* 0x00000004001a7c82 */ /* 0x000fe20008000000 */
[----:B------:R-:W-:Y:S01]  /*2550*/  UMOV UR27, 0x80000020 ;  /* 0x80000020001b7882 */ /* 0x000fe20000000000 */
[----:B------:R-:W-:-:S02]  /*2560*/  UIADD3 UR4, UR28, 0x180, URZ ;  /* 0x000001801c047890 */ /* 0x000fc4000fffe03f */
[----:B------:R-:W-:Y:S02]  /*2570*/  UIADD3 UR8, UR28, 0x82, URZ ;  /* 0x000000821c087890 */ /* 0x000fe4000fffe03f */
[----:B------:R-:W-:Y:S01]  /*2580*/  UIADD3 UR9, UR28, 0x102, URZ ;  /* 0x000001021c097890 */ /* 0x000fe2000fffe03f */
[----:B--2---:R-:W-:Y:S01]  /*2590*/  LOP3.LUT P3, RZ, R3, 0x7f, RZ, 0xc0, !PT ;  /* 0x0000007f03ff7812 */ /* 0x004fe2000786c0ff */
[----:B------:R-:W-:Y:S01]  /*25a0*/  UIADD3 UR10, UR28, 0x280, URZ ;  /* 0x000002801c0a7890 */ /* 0x000fe2000fffe03f */
[----:B------:R-:W-:Y:S01]  /*25b0*/  IMAD.MOV.U32 R3, RZ, RZ, R0 ;  /* 0x000000ffff037224 */ /* 0x000fe200078e0000 */
[----:B------:R-:W-:Y:S02]  /*25c0*/  UIADD3 UR14, UR28, 0x282, URZ ;  /* 0x000002821c0e7890 */ /* 0x000fe4000fffe03f */
[----:B------:R-:W-:Y:S02]  /*25d0*/  UIADD3 UR16, UR20, 0x400, URZ ;  /* 0x0000040014107890 */ /* 0x000fe4000fffe03f */
[----:B------:R-:W-:Y:S01]  /*25e0*/  UIADD3 UR18, UR28, 0x500, URZ ;  /* 0x000005001c127890 */ /* 0x000fe2000fffe03f */
[----:B------:R-:W-:Y:S01]  /*25f0*/  UMOV UR17, 0x80000020 ;  /* 0x8000002000117882 */ /* 0x000fe20000000000 */
[----:B------:R-:W-:Y:S01]  /*2600*/  UMOV UR19, 0x80000020 ;  /* 0x8000002000137882 */ /* 0x000fe20000000000 */
[----:B------:R-:W-:Y:S01]  /*2610*/  UIADD3 UR22, UR28, 0x502, URZ ;  /* 0x000005021c167890 */ /* 0x000fe2000fffe03f */
[----:B------:R-:W-:Y:S01]  /*2620*/  UMOV UR21, 0x80000020 ;  /* 0x8000002000157882 */ /* 0x000fe20000000000 */
[----:B------:R-:W-:Y:S01]  /*2630*/  UMOV UR23, 0x80000020 ;  /* 0x8000002000177882 */ /* 0x000fe20000000000 */
[----:B------:R-:W-:Y:S01]  /*2640*/  ULDC UR56, c[0x0][0x9dc] ;  /* 0x0002770000387ab9 */ /* 0x000fe20000000800 */
[----:B------:R-:W-:-:S02]  /*2650*/  WARPGROUP.DEPBAR.LE gsb0, 0x0 ;  /* 0x00008000000079c5 */ /* 0x000fc40000010000 */
[----:B------:R-:W-:-:S06]  /*2660*/  WARPGROUP.ARRIVE ;  /* 0x00000000000079c5 */ /* 0x000fcc0000000000 */
[----:B------:R-:W-:Y:S01]  /*2670*/  QGMMA.64x32x32.F32.E4M3.E4M3 R72, gdesc[UR24], RZ, !UPT, gsb0 ;  /* 0x00600000184879f3 */ /* 0x000fe2000c0008ff */
[----:B------:R-:W-:Y:S01]  /*2680*/  UMOV UR26, UR5 ;  /* 0x00000005001a7c82 */ /* 0x000fe20008000000 */
[----:B------:R-:W-:Y:S01]  /*2690*/  UMOV UR27, 0x80000020 ;  /* 0x80000020001b7882 */ /* 0x000fe20000000000 */
[----:B------:R-:W-:Y:S01]  /*26a0*/  UIADD3 UR5, UR28, 0x200, URZ ;  /* 0x000002001c057890 */ /* 0x000fe2000fffe03f */
        /* <DEDUP_REMOVED lines=11> */
[----:B------:R-:W-:Y:S01]  /*2760*/  UMOV UR5, 0x80000020 ;  /* 0x8000002000057882 */ /* 0x000fe20000000000 */
        /* <DEDUP_REMOVED lines=20> */
[----:B------:R-:W-:Y:S02]  /*28b0*/  UIADD3 UR8, UR20, 0x200, URZ ;  /* 0x0000020014087890 */ /* 0x000fe4000fffe03f */
        /* <DEDUP_REMOVED lines=39> */
[----:B------:R-:W-:Y:S02]  /*2b30*/  ULDC UR10, c[0x0][0x448] ;  /* 0x00011200000a7ab9 */ /* 0x000fe40000000800 */
[----:B------:R-:W-:Y:S02]  /*2b40*/  UISETP.NE.AND UP0, UPT, UR10, 0x1, UPT ;  /* 0x000000010a00788c */ /* 0x000fe4000bf05270 */
[----:B------:R-:W-:-:S04]  /*2b50*/  ULOP3.LUT UR10, URZ, UR56, URZ, 0x33, !UPT ;  /* 0x000000383f0a7292 */ /* 0x000fc8000f8e333f */
[----:B------:R-:W-:Y:S02]  /*2b60*/  PLOP3.LUT P1, PT, PT, PT, UP0, 0x80, 0x0 ;  /* 0x000000000000781c */ /* 0x000fe40003f2f008 */
[----:B------:R-:W-:Y:S01]  /*2b70*/  PLOP3.LUT P2, PT, PT, PT, UP0, 0x80, 0x0 ;  /* 0x000000000000781c */ /* 0x000fe20003f4f008 */
        /* <DEDUP_REMOVED lines=71> */
[----:B------:R-:W-:Y:S02]  /*2ff0*/  @UP0 ULDC UR6, c[0x0][0x44c] ;  /* 0x0001130000060ab9 */ /* 0x000fe40000000800 */
[----:B------:R-:W-:Y:S01]  /*3000*/  @P1 IMAD.HI.U32 R4, R0, UR6, RZ ;  /* 0x0000000600041c27 */ /* 0x000fe2000f8e00ff */
[----:B------:R-:W-:-:S03]  /*3010*/  @UP0 ULDC UR6, c[0x0][0x450] ;  /* 0x0001140000060ab9 */ /* 0x000fc60000000800 */
[----:B------:R-:W-:Y:S01]  /*3020*/  @!P3 VIADD R0, R5, 0x29840 ;  /* 0x000298400500b836 */ /* 0x000fe20000000000 */
[----:B------:R-:W-:Y:S01]  /*3030*/  @P2 SHF.R.U32.HI R3, RZ, UR6, R4 ;  /* 0x00000006ff032c19 */ /* 0x000fe20008011604 */
[----:B------:R-:W-:Y:S01]  /*3040*/  IMAD.MOV.U32 R5, RZ, RZ, -0xa0 ;  /* 0xffffff60ff057424 */ /* 0x000fe200078e00ff */
[----:B------:R-:W-:Y:S02]  /*3050*/  ULDC.64 UR6, c[0x0][0x9e0] ;  /* 0x0002780000067ab9 */ /* 0x000fe40000000a00 */
[----:B------:R-:W-:Y:S01]  /*3060*/  UISETP.GE.AND UP1, UPT, UR7, 0x1, UPT ;  /* 0x000000010700788c */ /* 0x000fe2000bf26270 */
[----:B------:R-:W0:Y:S01]  /*3070*/  SHFL.IDX PT, R9, R3, RZ, 0x1c1f ;  /* 0x001c1fff03097589 */ /* 0x000e2200000e0000 */
[----:B------:R-:W-:Y:S01]  /*3080*/  IMAD R4, R104, R5, 0xa1 ;  /* 0x000000a168047424 */ /* 0x000fe200078e0205 */
[----:B------:R-:W-:-:S03]  /*3090*/  @!P3 PRMT R0, RZ, 0x654, R0 ;  /* 0x00000654ff00b816 */ /* 0x000fc60000000000 */
[----:B------:R-:W-:Y:S01]  /*30a0*/  PLOP3.LUT P1, PT, PT, PT, UP1, 0x40, 0x0 ;  /* 0x000000000000781c */ /* 0x000fe20003f2e818 */
[----:B------:R-:W-:Y:S01]  /*30b0*/  VIADD R10, R4, 0xffffffff ;  /* 0xffffffff040a7836 */ /* 0x000fe20000000000 */
[----:B------:R-:W-:-:S03]  /*30c0*/  IADD3 R5, R17, R4, -R19 ;  /* 0x0000000411057210 */ /* 0x000fc60007ffe813 */
[----:B------:R-:W-:Y:S02]  /*30d0*/  IMAD.IADD R12, R10, 0x1, -R19 ;  /* 0x000000010a0c7824 */ /* 0x000fe400078e0a13 */
[----:B------:R-:W-:-:S04]  /*30e0*/  IMAD.IADD R5, R5, 0x1, -R18 ;  /* 0x0000000105057824 */ /* 0x000fc800078e0a12 */
[C---:B------:R-:W-:Y:S02]  /*30f0*/  VIADD R7, R5.reuse, UR6 ;  /* 0x0000000605077c36 */ /* 0x040fe40008000000 */
[----:B------:R-:W-:-:S04]  /*3100*/  VIADD R8, R5, UR10 ;  /* 0x0000000a05087c36 */ /* 0x000fc80008000000 */
[----:B0-----:R-:W-:Y:S01]  /*3110*/  IMAD.IADD R4, R8, 0x1, R9 ;  /* 0x0000000108047824 */ /* 0x001fe200078e0209 */
        /* <DEDUP_REMOVED lines=9> */
[----:B------:R0:W-:Y:S02]  /*31b0*/  @!P3 SYNCS.ARRIVE.TRANS64.RED.A1T0 RZ, [R0+URZ], RZ ;  /* 0x000000ff00ffb9a7 */ /* 0x0001e4000810043f */
[----:B0-----:R-:W-:-:S05]  /*31c0*/  IMAD R0, R104, -0xa0, R17 ;  /* 0xffffff6068007824 */ /* 0x001fca00078e0211 */
[----:B------:R-:W-:-:S04]  /*31d0*/  IADD3 R6, -R19, 0xa0, R0 ;  /* 0x000000a013067810 */ /* 0x000fc80007ffe100 */
[----:B------:R-:W-:Y:S01]  /*31e0*/  VIADDMNMX R0, R9, R7, R6, PT ;  /* 0x0000000709007246 */ /* 0x000fe20003800106 */
[----:B------:R-:W-:Y:S06]  /*31f0*/  @P1 BRA `(.L_x_1075) ;  /* 0x0000000000541947 */ /* 0x000fec0003800000 */
[----:B------:R-:W-:Y:S01]  /*3200*/  IADD3 R5, -R18, R17, R9 ;  /* 0x0000001112057210 */ /* 0x000fe20007ffe109 */
        /* <DEDUP_REMOVED lines=11> */
.L_x_1077:
[----:B------:R-:W-:-:S06]  /*32c0*/  UISETP.NE.AND UP2, UPT, UR7, 0x1, UPT ;  /* 0x000000010700788c */ /* 0x000fcc000bf45270 */
[----:B------:R-:W-:-:S05]  /*32d0*/  PLOP3.LUT P1, PT, PT, PT, UP2, 0x80, 0x0 ;  /* 0x000000000000781c */ /* 0x000fca0003f2f028 */
[----:B------:R-:W-:-:S08]  /*32e0*/  @UP2 ULDC.64 UR10, c[0x0][0x9e8] ;  /* 0x00027a00000a2ab9 */ /* 0x000fd00000000a00 */
[----:B------:R-:W-:-:S05]  /*32f0*/  @P1 IMAD.HI.U32 R9, R5, UR10, RZ ;  /* 0x0000000a05091c27 */ /* 0x000fca000f8e00ff */
[----:B------:R-:W-:-:S07]  /*3300*/  @P1 SHF.R.U32.HI R5, RZ, UR11, R9 ;  /* 0x0000000bff051c19 */ /* 0x000fce0008011609 */
.L_x_1078:
[----:B------:R-:W-:Y:S05]  /*3310*/  BSYNC B0 ;  /* 0x0000000000007941 */ /* 0x000fea0003800000 */
.L_x_1076:
[----:B------:R-:W-:-:S05]  /*3320*/  IMAD R5, R5, UR7, R12 ;  /* 0x0000000705057c24 */ /* 0x000fca000f8e020c */
[----:B------:R-:W-:Y:S02]  /*3330*/  VIMNMX R4, R4, R5, !PT ;  /* 0x0000000504047248 */ /* 0x000fe40007fe0100 */
[----:B------:R-:W-:-:S07]  /*3340*/  VIADDMNMX R0, R5, UR7, R0, PT ;  /* 0x0000000705007c46 */ /* 0x000fce000b800100 */
.L_x_1075:
        /* <DEDUP_REMOVED lines=40> */
[----:B------:R-:W-:Y:S02]  /*35d0*/  ISETP.LT.OR P2, PT, R0, 0x21, P2 ;  /* 0x000000210000780c */ /* 0x000fe40001741670 */
[----:B------:R-:W-:Y:S02]  /*35e0*/  ISETP.GE.AND P4, PT, R10, 0x31, PT ;  /* 0x000000310a00780c */ /* 0x000fe40003f86270 */
[----:B------:R-:W-:-:S02]  /*35f0*/  FSEL R72, R72, -INF , !P2 ;  /* 0xff80000048487808 */ /* 0x000fc40005000000 */
[----:B------:R-:W-:Y:S02]  /*3600*/  ISETP.GT.AND P2, PT, R4, 0x21, !P3 ;  /* 0x000000210400780c */ /* 0x000fe40005f44270 */
[----:B------:R-:W-:Y:S02]  /*3610*/  ISETP.GE.AND P3, PT, R10, 0x29, PT ;  /* 0x000000290a00780c */ /* 0x000fe40003f66270 */
[----:B------:R-:W-:Y:S02]  /*3620*/  ISETP.LT.OR P2, PT, R0, 0x22, P2 ;  /* 0x000000220000780c */ /* 0x000fe40001741670 */
[----:B------:R-:W-:Y:S02]  /*3630*/  P2R R109, PR, RZ, 0x8 ;  /* 0x00000008ff6d7803 */ /* 0x000fe40000000000 */
[----:B------:R-:W-:Y:S02]  /*3640*/  FSEL R73, R73, -INF , !P2 ;  /* 0xff80000049497808 */ /* 0x000fe40005000000 */
[----:B------:R-:W-:-:S02]  /*3650*/  ISETP.GT.AND P2, PT, R4, 0x28, !P3 ;  /* 0x000000280400780c */ /* 0x000fc40005f44270 */
[----:B------:R-:W-:Y:S02]  /*3660*/  P2R R110, PR, RZ, 0x10 ;  /* 0x00000010ff6e7803 */ /* 0x000fe40000000000 */
[----:B------:R-:W-:-:S04]  /*3670*/  ISETP.LT.OR P2, PT, R0, 0x29, P2 ;  /* 0x000000290000780c */ /* 0x000fc80001741670 */
[----:B------:R-:W-:Y:S02]  /*3680*/  FSEL R76, R76, -INF , !P2 ;  /* 0xff8000004c4c7808 */ /* 0x000fe40005000000 */
[----:B------:R-:W-:-:S04]  /*3690*/  ISETP.GE.AND P2, PT, R10, 0x2a, PT ;  /* 0x0000002a0a00780c */ /* 0x000fc80003f46270 */
[----:B------:R-:W-:-:S04]  /*36a0*/  ISETP.GT.AND P3, PT, R4, 0x29, !P2 ;  /* 0x000000290400780c */ /* 0x000fc80005764270 */
        /* <DEDUP_REMOVED lines=139> */
[----:B------:R-:W-:Y:S01]  /*3f60*/  ISETP.GT.AND P6, PT, R4, 0x99, !P6 ;  /* 0x000000990400780c */ /* 0x000fe200077c4270 */
[----:B0-----:R-:W-:-:S03]  /*3f70*/  IMAD.IADD R4, R8, 0x1, R3 ;  /* 0x0000000108047824 */ /* 0x001fc600078e0203 */
[----:B------:R-:W-:Y:S02]  /*3f80*/  ISETP.LT.OR P6, PT, R0, 0x9a, P6 ;  /* 0x0000009a0000780c */ /* 0x000fe400037c1670 */
[----:B------:R-:W-:Y:S02]  /*3f90*/  VIADDMNMX R0, R3, R7, R6, PT ;  /* 0x0000000703007246 */ /* 0x000fe40003800106 */
[----:B------:R-:W-:Y:S02]  /*3fa0*/  FSEL R37, R37, -INF , !P6 ;  /* 0xff80000025257808 */ /* 0x000fe40007000000 */
[----:B------:R-:W-:-:S13]  /*3fb0*/  PLOP3.LUT P6, PT, PT, PT, UP1, 0x40, 0x0 ;  /* 0x000000000000781c */ /* 0x000fda0003fce818 */
[----:B------:R-:W-:Y:S05]  /*3fc0*/  @P6 BRA `(.L_x_1079) ;  /* 0x00000000005c6947 */ /* 0x000fea0003800000 */
        /* <DEDUP_REMOVED lines=13> */
.L_x_1081:
[----:B------:R-:W-:-:S06]  /*40a0*/  UISETP.NE.AND UP2, UPT, UR7, 0x1, UPT ;  /* 0x000000010700788c */ /* 0x000fcc000bf45270 */
[----:B------:R-:W-:-:S05]  /*40b0*/  PLOP3.LUT P6, PT, PT, PT, UP2, 0x80, 0x0 ;  /* 0x000000000000781c */ /* 0x000fca0003fcf028 */
[----:B------:R-:W-:-:S08]  /*40c0*/  @UP2 ULDC.64 UR10, c[0x0][0x9e8] ;  /* 0x00027a00000a2ab9 */ /* 0x000fd00000000a00 */
[----:B------:R-:W-:Y:S01]  /*40d0*/  @P6 IMAD.HI.U32 R6, R3, UR10, RZ ;  /* 0x0000000a03066c27 */ /* 0x000fe2000f8e00ff */
[----:B------:R-:W-:-:S13]  /*40e0*/  PLOP3.LUT P6, PT, PT, PT, UP2, 0x80, 0x0 ;  /* 0x000000000000781c */ /* 0x000fda0003fcf028 */
[----:B------:R-:W-:-:S07]  /*40f0*/  @P6 SHF.R.U32.HI R3, RZ, UR11, R6 ;  /* 0x0000000bff036c19 */ /* 0x000fce0008011606 */
.L_x_1082:
[----:B------:R-:W-:Y:S05]  /*4100*/  BSYNC B0 ;  /* 0x0000000000007941 */ /* 0x000fea0003800000 */
.L_x_1080:
[----:B------:R-:W-:-:S05]  /*4110*/  IMAD R3, R3, UR7, R12 ;  /* 0x0000000703037c24 */ /* 0x000fca000f8e020c */
[----:B------:R-:W-:Y:S02]  /*4120*/  VIMNMX R4, R4, R3, !PT ;  /* 0x0000000304047248 */ /* 0x000fe40007fe0100 */
[----:B------:R-:W-:-:S07]  /*4130*/  VIADDMNMX R0, R3, UR7, R0, PT ;  /* 0x0000000703007c46 */ /* 0x000fce000b800100 */
.L_x_1079:
[C---:B------:R-:W-:Y:S01]  /*4140*/  ISETP.GT.AND P1, PT, R4.reuse, 0x20, !P1 ;  /* 0x000000200400780c */ /* 0x040fe20004f24270 */
[----:B------:R-:W-:Y:S01]  /*4150*/  @UP0 ULDC UR10, c[0x0][0x44c] ;  /* 0x00011300000a0ab9 */ /* 0x000fe20000000800 */
[----:B------:R-:W-:Y:S01]  /*4160*/  ISETP.GT.AND P2, PT, R4, 0x29, !P2 ;  /* 0x000000290400780c */ /* 0x000fe20005744270 */
[----:B------:R-:W-:Y:S01]  /*4170*/  UIMAD.WIDE.U32 UR10, UR36, UR10, URZ ;  /* 0x0000000a240a72a5 */ /* 0x000fe2000f8e003f */
[C---:B------:R-:W-:Y:S01]  /*4180*/  ISETP.LT.OR P1, PT, R0.reuse, 0x21, P1 ;  /* 0x000000210000780c */ /* 0x040fe20000f21670 */
[----:B------:R-:W-:Y:S01]  /*4190*/  @UP0 ULDC UR18, c[0x0][0x450] ;  /* 0x0001140000120ab9 */ /* 0x000fe20000000800 */
[----:B------:R-:W-:Y:S01]  /*41a0*/  ISETP.LT.OR P2, PT, R0, 0x2a, P2 ;  /* 0x0000002a0000780c */ /* 0x000fe20001741670 */
[----:B------:R-:W-:Y:S01]  /*41b0*/  UMOV UR14, UR36 ;  /* 0x00000024000e7c82 */ /* 0x000fe20008000000 */
[----:B------:R-:W-:Y:S01]  /*41c0*/  FSEL R74, R74, -INF , !P1 ;  /* 0xff8000004a4a7808 */ /* 0x000fe20004800000 */
[----:B------:R-:W-:Y:S01]  /*41d0*/  @UP0 USHF.R.U32.HI UR14, URZ, UR18, UR11 ;  /* 0x000000123f0e0299 */ /* 0x000fe2000801160b */
[----:B------:R-:W-:-:S02]  /*41e0*/  ISETP.NE.AND P1, PT, R108, RZ, PT ;  /* 0x000000ff6c00720c */ /* 0x000fc40003f25270 */
[----:B------:R-:W-:Y:S02]  /*41f0*/  FSEL R79, R79, -INF , !P2 ;  /* 0xff8000004f4f7808 */ /* 0x000fe40005000000 */
[----:B------:R-:W-:Y:S02]  /*4200*/  ISETP.GT.AND P1, PT, R4, 0x21, !P1 ;  /* 0x000000210400780c */ /* 0x000fe40004f24270 */
[----:B------:R-:W-:Y:S02]  /*4210*/  ISETP.NE.AND P2, PT, R116, RZ, PT ;  /* 0x000000ff7400720c */ /* 0x000fe40003f45270 */
[----:B------:R-:W-:Y:S02]  /*4220*/  ISETP.LT.OR P1, PT, R0, 0x22, P1 ;  /* 0x000000220000780c */ /* 0x000fe40000f21670 */
[----:B------:R-:W-:Y:S02]  /*4230*/  ISETP.NE.AND P6, PT, R117, RZ, PT ;  /* 0x000000ff7500720c */ /* 0x000fe40003fc5270 */
        /* <DEDUP_REMOVED lines=50> */
[----:B------:R-:W-:Y:S02]  /*4560*/  ISETP.GT.AND P1, PT, R4, 0x48, !P2 ;  /* 0x000000480400780c */ /* 0x000fe40005724270 */
[----:B------:R-:W-:Y:S02]  /*4570*/  ISETP.NE.AND P2, PT, R127, RZ, PT ;  /* 0x000000ff7f00720c */ /* 0x000fe40003f45270 */
[----:B------:R-:W-:Y:S02]  /*4580*/  ISETP.LT.OR P1, PT, R0, 0x49, P1 ;  /* 0x000000490000780c */ /* 0x000fe40000f21670 */
[----:B------:R-:W-:Y:S02]  /*4590*/  FMNMX.FTZ R6, R68, R3, !PT ;  /* 0x0000000344067209 */ /* 0x000fe40007810000 */
[----:B------:R-:W-:-:S02]  /*45a0*/  FSEL R62, R62, -INF , !P1 ;  /* 0xff8000003e3e7808 */ /* 0x000fc40004800000 */
[----:B------:R-:W-:Y:S02]  /*45b0*/  ISETP.GT.AND P1, PT, R4, 0x49, !P6 ;  /* 0x000000490400780c */ /* 0x000fe40007724270 */
[----:B------:R-:W-:Y:S02]  /*45c0*/  ISETP.NE.AND P6, PT, R128, RZ, PT ;  /* 0x000000ff8000720c */ /* 0x000fe40003fc5270 */
        /* <DEDUP_REMOVED lines=41> */
[----:B------:R-:W-:Y:S01]  /*4860*/  ISETP.GT.AND P3, PT, R4, 0x90, !P3 ;  /* 0x000000900400780c */ /* 0x000fe20005f64270 */
[----:B------:R-:W0:Y:S01]  /*4870*/  SHFL.BFLY PT, R3, R6, 0x2, 0x1f ;  /* 0x0c401f0006037f89 */ /* 0x000e2200000e0000 */
[----:B------:R-:W-:Y:S02]  /*4880*/  ISETP.LT.OR P1, PT, R0, 0x62, P1 ;  /* 0x000000620000780c */ /* 0x000fe40000f21670 */
[----:B------:R-:W-:Y:S02]  /*4890*/  ISETP.GT.AND P4, PT, R4, 0x91, !P4 ;  /* 0x000000910400780c */ /* 0x000fe40006784270 */
[----:B------:R-:W-:Y:S02]  /*48a0*/  FSEL R43, R43, -INF , !P1 ;  /* 0xff8000002b2b7808 */ /* 0x000fe40004800000 */
[----:B------:R-:W-:-:S02]  /*48b0*/  ISETP.NE.AND P1, PT, R124, RZ, PT ;  /* 0x000000ff7c00720c */ /* 0x000fc40003f25270 */
[C---:B------:R-:W-:Y:S02]  /*48c0*/  ISETP.GT.AND P5, PT, R4.reuse, 0x98, !P5 ;  /* 0x000000980400780c */ /* 0x040fe40006fa4270 */
[----:B------:R-:W-:Y:S02]  /*48d0*/  ISETP.GT.AND P1, PT, R4, 0x68, !P1 ;  /* 0x000000680400780c */ /* 0x000fe40004f24270 */
[C---:B------:R-:W-:Y:S02]  /*48e0*/  ISETP.LT.OR P3, PT, R0.reuse, 0x91, P3 ;  /* 0x000000910000780c */ /* 0x040fe40001f61670 */
        /* <DEDUP_REMOVED lines=15> */
[----:B------:R-:W-:Y:S02]  /*49e0*/  ISETP.LT.OR P1, PT, R0, 0x71, P1 ;  /* 0x000000710000780c */ /* 0x000fe40000f21670 */
[----:B------:R-:W-:-:S02]  /*49f0*/  R2UR UR15, R105 ;  /* 0x00000000690f72ca */ /* 0x000fc400000e0000 */
[----:B------:R-:W-:Y:S02]  /*4a00*/  FSEL R50, R50, -INF , !P1 ;  /* 0xff80000032327808 */ /* 0x000fe40004800000 */
[----:B------:R-:W-:Y:S02]  /*4a10*/  ISETP.GT.AND P1, PT, R4, 0x71, !P2 ;  /* 0x000000710400780c */ /* 0x000fe40005724270 */
[----:B------:R-:W-:Y:S02]  /*4a20*/  ISETP.NE.AND P2, PT, R130, RZ, PT ;  /* 0x000000ff8200720c */ /* 0x000fe40003f45270 */
[----:B------:R-:W-:Y:S02]  /*4a30*/  ISETP.LT.OR P1, PT, R0, 0x72, P1 ;  /* 0x000000720000780c */ /* 0x000fe40000f21670 */
[----:B0-----:R-:W-:Y:S02]  /*4a40*/  FMNMX.FTZ R3, R7, R8, !PT ;  /* 0x0000000807037209 */ /* 0x001fe40007810000 */
[----:B------:R-:W-:Y:S01]  /*4a50*/  FSEL R51, R51, -INF , !P1 ;  /* 0xff80000033337808 */ /* 0x000fe20004800000 */
[----:B------:R-:W-:Y:S01]  /*4a60*/  UIADD3 UR10, UR15, UR14, URZ ;  /* 0x0000000e0f0a7290 */ /* 0x000fe2000fffe03f */
[----:B------:R-:W-:-:S02]  /*4a70*/  ISETP.GT.AND P1, PT, R4, 0x78, !P6 ;  /* 0x000000780400780c */ /* 0x000fc40007724270 */
[----:B------:R-:W-:Y:S01]  /*4a80*/  ISETP.NE.AND P6, PT, R131, RZ, PT ;  /* 0x000000ff8300720c */ /* 0x000fe20003fc5270 */
[----:B------:R-:W-:Y:S01]  /*4a90*/  UIADD3 UR6, UR10, UR6, URZ ;  /* 0x000000060a067290 */ /* 0x000fe2000fffe03f */
        /* <DEDUP_REMOVED lines=22> */
[----:B------:R-:W-:Y:S01]  /*4c00*/  ISETP.NE.AND P1, PT, R20, RZ, PT ;  /* 0x000000ff1400720c */ /* 0x000fe20003f25270 */
[----:B------:R-:W-:-:S03]  /*4c10*/  IMAD.U32 R20, RZ, RZ, UR42 ;  /* 0x0000002aff147e24 */ /* 0x000fc6000f8e00ff */
[----:B------:R-:W-:Y:S01]  /*4c20*/  ISETP.GT.AND P1, PT, R4, 0x11, !P1 ;  /* 0x000000110400780c */ /* 0x000fe20004f24270 */
[----:B------:R-:W-:-:S03]  /*4c30*/  FFMA.FTZ R20, R3, R20, -8 ;  /* 0xc100000003147423 */ /* 0x000fc60000010014 */
        /* <DEDUP_REMOVED lines=14> */
[----:B------:R-:W-:Y:S02]  /*4d20*/  ISETP.GT.AND P1, PT, R4, 0x80, !P2 ;  /* 0x000000800400780c */ /* 0x000fe40005724270 */
[----:B------:R-:W-:Y:S02]  /*4d30*/  FMNMX.FTZ R13, R90, R91, !PT ;  /* 0x0000005b5a0d7209 */ /* 0x000fe40007810000 */
[----:B------:R-:W-:Y:S02]  /*4d40*/  ISETP.LT.OR P1, PT, R0, 0x81, P1 ;  /* 0x000000810000780c */ /* 0x000fe40000f21670 */
[----:B------:R-:W-:Y:S02]  /*4d50*/  ISETP.NE.AND P2, PT, R9, RZ, PT ;  /* 0x000000ff0900720c */ /* 0x000fe40003f45270 */
[----:B------:R-:W-:-:S02]  /*4d60*/  FSEL R26, R26, -INF , !P1 ;  /* 0xff8000001a1a7808 */ /* 0x000fc40004800000 */
        /* <DEDUP_REMOVED lines=8> */
[----:B------:R-:W-:-:S01]  /*4df0*/  FFMA.FTZ R12, R72, UR42, -R20 ;  /* 0x0000002a480c7c23 */ /* 0x000fc20008010814 */
[----:B------:R-:W-:Y:S01]  /*4e00*/  FMNMX.FTZ R72, R94, R13, !PT ;  /* 0x0000000d5e487209 */ /* 0x000fe20007810000 */
[----:B------:R-:W-:-:S01]  /*4e10*/  FFMA.FTZ R88, R76, UR42, -R20 ;  /* 0x0000002a4c587c23 */ /* 0x000fc20008010814 */
[--C-:B------:R-:W-:Y:S01]  /*4e20*/  FFMA.FTZ R73, R73, UR42, -R20.reuse ;  /* 0x0000002a49497c23 */ /* 0x100fe20008010814 */
[----:B------:R-:W-:-:S01]  /*4e30*/  FFMA.FTZ R6, R89, UR42, -R20 ;  /* 0x0000002a59067c23 */ /* 0x000fc20008010814 */
[----:B------:R-:W-:Y:S01]  /*4e40*/  FMNMX.FTZ R13, R95, R72, !PT ;  /* 0x000000485f0d7209 */ /* 0x000fe20007810000 */
[----:B------:R-:W-:-:S01]  /*4e50*/  FFMA.FTZ R89, R80, UR42, -R20 ;  /* 0x0000002a50597c23 */ /* 0x000fc20008010814 */
[----:B------:R-:W-:Y:S01]  /*4e60*/  ISETP.LT.OR P1, PT, R0, 0x89, P1 ;  /* 0x000000890000780c */ /* 0x000fe20000f21670 */
[----:B------:R-:W-:-:S01]  /*4e70*/  FFMA.FTZ R5, R5, UR42, -R20 ;  /* 0x0000002a05057c23 */ /* 0x000fc20008010814 */
[----:B------:R-:W-:Y:S01]  /*4e80*/  FMNMX.FTZ R72, R98, R13, !PT ;  /* 0x0000000d62487209 */ /* 0x000fe20007810000 */
[----:B------:R-:W-:-:S01]  /*4e90*/  FFMA.FTZ R7, R92, UR42, -R20 ;  /* 0x0000002a5c077c23 */ /* 0x000fc20008010814 */
[----:B------:R0:W-:Y:S01]  /*4ea0*/  MUFU.EX2 R13, R73 ;  /* 0x00000049000d7308 */ /* 0x0001e20000000800 */
[----:B------:R-:W-:Y:S01]  /*4eb0*/  FSEL R30, R30, -INF , !P1 ;  /* 0xff8000001e1e7808 */ /* 0x000fe20004800000 */
[--C-:B------:R-:W-:Y:S01]  /*4ec0*/  FFMA.FTZ R10, R93, UR42, -R20.reuse ;  /* 0x0000002a5d0a7c23 */ /* 0x100fe20008010814 */
[----:B------:R-:W-:Y:S01]  /*4ed0*/  FMNMX.FTZ R15, R99, R72, !PT ;  /* 0x00000048630f7209 */ /* 0x000fe20007810000 */
[--C-:B------:R-:W-:Y:S01]  /*4ee0*/  FFMA.FTZ R8, R96, UR42, -R20.reuse ;  /* 0x0000002a60087c23 */ /* 0x100fe20008010814 */
[----:B------:R-:W-:Y:S01]  /*4ef0*/  ISETP.GT.AND P1, PT, R4, 0x89, !P2 ;  /* 0x000000890400780c */ /* 0x000fe20005724270 */
[--C-:B------:R-:W-:Y:S01]  /*4f00*/  FFMA.FTZ R9, R97, UR42, -R20.reuse ;  /* 0x0000002a61097c23 */ /* 0x100fe20008010814 */
[----:B------:R-:W-:Y:S01]  /*4f10*/  FMNMX.FTZ R72, R102, R15, !PT ;  /* 0x0000000f66487209 */ /* 0x000fe20007810000 */
[----:B------:R-:W-:Y:S01]  /*4f20*/  MUFU.EX2 R5, R5 ;  /* 0x0000000500057308 */ /* 0x000fe20000000800 */
[----:B------:R-:W-:Y:S01]  /*4f30*/  ISETP.LT.OR P1, PT, R0, 0x8a, P1 ;  /* 0x0000008a0000780c */ /* 0x000fe20000f21670 */
[--C-:B------:R-:W-:Y:S01]  /*4f40*/  FFMA.FTZ R11, R100, UR42, -R20.reuse ;  /* 0x0000002a640b7c23 */ /* 0x100fe20008010814 */
[----:B------:R-:W-:Y:S01]  /*4f50*/  FMNMX.FTZ R21, R103, R72, !PT ;  /* 0x0000004867157209 */ /* 0x000fe20007810000 */
[--C-:B------:R-:W-:Y:S01]  /*4f60*/  FFMA.FTZ R72, R77, UR42, -R20.reuse ;  /* 0x0000002a4d487c23 */ /* 0x100fe20008010814 */
[----:B------:R-:W-:Y:S01]  /*4f70*/  ISETP.GT.AND P2, PT, R4, 0x99, !P6 ;  /* 0x000000990400780c */ /* 0x000fe20007744270 */
[--C-:B------:R-:W-:Y:S01]  /*4f80*/  FFMA.FTZ R4, R40, UR42, -R20.reuse ;  /* 0x0000002a28047c23 */ /* 0x100fe20008010814 */
[----:B------:R-:W-:Y:S01]  /*4f90*/  FMNMX.FTZ R76, R74, R21, !PT ;  /* 0x000000154a4c7209 */ /* 0x000fe20007810000 */
[----:B------:R-:W-:Y:S01]  /*4fa0*/  MUFU.EX2 R6, R6 ;  /* 0x0000000600067308 */ /* 0x000fe20000000800 */
[----:B------:R-:W-:Y:S01]  /*4fb0*/  FSEL R31, R31, -INF , !P1 ;  /* 0xff8000001f1f7808 */ /* 0x000fe20004800000 */
        /* <DEDUP_REMOVED lines=9> */
[----:B0-----:R-:W-:Y:S01]  /*5050*/  FMNMX.FTZ R73, R79, R76, !PT ;  /* 0x0000004c4f497209 */ /* 0x001fe20007810000 */
[--C-:B------:R-:W-:Y:S01]  /*5060*/  FFMA.FTZ R76, R81, UR42, -R20.reuse ;  /* 0x0000002a514c7c23 */ /* 0x100fe20008010814 */
[----:B------:R-:W-:-:S01]  /*5070*/  FFMA.FTZ R81, R84, UR42, -R20 ;  /* 0x0000002a54517c23 */ /* 0x000fc20008010814 */
[--C-:B------:R-:W-:Y:S01]  /*5080*/  FFMA.FTZ R61, R61, UR42, -R20.reuse ;  /* 0x0000002a3d3d7c23 */ /* 0x100fe20008010814 */
[----:B------:R-:W-:Y:S01]  /*5090*/  FMNMX.FTZ R80, R82, R73, !PT ;  /* 0x0000004952507209 */ /* 0x000fe20007810000 */
[----:B------:R-:W0:Y:S01]  /*50a0*/  MUFU.EX2 R10, R10 ;  /* 0x0000000a000a7308 */ /* 0x000e220000000800 */
[----:B------:R-:W-:-:S01]  /*50b0*/  FFMA.FTZ R64, R64, UR42, -R20 ;  /* 0x0000002a40407c23 */ /* 0x000fc20008010814 */
[--C-:B------:R-:W-:Y:S01]  /*50c0*/  FFMA.FTZ R65, R65, UR42, -R20.reuse ;  /* 0x0000002a41417c23 */ /* 0x100fe20008010814 */
[----:B------:R-:W-:Y:S01]  /*50d0*/  FMNMX.FTZ R73, R83, R80, !PT ;  /* 0x0000005053497209 */ /* 0x000fe20007810000 */
[--C-:B------:R-:W-:Y:S01]  /*50e0*/  FFMA.FTZ R68, R68, UR42, -R20.reuse ;  /* 0x0000002a44447c23 */ /* 0x100fe20008010814 */
[----:B------:R-:W-:-:S01]  /*50f0*/  FFMA.FTZ R69, R69, UR42, -R20 ;  /* 0x0000002a45457c23 */ /* 0x000fc20008010814 */
[--C-:B------:R-:W-:Y:S01]  /*5100*/  FFMA.FTZ R41, R41, UR42, -R20.reuse ;  /* 0x0000002a29297c23 */ /* 0x100fe20008010814 */
[----:B------:R-:W-:Y:S01]  /*5110*/  FMNMX.FTZ R80, R86, R73, !PT ;  /* 0x0000004956507209 */ /* 0x000fe20007810000 */
[----:B------:R-:W-:Y:S01]  /*5120*/  MUFU.EX2 R8, R8 ;  /* 0x0000000800087308 */ /* 0x000fe20000000800 */
        /* <DEDUP_REMOVED lines=15> */
[----:B------:R-:W-:Y:S01]  /*5220*/  FFMA.FTZ R37, R37, UR42, -R20 ;  /* 0x0000002a25257c23 */ /* 0x000fe20008010814 */
[----:B------:R-:W-:Y:S01]  /*5230*/  MUFU.EX2 R9, R9 ;  /* 0x0000000900097308 */ /* 0x000fe20000000800 */
[----:B0-----:R-:W-:-:S02]  /*5240*/  F2FP.SATFINITE.E4M3.F32.PACK_AB_MERGE_C R184, R10, R7, RZ ;  /* 0x000000070ab8723e */ /* 0x001fc400048070ff */
[----:B------:R-:W-:Y:S02]  /*5250*/  FMNMX.FTZ R77, R63, R84, !PT ;  /* 0x000000543f4d7209 */ /* 0x000fe40007810000 */
[----:B------:R-:W-:Y:S02]  /*5260*/  F2FP.SATFINITE.E4M3.F32.PACK_AB_MERGE_C R184, R6, R5, R184 ;  /* 0x0000000506b8723e */ /* 0x000fe400048070b8 */
        /* <DEDUP_REMOVED lines=10> */
[----:B------:R-:W0:Y:S03]  /*5310*/  MUFU.EX2 R14, R14 ;  /* 0x0000000e000e7308 */ /* 0x000e260000000800 */
[----:B------:R-:W-:-:S04]  /*5320*/  FMNMX.FTZ R77, R47, R84, !PT ;  /* 0x000000542f4d7209 */ /* 0x000fc80007810000 */
[----:B------:R-:W-:Y:S01]  /*5330*/  FMNMX.FTZ R84, R50, R77, !PT ;  /* 0x0000004d32547209 */ /* 0x000fe20007810000 */
[----:B------:R-:W-:Y:S03]  /*5340*/  MUFU.EX2 R12, R12 ;  /* 0x0000000c000c7308 */ /* 0x000fe60000000800 */
[----:B------:R-:W-:-:S04]  /*5350*/  FMNMX.FTZ R77, R51, R84, !PT ;  /* 0x00000054334d7209 */ /* 0x000fc80007810000 */
[----:B------:R-:W-:Y:S01]  /*5360*/  FMNMX.FTZ R84, R54, R77, !PT ;  /* 0x0000004d36547209 */ /* 0x000fe20007810000 */
[----:B------:R-:W-:Y:S01]  /*5370*/  MUFU.EX2 R21, R89 ;  /* 0x0000005900157308 */ /* 0x000fe20000000800 */
[----:B0-----:R-:W-:Y:S02]  /*5380*/  F2FP.SATFINITE.E4M3.F32.PACK_AB_MERGE_C R186, R14, R11, RZ ;  /* 0x0000000b0eba723e */ /* 0x001fe400048070ff */
[----:B------:R-:W-:Y:S02]  /*5390*/  FMNMX.FTZ R77, R55, R84, !PT ;  /* 0x00000054374d7209 */ /* 0x000fe40007810000 */
[----:B------:R-:W-:Y:S02]  /*53a0*/  F2FP.SATFINITE.E4M3.F32.PACK_AB_MERGE_C R186, R9, R8, R186 ;  /* 0x0000000809ba723e */ /* 0x000fe400048070ba */
        /* <DEDUP_REMOVED lines=9> */
[----:B------:R-:W-:Y:S01]  /*5440*/  FMNMX.FTZ R77, R35, R40, !PT ;  /* 0x00000028234d7209 */ /* 0x000fe20007810000 */
[----:B------:R-:W-:-:S01]  /*5450*/  FFMA.FTZ R40, R44, UR42, -R20 ;  /* 0x0000002a2c287c23 */ /* 0x000fc20008010814 */
[--C-:B------:R-:W-:Y:S01]  /*5460*/  FFMA.FTZ R44, R48, UR42, -R20.reuse ;  /* 0x0000002a302c7c23 */ /* 0x100fe20008010814 */
[----:B------:R-:W-:-:S01]  /*5470*/  FFMA.FTZ R48, R52, UR42, -R20 ;  /* 0x0000002a34307c23 */ /* 0x000fc20008010814 */
[----:B------:R-:W-:Y:S01]  /*5480*/  FMNMX.FTZ R0, R38, R77, !PT ;  /* 0x0000004d26007209 */ /* 0x000fe20007810000 */
[----:B------:R-:W-:Y:S01]  /*5490*/  MUFU.EX2 R56, R56 ;  /* 0x0000003800387308 */ /* 0x000fe20000000800 */
[----:B------:R-:W-:-:S02]  /*54a0*/  F2FP.SATFINITE.E4M3.F32.PACK_AB_MERGE_C R180, R13, R12, R180 ;  /* 0x0000000c0db4723e */ /* 0x000fc400048070b4 */
[----:B------:R-:W-:-:S05]  /*54b0*/  FMNMX.FTZ R0, R39, R0, !PT ;  /* 0x0000000027007209 */ /* 0x000fca0007810000 */
[----:B------:R-:W0:Y:S01]  /*54c0*/  SHFL.BFLY PT, R77, R0, 0x2, 0x1f ;  /* 0x0c401f00004d7f89 */ /* 0x000e2200000e0000 */
[----:B------:R-:W-:Y:S08]  /*54d0*/  MUFU.EX2 R57, R57 ;  /* 0x0000003900397308 */ /* 0x000ff00000000800 */
[----:B------:R-:W-:Y:S08]  /*54e0*/  MUFU.EX2 R60, R60 ;  /* 0x0000003c003c7308 */ /* 0x000ff00000000800 */
[----:B------:R-:W1:Y:S01]  /*54f0*/  MUFU.EX2 R61, R61 ;  /* 0x0000003d003d7308 */ /* 0x000e620000000800 */
[----:B0-----:R-:W-:-:S07]  /*5500*/  FMNMX.FTZ R77, R0, R77, !PT ;  /* 0x0000004d004d7209 */ /* 0x001fce0007810000 */
[----:B------:R-:W-:Y:S01]  /*5510*/  MUFU.EX2 R68, R68 ;  /* 0x0000004400447308 */ /* 0x000fe20000000800 */
[----:B------:R-:W0:Y:S07]  /*5520*/  SHFL.BFLY PT, R0, R77, 0x1, 0x1f ;  /* 0x0c201f004d007f89 */ /* 0x000e2e00000e0000 */
[----:B------:R-:W-:Y:S08]  /*5530*/  MUFU.EX2 R69, R69 ;  /* 0x0000004500457308 */ /* 0x000ff00000000800 */
[----:B------:R-:W-:Y:S08]  /*5540*/  MUFU.EX2 R64, R64 ;  /* 0x0000004000407308 */ /* 0x000ff00000000800 */
[----:B------:R-:W-:Y:S01]  /*5550*/  MUFU.EX2 R65, R65 ;  /* 0x0000004100417308 */ /* 0x000fe20000000800 */
[----:B0-----:R-:W-:Y:S01]  /*5560*/  FMNMX.FTZ R0, R77, R0, !PT ;  /* 0x000000004d007209 */ /* 0x001fe20007810000 */
[----:B------:R-:W-:-:S03]  /*5570*/  IMAD.U32 R77, RZ, RZ, UR42 ;  /* 0x0000002aff4d7e24 */ /* 0x000fc6000f8e00ff */
[C---:B------:R-:W-:Y:S01]  /*5580*/  FSETP.NEU.FTZ.AND P1, PT, R0.reuse, -INF , PT ;  /* 0xff8000000000780b */ /* 0x040fe20003f3d000 */
[----:B------:R-:W-:-:S02]  /*5590*/  FFMA.FTZ R52, R0, R77, -8 ;  /* 0xc100000000347423 */ /* 0x000fc4000001004d */
[----:B------:R-:W-:Y:S03]  /*55a0*/  MUFU.EX2 R40, R40 ;  /* 0x0000002800287308 */ /* 0x000fe60000000800 */
[----:B------:R-:W-:Y:S02]  /*55b0*/  FSEL R52, R52, RZ, P1 ;  /* 0x000000ff34347208 */ /* 0x000fe40000800000 */
[----:B------:R-:W-:-:S03]  /*55c0*/  PLOP3.LUT P1, PT, PT, PT, UP1, 0x40, 0x0 ;  /* 0x000000000000781c */ /* 0x000fc60003f2e818 */
        /* <DEDUP_REMOVED lines=10> */
[----:B------:R-:W-:Y:S01]  /*5670*/  FADD.FTZ R66, R5, R6 ;  /* 0x0000000605427221 */ /* 0x000fe20000010000 */
[----:B------:R-:W-:-:S01]  /*5680*/  FFMA.FTZ R83, R87, UR42, -R52 ;  /* 0x0000002a57537c23 */ /* 0x000fc20008010834 */
[--C-:B------:R-:W-:Y:S01]  /*5690*/  FFMA.FTZ R81, R94, UR42, -R52.reuse ;  /* 0x0000002a5e517c23 */ /* 0x100fe20008010834 */
[----:B------:R-:W-:-:S01]  /*56a0*/  FFMA.FTZ R87, R63, UR42, -R52 ;  /* 0x0000002a3f577c23 */ /* 0x000fc20008010834 */
[----:B------:R-:W-:Y:S01]  /*56b0*/  FFMA.FTZ R63, R67, UR42, -R52 ;  /* 0x0000002a433f7c23 */ /* 0x000fe20008010834 */
[----:B------:R-:W-:Y:S01]  /*56c0*/  MUFU.EX2 R20, R20 ;  /* 0x0000001400147308 */ /* 0x000fe20000000800 */
[----:B------:R-:W-:-:S01]  /*56d0*/  FADD.FTZ R67, R7, R66 ;  /* 0x0000004207437221 */ /* 0x000fc20000010000 */
[--C-:B------:R-:W-:Y:S01]  /*56e0*/  FFMA.FTZ R88, R95, UR42, -R52.reuse ;  /* 0x0000002a5f587c23 */ /* 0x100fe20008010834 */
[----:B------:R-:W-:-:S01]  /*56f0*/  FFMA.FTZ R84, R98, UR42, -R52 ;  /* 0x0000002a62547c23 */ /* 0x000fc20008010834 */
[----:B------:R-:W-:Y:S01]  /*5700*/  FFMA.FTZ R85, R99, UR42, -R52 ;  /* 0x0000002a63557c23 */ /* 0x000fe20008010834 */
[----:B------:R-:W-:-:S01]  /*5710*/  FADD.FTZ R67, R10, R67 ;  /* 0x000000430a437221 */ /* 0x000fc20000010000 */
[--C-:B------:R-:W-:Y:S01]  /*5720*/  FFMA.FTZ R89, R102, UR42, -R52.reuse ;  /* 0x0000002a66597c23 */ /* 0x100fe20008010834 */
[----:B------:R-:W-:-:S01]  /*5730*/  FFMA.FTZ R90, R103, UR42, -R52 ;  /* 0x0000002a675a7c23 */ /* 0x000fc20008010834 */
[----:B------:R-:W0:Y:S01]  /*5740*/  MUFU.EX2 R77, R77 ;  /* 0x0000004d004d7308 */ /* 0x000e220000000800 */
[----:B------:R-:W-:-:S01]  /*5750*/  FADD.FTZ R66, R8, R67 ;  /* 0x0000004308427221 */ /* 0x000fc20000010000 */
[--C-:B------:R-:W-:Y:S01]  /*5760*/  FFMA.FTZ R74, R74, UR42, -R52.reuse ;  /* 0x0000002a4a4a7c23 */ /* 0x100fe20008010834 */
[----:B------:R-:W-:-:S01]  /*5770*/  FFMA.FTZ R75, R75, UR42, -R52 ;  /* 0x0000002a4b4b7c23 */ /* 0x000fc20008010834 */
[----:B------:R-:W-:Y:S01]  /*5780*/  FFMA.FTZ R58, R58, UR42, -R52 ;  /* 0x0000002a3a3a7c23 */ /* 0x000fe20008010834 */
[----:B------:R-:W-:-:S01]  /*5790*/  FADD.FTZ R66, R9, R66 ;  /* 0x0000004209427221 */ /* 0x000fc20000010000 */
[----:B------:R-:W-:Y:S01]  /*57a0*/  FFMA.FTZ R59, R59, UR42, -R52 ;  /* 0x0000002a3b3b7c23 */ /* 0x000fe20008010834 */
[----:B-1----:R-:W-:Y:S01]  /*57b0*/  F2FP.SATFINITE.E4M3.F32.PACK_AB_MERGE_C R8, R61, R60, RZ ;  /* 0x0000003c3d08723e */ /* 0x002fe200048070ff */
[----:B------:R-:W1:Y:S01]  /*57c0*/  MUFU.EX2 R81, R81 ;  /* 0x0000005100517308 */ /* 0x000e620000000800 */
[----:B------:R-:W-:-:S01]  /*57d0*/  FADD.FTZ R67, R11, R66 ;  /* 0x000000420b437221 */ /* 0x000fc20000010000 */
[--C-:B------:R-:W-:Y:S01]  /*57e0*/  FFMA.FTZ R70, R70, UR42, -R52.reuse ;  /* 0x0000002a46467c23 */ /* 0x100fe20008010834 */
[----:B------:R-:W-:-:S01]  /*57f0*/  FFMA.FTZ R71, R71, UR42, -R52 ;  /* 0x0000002a47477c23 */ /* 0x000fc20008010834 */
[----:B------:R-:W-:Y:S01]  /*5800*/  F2FP.SATFINITE.E4M3.F32.PACK_AB_MERGE_C R176, R57, R56, R8 ;  /* 0x0000003839b0723e */ /* 0x000fe20004807008 */
[----:B------:R-:W-:-:S01]  /*5810*/  FADD.FTZ R93, R14, R67 ;  /* 0x000000430e5d7221 */ /* 0x000fc20000010000 */
[--C-:B------:R-:W-:Y:S01]  /*5820*/  FFMA.FTZ R42, R42, UR42, -R52.reuse ;  /* 0x0000002a2a2a7c23 */ /* 0x100fe20008010834 */
[----:B------:R-:W-:-:S01]  /*5830*/  FFMA.FTZ R43, R43, UR42, -R52 ;  /* 0x0000002a2b2b7c23 */ /* 0x000fc20008010834 */
[----:B------:R-:W2:Y:S01]  /*5840*/  MUFU.EX2 R88, R88 ;  /* 0x0000005800587308 */ /* 0x000ea20000000800 */
        /* <DEDUP_REMOVED lines=13> */
[----:B------:R-:W-:Y:S01]  /*5920*/  FADD.FTZ R66, R13, R66 ;  /* 0x000000420d427221 */ /* 0x000fe20000010000 */
[----:B------:R-:W-:-:S01]  /*5930*/  FFMA.FTZ R31, R31, UR42, -R52 ;  /* 0x0000002a1f1f7c23 */ /* 0x000fc20008010834 */
[----:B------:R-:W1:Y:S01]  /*5940*/  MUFU.EX2 R85, R85 ;  /* 0x0000005500557308 */ /* 0x000e620000000800 */
[----:B--2---:R-:W-:-:S01]  /*5950*/  FADD.FTZ R67, R88, R67 ;  /* 0x0000004358437221 */ /* 0x004fc20000010000 */
[--C-:B------:R-:W-:Y:S01]  /*5960*/  FFMA.FTZ R34, R34, UR42, -R52.reuse ;  /* 0x0000002a22227c23 */ /* 0x100fe20008010834 */
[----:B------:R-:W-:-:S01]  /*5970*/  FFMA.FTZ R35, R35, UR42, -R52 ;  /* 0x0000002a23237c23 */ /* 0x000fc20008010834 */
[--C-:B------:R-:W-:Y:S01]  /*5980*/  FFMA.FTZ R38, R38, UR42, -R52.reuse ;  /* 0x0000002a26267c23 */ /* 0x100fe20008010834 */
[----:B------:R-:W-:-:S01]  /*5990*/  FFMA.FTZ R39, R39, UR42, -R52 ;  /* 0x0000002a27277c23 */ /* 0x000fc20008010834 */
[----:B------:R-:W-:-:S02]  /*59a0*/  F2FP.SATFINITE.E4M3.F32.PACK_AB_MERGE_C R81, R88, R81, RZ ;  /* 0x000000515851723e */ /* 0x000fc400048070ff */
[----:B------:R-:W2:Y:S01]  /*59b0*/  MUFU.EX2 R89, R89 ;  /* 0x0000005900597308 */ /* 0x000ea20000000800 */
[----:B0-----:R-:W-:-:S01]  /*59c0*/  FADD.FTZ R10, R84, R67 ;  /* 0x00000043540a7221 */ /* 0x001fc20000010000 */
[----:B------:R-:W-:Y:S01]  /*59d0*/  FADD.FTZ R67, R15, R66 ;  /* 0x000000420f437221 */ /* 0x000fe20000010000 */
[----:B------:R-:W-:-:S03]  /*59e0*/  F2FP.SATFINITE.E4M3.F32.PACK_AB_MERGE_C R185, R77, R20, R81 ;  /* 0x000000144db9723e */ /* 0x000fc60004807051 */
[----:B------:R-:W-:Y:S02]  /*59f0*/  FADD.FTZ R14, R72, R67 ;  /* 0x00000043480e7221 */ /* 0x000fe40000010000 */
[----:B------:R-:W0:Y:S01]  /*5a00*/  MUFU.EX2 R90, R90 ;  /* 0x0000005a005a7308 */ /* 0x000e220000000800 */
[----:B-1----:R-:W-:-:S01]  /*5a10*/  FADD.FTZ R10, R85, R10 ;  /* 0x0000000a550a7221 */ /* 0x002fc20000010000 */
[----:B------:R-:W-:-:S06]  /*5a20*/  FADD.FTZ R15, R21, R14 ;  /* 0x0000000e150f7221 */ /* 0x000fcc0000010000 */
[----:B------:R-:W1:Y:S01]  /*5a30*/  MUFU.EX2 R74, R74 ;  /* 0x0000004a004a7308 */ /* 0x000e620000000800 */
[----:B--2---:R-:W-:-:S01]  /*5a40*/  FADD.FTZ R11, R89, R10 ;  /* 0x0000000a590b7221 */ /* 0x004fc20000010000 */
[----:B------:R-:W-:-:S04]  /*5a50*/  FADD.FTZ R10, R76, R15 ;  /* 0x0000000f4c0a7221 */ /* 0x000fc80000010000 */
[----:B------:R-:W-:Y:S01]  /*5a60*/  FADD.FTZ R5, R73, R10 ;  /* 0x0000000a49057221 */ /* 0x000fe20000010000 */
[----:B------:R-:W-:Y:S01]  /*5a70*/  F2FP.SATFINITE.E4M3.F32.PACK_AB_MERGE_C R73, R80, R73, RZ ;  /* 0x000000495049723e */ /* 0x000fe200048070ff */
[----:B------:R-:W2:Y:S01]  /*5a80*/  MUFU.EX2 R75, R75 ;  /* 0x0000004b004b7308 */ /* 0x000ea20000000800 */
[----:B0-----:R-:W-:-:S01]  /*5a90*/  FADD.FTZ R11, R90, R11 ;  /* 0x0000000b5a0b7221 */ /* 0x001fc20000010000 */
[----:B------:R-:W-:Y:S01]  /*5aa0*/  FADD.FTZ R9, R80, R5 ;  /* 0x0000000550097221 */ /* 0x000fe20000010000 */
[----:B------:R-:W-:Y:S02]  /*5ab0*/  F2FP.SATFINITE.E4M3.F32.PACK_AB_MERGE_C R89, R90, R89, RZ ;  /* 0x000000595a59723e */ /* 0x000fe400048070ff */
[----:B------:R-:W-:Y:S02]  /*5ac0*/  F2FP.SATFINITE.E4M3.F32.PACK_AB_MERGE_C R182, R76, R21, R73 ;  /* 0x000000154cb6723e */ /* 0x000fe40004807049 */
[----:B------:R-:W-:Y:S01]  /*5ad0*/  F2FP.SATFINITE.E4M3.F32.PACK_AB_MERGE_C R187, R85, R84, R89 ;  /* 0x0000005455bb723e */ /* 0x000fe20004807059 */
[----:B------:R-:W0:Y:S01]  /*5ae0*/  MUFU.EX2 R91, R91 ;  /* 0x0000005b005b7308 */ /* 0x000e220000000800 */
[----:B-1----:R-:W-:-:S07]  /*5af0*/  FADD.FTZ R6, R74, R11 ;  /* 0x0000000b4a067221 */ /* 0x002fce0000010000 */
[----:B------:R-:W1:Y:S01]  /*5b00*/  MUFU.EX2 R92, R92 ;  /* 0x0000005c005c7308 */ /* 0x000e620000000800 */
[----:B--2---:R-:W-:-:S07]  /*5b10*/  FADD.FTZ R6, R75, R6 ;  /* 0x000000064b067221 */ /* 0x004fce0000010000 */
[----:B------:R-:W2:Y:S01]  /*5b20*/  MUFU.EX2 R78, R78 ;  /* 0x0000004e004e7308 */ /* 0x000ea20000000800 */
[----:B0-----:R-:W-:-:S01]  /*5b30*/  FADD.FTZ R5, R91, R6 ;  /* 0x000000065b057221 */ /* 0x001fc20000010000 */
[----:B------:R-:W-:-:S04]  /*5b40*/  FADD.FTZ R6, R56, R9 ;  /* 0x0000000938067221 */ /* 0x000fc80000010000 */
[----:B------:R-:W-:Y:S02]  /*5b50*/  FADD.FTZ R9, R57, R6 ;  /* 0x0000000639097221 */ /* 0x000fe40000010000 */
[----:B------:R-:W0:Y:S01]  /*5b60*/  MUFU.EX2 R79, R79 ;  /* 0x0000004f004f7308 */ /* 0x000e220000000800 */
[----:B-1----:R-:W-:-:S01]  /*5b70*/  FADD.FTZ R5, R92, R5 ;  /* 0x000000055c057221 */ /* 0x002fc20000010000 */
[----:B------:R-:W-:Y:S01]  /*5b80*/  FADD.FTZ R60, R60, R9 ;  /* 0x000000093c3c7221 */ /* 0x000fe20000010000 */
[----:B------:R-:W-:Y:S02]  /*5b90*/  F2FP.SATFINITE.E4M3.F32.PACK_AB_MERGE_C R9, R69, R68, RZ ;  /* 0x000000444509723e */ /* 0x000fe400048070ff */
[----:B------:R-:W-:Y:S01]  /*5ba0*/  F2FP.SATFINITE.E4M3.F32.PACK_AB_MERGE_C R91, R92, R91, RZ ;  /* 0x0000005b5c5b723e */ /* 0x000fe200048070ff */
[----:B------:R-:W-:-:S01]  /*5bb0*/  FADD.FTZ R61, R61, R60 ;  /* 0x0000003c3d3d7221 */ /* 0x000fc20000010000 */
[----:B------:R-:W-:Y:S01]  /*5bc0*/  F2FP.SATFINITE.E4M3.F32.PACK_AB_MERGE_C R178, R65, R64, R9 ;  /* 0x0000004041b2723e */ /* 0x000fe20004807009 */
[----:B------:R-:W1:Y:S01]  /*5bd0*/  MUFU.EX2 R82, R82 ;  /* 0x0000005200527308 */ /* 0x000e620000000800 */
[----:B--2---:R-:W-:-:S01]  /*5be0*/  FADD.FTZ R6, R78, R5 ;  /* 0x000000054e067221 */ /* 0x004fc20000010000 */
[----:B------:R-:W-:Y:S01]  /*5bf0*/  FADD.FTZ R8, R64, R61 ;  /* 0x0000003d40087221 */ /* 0x000fe20000010000 */
[----:B------:R-:W-:-:S03]  /*5c00*/  F2FP.SATFINITE.E4M3.F32.PACK_AB_MERGE_C R181, R75, R74, R91 ;  /* 0x0000004a4bb5723e */ /* 0x000fc6000480705b */
[----:B------:R-:W-:Y:S01]  /*5c10*/  FADD.FTZ R65, R65, R8 ;  /* 0x0000000841417221 */ /* 0x000fe20000010000 */
[----:B------:R-:W-:Y:S01]  /*5c20*/  F2FP.SATFINITE.E4M3.F32.PACK_AB_MERGE_C R8, R45, R40, RZ ;  /* 0x000000282d08723e */ /* 0x000fe200048070ff */
[----:B------:R-:W2:Y:S01]  /*5c30*/  MUFU.EX2 R83, R83 ;  /* 0x0000005300537308 */ /* 0x000ea20000000800 */
[----:B0-----:R-:W-:-:S01]  /*5c40*/  FADD.FTZ R5, R79, R6 ;  /* 0x000000064f057221 */ /* 0x001fc20000010000 */
[----:B------:R-:W-:-:S04]  /*5c50*/  FADD.FTZ R68, R68, R65 ;  /* 0x0000004144447221 */ /* 0x000fc80000010000 */
[----:B------:R-:W-:Y:S02]  /*5c60*/  FADD.FTZ R69, R69, R68 ;  /* 0x0000004445457221 */ /* 0x000fe40000010000 */
[----:B------:R-:W0:Y:S01]  /*5c70*/  MUFU.EX2 R58, R58 ;  /* 0x0000003a003a7308 */ /* 0x000e220000000800 */
[----:B-1----:R-:W-:-:S07]  /*5c80*/  FADD.FTZ R6, R82, R5 ;  /* 0x0000000552067221 */ /* 0x002fce0000010000 */
[----:B------:R-:W1:Y:S01]  /*5c90*/  MUFU.EX2 R59, R59 ;  /* 0x0000003b003b7308 */ /* 0x000e620000000800 */
[----:B--2---:R-:W-:-:S01]  /*5ca0*/  FADD.FTZ R5, R83, R6 ;  /* 0x0000000653057221 */ /* 0x004fc20000010000 */
        /* <DEDUP_REMOVED lines=13> */
[----:B-1----:R-:W-:-:S07]  /*5d80*/  FADD.FTZ R6, R62, R5 ;  /* 0x000000053e067221 */ /* 0x002fce0000010000 */
[----:B------:R-:W1:Y:S01]  /*5d90*/  MUFU.EX2 R41, R41 ;  /* 0x0000002900297308 */ /* 0x000e620000000800 */
[----:B--2---:R-:W-:-:S07]  /*5da0*/  FADD.FTZ R5, R63, R6 ;  /* 0x000000063f057221 */ /* 0x004fce0000010000 */
[----:B------:R-:W2:Y:S01]  /*5db0*/  MUFU.EX2 R70, R70 ;  /* 0x0000004600467308 */ /* 0x000ea20000000800 */
[----:B0-----:R-:W-:-:S07]  /*5dc0*/  FADD.FTZ R6, R4, R69 ;  /* 0x0000004504067221 */ /* 0x001fce0000010000 */
[----:B------:R-:W0:Y:S01]  /*5dd0*/  MUFU.EX2 R71, R71 ;  /* 0x0000004700477308 */ /* 0x000e220000000800 */
[C---:B-1----:R-:W-:Y:S01]  /*5de0*/  F2FP.SATFINITE.E4M3.F32.PACK_AB_MERGE_C R172, R41.reuse, R4, R8 ;  /* 0x0000000429ac723e */ /* 0x042fe20004807008 */
[----:B------:R-:W-:-:S04]  /*5df0*/  FADD.FTZ R41, R41, R6 ;  /* 0x0000000629297221 */ /* 0x000fc80000010000 */
[----:B------:R-:W-:Y:S02]  /*5e00*/  FADD.FTZ R40, R40, R41 ;  /* 0x0000002928287221 */ /* 0x000fe40000010000 */
[----:B------:R-:W1:Y:S01]  /*5e10*/  MUFU.EX2 R42, R42 ;  /* 0x0000002a002a7308 */ /* 0x000e620000000800 */
[----:B--2---:R-:W-:-:S01]  /*5e20*/  FADD.FTZ R4, R70, R5 ;  /* 0x0000000546047221 */ /* 0x004fc20000010000 */
[----:B------:R-:W-:-:S06]  /*5e30*/  FADD.FTZ R45, R45, R40 ;  /* 0x000000282d2d7221 */ /* 0x000fcc0000010000 */
[----:B------:R-:W2:Y:S01]  /*5e40*/  MUFU.EX2 R7, R43 ;  /* 0x0000002b00077308 */ /* 0x000ea20000000800 */
[----:B0-----:R-:W-:-:S01]  /*5e50*/  FADD.FTZ R5, R71, R4 ;  /* 0x0000000447057221 */ /* 0x001fc20000010000 */
        /* <DEDUP_REMOVED lines=15> */
[----:B------:R-:W-:Y:S08]  /*5f50*/  MUFU.EX2 R28, R28 ;  /* 0x0000001c001c7308 */ /* 0x000ff00000000800 */
[----:B------:R-:W0:Y:S01]  /*5f60*/  MUFU.EX2 R29, R29 ;  /* 0x0000001d001d7308 */ /* 0x000e220000000800 */
[----:B-1----:R-:W-:Y:S01]  /*5f70*/  F2FP.SATFINITE.E4M3.F32.PACK_AB_MERGE_C R174, R49, R44, R6 ;  /* 0x0000002c31ae723e */ /* 0x002fe20004807006 */
[----:B------:R-:W-:-:S04]  /*5f80*/  FADD.FTZ R44, R44, R45 ;  /* 0x0000002d2c2c7221 */ /* 0x000fc80000010000 */
[----:B------:R-:W-:Y:S02]  /*5f90*/  FADD.FTZ R49, R49, R44 ;  /* 0x0000002c31317221 */ /* 0x000fe40000010000 */
[----:B------:R-:W1:Y:S02]  /*5fa0*/  MUFU.EX2 R50, R50 ;  /* 0x0000003200327308 */ /* 0x000e640000000800 */
[----:B------:R-:W-:-:S04]  /*5fb0*/  FADD.FTZ R48, R48, R49 ;  /* 0x0000003130307221 */ /* 0x000fc80000010000 */
[----:B------:R-:W-:Y:S02]  /*5fc0*/  FADD.FTZ R53, R53, R48 ;  /* 0x0000003035357221 */ /* 0x000fe40000010000 */
[----:B------:R-:W-:Y:S01]  /*5fd0*/  MUFU.EX2 R24, R24 ;  /* 0x0000001800187308 */ /* 0x000fe20000000800 */
[----:B0-----:R-:W-:-:S07]  /*5fe0*/  F2FP.SATFINITE.E4M3.F32.PACK_AB_MERGE_C R5, R29, R28, RZ ;  /* 0x0000001c1d05723e */ /* 0x001fce00048070ff */
[----:B------:R-:W0:Y:S01]  /*5ff0*/  MUFU.EX2 R25, R25 ;  /* 0x0000001900197308 */ /* 0x000e220000000800 */
[----:B-1----:R-:W-:-:S07]  /*6000*/  FADD.FTZ R4, R50, R47 ;  /* 0x0000002f32047221 */ /* 0x002fce0000010000 */
[----:B------:R-:W1:Y:S08]  /*6010*/  MUFU.EX2 R51, R51 ;  /* 0x0000003300337308 */ /* 0x000e700000000800 */
[----:B------:R-:W2:Y:S01]  /*6020*/  MUFU.EX2 R54, R54 ;  /* 0x0000003600367308 */ /* 0x000ea20000000800 */
[----:B0-----:R-:W-:Y:S01]  /*6030*/  F2FP.SATFINITE.E4M3.F32.PACK_AB_MERGE_C R168, R25, R24, R5 ;  /* 0x0000001819a8723e */ /* 0x001fe20004807005 */
[----:B------:R-:W-:-:S04]  /*6040*/  FADD.FTZ R24, R24, R53 ;  /* 0x0000003518187221 */ /* 0x000fc80000010000 */
[----:B------:R-:W-:Y:S02]  /*6050*/  FADD.FTZ R25, R25, R24 ;  /* 0x0000001819197221 */ /* 0x000fe40000010000 */
[----:B------:R-:W0:Y:S01]  /*6060*/  MUFU.EX2 R55, R55 ;  /* 0x0000003700377308 */ /* 0x000e220000000800 */
[----:B-1----:R-:W-:-:S01]  /*6070*/  FADD.FTZ R5, R51, R4 ;  /* 0x0000000433057221 */ /* 0x002fc20000010000 */
[----:B------:R-:W-:-:S04]  /*6080*/  FADD.FTZ R28, R28, R25 ;  /* 0x000000191c1c7221 */ /* 0x000fc80000010000 */
[----:B------:R-:W-:Y:S02]  /*6090*/  FADD.FTZ R29, R29, R28 ;  /* 0x0000001c1d1d7221 */ /* 0x000fe40000010000 */
[----:B------:R-:W1:Y:S01]  /*60a0*/  MUFU.EX2 R26, R26 ;  /* 0x0000001a001a7308 */ /* 0x000e620000000800 */
[----:B--2---:R-:W-:-:S07]  /*60b0*/  FADD.FTZ R4, R54, R5 ;  /* 0x0000000536047221 */ /* 0x004fce0000010000 */
[----:B------:R-:W2:Y:S01]  /*60c0*/  MUFU.EX2 R27, R27 ;  /* 0x0000001b001b7308 */ /* 0x000ea20000000800 */
[C---:B0-----:R-:W-:Y:S01]  /*60d0*/  F2FP.SATFINITE.E4M3.F32.PACK_AB_MERGE_C R54, R55.reuse, R54, RZ ;  /* 0x000000363736723e */ /* 0x041fe200048070ff */
[----:B------:R-:W-:-:S03]  /*60e0*/  FADD.FTZ R55, R55, R4 ;  /* 0x0000000437377221 */ /* 0x000fc60000010000 */
[----:B------:R-:W-:-:S03]  /*60f0*/  F2FP.SATFINITE.E4M3.F32.PACK_AB_MERGE_C R175, R51, R50, R54 ;  /* 0x0000003233af723e */ /* 0x000fc60004807036 */
        /* <DEDUP_REMOVED lines=18> */
[----:B------:R-:W-:Y:S01]  /*6220*/  MUFU.EX2 R38, R38 ;  /* 0x0000002600267308 */ /* 0x000fe20000000800 */
[----:B0-----:R-:W-:-:S01]  /*6230*/  FADD.FTZ R4, R34, R31 ;  /* 0x0000001f22047221 */ /* 0x001fc20000010000 */
[----:B------:R-:W-:-:S04]  /*6240*/  FADD.FTZ R6, R36, R33 ;  /* 0x0000002124067221 */ /* 0x000fc80000010000 */
[----:B------:R-:W-:Y:S02]  /*6250*/  FADD.FTZ R6, R37, R6 ;  /* 0x0000000625067221 */ /* 0x000fe40000010000 */
[----:B------:R-:W0:Y:S01]  /*6260*/  MUFU.EX2 R39, R39 ;  /* 0x0000002700277308 */ /* 0x000e220000000800 */
[----:B--2---:R-:W-:-:S01]  /*6270*/  FADD.FTZ R5, R35, R4 ;  /* 0x0000000423057221 */ /* 0x004fc20000010000 */
[----:B0-----:R-:W-:-:S03]  /*6280*/  F2FP.SATFINITE.E4M3.F32.PACK_AB_MERGE_C R4, R39, R38, RZ ;  /* 0x000000262704723e */ /* 0x001fc600048070ff */
[----:B------:R-:W-:Y:S01]  /*6290*/  FADD.FTZ R38, R38, R5 ;  /* 0x0000000526267221 */ /* 0x000fe20000010000 */
[----:B------:R-:W-:-:S03]  /*62a0*/  F2FP.SATFINITE.E4M3.F32.PACK_AB_MERGE_C R171, R35, R34, R4 ;  /* 0x0000002223ab723e */ /* 0x000fc60004807004 */
[----:B------:R-:W-:Y:S01]  /*62b0*/  FADD.FTZ R5, R39, R38 ;  /* 0x0000002627057221 */ /* 0x000fe20000010000 */
[----:B------:R-:W-:Y:S01]  /*62c0*/  VIADD R4, R104, 0xfffffffe ;  /* 0xfffffffe68047836 */ /* 0x000fe20000000000 */
        /* <DEDUP_REMOVED lines=11> */
.L_x_1084:
[----:B------:R-:W-:-:S11]  /*6380*/  UISETP.NE.AND UP2, UPT, UR7, 0x1, UPT ;  /* 0x000000010700788c */ /* 0x000fd6000bf45270 */
[----:B------:R-:W-:Y:S02]  /*6390*/  @UP2 ULDC.64 UR10, c[0x0][0x9e8] ;  /* 0x00027a00000a2ab9 */ /* 0x000fe40000000a00 */
[----:B------:R-:W-:-:S04]  /*63a0*/  UIMAD.WIDE.U32 UR14, UR18, UR10, URZ ;  /* 0x0000000a120e72a5 */ /* 0x000fc8000f8e003f */
[----:B------:R-:W-:-:S12]  /*63b0*/  @UP2 USHF.R.U32.HI UR18, URZ, UR11, UR15 ;  /* 0x0000000b3f122299 */ /* 0x000fd8000801160f */
.L_x_1085:
[----:B------:R-:W-:-:S04]  /*63c0*/  UIMAD UR7, UR18, UR7, UR7 ;  /* 0x00000007120772a4 */ /* 0x000fc8000f8e0207 */
[----:B------:R-:W-:-:S04]  /*63d0*/  UISETP.LT.AND UP2, UPT, UR6, UR7, UPT ;  /* 0x000000070600728c */ /* 0x000fc8000bf41270 */
[----:B------:R-:W-:-:S12]  /*63e0*/  USEL UR6, UR6, UR7, UP2 ;  /* 0x0000000706067287 */ /* 0x000fd80009000000 */
.L_x_1083:
[----:B------:R-:W-:Y:S01]  /*63f0*/  UIMAD.WIDE UR6, UR6, 0x66666667, URZ ;  /* 0x66666667060678a5 */ /* 0x000fe2000f8e023f */
[----:B------:R-:W-:Y:S02]  /*6400*/  CS2R R24, SRZ ;  /* 0x0000000000187805 */ /* 0x000fe4000001ff00 */
        /* <DEDUP_REMOVED lines=8> */
[----:B------:R-:W-:Y:S02]  /*6490*/  CS2R R38, SRZ ;  /* 0x0000000000267805 */ /* 0x000fe4000001ff00 */
[----:B------:R-:W-:Y:S01]  /*64a0*/  CS2R R40, SRZ ;  /* 0x0000000000287805 */ /* 0x000fe2000001ff00 */
[----:B------:R-:W-:Y:S01]  /*64b0*/  UISETP.LT.AND UP2, UPT, UR39, UR6, UPT ;  /* 0x000000062700728c */ /* 0x000fe2000bf41270 */
[----:B------:R-:W-:Y:S02]  /*64c0*/  CS2R R42, SRZ ;  /* 0x00000000002a7805 */ /* 0x000fe4000001ff00 */
[----:B------:R-:W-:Y:S02]  /*64d0*/  CS2R R44, SRZ ;  /* 0x00000000002c7805 */ /* 0x000fe4000001ff00 */
[----:B------:R-:W-:Y:S01]  /*64e0*/  CS2R R46, SRZ ;  /* 0x00000000002e7805 */ /* 0x000fe2000001ff00 */
[----:B------:R-:W-:Y:S01]  /*64f0*/  USEL UR60, UR39, UR6, !UP2 ;  /* 0x00000006273c7287 */ /* 0x000fe2000d000000 */
[----:B------:R-:W-:-:S02]  /*6500*/  CS2R R48, SRZ ;  /* 0x0000000000307805 */ /* 0x000fc4000001ff00 */
[----:B------:R-:W-:Y:S02]  /*6510*/  CS2R R50, SRZ ;  /* 0x0000000000327805 */ /* 0x000fe4000001ff00 */
[----:B------:R-:W-:Y:S02]  /*6520*/  CS2R R52, SRZ ;  /* 0x0000000000347805 */ /* 0x000fe4000001ff00 */
[----:B------:R-:W-:Y:S02]  /*6530*/  CS2R R54, SRZ ;  /* 0x0000000000367805 */ /* 0x000fe4000001ff00 */
[----:B------:R-:W-:Y:S02]  /*6540*/  CS2R R56, SRZ ;  /* 0x0000000000387805 */ /* 0x000fe4000001ff00 */
[----:B------:R-:W-:Y:S02]  /*6550*/  ISETP.GE.AND P1, PT, R4, UR60, PT ;  /* 0x0000003c04007c0c */ /* 0x000fe4000bf26270 */
        /* <DEDUP_REMOVED lines=15> */
[----:B------:R-:W-:Y:S06]  /*6650*/  @!P1 BRA `(.L_x_1086) ;  /* 0x0000004800d89947 */ /* 0x000fec0003800000 */
        /* <DEDUP_REMOVED lines=32> */
[----:B------:R-:W-:Y:S01]  /*6860*/  ULDC UR55, c[0x0][0x9e4] ;  /* 0x0002790000377ab9 */ /* 0x000fe20000000800 */
[----:B------:R-:W-:Y:S01]  /*6870*/  ULDC UR56, c[0x0][0x9dc] ;  /* 0x0002770000387ab9 */ /* 0x000fe20000000800 */
[----:B------:R-:W-:-:S05]  /*6880*/  ULDC UR57, c[0x0][0x9e0] ;  /* 0x0002780000397ab9 */ /* 0x000fca0000000800 */
.L_x_1104:
        /* <DEDUP_REMOVED lines=9> */
.L_x_1088:
[----:B------:R-:W-:Y:S01]  /*6920*/  ULEA UR6, UR59, UR41, 0x3 ;  /* 0x000000293b067291 */ /* 0x000fe2000f8e183f */
[----:B------:R-:W-:-:S05]  /*6930*/  IMAD.U32 R7, RZ, RZ, UR58 ;  /* 0x0000003aff077e24 */ /* 0x000fca000f8e00ff */
[----:B------:R-:W-:-:S04]  /*6940*/  SHF.L.U32 R7, R7, 0x1f, RZ ;  /* 0x0000001f07077819 */ /* 0x000fc800000006ff */
[----:B------:R0:W1:Y:S01]  /*6950*/  SYNCS.PHASECHK.TRANS64.TRYWAIT P1, [UR6+0x29830], R7 ;  /* 0x02983007ff0075a7 */ /* 0x0000620008020146 */
[----:B------:R-:W-:Y:S05]  /*6960*/  @!P0 BRA `(.L_x_1089) ;  /* 0x0000000000048947 */ /* 0x000fea0003800000 */
[----:B------:R-:W-:Y:S01]  /*6970*/  BPT.TRAP 0x1 ;  /* 0x000000040000795c */ /* 0x000fe20000300000 */
.L_x_1089:
[----:B-1----:R-:W-:Y:S05]  /*6980*/  @P1 BRA `(.L_x_1087) ;  /* 0x0000000000081947 */ /* 0x002fea0003800000 */
[----:B------:R-:W1:Y:S02]  /*6990*/  SYNCS.PHASECHK.TRANS64.TRYWAIT P1, [UR6+0x29830], R7 ;  /* 0x02983007ff0075a7 */ /* 0x000e640008020146 */
[----:B-1----:R-:W-:Y:S05]  /*69a0*/  @!P1 BRA `(.L_x_1090) ;  /* 0x0000016c00bc9947 */ /* 0x002fea0003800000 */
.L_x_1087:
[----:B-1----:R-:W1:Y:S01]  /*69b0*/  S2R R8, SR_TID.X ;  /* 0x0000000000087919 */ /* 0x002e620000002100 */
[----:B------:R-:W-:Y:S01]  /*69c0*/  UIMAD UR61, UR59, 0x780, UR51 ;  /* 0x000007803b3d78a4 */ /* 0x000fe2000f8e0233 */
[----:B------:R-:W-:Y:S01]  /*69d0*/  UMOV UR27, 0x80000020 ;  /* 0x80000020001b7882 */ /* 0x000fe20000000000 */
[----:B------:R-:W-:Y:S02]  /*69e0*/  UMOV UR28, UR24 ;  /* 0x00000018001c7c82 */ /* 0x000fe40008000000 */
[----:B------:R-:W-:Y:S01]  /*69f0*/  UIADD3 UR30, UR61, 0x80, URZ ;  /* 0x000000803d1e7890 */ /* 0x000fe2000fffe03f */
[----:B------:R-:W-:Y:S02]  /*6a00*/  UMOV UR29, UR25 ;  /* 0x00000019001d7c82 */ /* 0x000fe40008000000 */
[----:B------:R-:W-:Y:S01]  /*6a10*/  UMOV UR26, UR61 ;  /* 0x0000003d001a7c82 */ /* 0x000fe20008000000 */
[----:B------:R-:W-:Y:S01]  /*6a20*/  UMOV UR31, 0x80000020 ;  /* 0x80000020001f7882 */ /* 0x000fe20000000000 */
[----:B------:R-:W-:Y:S01]  /*6a30*/  UIADD3 UR34, UR61, 0x100, URZ ;  /* 0x000001003d227890 */ /* 0x000fe2000fffe03f */
[----:B------:R-:W-:Y:S01]  /*6a40*/  UMOV UR32, UR24 ;  /* 0x0000001800207c82 */ /* 0x000fe20008000000 */
[----:B------:R-:W-:Y:S01]  /*6a50*/  UMOV UR33, UR25 ;  /* 0x0000001900217c82 */ /* 0x000fe20008000000 */
[----:B------:R-:W-:Y:S01]  /*6a60*/  UMOV UR35, 0x80000020 ;  /* 0x8000002000237882 */ /* 0x000fe20000000000 */
[----:B------:R-:W-:Y:S01]  /*6a70*/  UIADD3 UR6, UR61, 0x200, URZ ;  /* 0x000002003d067890 */ /* 0x000fe2000fffe03f */
        /* <DEDUP_REMOVED lines=9> */
[----:B-1----:R-:W-:-:S05]  /*6b10*/  SHF.R.U32.HI R8, RZ, 0x7, R8 ;  /* 0x00000007ff087819 */ /* 0x002fca0000011608 */
        /* <DEDUP_REMOVED lines=165> */
.L_x_1092:
[----:B------:R-:W-:Y:S01]  /*7570*/  ULEA UR6, UR54, UR41, 0x3 ;  /* 0x0000002936067291 */ /* 0x000fe2000f8e183f */
[----:B------:R-:W-:-:S05]  /*7580*/  IMAD.U32 R7, RZ, RZ, UR50 ;  /* 0x00000032ff077e24 */ /* 0x000fca000f8e00ff */
[----:B------:R-:W-:-:S04]  /*7590*/  SHF.L.U32 R7, R7, 0x1f, RZ ;  /* 0x0000001f07077819 */ /* 0x000fc800000006ff */
[----:B------:R0:W1:Y:S01]  /*75a0*/  SYNCS.PHASECHK.TRANS64.TRYWAIT P1, [UR6+0x29850], R7 ;  /* 0x02985007ff0075a7 */ /* 0x0000620008020146 */
[----:B------:R-:W-:Y:S05]  /*75b0*/  @!P0 BRA `(.L_x_1093) ;  /* 0x0000000000048947 */ /* 0x000fea0003800000 */
[----:B------:R-:W-:Y:S01]  /*75c0*/  BPT.TRAP 0x1 ;  /* 0x000000040000795c */ /* 0x000fe20000300000 */
.L_x_1093:
[----:B-1----:R-:W-:Y:S05]  /*75d0*/  @P1 BRA `(.L_x_1091) ;  /* 0x0000000000081947 */ /* 0x002fea0003800000 */
[----:B------:R-:W1:Y:S02]  /*75e0*/  SYNCS.PHASECHK.TRANS64.TRYWAIT P1, [UR6+0x29850], R7 ;  /* 0x02985007ff0075a7 */ /* 0x000e640008020146 */
[----:B-1----:R-:W-:Y:S05]  /*75f0*/  @!P1 BRA `(.L_x_1094) ;  /* 0x0000016000c09947 */ /* 0x002fea0003800000 */
.L_x_1091:
[----:B------:R-:W-:Y:S01]  /*7600*/  UIADD3 UR6, UR41, 0x400, URZ ;  /* 0x0000040029067890 */ /* 0x000fe2000fffe03f */
[----:B------:R-:W-:Y:S01]  /*7610*/  WARPGROUP.ARRIVE ;  /* 0x00000000000079c5 */ /* 0x000fe20000000000 */
[----:B------:R-:W-:-:S05]  /*7620*/  UMOV UR7, 0xc0000010 ;  /* 0xc000001000077882 */ /* 0x000fca0000000000 */
[----:B------:R-:W2:Y:S01]  /*7630*/  S2R R9, SR_TID.X ;  /* 0x0000000000097919 */ /* 0x000ea20000002100 */
[----:B------:R-:W-:Y:S01]  /*7640*/  USHF.R.U32.HI UR6, URZ, 0x4, UR6 ;  /* 0x000000043f067899 */ /* 0x000fe20008011606 */
[----:B------:R-:W-:Y:S01]  /*7650*/  PLOP3.LUT P1, PT, PT, PT, UP0, 0x80, 0x0 ;  /* 0x000000000000781c */ /* 0x000fe20003f2f008 */
[----:B------:R-:W-:Y:S01]  /*7660*/  VIADD R15, R22, UR36 ;  /* 0x00000024160f7c36 */ /* 0x000fe20008000000 */
[----:B------:R-:W-:Y:S01]  /*7670*/  PLOP3.LUT P2, PT, PT, PT, UP0, 0x80, 0x0 ;  /* 0x000000000000781c */ /* 0x000fe20003f4f008 */
[----:B------:R-:W-:Y:S01]  /*7680*/  ULOP3.LUT UR6, UR6, 0x3fff, URZ, 0xc0, !UPT ;  /* 0x00003fff06067892 */ /* 0x000fe2000f8ec03f */
[----:B01----:R-:W-:Y:S02]  /*7690*/  IMAD.U32 R7, RZ, RZ, UR59 ;  /* 0x0000003bff077e24 */ /* 0x003fe4000f8e00ff */
[----:B------:R-:W-:Y:S01]  /*76a0*/  IMAD R14, R4, -0xa0, RZ ;  /* 0xffffff60040e7824 */ /* 0x000fe200078e02ff */
[----:B------:R-:W-:-:S04]  /*76b0*/  ULOP3.LUT UR6, UR6, 0x10000, URZ, 0xfc, !UPT ;  /* 0x0001000006067892 */ /* 0x000fc8000f8efc3f */
[----:B------:R-:W-:-:S07]  /*76c0*/  UIMAD UR10, UR54, 0x500, UR6 ;  /* 0x00000500360a78a4 */ /* 0x000fce000f8e0206 */
[----:B------:R-:W-:Y:S02]  /*76d0*/  UMOV UR6, UR10 ;  /* 0x0000000a00067c82 */ /* 0x000fe40008000000 */
[----:B------:R-:W-:Y:S01]  /*76e0*/  QGMMA.64x128x32.F32.E4M3.E4M3 R24, R184, gdesc[UR4], R24, gsb0 ;  /* 0x01e00004b8187df3 */ /* 0x000fe20008000818 */
[----:B------:R-:W-:Y:S01]  /*76f0*/  UIADD3 UR6, UR10, 0x100, URZ ;  /* 0x000001000a067890 */ /* 0x000fe2000fffe03f */
[----:B------:R-:W-:Y:S01]  /*7700*/  UMOV UR7, 0xc0000010 ;  /* 0xc000001000077882 */ /* 0x000fe20000000000 */
[----:B--2---:R-:W-:Y:S02]  /*7710*/  LOP3.LUT P3, RZ, R9, 0x7f, RZ, 0xc0, !PT ;  /* 0x0000007f09ff7812 */ /* 0x004fe4000786c0ff */
[----:B------:R-:W-:-:S11]  /*7720*/  SHF.R.U32.HI R9, RZ, 0x7, R9 ;  /* 0x00000007ff097819 */ /* 0x000fd60000011609 */
[----:B------:R-:W-:-:S05]  /*7730*/  @!P3 LEA R7, R7, UR41, 0x3 ;  /* 0x000000290707bc11 */ /* 0x000fca000f8e18ff */
[----:B------:R-:W-:-:S05]  /*7740*/  @!P3 VIADD R7, R7, 0x29840 ;  /* 0x000298400707b836 */ /* 0x000fca0000000000 */
[----:B------:R-:W-:Y:S01]  /*7750*/  @!P3 PRMT R7, RZ, 0x654, R7 ;  /* 0x00000654ff07b816 */ /* 0x000fe20000000007 */
        /* <DEDUP_REMOVED lines=18> */
[----:B------:R-:W-:Y:S02]  /*7880*/  @UP0 ULDC UR6, c[0x0][0x44c] ;  /* 0x0001130000060ab9 */ /* 0x000fe40000000800 */
[----:B------:R-:W-:Y:S01]  /*7890*/  @P1 IMAD.HI.U32 R8, R15, UR6, RZ ;  /* 0x000000060f081c27 */ /* 0x000fe2000f8e00ff */
[----:B------:R-:W-:Y:S01]  /*78a0*/  @UP0 ULDC UR6, c[0x0][0x450] ;  /* 0x0001140000060ab9 */ /* 0x000fe20000000800 */
[----:B------:R-:W-:-:S03]  /*78b0*/  PLOP3.LUT P1, PT, PT, PT, UP1, 0x40, 0x0 ;  /* 0x000000000000781c */ /* 0x000fc60003f2e818 */
[----:B------:R-:W-:Y:S01]  /*78c0*/  @P2 SHF.R.U32.HI R15, RZ, UR6, R8 ;  /* 0x00000006ff0f2c19 */ /* 0x000fe20008011608 */
[----:B------:R-:W-:Y:S01]  /*78d0*/  ULOP3.LUT UR6, URZ, UR56, URZ, 0x33, !UPT ;  /* 0x000000383f067292 */ /* 0x000fe2000f8e333f */
[----:B------:R-:W-:-:S03]  /*78e0*/  IADD3 R8, -R9, 0xb, RZ ;  /* 0x0000000b09087810 */ /* 0x000fc60007ffe1ff */
[----:B------:R-:W0:Y:S01]  /*78f0*/  SHFL.IDX PT, R20, R15, RZ, 0x1c1f ;  /* 0x001c1fff0f147589 */ /* 0x000e2200000e0000 */
[----:B------:R-:W-:Y:S02]  /*7900*/  WARPGROUP.DEPBAR.LE gsb0, 0x0 ;  /* 0x00008000000079c5 */ /* 0x000fe40000010000 */
[----:B------:R1:W-:Y:S06]  /*7910*/  BAR.ARV R8, 0x100 ;  /* 0x000400080000751d */ /* 0x0003ec0000002000 */
[----:B------:R2:W-:Y:S02]  /*7920*/  @!P3 SYNCS.ARRIVE.TRANS64.RED.A1T0 RZ, [R7+URZ], RZ ;  /* 0x000000ff07ffb9a7 */ /* 0x0005e4000810043f */
[----:B--2---:R-:W-:-:S04]  /*7930*/  IADD3 R7, -R19, 0x1, R14 ;  /* 0x0000000113077810 */ /* 0x004fc80007ffe10e */
[----:B------:R-:W-:-:S05]  /*7940*/  IADD3 R7, -R18, R7, R17 ;  /* 0x0000000712077210 */ /* 0x000fca0007ffe111 */
[C---:B------:R-:W-:Y:S02]  /*7950*/  VIADD R13, R7.reuse, UR57 ;  /* 0x00000039070d7c36 */ /* 0x040fe40008000000 */
[----:B------:R-:W-:Y:S02]  /*7960*/  VIADD R12, R7, UR6 ;  /* 0x00000006070c7c36 */ /* 0x000fe40008000000 */
[----:B------:R-:W-:Y:S02]  /*7970*/  IMAD.IADD R7, R14, 0x1, -R19 ;  /* 0x000000010e077824 */ /* 0x000fe400078e0a13 */
[--C-:B0-----:R-:W-:Y:S02]  /*7980*/  IMAD.IADD R11, R13, 0x1, R20.reuse ;  /* 0x000000010d0b7824 */ /* 0x101fe400078e0214 */
[----:B------:R-:W-:Y:S01]  /*7990*/  IMAD.IADD R10, R12, 0x1, R20 ;  /* 0x000000010c0a7824 */ /* 0x000fe200078e0214 */
[----:B-1----:R-:W-:Y:S06]  /*79a0*/  @P1 BRA `(.L_x_1095) ;  /* 0x0000000000541947 */ /* 0x002fec0003800000 */
[----:B------:R-:W-:Y:S01]  /*79b0*/  IADD3 R20, -R18, R17, R20 ;  /* 0x0000001112147210 */ /* 0x000fe20007ffe114 */
[----:B------:R-:W-:Y:S03]  /*79c0*/  BSSY B0, `(.L_x_1096) ;  /* 0x0000010000007945 */ /* 0x000fe60003800000 */
        /* <DEDUP_REMOVED lines=10> */
.L_x_1097:
[----:B------:R-:W-:-:S05]  /*7a70*/  IMAD.U32 R168, RZ, RZ, UR55 ;  /* 0x00000037ffa87e24 */ /* 0x000fca000f8e00ff */
[----:B------:R-:W-:-:S13]  /*7a80*/  ISETP.NE.AND P1, PT, R168, 0x1, PT ;  /* 0x00000001a800780c */ /* 0x000fda0003f25270 */
[----:B------:R-:W0:Y:S02]  /*7a90*/  @P1 LDC.64 R8, c[0x0][0x9e8] ;  /* 0x00027a00ff081b82 */ /* 0x000e240000000a00 */
[----:B0-----:R-:W-:-:S05]  /*7aa0*/  @P1 IMAD.HI.U32 R8, R20, R8, RZ ;  /* 0x0000000814081227 */ /* 0x001fca00078e00ff */
[----:B------:R-:W-:-:S07]  /*7ab0*/  @P1 SHF.R.U32.HI R20, RZ, R9, R8 ;  /* 0x00000009ff141219 */ /* 0x000fce0000011608 */
.L_x_1098:
[----:B------:R-:W-:Y:S05]  /*7ac0*/  BSYNC B0 ;  /* 0x0000000000007941 */ /* 0x000fea0003800000 */
.L_x_1096:
[----:B------:R-:W-:-:S05]  /*7ad0*/  IMAD R20, R20, R168, R7 ;  /* 0x000000a814147224 */ /* 0x000fca00078e0207 */
[----:B------:R-:W-:Y:S02]  /*7ae0*/  VIADDMNMX R11, R20, R168, R11, PT ;  /* 0x000000a8140b7246 */ /* 0x000fe4000380010b */
[----:B------:R-:W-:-:S07]  /*7af0*/  VIMNMX R10, R10, R20, !PT ;  /* 0x000000140a0a7248 */ /* 0x000fce0007fe0100 */
.L_x_1095:
[C---:B------:R-:W-:Y:S02]  /*7b00*/  ISETP.GE.AND P1, PT, R14.reuse, 0x2, PT ;  /* 0x000000020e00780c */ /* 0x040fe40003f26270 */
[----:B------:R-:W-:Y:S02]  /*7b10*/  ISETP.GE.AND P2, PT, R14, 0x9, PT ;  /* 0x000000090e00780c */ /* 0x000fe40003f46270 */
[----:B------:R-:W-:Y:S02]  /*7b20*/  LOP3.LUT R16, R16, 0xefffffff, RZ, 0xc0, !PT ;  /* 0xefffffff10107812 */ /* 0x000fe400078ec0ff */
[----:B------:R-:W-:Y:S02]  /*7b30*/  ISETP.GE.AND P3, PT, R14, 0xa, PT ;  /* 0x0000000a0e00780c */ /* 0x000fe40003f66270 */
[----:B------:R-:W-:-:S05]  /*7b40*/  LOP3.LUT R2, R2, 0xfffffffe, RZ, 0xc0, !PT ;  /* 0xfffffffe02027812 */ /* 0x000fca00078ec0ff */
[----:B------:R-:W-:Y:S02]  /*7b50*/  @P1 LOP3.LUT R16, R16, 0x10000000, RZ, 0xfc, !PT ;  /* 0x1000000010101812 */ /* 0x000fe400078efcff */
[----:B------:R-:W-:Y:S02]  /*7b60*/  ISETP.GT.AND P1, PT, R10, 0x1, !P1 ;  /* 0x000000010a00780c */ /* 0x000fe40004f24270 */
[----:B------:R-:W-:Y:S02]  /*7b70*/  LOP3.LUT R16, R16, 0xdfffffff, RZ, 0xc0, !PT ;  /* 0xdfffffff10107812 */ /* 0x000fe400078ec0ff */
[----:B------:R-:W-:Y:S02]  /*7b80*/  ISETP.LT.OR P1, PT, R11, 0x2, P1 ;  /* 0x000000020b00780c */ /* 0x000fe40000f21670 */
[----:B------:R-:W-:Y:S02]  /*7b90*/  @P2 LOP3.LUT R16, R16, 0x20000000, RZ, 0xfc, !PT ;  /* 0x2000000010102812 */ /* 0x000fe400078efcff */
[----:B------:R-:W-:-:S02]  /*7ba0*/  ISETP.GT.AND P2, PT, R10, 0x8, !P2 ;  /* 0x000000080a00780c */ /* 0x000fc40005744270 */
[----:B------:R-:W-:Y:S02]  /*7bb0*/  FSEL R153, R153, -INF , !P1 ;  /* 0xff80000099997808 */ /* 0x000fe40004800000 */
[----:B------:R-:W-:Y:S02]  /*7bc0*/  LOP3.LUT R16, R16, 0xbfffffff, RZ, 0xc0, !PT ;  /* 0xbfffffff10107812 */ /* 0x000fe400078ec0ff */
[----:B------:R-:W-:Y:S02]  /*7bd0*/  ISETP.GT.AND P1, PT, R10, 0x9, !P3 ;  /* 0x000000090a00780c */ /* 0x000fe40005f24270 */
[C---:B------:R-:W-:Y:S02]  /*7be0*/  ISETP.LT.OR P2, PT, R11.reuse, 0x9, P2 ;  /* 0x000000090b00780c */ /* 0x040fe40001741670 */
[----:B------:R-:W-:Y:S02]  /*7bf0*/  @P3 LOP3.LUT R16, R16, 0x40000000, RZ, 0xfc, !PT ;  /* 0x4000000010103812 */ /* 0x000fe400078efcff */
[----:B------:R-:W-:-:S02]  /*7c00*/  ISETP.LT.OR P1, PT, R11, 0xa, P1 ;  /* 0x0000000a0b00780c */ /* 0x000fc40000f21670 */
[----:B------:R-:W-:Y:S02]  /*7c10*/  FSEL R156, R156, -INF , !P2 ;  /* 0xff8000009c9c7808 */ /* 0x000fe40005000000 */
[C---:B------:R-:W-:Y:S02]  /*7c20*/  ISETP.GE.AND P3, PT, R14.reuse, 0x11, PT ;  /* 0x000000110e00780c */ /* 0x040fe40003f66270 */
[----:B------:R-:W-:Y:S02]  /*7c30*/  ISETP.GE.AND P2, PT, R14, 0x12, PT ;  /* 0x000000120e00780c */ /* 0x000fe40003f46270 */
[----:B------:R-:W-:Y:S02]  /*7c40*/  FSEL R157, R157, -INF , !P1 ;  /* 0xff8000009d9d7808 */ /* 0x000fe40004800000 */
[----:B------:R-:W-:Y:S02]  /*7c50*/  ISETP.GT.AND P1, PT, R10, 0x10, !P3 ;  /* 0x000000100a00780c */ /* 0x000fe40005f24270 */
[----:B------:R-:W-:-:S02]  /*7c60*/  LOP3.LUT R16, R16, 0x7fffffff, RZ, 0xc0, !PT ;  /* 0x7fffffff10107812 */ /* 0x000fc400078ec0ff */
[----:B------:R-:W-:-:S03]  /*7c70*/  ISETP.LT.OR P1, PT, R11, 0x11, P1 ;  /* 0x000000110b00780c */ /* 0x000fc60000f21670 */
[----:B------:R-:W-:Y:S02]  /*7c80*/  @P3 LOP3.LUT R16, R16, 0x80000000, RZ, 0xfc, !PT ;  /* 0x8000000010103812 */ /* 0x000fe400078efcff */
[----:B------:R-:W-:Y:S02]  /*7c90*/  FSEL R160, R160, -INF , !P1 ;  /* 0xff800000a0a07808 */ /* 0x000fe40004800000 */
[----:B------:R-:W-:Y:S02]  /*7ca0*/  @P2 LOP3.LUT R2, R2, 0x1, RZ, 0xfc, !PT ;  /* 0x0000000102022812 */ /* 0x000fe400078efcff */
[----:B------:R-:W-:Y:S02]  /*7cb0*/  ISETP.GT.AND P1, PT, R10, 0x11, !P2 ;  /* 0x000000110a00780c */ /* 0x000fe40005724270 */
[----:B------:R-:W-:Y:S02]  /*7cc0*/  ISETP.GE.AND P2, PT, R14, 0x19, PT ;  /* 0x000000190e00780c */ /* 0x000fe40003f46270 */
[----:B------:R-:W-:-:S02]  /*7cd0*/  ISETP.LT.OR P1, PT, R11, 0x12, P1 ;  /* 0x000000120b00780c */ /* 0x000fc40000f21670 */
[----:B------:R-:W-:Y:S02]  /*7ce0*/  LOP3.LUT R2, R2, 0xfffffffb, RZ, 0xc0, !PT ;  /* 0xfffffffb02027812 */ /* 0x000fe400078ec0ff */
[----:B------:R-:W-:Y:S02]  /*7cf0*/  FSEL R161, R161, -INF , !P1 ;  /* 0xff800000a1a17808 */ /* 0x000fe40004800000 */
[----:B------:R-:W-:Y:S02]  /*7d00*/  ISETP.GT.AND P1, PT, R10, 0x18, !P2 ;  /* 0x000000180a00780c */ /* 0x000fe40005724270 */
[----:B------:R-:W-:Y:S02]  /*7d10*/  ISETP.GE.AND P3, PT, R14, 0x22, PT ;  /* 0x000000220e00780c */ /* 0x000fe40003f66270 */
[----:B------:R-:W-:Y:S02]  /*7d20*/  ISETP.LT.OR P1, PT, R11, 0x19, P1 ;  /* 0x000000190b00780c */ /* 0x000fe40000f21670 */
[----:B------:R-:W-:-:S02]  /*7d30*/  @P2 LOP3.LUT R2, R2, 0x4, RZ, 0xfc, !PT ;  /* 0x0000000402022812 */ /* 0x000fc400078efcff */
[----:B------:R-:W-:Y:S02]  /*7d40*/  ISETP.GE.AND P2, PT, R14, 0x1a, PT ;  /* 0x0000001a0e00780c */ /* 0x000fe40003f46270 */
[----:B------:R-:W-:Y:S02]  /*7d50*/  FSEL R164, R164, -INF , !P1 ;  /* 0xff800000a4a47808 */ /* 0x000fe40004800000 */
[----:B------:R-:W-:Y:S02]  /*7d60*/  ISETP.GT.AND P1, PT, R10, 0x19, !P2 ;  /* 0x000000190a00780c */ /* 0x000fe40005724270 */
[----:B------:R-:W-:Y:S02]  /*7d70*/  LOP3.LUT R2, R2, 0xfffffffd, RZ, 0xc0, !PT ;  /* 0xfffffffd02027812 */ /* 0x000fe400078ec0ff */
[----:B------:R-:W-:Y:S02]  /*7d80*/  ISETP.LT.OR P1, PT, R11, 0x1a, P1 ;  /* 0x0000001a0b00780c */ /* 0x000fe40000f21670 */
[----:B------:R-:W-:-:S02]  /*7d90*/  LOP3.LUT R16, R16, 0xfffffffd, RZ, 0xc0, !PT ;  /* 0xfffffffd10107812 */ /* 0x000fc400078ec0ff */
[----:B------:R-:W-:Y:S02]  /*7da0*/  FSEL R165, R165, -INF , !P1 ;  /* 0xff800000a5a57808 */ /* 0x000fe40004800000 */
[----:B------:R-:W-:Y:S02]  /*7db0*/  ISETP.GE.AND P1, PT, R14, 0x21, PT ;  /* 0x000000210e00780c */ /* 0x000fe40003f26270 */
[----:B------:R-:W-:Y:S02]  /*7dc0*/  @P2 LOP3.LUT R2, R2, 0x2, RZ, 0xfc, !PT ;  /* 0x0000000202022812 */ /* 0x000fe400078efcff */
[----:B------:R-:W-:Y:S02]  /*7dd0*/  ISETP.GT.AND P2, PT, R10, 0x20, !P1 ;  /* 0x000000200a00780c */ /* 0x000fe40004f44270 */
[----:B------:R-:W-:Y:S02]  /*7de0*/  @P3 LOP3.LUT R16, R16, 0x2, RZ, 0xfc, !PT ;  /* 0x0000000210103812 */ /* 0x000fe400078efcff */
[----:B------:R-:W-:-:S02]  /*7df0*/  ISETP.LT.OR P2, PT, R11, 0x21, P2 ;  /* 0x000000210b00780c */ /* 0x000fc40001741670 */
[----:B------:R-:W-:Y:S02]  /*7e00*/  LOP3.LUT R16, R16, 0xfffffffb, RZ, 0xc0, !PT ;  /* 0xfffffffb10107812 */ /* 0x000fe400078ec0ff */
[----:B------:R-:W-:Y:S02]  /*7e10*/  FSEL R136, R136, -INF , !P2 ;  /* 0xff80000088887808 */ /* 0x000fe40005000000 */
[----:B------:R-:W-:Y:S02]  /*7e20*/  ISETP.GT.AND P2, PT, R10, 0x21, !P3 ;  /* 0x000000210a00780c */ /* 0x000fe40005f44270 */
[----:B------:R-:W-:Y:S02]  /*7e30*/  ISETP.GE.AND P3, PT, R14, 0x29, PT ;  /* 0x000000290e00780c */ /* 0x000fe40003f66270 */
[----:B------:R-:W-:-:S04]  /*7e40*/  ISETP.LT.OR P2, PT, R11, 0x22, P2 ;  /* 0x000000220b00780c */ /* 0x000fc80001741670 */
[----:B------:R-:W-:Y:S02]  /*7e50*/  FSEL R137, R137, -INF , !P2 ;  /* 0xff80000089897808 */ /* 0x000fe40005000000 */
[----:B------:R-:W-:-:S04]  /*7e60*/  ISETP.GT.AND P2, PT, R10, 0x28, !P3 ;  /* 0x000000280a00780c */ /* 0x000fc80005f44270 */
[----:B------:R-:W-:Y:S02]  /*7e70*/  ISETP.LT.OR P2, PT, R11, 0x29, P2 ;  /* 0x000000290b00780c */ /* 0x000fe40001741670 */
[----:B------:R-:W-:Y:S02]  /*7e80*/  @P3 LOP3.LUT R16, R16, 0x4, RZ, 0xfc, !PT ;  /* 0x0000000410103812 */ /* 0x000fe400078efcff */
[----:B------:R-:W-:Y:S02]  /*7e90*/  ISETP.GE.AND P3, PT, R14, 0x2a, PT ;  /* 0x0000002a0e00780c */ /* 0x000fe40003f66270 */
[----:B------:R-:W-:Y:S02]  /*7ea0*/  LOP3.LUT R16, R16, 0xfffffff7, RZ, 0xc0, !PT ;  /* 0xfffffff710107812 */ /* 0x000fe400078ec0ff */
[----:B------:R-:W-:Y:S02]  /*7eb0*/  FSEL R140, R140, -INF , !P2 ;  /* 0xff8000008c8c7808 */ /* 0x000fe40005000000 */
[----:B------:R-:W-:-:S04]  /*7ec0*/  ISETP.GT.AND P2, PT, R10, 0x29, !P3 ;  /* 0x000000290a00780c */ /* 0x000fc80005f44270 */
[----:B------:R-:W-:-:S03]  /*7ed0*/  ISETP.LT.OR P2, PT, R11, 0x2a, P2 ;  /* 0x0000002a0b00780c */ /* 0x000fc60001741670 */
        /* <DEDUP_REMOVED lines=128> */
[----:B------:R-:W-:Y:S02]  /*86e0*/  FSEL R88, R88, -INF , !P2 ;  /* 0xff80000058587808 */ /* 0x000fe40005000000 */
[----:B------:R-:W-:Y:S02]  /*86f0*/  LOP3.LUT R16, R16, 0xfdffffff, RZ, 0xc0, !PT ;  /* 0xfdffffff10107812 */ /* 0x000fe400078ec0ff */
[----:B------:R-:W-:-:S04]  /*8700*/  ISETP.GT.AND P2, PT, R10, 0x81, !P3 ;  /* 0x000000810a00780c */ /* 0x000fc80005f44270 */
[----:B------:R-:W-:-:S03]  /*8710*/  ISETP.LT.OR P2, PT, R11, 0x82, P2 ;  /* 0x000000820b00780c */ /* 0x000fc60001741670 */
[----:B------:R-:W-:Y:S02]  /*8720*/  @P3 LOP3.LUT R16, R16, 0x2000000, RZ, 0xfc, !PT ;  /* 0x0200000010103812 */ /* 0x000fe400078efcff */
[----:B------:R-:W-:Y:S02]  /*8730*/  ISETP.GE.AND P3, PT, R14, 0x89, PT ;  /* 0x000000890e00780c */ /* 0x000fe40003f66270 */
[----:B------:R-:W-:Y:S02]  /*8740*/  FSEL R89, R89, -INF , !P2 ;  /* 0xff80000059597808 */ /* 0x000fe40005000000 */
[----:B------:R-:W-:Y:S02]  /*8750*/  ISETP.GT.AND P2, PT, R10, 0x88, !P3 ;  /* 0x000000880a00780c */ /* 0x000fe40005f44270 */
[----:B------:R-:W-:Y:S02]  /*8760*/  LOP3.LUT R16, R16, 0xfeffffff, RZ, 0xc0, !PT ;  /* 0xfeffffff10107812 */ /* 0x000fe400078ec0ff */
[----:B------:R-:W-:-:S04]  /*8770*/  ISETP.LT.OR P2, PT, R11, 0x89, P2 ;  /* 0x000000890b00780c */ /* 0x000fc80001741670 */
[----:B------:R-:W-:Y:S02]  /*8780*/  FSEL R92, R92, -INF , !P2 ;  /* 0xff8000005c5c7808 */ /* 0x000fe40005000000 */
[----:B------:R-:W-:Y:S02]  /*8790*/  ISETP.GE.AND P2, PT, R14, 0x8a, PT ;  /* 0x0000008a0e00780c */ /* 0x000fe40003f46270 */
[----:B------:R-:W-:Y:S02]  /*87a0*/  @P3 LOP3.LUT R16, R16, 0x1000000, RZ, 0xfc, !PT ;  /* 0x0100000010103812 */ /* 0x000fe400078efcff */
[----:B------:R-:W-:Y:S02]  /*87b0*/  ISETP.GT.AND P3, PT, R10, 0x89, !P2 ;  /* 0x000000890a00780c */ /* 0x000fe40005764270 */
[----:B------:R-:W-:Y:S02]  /*87c0*/  LOP3.LUT R16, R16, 0xfffffffe, RZ, 0xc0, !PT ;  /* 0xfffffffe10107812 */ /* 0x000fe400078ec0ff */
        /* <DEDUP_REMOVED lines=14> */
[----:B------:R-:W-:-:S13]  /*88b0*/  ISETP.GE.AND P6, PT, R14, 0x1, PT ;  /* 0x000000010e00780c */ /* 0x000fda0003fc6270 */
[----:B------:R-:W-:Y:S02]  /*88c0*/  @P6 LOP3.LUT R16, R16, 0x1, RZ, 0xfc, !PT ;  /* 0x0000000110106812 */ /* 0x000fe400078efcff */
[----:B------:R-:W-:Y:S02]  /*88d0*/  ISETP.GT.AND P6, PT, R10, RZ, !P6 ;  /* 0x000000ff0a00720c */ /* 0x000fe400077c4270 */
[----:B------:R-:W-:Y:S02]  /*88e0*/  LOP3.LUT R16, R16, 0xf7ffffff, RZ, 0xc0, !PT ;  /* 0xf7ffffff10107812 */ /* 0x000fe400078ec0ff */
[----:B------:R-:W-:-:S04]  /*88f0*/  ISETP.LT.OR P6, PT, R11, 0x1, P6 ;  /* 0x000000010b00780c */ /* 0x000fc800037c1670 */
[----:B------:R-:W-:Y:S02]  /*8900*/  FSEL R152, R152, -INF , !P6 ;  /* 0xff80000098987808 */ /* 0x000fe40007000000 */
[----:B------:R-:W-:-:S13]  /*8910*/  ISETP.GE.AND P6, PT, R14, 0x9a, PT ;  /* 0x0000009a0e00780c */ /* 0x000fda0003fc6270 */
[----:B------:R-:W-:Y:S02]  /*8920*/  @P6 LOP3.LUT R16, R16, 0x8000000, RZ, 0xfc, !PT ;  /* 0x0800000010106812 */ /* 0x000fe400078efcff */
        /* <DEDUP_REMOVED lines=20> */
.L_x_1101:
[----:B------:R-:W-:-:S05]  /*8a70*/  IMAD.U32 R14, RZ, RZ, UR55 ;  /* 0x00000037ff0e7e24 */ /* 0x000fca000f8e00ff */
[----:B------:R-:W-:-:S13]  /*8a80*/  ISETP.NE.AND P6, PT, R14, 0x1, PT ;  /* 0x000000010e00780c */ /* 0x000fda0003fc5270 */
[----:B------:R-:W0:Y:S02]  /*8a90*/  @P6 LDC.64 R8, c[0x0][0x9e8] ;  /* 0x00027a00ff086b82 */ /* 0x000e240000000a00 */
[----:B0-----:R-:W-:-:S05]  /*8aa0*/  @P6 IMAD.HI.U32 R8, R10, R8, RZ ;  /* 0x000000080a086227 */ /* 0x001fca00078e00ff */
[----:B------:R-:W-:-:S07]  /*8ab0*/  @P6 SHF.R.U32.HI R10, RZ, R9, R8 ;  /* 0x00000009ff0a6219 */ /* 0x000fce0000011608 */
.L_x_1102:
[----:B------:R-:W-:Y:S05]  /*8ac0*/  BSYNC B0 ;  /* 0x0000000000007941 */ /* 0x000fea0003800000 */
.L_x_1100:
[----:B------:R-:W-:-:S05]  /*8ad0*/  IMAD R7, R10, R14, R7 ;  /* 0x0000000e0a077224 */ /* 0x000fca00078e0207 */
[----:B------:R-:W-:Y:S02]  /*8ae0*/  VIADDMNMX R13, R7, R14, R13, PT ;  /* 0x0000000e070d7246 */ /* 0x000fe4000380010d */
[----:B------:R-:W-:-:S07]  /*8af0*/  VIMNMX R12, R12, R7, !PT ;  /* 0x000000070c0c7248 */ /* 0x000fce0007fe0100 */
.L_x_1099:
[----:B------:R-:W-:Y:S02]  /*8b00*/  ISETP.GT.AND P1, PT, R12, 0x20, !P1 ;  /* 0x000000200c00780c */ /* 0x000fe40004f24270 */
[----:B------:R-:W-:Y:S02]  /*8b10*/  LOP3.LUT P6, RZ, R16, 0x20000, RZ, 0xc0, !PT ;  /* 0x0002000010ff7812 */ /* 0x000fe400078cc0ff */
[----:B------:R-:W-:Y:S02]  /*8b20*/  ISETP.LT.OR P1, PT, R13, 0x21, P1 ;  /* 0x000000210d00780c */ /* 0x000fe40000f21670 */
[----:B------:R-:W-:Y:S02]  /*8b30*/  FMNMX.FTZ R8, R152, R3, !PT ;  /* 0x0000000398087209 */ /* 0x000fe40007810000 */
[----:B------:R-:W-:Y:S02]  /*8b40*/  FSEL R138, R138, -INF , !P1 ;  /* 0xff8000008a8a7808 */ /* 0x000fe40004800000 */
[----:B------:R-:W-:-:S02]  /*8b50*/  LOP3.LUT P1, RZ, R16, 0x2, RZ, 0xc0, !PT ;  /* 0x0000000210ff7812 */ /* 0x000fc4000782c0ff */
[----:B------:R-:W-:Y:S02]  /*8b60*/  FMNMX.FTZ R7, R153, R8, !PT ;  /* 0x0000000899077209 */ /* 0x000fe40007810000 */
[----:B------:R-:W-:Y:S02]  /*8b70*/  ISETP.GT.AND P1, PT, R12, 0x21, !P1 ;  /* 0x000000210c00780c */ /* 0x000fe40004f24270 */
[----:B------:R-:W-:Y:S02]  /*8b80*/  FMNMX.FTZ R8, R156, R7, !PT ;  /* 0x000000079c087209 */ /* 0x000fe40007810000 */
[----:B------:R-:W-:Y:S02]  /*8b90*/  ISETP.LT.OR P1, PT, R13, 0x22, P1 ;  /* 0x000000220d00780c */ /* 0x000fe40000f21670 */
[----:B------:R-:W-:Y:S02]  /*8ba0*/  FMNMX.FTZ R7, R157, R8, !PT ;  /* 0x000000089d077209 */ /* 0x000fe40007810000 */
[----:B------:R-:W-:-:S02]  /*8bb0*/  FSEL R139, R139, -INF , !P1 ;  /* 0xff8000008b8b7808 */ /* 0x000fc40004800000 */
[----:B------:R-:W-:Y:S02]  /*8bc0*/  LOP3.LUT P1, RZ, R16, 0x4, RZ, 0xc0, !PT ;  /* 0x0000000410ff7812 */ /* 0x000fe4000782c0ff */
[----:B------:R-:W-:Y:S02]  /*8bd0*/  FMNMX.FTZ R8, R160, R7, !PT ;  /* 0x00000007a0087209 */ /* 0x000fe40007810000 */
[----:B------:R-:W-:Y:S02]  /*8be0*/  ISETP.GT.AND P1, PT, R12, 0x28, !P1 ;  /* 0x000000280c00780c */ /* 0x000fe40004f24270 */
[----:B------:R-:W-:Y:S02]  /*8bf0*/  FMNMX.FTZ R7, R161, R8, !PT ;  /* 0x00000008a1077209 */ /* 0x000fe40007810000 */
[----:B------:R-:W-:Y:S02]  /*8c00*/  ISETP.LT.OR P1, PT, R13, 0x29, P1 ;  /* 0x000000290d00780c */ /* 0x000fe40000f21670 */
[----:B------:R-:W-:-:S02]  /*8c10*/  FMNMX.FTZ R8, R164, R7, !PT ;  /* 0x00000007a4087209 */ /* 0x000fc40007810000 */
[----:B------:R-:W-:Y:S02]  /*8c20*/  FSEL R142, R142, -INF , !P1 ;  /* 0xff8000008e8e7808 */ /* 0x000fe40004800000 */
[----:B------:R-:W-:Y:S02]  /*8c30*/  LOP3.LUT P1, RZ, R16, 0x8, RZ, 0xc0, !PT ;  /* 0x0000000810ff7812 */ /* 0x000fe4000782c0ff */
[----:B------:R-:W-:Y:S02]  /*8c40*/  FMNMX.FTZ R7, R165, R8, !PT ;  /* 0x00000008a5077209 */ /* 0x000fe40007810000 */
[----:B------:R-:W-:Y:S02]  /*8c50*/  ISETP.GT.AND P1, PT, R12, 0x29, !P1 ;  /* 0x000000290c00780c */ /* 0x000fe40004f24270 */
[----:B------:R-:W-:Y:S02]  /*8c60*/  FMNMX.FTZ R8, R136, R7, !PT ;  /* 0x0000000788087209 */ /* 0x000fe40007810000 */
[----:B------:R-:W-:-:S02]  /*8c70*/  ISETP.LT.OR P1, PT, R13, 0x2a, P1 ;  /* 0x0000002a0d00780c */ /* 0x000fc40000f21670 */
[----:B------:R-:W-:Y:S02]  /*8c80*/  FMNMX.FTZ R7, R137, R8, !PT ;  /* 0x0000000889077209 */ /* 0x000fe40007810000 */
[----:B------:R-:W-:Y:S02]  /*8c90*/  FSEL R143, R143, -INF , !P1 ;  /* 0xff8000008f8f7808 */ /* 0x000fe40004800000 */
[----:B------:R-:W-:Y:S02]  /*8ca0*/  LOP3.LUT P1, RZ, R16, 0x10, RZ, 0xc0, !PT ;  /* 0x0000001010ff7812 */ /* 0x000fe4000782c0ff */
[----:B------:R-:W-:Y:S02]  /*8cb0*/  FMNMX.FTZ R8, R140, R7, !PT ;  /* 0x000000078c087209 */ /* 0x000fe40007810000 */
[----:B------:R-:W-:Y:S02]  /*8cc0*/  ISETP.GT.AND P1, PT, R12, 0x30, !P1 ;  /* 0x000000300c00780c */ /* 0x000fe40004f24270 */
[----:B------:R-:W-:-:S02]  /*8cd0*/  FMNMX.FTZ R7, R141, R8, !PT ;  /* 0x000000088d077209 */ /* 0x000fc40007810000 */
[----:B------:R-:W-:Y:S02]  /*8ce0*/  ISETP.LT.OR P1, PT, R13, 0x31, P1 ;  /* 0x000000310d00780c */ /* 0x000fe40000f21670 */
[----:B------:R-:W-:Y:S02]  /*8cf0*/  FMNMX.FTZ R8, R144, R7, !PT ;  /* 0x0000000790087209 */ /* 0x000fe40007810000 */
[----:B------:R-:W-:Y:S02]  /*8d00*/  FSEL R146, R146, -INF , !P1 ;  /* 0xff80000092927808 */ /* 0x000fe40004800000 */
[----:B------:R-:W-:Y:S02]  /*8d10*/  LOP3.LUT P1, RZ, R16, 0x800000, RZ, 0xc0, !PT ;  /* 0x0080000010ff7812 */ /* 0x000fe4000782c0ff */
[----:B------:R-:W-:Y:S02]  /*8d20*/  FMNMX.FTZ R7, R145, R8, !PT ;  /* 0x0000000891077209 */ /* 0x000fe40007810000 */
[----:B------:R-:W-:-:S02]  /*8d30*/  ISETP.GT.AND P1, PT, R12, 0x31, !P1 ;  /* 0x000000310c00780c */ /* 0x000fc40004f24270 */
[----:B------:R-:W-:Y:S02]  /*8d40*/  FMNMX.FTZ R8, R148, R7, !PT ;  /* 0x0000000794087209 */ /* 0x000fe40007810000 */
[----:B------:R-:W-:Y:S02]  /*8d50*/  ISETP.LT.OR P1, PT, R13, 0x32, P1 ;  /* 0x000000320d00780c */ /* 0x000fe40000f21670 */
[----:B------:R-:W-:Y:S02]  /*8d60*/  FMNMX.FTZ R7, R149, R8, !PT ;  /* 0x0000000895077209 */ /* 0x000fe40007810000 */
[----:B------:R-:W-:Y:S02]  /*8d70*/  FSEL R147, R147, -INF , !P1 ;  /* 0xff80000093937808 */ /* 0x000fe40004800000 */
[----:B------:R-:W-:Y:S02]  /*8d80*/  LOP3.LUT P1, RZ, R16, 0x400000, RZ, 0xc0, !PT ;  /* 0x0040000010ff7812 */ /* 0x000fe4000782c0ff */
[----:B------:R-:W-:-:S02]  /*8d90*/  FMNMX.FTZ R8, R120, R7, !PT ;  /* 0x0000000778087209 */ /* 0x000fc40007810000 */
[----:B------:R-:W-:Y:S02]  /*8da0*/  ISETP.GT.AND P1, PT, R12, 0x38, !P1 ;  /* 0x000000380c00780c */ /* 0x000fe40004f24270 */
[----:B------:R-:W-:Y:S02]  /*8db0*/  FMNMX.FTZ R7, R121, R8, !PT ;  /* 0x0000000879077209 */ /* 0x000fe40007810000 */
        /* <DEDUP_REMOVED lines=28> */
[C---:B------:R-:W-:Y:S02]  /*8f80*/  ISETP.LT.OR P1, PT, R13.reuse, 0x49, P1 ;  /* 0x000000490d00780c */ /* 0x040fe40000f21670 */
[----:B------:R-:W-:Y:S02]  /*8f90*/  FMNMX.FTZ R8, R116, R7, !PT ;  /* 0x0000000774087209 */ /* 0x000fe40007810000 */
[----:B------:R-:W-:Y:S02]  /*8fa0*/  FSEL R126, R126, -INF , !P1 ;  /* 0xff8000007e7e7808 */ /* 0x000fe40004800000 */
[----:B------:R-:W-:Y:S02]  /*8fb0*/  ISETP.GT.AND P1, PT, R12, 0x49, !P6 ;  /* 0x000000490c00780c */ /* 0x000fe40007724270 */
[----:B------:R-:W-:Y:S02]  /*8fc0*/  LOP3.LUT P6, RZ, R16, 0x40, RZ, 0xc0, !PT ;  /* 0x0000004010ff7812 */ /* 0x000fe400078cc0ff */
        /* <DEDUP_REMOVED lines=19> */
[C---:B------:R-:W-:Y:S02]  /*9100*/  ISETP.GT.AND P1, PT, R12.reuse, 0x58, !P1 ;  /* 0x000000580c00780c */ /* 0x040fe40004f24270 */
[----:B------:R-:W-:Y:S01]  /*9110*/  FMNMX.FTZ R10, R101, R8, !PT ;  /* 0x00000008650a7209 */ /* 0x000fe20007810000 */
[----:B------:R-:W-:Y:S01]  /*9120*/  IMAD.U32 R8, RZ, RZ, UR42 ;  /* 0x0000002aff087e24 */ /* 0x000fe2000f8e00ff */
[----:B------:R-:W-:Y:S02]  /*9130*/  ISETP.LT.OR P1, PT, R13, 0x59, P1 ;  /* 0x000000590d00780c */ /* 0x000fe40000f21670 */
[----:B------:R-:W-:Y:S01]  /*9140*/  ISETP.GT.AND P2, PT, R12, 0x89, !P2 ;  /* 0x000000890c00780c */ /* 0x000fe20005744270 */
[----:B------:R-:W0:Y:S01]  /*9150*/  SHFL.BFLY PT, R7, R10, 0x2, 0x1f ;  /* 0x0c401f000a077f89 */ /* 0x000e2200000e0000 */
[----:B------:R-:W-:Y:S02]  /*9160*/  FSEL R134, R134, -INF , !P1 ;  /* 0xff80000086867808 */ /* 0x000fe40004800000 */
[----:B------:R-:W-:-:S02]  /*9170*/  LOP3.LUT P1, RZ, R16, 0x2000, RZ, 0xc0, !PT ;  /* 0x0000200010ff7812 */ /* 0x000fc4000782c0ff */
[C---:B------:R-:W-:Y:S02]  /*9180*/  ISETP.LT.OR P2, PT, R13.reuse, 0x8a, P2 ;  /* 0x0000008a0d00780c */ /* 0x040fe40001741670 */
[C---:B------:R-:W-:Y:S02]  /*9190*/  ISETP.GT.AND P1, PT, R12.reuse, 0x59, !P1 ;  /* 0x000000590c00780c */ /* 0x040fe40004f24270 */
[----:B------:R-:W-:Y:S02]  /*91a0*/  ISETP.GT.AND P3, PT, R12, 0x90, !P3 ;  /* 0x000000900c00780c */ /* 0x000fe40005f64270 */
[----:B------:R-:W-:Y:S02]  /*91b0*/  ISETP.LT.OR P1, PT, R13, 0x5a, P1 ;  /* 0x0000005a0d00780c */ /* 0x000fe40000f21670 */
[----:B------:R-:W-:Y:S02]  /*91c0*/  FSEL R95, R95, -INF , !P2 ;  /* 0xff8000005f5f7808 */ /* 0x000fe40005000000 */
[----:B------:R-:W-:-:S02]  /*91d0*/  FSEL R135, R135, -INF , !P1 ;  /* 0xff80000087877808 */ /* 0x000fc40004800000 */
[----:B------:R-:W-:Y:S02]  /*91e0*/  LOP3.LUT P1, RZ, R16, 0x1000, RZ, 0xc0, !PT ;  /* 0x0000100010ff7812 */ /* 0x000fe4000782c0ff */
[C---:B------:R-:W-:Y:S02]  /*91f0*/  ISETP.GT.AND P4, PT, R12.reuse, 0x91, !P4 ;  /* 0x000000910c00780c */ /* 0x040fe40006784270 */
[C---:B------:R-:W-:Y:S02]  /*9200*/  ISETP.GT.AND P1, PT, R12.reuse, 0x60, !P1 ;  /* 0x000000600c00780c */ /* 0x040fe40004f24270 */
[----:B------:R-:W-:Y:S02]  /*9210*/  ISETP.GT.AND P5, PT, R12, 0x98, !P5 ;  /* 0x000000980c00780c */ /* 0x000fe40006fa4270 */
[----:B------:R-:W-:Y:S02]  /*9220*/  ISETP.LT.OR P1, PT, R13, 0x61, P1 ;  /* 0x000000610d00780c */ /* 0x000fe40000f21670 */
[----:B0-----:R-:W-:-:S02]  /*9230*/  FMNMX.FTZ R14, R10, R7, !PT ;  /* 0x000000070a0e7209 */ /* 0x001fc40007810000 */
[----:B------:R-:W-:Y:S02]  /*9240*/  FSEL R106, R106, -INF , !P1 ;  /* 0xff8000006a6a7808 */ /* 0x000fe40004800000 */
[----:B------:R-:W-:Y:S01]  /*9250*/  LOP3.LUT P1, RZ, R16, 0x800, RZ, 0xc0, !PT ;  /* 0x0000080010ff7812 */ /* 0x000fe2000782c0ff */
[----:B------:R-:W0:Y:S01]  /*9260*/  SHFL.BFLY PT, R7, R14, 0x1, 0x1f ;  /* 0x0c201f000e077f89 */ /* 0x000e2200000e0000 */
[C---:B------:R-:W-:Y:S02]  /*9270*/  ISETP.LT.OR P3, PT, R13.reuse, 0x91, P3 ;  /* 0x000000910d00780c */ /* 0x040fe40001f61670 */
[----:B------:R-:W-:Y:S02]  /*9280*/  ISETP.GT.AND P1, PT, R12, 0x61, !P1 ;  /* 0x000000610c00780c */ /* 0x000fe40004f24270 */
[C---:B------:R-:W-:Y:S02]  /*9290*/  ISETP.LT.OR P4, PT, R13.reuse, 0x92, P4 ;  /* 0x000000920d00780c */ /* 0x040fe40002781670 */
[----:B------:R-:W-:-:S02]  /*92a0*/  ISETP.LT.OR P1, PT, R13, 0x62, P1 ;  /* 0x000000620d00780c */ /* 0x000fc40000f21670 */
[----:B------:R-:W-:Y:S02]  /*92b0*/  FSEL R98, R98, -INF , !P3 ;  /* 0xff80000062627808 */ /* 0x000fe40005800000 */
[----:B------:R-:W-:Y:S02]  /*92c0*/  FSEL R107, R107, -INF , !P1 ;  /* 0xff8000006b6b7808 */ /* 0x000fe40004800000 */
[----:B------:R-:W-:Y:S02]  /*92d0*/  LOP3.LUT P1, RZ, R16, 0x400, RZ, 0xc0, !PT ;  /* 0x0000040010ff7812 */ /* 0x000fe4000782c0ff */
[----:B------:R-:W-:Y:S02]  /*92e0*/  ISETP.LT.OR P5, PT, R13, 0x99, P5 ;  /* 0x000000990d00780c */ /* 0x000fe40002fa1670 */
[----:B------:R-:W-:Y:S02]  /*92f0*/  ISETP.GT.AND P1, PT, R12, 0x68, !P1 ;  /* 0x000000680c00780c */ /* 0x000fe40004f24270 */
[----:B------:R-:W-:-:S02]  /*9300*/  FSEL R99, R99, -INF , !P4 ;  /* 0xff80000063637808 */ /* 0x000fc40006000000 */
[----:B------:R-:W-:Y:S02]  /*9310*/  ISETP.LT.OR P1, PT, R13, 0x69, P1 ;  /* 0x000000690d00780c */ /* 0x000fe40000f21670 */
[----:B------:R-:W-:Y:S02]  /*9320*/  FSEL R102, R102, -INF , !P5 ;  /* 0xff80000066667808 */ /* 0x000fe40006800000 */
[----:B------:R-:W-:Y:S02]  /*9330*/  FSEL R110, R110, -INF , !P1 ;  /* 0xff8000006e6e7808 */ /* 0x000fe40004800000 */
[----:B------:R-:W-:Y:S02]  /*9340*/  LOP3.LUT P1, RZ, R16, 0x200, RZ, 0xc0, !PT ;  /* 0x0000020010ff7812 */ /* 0x000fe4000782c0ff */
[----:B0-----:R-:W-:Y:S02]  /*9350*/  FMNMX.FTZ R7, R14, R7, !PT ;  /* 0x000000070e077209 */ /* 0x001fe40007810000 */
[----:B------:R-:W-:-:S03]  /*9360*/  ISETP.GT.AND P1, PT, R12, 0x69, !P1 ;  /* 0x000000690c00780c */ /* 0x000fc60004f24270 */
[----:B------:R-:W-:Y:S01]  /*9370*/  FFMA.FTZ R8, R7, R8, -8 ;  /* 0xc100000007087423 */ /* 0x000fe20000010008 */
[----:B------:R-:W-:-:S04]  /*9380*/  ISETP.LT.OR P1, PT, R13, 0x6a, P1 ;  /* 0x0000006a0d00780c */ /* 0x000fc80000f21670 */
[----:B------:R-:W-:Y:S02]  /*9390*/  FSEL R111, R111, -INF , !P1 ;  /* 0xff8000006f6f7808 */ /* 0x000fe40004800000 */
[----:B------:R-:W-:-:S04]  /*93a0*/  LOP3.LUT P1, RZ, R16, 0x100, RZ, 0xc0, !PT ;  /* 0x0000010010ff7812 */ /* 0x000fc8000782c0ff */
[----:B------:R-:W-:-:S04]  /*93b0*/  ISETP.GT.AND P1, PT, R12, 0x70, !P1 ;  /* 0x000000700c00780c */ /* 0x000fc80004f24270 */
[----:B------:R-:W-:-:S04]  /*93c0*/  ISETP.LT.OR P1, PT, R13, 0x71, P1 ;  /* 0x000000710d00780c */ /* 0x000fc80000f21670 */
[----:B------:R-:W-:Y:S02]  /*93d0*/  FSEL R114, R114, -INF , !P1 ;  /* 0xff80000072727808 */ /* 0x000fe40004800000 */
[----:B------:R-:W-:-:S04]  /*93e0*/  LOP3.LUT P1, RZ, R16, 0x80, RZ, 0xc0, !PT ;  /* 0x0000008010ff7812 */ /* 0x000fc8000782c0ff */
[----:B------:R-:W-:-:S04]  /*93f0*/  ISETP.GT.AND P1, PT, R12, 0x71, !P1 ;  /* 0x000000710c00780c */ /* 0x000fc80004f24270 */
[----:B------:R-:W-:-:S04]  /*9400*/  ISETP.LT.OR P1, PT, R13, 0x72, P1 ;  /* 0x000000720d00780c */ /* 0x000fc80000f21670 */
[----:B------:R-:W-:Y:S02]  /*9410*/  FSEL R115, R115, -INF , !P1 ;  /* 0xff80000073737808 */ /* 0x000fe40004800000 */
[----:B------:R-:W-:Y:S02]  /*9420*/  ISETP.GT.AND P1, PT, R12, 0x78, !P6 ;  /* 0x000000780c00780c */ /* 0x000fe40007724270 */
[----:B------:R-:W-:Y:S02]  /*9430*/  LOP3.LUT P6, RZ, R16, 0x1000000, RZ, 0xc0, !PT ;  /* 0x0100000010ff7812 */ /* 0x000fe400078cc0ff */
        /* <DEDUP_REMOVED lines=46> */
[----:B------:R-:W-:Y:S02]  /*9720*/  ISETP.GT.AND P1, PT, R12, RZ, !P6 ;  /* 0x000000ff0c00720c */ /* 0x000fe40007724270 */
[----:B------:R-:W-:Y:S02]  /*9730*/  LOP3.LUT P6, RZ, R16, 0x8000000, RZ, 0xc0, !PT ;  /* 0x0800000010ff7812 */ /* 0x000fe400078cc0ff */
[----:B------:R-:W-:Y:S02]  /*9740*/  ISETP.LT.OR P1, PT, R13, 0x1, P1 ;  /* 0x000000010d00780c */ /* 0x000fe40000f21670 */
[----:B------:R-:W-:Y:S02]  /*9750*/  ISETP.GT.AND P2, PT, R12, 0x99, !P6 ;  /* 0x000000990c00780c */ /* 0x000fe40007744270 */
[----:B------:R-:W-:-:S02]  /*9760*/  FSEL R9, R154, -INF , !P1 ;  /* 0xff8000009a097808 */ /* 0x000fc40004800000 */
[----:B------:R-:W-:Y:S02]  /*9770*/  FSETP.NEU.FTZ.AND P1, PT, R7, -INF , PT ;  /* 0xff8000000700780b */ /* 0x000fe40003f3d000 */
[----:B------:R-:W-:Y:S02]  /*9780*/  FMNMX.FTZ R154, R9, R0, !PT ;  /* 0x00000000099a7209 */ /* 0x000fe40007810000 */
[----:B------:R-:W-:Y:S02]  /*9790*/  FSEL R8, R8, RZ, P1 ;  /* 0x000000ff08087208 */ /* 0x000fe40000800000 */
[----:B------:R-:W-:-:S03]  /*97a0*/  ISETP.LT.OR P2, PT, R13, 0x9a, P2 ;  /* 0x0000009a0d00780c */ /* 0x000fc60001741670 */
[--C-:B------:R-:W-:Y:S01]  /*97b0*/  FFMA.FTZ R15, R157, UR42, -R8.reuse ;  /* 0x0000002a9d0f7c23 */ /* 0x100fe20008010808 */
[----:B------:R-:W-:Y:S01]  /*97c0*/  FMNMX.FTZ R157, R155, R154, !PT ;  /* 0x0000009a9b9d7209 */ /* 0x000fe20007810000 */
[--C-:B------:R-:W-:Y:S01]  /*97d0*/  FFMA.FTZ R14, R156, UR42, -R8.reuse ;  /* 0x0000002a9c0e7c23 */ /* 0x100fe20008010808 */
[----:B------:R-:W-:-:S01]  /*97e0*/  FFMA.FTZ R156, R108, UR42, -R8 ;  /* 0x0000002a6c9c7c23 */ /* 0x000fc20008010808 */
[--C-:B------:R-:W-:Y:S01]  /*97f0*/  FFMA.FTZ R13, R109, UR42, -R8.reuse ;  /* 0x0000002a6d0d7c23 */ /* 0x100fe20008010808 */
[----:B------:R-:W-:Y:S01]  /*9800*/  FMNMX.FTZ R154, R158, R157, !PT ;  /* 0x0000009d9e9a7209 */ /* 0x000fe20007810000 */
[--C-:B------:R-:W-:Y:S01]  /*9810*/  FFMA.FTZ R20, R160, UR42, -R8.reuse ;  /* 0x0000002aa0147c23 */ /* 0x100fe20008010808 */
[----:B------:R-:W-:Y:S01]  /*9820*/  FSEL R103, R103, -INF , !P2 ;  /* 0xff80000067677808 */ /* 0x000fe20005000000 */
        /* <DEDUP_REMOVED lines=44> */
[----:B------:R-:W-:Y:S01]  /*9af0*/  MUFU.EX2 R11, R11 ;  /* 0x0000000b000b7308 */ /* 0x000fe20000000800 */
[----:B------:R-:W-:-:S04]  /*9b00*/  FMNMX.FTZ R154, R150, R157, !PT ;  /* 0x0000009d969a7209 */ /* 0x000fc80007810000 */
[----:B------:R-:W-:-:S03]  /*9b10*/  FMNMX.FTZ R157, R151, R154, !PT ;  /* 0x0000009a979d7209 */ /* 0x000fc60007810000 */
        /* <DEDUP_REMOVED lines=32> */
[----:B------:R-:W-:-:S03]  /*9d20*/  FMNMX.FTZ R109, R99, R108, !PT ;  /* 0x0000006c636d7209 */ /* 0x000fc60007810000 */
[----:B------:R-:W-:Y:S01]  /*9d30*/  MUFU.EX2 R141, R141 ;  /* 0x0000008d008d7308 */ /* 0x000fe20000000800 */
[----:B------:R-:W-:Y:S01]  /*9d40*/  FMNMX.FTZ R108, R102, R109, !PT ;  /* 0x0000006d666c7209 */ /* 0x000fe20007810000 */
[--C-:B------:R-:W-:Y:S01]  /*9d50*/  FFMA.FTZ R109, R113, UR42, -R8.reuse ;  /* 0x0000002a716d7c23 */ /* 0x100fe20008010808 */
[----:B------:R-:W-:-:S01]  /*9d60*/  FFMA.FTZ R113, R117, UR42, -R8 ;  /* 0x0000002a75717c23 */ /* 0x000fc20008010808 */
[----:B------:R-:W-:Y:S01]  /*9d70*/  IMAD.U32 R117, RZ, RZ, UR42 ;  /* 0x0000002aff757e24 */ /* 0x000fe2000f8e00ff */
[----:B------:R-:W-:-:S03]  /*9d80*/  FMNMX.FTZ R154, R103, R108, !PT ;  /* 0x0000006c679a7209 */ /* 0x000fc60007810000 */
[----:B------:R1:W-:Y:S02]  /*9d90*/  MUFU.EX2 R108, R160 ;  /* 0x000000a0006c7308 */ /* 0x0003e40000000800 */
[----:B------:R-:W2:Y:S06]  /*9da0*/  SHFL.BFLY PT, R157, R154, 0x2, 0x1f ;  /* 0x0c401f009a9d7f89 */ /* 0x000eac00000e0000 */
[----:B------:R-:W-:Y:S08]  /*9db0*/  MUFU.EX2 R144, R144 ;  /* 0x0000009000907308 */ /* 0x000ff00000000800 */
[----:B------:R-:W-:Y:S08]  /*9dc0*/  MUFU.EX2 R145, R145 ;  /* 0x0000009100917308 */ /* 0x000ff00000000800 */
[----:B------:R-:W-:Y:S01]  /*9dd0*/  MUFU.EX2 R148, R148 ;  /* 0x0000009400947308 */ /* 0x000fe20000000800 */
[----:B--2---:R-:W-:-:S02]  /*9de0*/  FMNMX.FTZ R157, R154, R157, !PT ;  /* 0x0000009d9a9d7209 */ /* 0x004fc40007810000 */
[----:B------:R-:W-:-:S03]  /*9df0*/  FSEL R154, R7, RZ, P1 ;  /* 0x000000ff079a7208 */ /* 0x000fc60000800000 */
[----:B------:R-:W2:Y:S02]  /*9e00*/  SHFL.BFLY PT, R116, R157, 0x1, 0x1f ;  /* 0x0c201f009d747f89 */ /* 0x000ea400000e0000 */
[----:B------:R-:W-:Y:S01]  /*9e10*/  MUFU.EX2 R149, R149 ;  /* 0x0000009500957308 */ /* 0x000fe20000000800 */
[----:B------:R-:W-:-:S07]  /*9e20*/  FADD.FTZ R154, -R154, R3 ;  /* 0x000000039a9a7221 */ /* 0x000fce0000010100 */
[----:B------:R-:W-:Y:S08]  /*9e30*/  MUFU.EX2 R3, R101 ;  /* 0x0000006500037308 */ /* 0x000ff00000000800 */
[----:B------:R-:W-:Y:S01]  /*9e40*/  MUFU.EX2 R120, R120 ;  /* 0x0000007800787308 */ /* 0x000fe20000000800 */
[----:B--2---:R-:W-:Y:S01]  /*9e50*/  FMNMX.FTZ R8, R157, R116, !PT ;  /* 0x000000749d087209 */ /* 0x004fe20007810000 */
[----:B------:R-:W-:-:S06]  /*9e60*/  FMUL.FTZ R116, R154, UR42 ;  /* 0x0000002a9a747c20 */ /* 0x000fcc0008410000 */
[----:B------:R-:W-:Y:S01]  /*9e70*/  MUFU.EX2 R121, R121 ;  /* 0x0000007900797308 */ /* 0x000fe20000000800 */
[C---:B------:R-:W-:Y:S01]  /*9e80*/  FSETP.NEU.FTZ.AND P1, PT, R8.reuse, -INF , PT ;  /* 0xff8000000800780b */ /* 0x040fe20003f3d000 */
[----:B------:R-:W-:-:S05]  /*9e90*/  FFMA.FTZ R117, R8, R117, -8 ;  /* 0xc100000008757423 */ /* 0x000fca0000010075 */
[----:B------:R-:W-:Y:S01]  /*9ea0*/  FSEL R154, R117, RZ, P1 ;  /* 0x000000ff759a7208 */ /* 0x000fe20000800000 */
[----:B------:R-:W2:Y:S04]  /*9eb0*/  MUFU.EX2 R116, R116 ;  /* 0x0000007400747308 */ /* 0x000ea80000000800 */
[----:B------:R-:W-:-:S01]  /*9ec0*/  FFMA.FTZ R157, R158, UR42, -R154 ;  /* 0x0000002a9e9d7c23 */ /* 0x000fc2000801089a */
[--C-:B0-----:R-:W-:Y:S01]  /*9ed0*/  FFMA.FTZ R156, R9, UR42, -R154.reuse ;  /* 0x0000002a099c7c23 */ /* 0x101fe2000801089a */
[----:B------:R-:W-:-:S01]  /*9ee0*/  FFMA.FTZ R9, R155, UR42, -R154 ;  /* 0x0000002a9b097c23 */ /* 0x000fc2000801089a */
[--C-:B------:R-:W-:Y:S01]  /*9ef0*/  FFMA.FTZ R158, R159, UR42, -R154.reuse ;  /* 0x0000002a9f9e7c23 */ /* 0x100fe2000801089a */
[----:B------:R0:W-:Y:S01]  /*9f00*/  MUFU.EX2 R101, R157 ;  /* 0x0000009d00657308 */ /* 0x0001e20000000800 */
[----:B------:R-:W-:-:S01]  /*9f10*/  FFMA.FTZ R117, R162, UR42, -R154 ;  /* 0x0000002aa2757c23 */ /* 0x000fc2000801089a */
[--C-:B-1----:R-:W-:Y:S01]  /*9f20*/  FFMA.FTZ R160, R163, UR42, -R154.reuse ;  /* 0x0000002aa3a07c23 */ /* 0x102fe2000801089a */
[----:B------:R-:W-:-:S01]  /*9f30*/  FFMA.FTZ R155, R166, UR42, -R154 ;  /* 0x0000002aa69b7c23 */ /* 0x000fc2000801089a */
[--C-:B------:R-:W-:Y:S01]  /*9f40*/  FFMA.FTZ R162, R167, UR42, -R154.reuse ;  /* 0x0000002aa7a27c23 */ /* 0x100fe2000801089a */
[----:B------:R-:W-:-:S01]  /*9f50*/  FFMA.FTZ R159, R126, UR42, -R154 ;  /* 0x0000002a7e9f7c23 */ /* 0x000fc2000801089a */
[--C-:B------:R-:W-:Y:S01]  /*9f60*/  FFMA.FTZ R126, R130, UR42, -R154.reuse ;  /* 0x0000002a827e7c23 */ /* 0x100fe2000801089a */
[----:B------:R-:W-:-:S01]  /*9f70*/  FFMA.FTZ R130, R134, UR42, -R154 ;  /* 0x0000002a86827c23 */ /* 0x000fc2000801089a */
[----:B------:R-:W-:Y:S01]  /*9f80*/  MUFU.EX2 R156, R156 ;  /* 0x0000009c009c7308 */ /* 0x000fe20000000800 */
[----:B0-----:R-:W-:Y:S01]  /*9f90*/  FSEL R157, R8, RZ, P1 ;  /* 0x000000ff089d7208 */ /* 0x001fe20000800000 */
[----:B--2---:R-:W-:Y:S01]  /*9fa0*/  FFMA.FTZ R161, R116, R6, R11 ;  /* 0x0000000674a17223 */ /* 0x004fe2000001000b */
[----:B------:R-:W-:-:S01]  /*9fb0*/  FFMA.FTZ R138, R138, UR42, -R154 ;  /* 0x0000002a8a8a7c23 */ /* 0x000fc2000801089a */
[--C-:B------:R-:W-:Y:S01]  /*9fc0*/  FFMA.FTZ R139, R139, UR42, -R154.reuse ;  /* 0x0000002a8b8b7c23 */ /* 0x100fe2000801089a */
[----:B------:R-:W-:-:S01]  /*9fd0*/  FFMA.FTZ R142, R142, UR42, -R154 ;  /* 0x0000002a8e8e7c23 */ /* 0x000fc2000801089a */
[----:B------:R-:W-:Y:S01]  /*9fe0*/  FADD.FTZ R157, -R157, R0 ;  /* 0x000000009d9d7221 */ /* 0x000fe20000010100 */
[----:B------:R-:W-:-:S01]  /*9ff0*/  FADD.FTZ R161, R10, R161 ;  /* 0x000000a10aa17221 */ /* 0x000fc20000010000 */
[----:B------:R-:W-:Y:S01]  /*a000*/  MUFU.EX2 R9, R9 ;  /* 0x0000000900097308 */ /* 0x000fe20000000800 */
[----:B------:R-:W-:-:S01]  /*a010*/  FFMA.FTZ R143, R143, UR42, -R154 ;  /* 0x0000002a8f8f7c23 */ /* 0x000fc2000801089a */
[----:B------:R-:W-:Y:S01]  /*a020*/  FMUL.FTZ R157, R157, UR42 ;  /* 0x0000002a9d9d7c20 */ /* 0x000fe20008410000 */
[----:B------:R-:W-:-:S01]  /*a030*/  FADD.FTZ R134, R14, R161 ;  /* 0x000000a10e867221 */ /* 0x000fc20000010000 */
        /* <DEDUP_REMOVED lines=31> */
[----:B------:R-:W-:-:S02]  /*a230*/  FFMA.FTZ R103, R103, UR42, -R154 ;  /* 0x0000002a67677c23 */ /* 0x000fc4000801089a */
[----:B-1----:R-:W-:-:S03]  /*a240*/  FADD.FTZ R6, R158, R5 ;  /* 0x000000059e067221 */ /* 0x002fc60000010000 */
[----:B------:R-:W1:Y:S01]  /*a250*/  MUFU.EX2 R155, R155 ;  /* 0x0000009b009b7308 */ /* 0x000e620000000800 */
[----:B--2---:R-:W-:-:S07]  /*a260*/  FADD.FTZ R5, R117, R6 ;  /* 0x0000000675057221 */ /* 0x004fce0000010000 */
[----:B------:R-:W2:Y:S01]  /*a270*/  MUFU.EX2 R162, R162 ;  /* 0x000000a200a27308 */ /* 0x000ea20000000800 */
[----:B0-----:R-:W-:-:S07]  /*a280*/  FADD.FTZ R6, R160, R5 ;  /* 0x00000005a0067221 */ /* 0x001fce0000010000 */
[----:B------:R0:W-:Y:S01]  /*a290*/  MUFU.EX2 R0, R159 ;  /* 0x0000009f00007308 */ /* 0x0001e20000000800 */
[----:B-1----:R-:W-:-:S07]  /*a2a0*/  FADD.FTZ R5, R155, R6 ;  /* 0x000000069b057221 */ /* 0x002fce0000010000 */
[----:B------:R-:W1:Y:S01]  /*a2b0*/  MUFU.EX2 R138, R138 ;  /* 0x0000008a008a7308 */ /* 0x000e620000000800 */
[----:B0-----:R-:W-:-:S01]  /*a2c0*/  FADD.FTZ R159, R15, R134 ;  /* 0x000000860f9f7221 */ /* 0x001fc20000010000 */
[----:B--2---:R-:W-:-:S03]  /*a2d0*/  FADD.FTZ R5, R162, R5 ;  /* 0x00000005a2057221 */ /* 0x004fc60000010000 */
[----:B------:R-:W-:-:S03]  /*a2e0*/  FADD.FTZ R134, R20, R159 ;  /* 0x0000009f14867221 */ /* 0x000fc60000010000 */
[----:B------:R-:W0:Y:S01]  /*a2f0*/  MUFU.EX2 R139, R139 ;  /* 0x0000008b008b7308 */ /* 0x000e220000000800 */
[----:B------:R-:W-:-:S04]  /*a300*/  FADD.FTZ R159, R21, R134 ;  /* 0x00000086159f7221 */ /* 0x000fc80000010000 */
[----:B------:R-:W-:-:S03]  /*a310*/  FADD.FTZ R134, R152, R159 ;  /* 0x0000009f98867221 */ /* 0x000fc60000010000 */
[----:B------:R-:W2:Y:S01]  /*a320*/  MUFU.EX2 R142, R142 ;  /* 0x0000008e008e7308 */ /* 0x000ea20000000800 */
[----:B------:R-:W-:-:S01]  /*a330*/  FADD.FTZ R159, R153, R134 ;  /* 0x00000086999f7221 */ /* 0x000fc20000010000 */
[----:B-1----:R-:W-:-:S03]  /*a340*/  FADD.FTZ R134, R138, R5 ;  /* 0x000000058a867221 */ /* 0x002fc60000010000 */
[----:B------:R-:W-:-:S03]  /*a350*/  FADD.FTZ R6, R136, R159 ;  /* 0x0000009f88067221 */ /* 0x000fc60000010000 */
[----:B------:R-:W1:Y:S01]  /*a360*/  MUFU.EX2 R143, R143 ;  /* 0x0000008f008f7308 */ /* 0x000e620000000800 */
[----:B------:R-:W-:-:S01]  /*a370*/  FADD.FTZ R5, R137, R6 ;  /* 0x0000000689057221 */ /* 0x000fc20000010000 */
[----:B0-----:R-:W-:-:S03]  /*a380*/  FADD.FTZ R159, R139, R134 ;  /* 0x000000868b9f7221 */ /* 0x001fc60000010000 */
[----:B------:R-:W-:-:S03]  /*a390*/  FADD.FTZ R6, R140, R5 ;  /* 0x000000058c067221 */ /* 0x000fc60000010000 */
[----:B------:R-:W0:Y:S01]  /*a3a0*/  MUFU.EX2 R146, R146 ;  /* 0x0000009200927308 */ /* 0x000e220000000800 */
[----:B--2---:R-:W-:-:S01]  /*a3b0*/  FADD.FTZ R134, R142, R159 ;  /* 0x0000009f8e867221 */ /* 0x004fc20000010000 */
[----:B------:R-:W-:-:S04]  /*a3c0*/  FADD.FTZ R5, R141, R6 ;  /* 0x000000068d057221 */ /* 0x000fc80000010000 */
[----:B------:R-:W-:Y:S02]  /*a3d0*/  FADD.FTZ R6, R144, R5 ;  /* 0x0000000590067221 */ /* 0x000fe40000010000 */
[----:B------:R-:W2:Y:S01]  /*a3e0*/  MUFU.EX2 R147, R147 ;  /* 0x0000009300937308 */ /* 0x000ea20000000800 */
[----:B-1----:R-:W-:-:S01]  /*a3f0*/  FADD.FTZ R159, R143, R134 ;  /* 0x000000868f9f7221 */ /* 0x002fc20000010000 */
[----:B------:R-:W-:-:S04]  /*a400*/  FADD.FTZ R5, R145, R6 ;  /* 0x0000000691057221 */ /* 0x000fc80000010000 */
[----:B------:R-:W-:Y:S02]  /*a410*/  FADD.FTZ R6, R148, R5 ;  /* 0x0000000594067221 */ /* 0x000fe40000010000 */
[----:B------:R-:W1:Y:S01]  /*a420*/  MUFU.EX2 R150, R150 ;  /* 0x0000009600967308 */ /* 0x000e620000000800 */
[----:B0-----:R-:W-:-:S01]  /*a430*/  FADD.FTZ R134, R146, R159 ;  /* 0x0000009f92867221 */ /* 0x001fc20000010000 */
[----:B------:R-:W-:-:S04]  /*a440*/  FADD.FTZ R5, R149, R6 ;  /* 0x0000000695057221 */ /* 0x000fc80000010000 */
[----:B------:R-:W-:Y:S02]  /*a450*/  FADD.FTZ R6, R120, R5 ;  /* 0x0000000578067221 */ /* 0x000fe40000010000 */
[----:B------:R-:W0:Y:S01]  /*a460*/  MUFU.EX2 R151, R151 ;  /* 0x0000009700977308 */ /* 0x000e220000000800 */
[----:B--2---:R-:W-:-:S01]  /*a470*/  FADD.FTZ R159, R147, R134 ;  /* 0x00000086939f7221 */ /* 0x004fc20000010000 */
[----:B------:R-:W-:-:S06]  /*a480*/  FADD.FTZ R5, R121, R6 ;  /* 0x0000000679057221 */ /* 0x000fcc0000010000 */
[----:B------:R-:W2:Y:S01]  /*a490*/  MUFU.EX2 R122, R122 ;  /* 0x0000007a007a7308 */ /* 0x000ea20000000800 */
[----:B-1----:R-:W-:-:S07]  /*a4a0*/  FADD.FTZ R134, R150, R159 ;  /* 0x0000009f96867221 */ /* 0x002fce0000010000 */
[----:B------:R-:W1:Y:S01]  /*a4b0*/  MUFU.EX2 R123, R123 ;  /* 0x0000007b007b7308 */ /* 0x000e620000000800 */
[----:B0-----:R-:W-:-:S07]  /*a4c0*/  FADD.FTZ R159, R151, R134 ;  /* 0x00000086979f7221 */ /* 0x001fce0000010000 */
[----:B------:R-:W0:Y:S01]  /*a4d0*/  MUFU.EX2 R124, R124 ;  /* 0x0000007c007c7308 */ /* 0x000e220000000800 */
[----:B--2---:R-:W-:-:S07]  /*a4e0*/  FADD.FTZ R134, R122, R159 ;  /* 0x0000009f7a867221 */ /* 0x004fce0000010000 */
[----:B------:R-:W2:Y:S01]  /*a4f0*/  MUFU.EX2 R125, R125 ;  /* 0x0000007d007d7308 */ /* 0x000ea20000000800 */
[----:B-1----:R-:W-:-:S04]  /*a500*/  FADD.FTZ R159, R123, R134 ;  /* 0x000000867b9f7221 */ /* 0x002fc80000010000 */
[----:B------:R-:W-:-:S03]  /*a510*/  FADD.FTZ R134, R0, R159 ;  /* 0x0000009f00867221 */ /* 0x000fc60000010000 */
        /* <DEDUP_REMOVED lines=28> */
[----:B------:R-:W-:-:S03]  /*a6e0*/  FADD.FTZ R6, R12, R5 ;  /* 0x000000050c067221 */ /* 0x000fc60000010000 */
        /* <DEDUP_REMOVED lines=54> */
.L_x_1103:
[----:B------:R-:W-:Y:S01]  /*aa50*/  ULEA UR6, UR54, UR41, 0x3 ;  /* 0x0000002936067291 */ /* 0x000fe2000f8e183f */
[----:B------:R-:W-:Y:S01]  /*aa60*/  ISETP.GT.AND P1, PT, R4, UR60, PT ;  /* 0x0000003c04007c0c */ /* 0x000fe2000bf24270 */
[----:B------:R-:W-:Y:S01]  /*aa70*/  UMOV UR50, UR58 ;  /* 0x0000003a00327c82 */ /* 0x000fe20008000000 */
        /* <DEDUP_REMOVED lines=15> */
[----:B------:R-:W-:Y:S01]  /*ab70*/  SYNCS.ARRIVE.TRANS64.RED.A1T0 RZ, [UR6], RZ ;  /* 0x000000ffffff79a7 */ /* 0x000fe20008100406 */
[----:B------:R-:W-:Y:S01]  /*ab80*/  F2FP.SATFINITE.E4M3.F32.PACK_AB_MERGE_C R142, R143, R142, RZ ;  /* 0x0000008e8f8e723e */ /* 0x000fe200048070ff */
[----:B------:R-:W-:Y:S01]  /*ab90*/  FMUL.FTZ R32, R32, R116 ;  /* 0x0000007420207220 */ /* 0x000fe20000410000 */
        /* <DEDUP_REMOVED lines=19> */
[-C--:B------:R-:W-:Y:S01]  /*acd0*/  FMUL.FTZ R52, R52, R116.reuse ;  /* 0x0000007434347220 */ /* 0x080fe20000410000 */
[----:B------:R-:W-:Y:S01]  /*ace0*/  F2FP.SATFINITE.E4M3.F32.PACK_AB_MERGE_C R13, R103, R161, RZ ;  /* 0x000000a1670d723e */ /* 0x000fe200048070ff */
[----:B------:R-:W-:Y:S01]  /*acf0*/  FMUL.FTZ R53, R53, R116 ;  /* 0x0000007435357220 */ /* 0x000fe20000410000 */
[----:B------:R-:W-:Y:S01]  /*ad00*/  F2FP.SATFINITE.E4M3.F32.PACK_AB_MERGE_C R177, R123, R122, R0 ;  /* 0x0000007a7bb1723e */ /* 0x000fe20004807000 */
[----:B------:R-:W-:Y:S01]  /*ad10*/  FMUL.FTZ R56, R56, R116 ;  /* 0x0000007438387220 */ /* 0x000fe20000410000 */
[----:B------:R-:W-:Y:S01]  /*ad20*/  F2FP.SATFINITE.E4M3.F32.PACK_AB_MERGE_C R170, R97, R96, R3 ;  /* 0x0000006061aa723e */ /* 0x000fe20004807003 */
[-C--:B------:R-:W-:Y:S01]  /*ad30*/  FMUL.FTZ R57, R57, R116.reuse ;  /* 0x0000007439397220 */ /* 0x080fe20000410000 */
[----:B------:R-:W-:Y:S01]  /*ad40*/  F2FP.SATFINITE.E4M3.F32.PACK_AB_MERGE_C R184, R10, R11, R14 ;  /* 0x0000000b0ab8723e */ /* 0x000fe2000480700e */
        /* <DEDUP_REMOVED lines=28> */
[----:B------:R-:W-:Y:S01]  /*af10*/  VIADD R4, R4, 0xffffffff ;  /* 0xffffffff04047836 */ /* 0x000fe20000000000 */
[----:B------:R-:W-:Y:S01]  /*af20*/  F2FP.SATFINITE.E4M3.F32.PACK_AB_MERGE_C R168, R89, R88, R92 ;  /* 0x0000005859a8723e */ /* 0x000fe2000480705c */
[-C--:B------:R-:W-:Y:S01]  /*af30*/  FMUL.FTZ R26, R26, R157.reuse ;  /* 0x0000009d1a1a7220 */ /* 0x080fe20000410000 */
        /* <DEDUP_REMOVED lines=36> */
[----:B------:R-:W-:Y:S01]  /*b180*/  IMAD.MOV.U32 R0, RZ, RZ, R8 ;  /* 0x000000ffff007224 */ /* 0x000fe200078e0008 */
[----:B------:R-:W-:Y:S01]  /*b190*/  UMOV UR54, UR59 ;  /* 0x0000003b00367c82 */ /* 0x000fe20008000000 */
[----:B------:R-:W-:Y:S01]  /*b1a0*/  IMAD.MOV.U32 R3, RZ, RZ, R7 ;  /* 0x000000ffff037224 */ /* 0x000fe200078e0007 */
[----:B------:R-:W-:-:S06]  /*b1b0*/  UMOV UR50, UR58 ;  /* 0x0000003a00327c82 */ /* 0x000fcc0008000000 */
.L_x_1086:
[----:B------:R-:W-:Y:S01]  /*b1c0*/  ULDC UR6, c[0x0][0x448] ;  /* 0x0001120000067ab9 */ /* 0x000fe20000000800 */
[----:B------:R-:W-:Y:S01]  /*b1d0*/  IADD3 R7, R17, 0x1, -R18 ;  /* 0x0000000111077810 */ /* 0x000fe20007ffe812 */
[----:B------:R-:W-:Y:S01]  /*b1e0*/  UISETP.NE.AND UP0, UPT, UR6, 0x1, UPT ;  /* 0x000000010600788c */ /* 0x000fe2000bf05270 */
[----:B------:R-:W-:Y:S02]  /*b1f0*/  ULDC UR15, c[0x0][0x9e4] ;  /* 0x00027900000f7ab9 */ /* 0x000fe40000000800 */
[----:B------:R-:W-:Y:S01]  /*b200*/  R2UR UR11, R7 ;  /* 0x00000000070b72ca */ /* 0x000fe200000e0000 */
[----:B------:R-:W-:Y:S02]  /*b210*/  UISETP.GE.AND UP1, UPT, UR15, 0x1, UPT ;  /* 0x000000010f00788c */ /* 0x000fe4000bf26270 */
[----:B------:R-:W-:-:S04]  /*b220*/  UIADD3 UR10, UR36, 0x7f, URZ ;  /* 0x0000007f240a7890 */ /* 0x000fc8000fffe03f */
[----:B------:R-:W-:Y:S01]  /*b230*/  PLOP3.LUT P1, PT, PT, PT, UP1, 0x40, 0x0 ;  /* 0x000000000000781c */ /* 0x000fe20003f2e818 */
[----:B------:R-:W-:Y:S01]  /*b240*/  @UP0 ULDC UR6, c[0x0][0x44c] ;  /* 0x0001130000060ab9 */ /* 0x000fe20000000800 */
[----:B------:R-:W-:Y:S01]  /*b250*/  @UP0 ULDC UR14, c[0x0][0x450] ;  /* 0x00011400000e0ab9 */ /* 0x000fe20000000800 */
[----:B------:R-:W-:-:S04]  /*b260*/  UIMAD.WIDE.U32 UR6, UR10, UR6, URZ ;  /* 0x000000060a0672a5 */ /* 0x000fc8000f8e003f */
[----:B------:R-:W-:-:S04]  /*b270*/  @UP0 USHF.R.U32.HI UR10, URZ, UR14, UR7 ;  /* 0x0000000e3f0a0299 */ /* 0x000fc80008011607 */
[----:B------:R-:W-:-:S04]  /*b280*/  UIADD3 UR10, UR11, UR10, URZ ;  /* 0x0000000a0b0a7290 */ /* 0x000fc8000fffe03f */
[----:B------:R-:W-:Y:S01]  /*b290*/  UIADD3 UR56, UR10, -UR56, URZ ;  /* 0x800000380a387290 */ /* 0x000fe2000fffe03f */
[----:B------:R-:W-:Y:S11]  /*b2a0*/  @P1 BRA `(.L_x_1105) ;  /* 0x0000000000481947 */ /* 0x000ff60003800000 */
[----:B------:R-:W-:Y:S02]  /*b2b0*/  UMOV UR14, UR10 ;  /* 0x0000000a000e7c82 */ /* 0x000fe40008000000 */
        /* <DEDUP_REMOVED lines=10> */
.L_x_1106:
[----:B------:R-:W-:-:S11]  /*b360*/  UISETP.NE.AND UP2, UPT, UR15, 0x1, UPT ;  /* 0x000000010f00788c */ /* 0x000fd6000bf45270 */
[----:B------:R-:W-:Y:S02]  /*b370*/  @UP2 ULDC.64 UR6, c[0x0][0x9e8] ;  /* 0x00027a0000062ab9 */ /* 0x000fe40000000a00 */
[----:B------:R-:W-:-:S04]  /*b380*/  UIMAD.WIDE.U32 UR10, UR14, UR6, URZ ;  /* 0x000000060e0a72a5 */ /* 0x000fc8000f8e003f */
[----:B------:R-:W-:-:S12]  /*b390*/  @UP2 USHF.R.U32.HI UR14, URZ, UR7, UR11 ;  /* 0x000000073f0e2299 */ /* 0x000fd8000801160b */
.L_x_1107:
[----:B------:R-:W-:-:S04]  /*b3a0*/  UIMAD UR14, UR14, UR15, URZ ;  /* 0x0000000f0e0e72a4 */ /* 0x000fc8000f8e023f */
[----:B------:R-:W-:-:S04]  /*b3b0*/  UISETP.LT.AND UP2, UPT, UR56, UR14, UPT ;  /* 0x0000000e3800728c */ /* 0x000fc8000bf41270 */
[----:B------:R-:W-:-:S12]  /*b3c0*/  USEL UR56, UR56, UR14, !UP2 ;  /* 0x0000000e38387287 */ /* 0x000fd8000d000000 */
.L_x_1105:
        /* <DEDUP_REMOVED lines=10> */
[----:B------:R-:W-:Y:S01]  /*b470*/  IMAD.MOV.U32 R7, RZ, RZ, R3 ;  /* 0x000000ffff077224 */ /* 0x000fe200078e0003 */
[----:B------:R-:W-:Y:S01]  /*b480*/  UMOV UR56, UR54 ;  /* 0x0000003600387c82 */ /* 0x000fe20008000000 */
[----:B------:R-:W-:-:S07]  /*b490*/  IMAD.MOV.U32 R8, RZ, RZ, R4 ;  /* 0x000000ffff087224 */ /* 0x000fce00078e0004 */
.L_x_1118:
[----:B------:R-:W-:Y:S01]  /*b4a0*/  ISETP.NE.AND P2, PT, RZ, UR45, PT ;  /* 0x0000002dff007c0c */ /* 0x000fe2000bf45270 */
[----:B------:R-:W-:-:S04]  /*b4b0*/  UISETP.NE.AND UP2, UPT, UR56, 0x1, UPT ;  /* 0x000000013800788c */ /* 0x000fc8000bf45270 */
[----:B------:R-:W-:-:S04]  /*b4c0*/  USEL UR50, URZ, 0x1, UP2 ;  /* 0x000000013f327887 */ /* 0x000fc80009000000 */
[----:B------:R-:W-:-:S04]  /*b4d0*/  ULOP3.LUT UR50, UR57, UR50, URZ, 0x3c, !UPT ;  /* 0x0000003239327292 */ /* 0x000fc8000f8e3c3f */
[----:B------:R-:W-:Y:S08]  /*b4e0*/  @P2 BRA `(.L_x_1109) ;  /* 0x0000000000382947 */ /* 0x000ff00003800000 */
[----:B------:R-:W-:Y:S05]  /*b4f0*/  @!P0 BRA `(.L_x_1110) ;  /* 0x0000000000048947 */ /* 0x000fea0003800000 */
[----:B------:R-:W-:Y:S01]  /*b500*/  BPT.TRAP 0x1 ;  /* 0x000000040000795c */ /* 0x000fe20000300000 */
.L_x_1110:
        /* <DEDUP_REMOVED lines=9> */
.L_x_1111:
[----:B-1----:R-:W-:Y:S05]  /*b5a0*/  @P1 BRA `(.L_x_1109) ;  /* 0x0000000000081947 */ /* 0x002fea0003800000 */
[----:B------:R-:W1:Y:S02]  /*b5b0*/  SYNCS.PHASECHK.TRANS64.TRYWAIT P1, [UR6+0x29830], R0 ;  /* 0x02983000ff0075a7 */ /* 0x000e640008020146 */
[----:B-1----:R-:W-:Y:S05]  /*b5c0*/  @!P1 BRA `(.L_x_1112) ;  /* 0x0000012000e49947 */ /* 0x002fea0003800000 */
.L_x_1109:
        /* <DEDUP_REMOVED lines=191> */
.L_x_1114:
[----:B------:R-:W-:Y:S01]  /*c1c0*/  ULEA UR6, UR56, UR41, 0x3 ;  /* 0x0000002938067291 */ /* 0x000fe2000f8e183f */
[----:B------:R-:W-:-:S05]  /*c1d0*/  IMAD.U32 R0, RZ, RZ, UR57 ;  /* 0x00000039ff007e24 */ /* 0x000fca000f8e00ff */
[----:B------:R-:W-:-:S04]  /*c1e0*/  SHF.L.U32 R0, R0, 0x1f, RZ ;  /* 0x0000001f00007819 */ /* 0x000fc800000006ff */
[----:B------:R0:W1:Y:S01]  /*c1f0*/  SYNCS.PHASECHK.TRANS64.TRYWAIT P1, [UR6+0x29850], R0 ;  /* 0x02985000ff0075a7 */ /* 0x0000620008020146 */
[----:B------:R-:W-:Y:S05]  /*c200*/  @!P0 BRA `(.L_x_1115) ;  /* 0x0000000000048947 */ /* 0x000fea0003800000 */
[----:B------:R-:W-:Y:S01]  /*c210*/  BPT.TRAP 0x1 ;  /* 0x000000040000795c */ /* 0x000fe20000300000 */
.L_x_1115:
[----:B-1----:R-:W-:Y:S05]  /*c220*/  @P1 BRA `(.L_x_1113) ;  /* 0x0000000000081947 */ /* 0x002fea0003800000 */
[----:B------:R-:W1:Y:S02]  /*c230*/  SYNCS.PHASECHK.TRANS64.TRYWAIT P1, [UR6+0x29850], R0 ;  /* 0x02985000ff0075a7 */ /* 0x000e640008020146 */
[----:B-1----:R-:W-:Y:S05]  /*c240*/  @!P1 BRA `(.L_x_1116) ;  /* 0x0000011400dc9947 */ /* 0x002fea0003800000 */
.L_x_1113:
[----:B------:R-:W-:Y:S01]  /*c250*/  UIADD3 UR6, UR41, 0x400, URZ ;  /* 0x0000040029067890 */ /* 0x000fe2000fffe03f */
[----:B------:R-:W-:Y:S01]  /*c260*/  WARPGROUP.ARRIVE ;  /* 0x00000000000079c5 */ /* 0x000fe20000000000 */
[----:B------:R-:W-:Y:S01]  /*c270*/  UMOV UR7, 0xc0000010 ;  /* 0xc000001000077882 */ /* 0x000fe20000000000 */
[----:B01----:R-:W-:Y:S01]  /*c280*/  FMNMX.FTZ R0, R152, R7, !PT ;  /* 0x0000000798007209 */ /* 0x003fe20007810000 */
[----:B------:R-:W-:-:S03]  /*c290*/  USHF.R.U32.HI UR6, URZ, 0x4, UR6 ;  /* 0x000000043f067899 */ /* 0x000fc60008011606 */
[----:B------:R-:W0:Y:S01]  /*c2a0*/  S2R R228, SR_TID.X ;  /* 0x0000000000e47919 */ /* 0x000e220000002100 */
        /* <DEDUP_REMOVED lines=85> */
[----:B0-----:R-:W-:Y:S01]  /*c800*/  SHF.R.U32.HI R228, RZ, 0x7, R228 ;  /* 0x00000007ffe47819 */ /* 0x001fe200000116e4 */
        /* <DEDUP_REMOVED lines=10> */
[----:B-1----:R-:W-:Y:S01]  /*c8b0*/  FMNMX.FTZ R13, R10, R13, !PT ;  /* 0x0000000d0a0d7209 */ /* 0x002fe20007810000 */
[----:B------:R-:W-:-:S04]  /*c8c0*/  IMAD.U32 R10, RZ, RZ, UR42 ;  /* 0x0000002aff0a7e24 */ /* 0x000fc8000f8e00ff */
[----:B------:R-:W1:Y:S01]  /*c8d0*/  SHFL.BFLY PT, R12, R13, 0x1, 0x1f ;  /* 0x0c201f000d0c7f89 */ /* 0x000e6200000e0000 */
[----:B0-----:R-:W-:-:S05]  /*c8e0*/  FMNMX.FTZ R3, R11, R0, !PT ;  /* 0x000000000b037209 */ /* 0x001fca0007810000 */
[----:B------:R-:W-:-:S04]  /*c8f0*/  FADD.FTZ R7, -R3, R7 ;  /* 0x0000000703077221 */ /* 0x000fc80000010100 */
[----:B------:R-:W-:Y:S01]  /*c900*/  FMUL.FTZ R7, R7, UR42 ;  /* 0x0000002a07077c20 */ /* 0x000fe20008410000 */
[----:B-1----:R-:W-:-:S05]  /*c910*/  FMNMX.FTZ R0, R13, R12, !PT ;  /* 0x0000000c0d007209 */ /* 0x002fca0007810000 */
[----:B------:R-:W-:Y:S01]  /*c920*/  MUFU.EX2 R7, R7 ;  /* 0x0000000700077308 */ /* 0x000fe20000000800 */
[----:B------:R-:W-:-:S01]  /*c930*/  FADD.FTZ R4, -R0, R9 ;  /* 0x0000000900047221 */ /* 0x000fc20000010100 */
[----:B------:R-:W-:-:S03]  /*c940*/  FFMA.FTZ R9, R3, R10, -8 ;  /* 0xc100000003097423 */ /* 0x000fc6000001000a */
[----:B------:R-:W-:Y:S01]  /*c950*/  FMUL.FTZ R4, R4, UR42 ;  /* 0x0000002a04047c20 */ /* 0x000fe20008410000 */
[----:B------:R-:W-:-:S01]  /*c960*/  FFMA.FTZ R11, R153, UR42, -R9 ;  /* 0x0000002a990b7c23 */ /* 0x000fc20008010809 */
[----:B------:R-:W-:Y:S02]  /*c970*/  IMAD.U32 R153, RZ, RZ, UR42 ;  /* 0x0000002aff997e24 */ /* 0x000fe4000f8e00ff */
        /* <DEDUP_REMOVED lines=40> */
[----:B------:R-:W-:Y:S03]  /*cc00*/  MUFU.EX2 R4, R4 ;  /* 0x0000000400047308 */ /* 0x000fe60000000800 */
        /* <DEDUP_REMOVED lines=30> */
[----:B-1----:R-:W-:-:S01]  /*cdf0*/  FFMA.FTZ R5, R4, R5, R153 ;  /* 0x0000000504057223 */ /* 0x002fc20000010099 */
[----:B------:R-:W-:Y:S01]  /*ce00*/  FFMA.FTZ R107, R107, UR42, -R101 ;  /* 0x0000002a6b6b7c23 */ /* 0x000fe20008010865 */
[----:B------:R-:W-:-:S02]  /*ce10*/  WARPGROUP.DEPBAR.LE gsb0, 0x0 ;  /* 0x00008000000079c5 */ /* 0x000fc40000010000 */
[----:B------:R-:W-:Y:S01]  /*ce20*/  WARPGROUP.ARRIVE ;  /* 0x00000000000079c5 */ /* 0x000fe20000000000 */
[----:B------:R-:W-:Y:S01]  /*ce30*/  IADD3 R162, -R228, 0xb, RZ ;  /* 0x0000000be4a27810 */ /* 0x000fe20007ffe1ff */
[----:B------:R-:W-:Y:S01]  /*ce40*/  FFMA.FTZ R110, R110, UR42, -R101 ;  /* 0x0000002a6e6e7c23 */ /* 0x000fe20008010865 */
[----:B------:R-:W1:Y:S01]  /*ce50*/  MUFU.EX2 R12, R12 ;  /* 0x0000000c000c7308 */ /* 0x000e620000000800 */
[----:B--2---:R-:W-:-:S02]  /*ce60*/  FADD.FTZ R161, R11, R6 ;  /* 0x000000060ba17221 */ /* 0x004fc40000010000 */
[----:B------:R-:W2:Y:S01]  /*ce70*/  S2R R228, SR_TID.X ;  /* 0x0000000000e47919 */ /* 0x000ea20000002100 */
[----:B------:R-:W-:Y:S01]  /*ce80*/  QGMMA.64x128x32.F32.E4M3.E4M3 R24, R176, gdesc[UR4], R24, gsb0 ;  /* 0x01e00004b0187df3 */ /* 0x000fe20008000818 */
[----:B------:R-:W-:Y:S01]  /*ce90*/  UIADD3 UR6, UR10, 0x300, URZ ;  /* 0x000003000a067890 */ /* 0x000fe2000fffe03f */
[--C-:B------:R-:W-:Y:S01]  /*cea0*/  FFMA.FTZ R111, R111, UR42, -R101.reuse ;  /* 0x0000002a6f6f7c23 */ /* 0x100fe20008010865 */
[----:B------:R-:W-:Y:S01]  /*ceb0*/  UMOV UR7, 0xc0000010 ;  /* 0xc000001000077882 */ /* 0x000fe20000000000 */
[----:B------:R-:W-:Y:S01]  /*cec0*/  FFMA.FTZ R114, R114, UR42, -R101 ;  /* 0x0000002a72727c23 */ /* 0x000fe20008010865 */
        /* <DEDUP_REMOVED lines=10> */
[----:B------:R-:W-:Y:S01]  /*cf70*/  FFMA.FTZ R95, R95, UR42, -R101 ;  /* 0x0000002a5f5f7c23 */ /* 0x000fe20008010865 */
[----:B------:R-:W-:-:S02]  /*cf80*/  IMAD.U32 R163, RZ, RZ, UR54 ;  /* 0x00000036ffa37e24 */ /* 0x000fc4000f8e00ff */
[--C-:B------:R-:W-:Y:S01]  /*cf90*/  FFMA.FTZ R98, R98, UR42, -R101.reuse ;  /* 0x0000002a62627c23 */ /* 0x100fe20008010865 */
[----:B------:R-:W-:-:S01]  /*cfa0*/  FFMA.FTZ R99, R99, UR42, -R101 ;  /* 0x0000002a63637c23 */ /* 0x000fc20008010865 */
[--C-:B------:R-:W-:Y:S01]  /*cfb0*/  FFMA.FTZ R102, R102, UR42, -R101.reuse ;  /* 0x0000002a66667c23 */ /* 0x100fe20008010865 */
[----:B------:R-:W-:-:S01]  /*cfc0*/  FFMA.FTZ R101, R103, UR42, -R101 ;  /* 0x0000002a67657c23 */ /* 0x000fc20008010865 */
[----:B------:R-:W1:Y:S01]  /*cfd0*/  MUFU.EX2 R155, R155 ;  /* 0x0000009b009b7308 */ /* 0x000e620000000800 */
[----:B---3--:R-:W-:-:S07]  /*cfe0*/  FADD.FTZ R160, R154, R5 ;  /* 0x000000059aa07221 */ /* 0x008fce0000010000 */
[----:B------:R-:W3:Y:S01]  /*cff0*/  MUFU.EX2 R14, R14 ;  /* 0x0000000e000e7308 */ /* 0x000ee20000000800 */
[----:B0-----:R-:W-:-:S01]  /*d000*/  FADD.FTZ R5, R13, R6 ;  /* 0x000000060d057221 */ /* 0x001fc20000010000 */
[----:B--2---:R-:W-:-:S06]  /*d010*/  LOP3.LUT P1, RZ, R228, 0x7f, RZ, 0xc0, !PT ;  /* 0x0000007fe4ff7812 */ /* 0x004fcc000782c0ff */
[----:B------:R-:W0:Y:S01]  /*d020*/  MUFU.EX2 R156, R156 ;  /* 0x0000009c009c7308 */ /* 0x000e220000000800 */
[----:B-1----:R-:W-:-:S06]  /*d030*/  FADD.FTZ R161, R155, R160 ;  /* 0x000000a09ba17221 */ /* 0x002fcc0000010000 */
[----:B------:R-:W-:Y:S01]  /*d040*/  @!P1 LEA R163, R163, UR41, 0x3 ;  /* 0x00000029a3a39c11 */ /* 0x000fe2000f8e18ff */
[----:B------:R-:W1:Y:S01]  /*d050*/  MUFU.EX2 R15, R15 ;  /* 0x0000000f000f7308 */ /* 0x000e620000000800 */
[----:B---3--:R-:W-:-:S07]  /*d060*/  FADD.FTZ R6, R14, R5 ;  /* 0x000000050e067221 */ /* 0x008fce0000010000 */
        /* <DEDUP_REMOVED lines=23> */
[----:B------:R-:W-:Y:S02]  /*d1e0*/  WARPGROUP.DEPBAR.LE gsb0, 0x0 ;  /* 0x00008000000079c5 */ /* 0x000fe40000010000 */
[----:B------:R-:W-:Y:S01]  /*d1f0*/  WARPGROUP.ARRIVE ;  /* 0x00000000000079c5 */ /* 0x000fe20000000000 */
[----:B--2---:R-:W-:-:S04]  /*d200*/  FADD.FTZ R6, R140, R5 ;  /* 0x000000058c067221 */ /* 0x004fc80000010000 */
[----:B------:R-:W2:Y:S01]  /*d210*/  MUFU.EX2 R143, R143 ;  /* 0x0000008f008f7308 */ /* 0x000ea20000000800 */
[----:B------:R-:W-:Y:S01]  /*d220*/  QGMMA.64x128x32.F32.E4M3.E4M3 R24, R172, gdesc[UR4], R24, gsb0 ;  /* 0x01e00004ac187df3 */ /* 0x000fe20008000818 */
[----:B------:R-:W-:Y:S01]  /*d230*/  UIADD3 UR6, UR10, 0x400, URZ ;  /* 0x000004000a067890 */ /* 0x000fe2000fffe03f */
[----:B0-----:R-:W-:Y:S01]  /*d240*/  FADD.FTZ R160, R142, R161 ;  /* 0x000000a18ea07221 */ /* 0x001fe20000010000 */
[----:B------:R-:W-:-:S04]  /*d250*/  UMOV UR7, 0xc0000010 ;  /* 0xc000001000077882 */ /* 0x000fc80000000000 */
        /* <DEDUP_REMOVED lines=33> */
[----:B--2---:R-:W-:-:S01]  /*d470*/  FADD.FTZ R5, R125, R6 ;  /* 0x000000067d057221 */ /* 0x004fc20000010000 */
[----:B------:R-:W-:Y:S02]  /*d480*/  WARPGROUP.DEPBAR.LE gsb0, 0x0 ;  /* 0x00008000000079c5 */ /* 0x000fe40000010000 */
[----:B------:R-:W-:-:S04]  /*d490*/  WARPGROUP.ARRIVE ;  /* 0x00000000000079c5 */ /* 0x000fc80000000000 */
[----:B------:R-:W2:Y:S01]  /*d4a0*/  MUFU.EX2 R130, R130 ;  /* 0x0000008200827308 */ /* 0x000ea20000000800 */
[----:B0-----:R-:W-:-:S01]  /*d4b0*/  FADD.FTZ R161, R127, R160 ;  /* 0x000000a07fa17221 */ /* 0x001fc20000010000 */
[----:B------:R-:W-:Y:S01]  /*d4c0*/  QGMMA.64x128x32.F32.E4M3.E4M3 R24, R168, gdesc[UR4], R24, gsb0 ;  /* 0x01e00004a8187df3 */ /* 0x000fe20008000818 */
[----:B-1----:R-:W-:-:S05]  /*d4d0*/  FADD.FTZ R6, R128, R5 ;  /* 0x0000000580067221 */ /* 0x002fca0000010000 */
[----:B------:R-:W0:Y:S08]  /*d4e0*/  MUFU.EX2 R129, R129 ;  /* 0x0000008100817308 */ /* 0x000e300000000800 */
        /* <DEDUP_REMOVED lines=34> */
[----:B------:R-:W-:-:S06]  /*d710*/  WARPGROUP.DEPBAR.LE gsb0, 0x0 ;  /* 0x00008000000079c5 */ /* 0x000fcc0000010000 */
        /* <DEDUP_REMOVED lines=14> */
[----:B------:R-:W-:-:S05]  /*d800*/  @!P1 VIADD R5, R163, 0x29840 ;  /* 0x00029840a3059836 */ /* 0x000fca0000000000 */
[----:B------:R-:W-:Y:S01]  /*d810*/  @!P1 PRMT R5, RZ, 0x654, R5 ;  /* 0x00000654ff059816 */ /* 0x000fe20000000005 */
[----:B------:R-:W1:Y:S01]  /*d820*/  MUFU.EX2 R91, R91 ;  /* 0x0000005b005b7308 */ /* 0x000e620000000800 */
[----:B--2---:R-:W-:-:S01]  /*d830*/  FADD.FTZ R160, R90, R161 ;  /* 0x000000a15aa07221 */ /* 0x004fc20000010000 */
[----:B------:R2:W-:Y:S06]  /*d840*/  BAR.ARV R162, 0x100 ;  /* 0x000400a20000751d */ /* 0x0005ec0000002000 */
[----:B------:R-:W3:Y:S01]  /*d850*/  MUFU.EX2 R92, R92 ;  /* 0x0000005c005c7308 */ /* 0x000ee20000000800 */
[----:B0-----:R-:W-:-:S01]  /*d860*/  FADD.FTZ R161, R89, R6 ;  /* 0x0000000659a17221 */ /* 0x001fc20000010000 */
[----:B------:R0:W-:Y:S06]  /*d870*/  @!P1 SYNCS.ARRIVE.TRANS64.RED.A1T0 RZ, [R5+URZ], RZ ;  /* 0x000000ff05ff99a7 */ /* 0x0001ec000810043f */
[----:B------:R-:W4:Y:S01]  /*d880*/  MUFU.EX2 R94, R94 ;  /* 0x0000005e005e7308 */ /* 0x000f220000000800 */
[----:B-1----:R-:W-:-:S07]  /*d890*/  FADD.FTZ R163, R91, R160 ;  /* 0x000000a05ba37221 */ /* 0x002fce0000010000 */
[----:B------:R-:W0:Y:S01]  /*d8a0*/  MUFU.EX2 R93, R93 ;  /* 0x0000005d005d7308 */ /* 0x000e220000000800 */
[----:B---3--:R-:W-:-:S07]  /*d8b0*/  FADD.FTZ R6, R92, R161 ;  /* 0x000000a15c067221 */ /* 0x008fce0000010000 */
[----:B------:R-:W1:Y:S01]  /*d8c0*/  MUFU.EX2 R95, R95 ;  /* 0x0000005f005f7308 */ /* 0x000e620000000800 */
[----:B----4-:R-:W-:-:S07]  /*d8d0*/  FADD.FTZ R160, R94, R163 ;  /* 0x000000a35ea07221 */ /* 0x010fce0000010000 */
[----:B------:R-:W3:Y:S01]  /*d8e0*/  MUFU.EX2 R96, R96 ;  /* 0x0000006000607308 */ /* 0x000ee20000000800 */
[----:B0-----:R-:W-:-:S07]  /*d8f0*/  FADD.FTZ R5, R93, R6 ;  /* 0x000000065d057221 */ /* 0x001fce0000010000 */
[----:B------:R-:W0:Y:S01]  /*d900*/  MUFU.EX2 R98, R98 ;  /* 0x0000006200627308 */ /* 0x000e220000000800 */
[----:B-1----:R-:W-:-:S07]  /*d910*/  FADD.FTZ R103, R95, R160 ;  /* 0x000000a05f677221 */ /* 0x002fce0000010000 */
[----:B------:R-:W1:Y:S01]  /*d920*/  MUFU.EX2 R97, R97 ;  /* 0x0000006100617308 */ /* 0x000e620000000800 */
[----:B---3--:R-:W-:-:S07]  /*d930*/  FADD.FTZ R6, R96, R5 ;  /* 0x0000000560067221 */ /* 0x008fce0000010000 */
        /* <DEDUP_REMOVED lines=9> */
[----:B-1----:R-:W-:-:S01]  /*d9d0*/  FADD.FTZ R103, R102, R103 ;  /* 0x0000006766677221 */ /* 0x002fc20000010000 */
[----:B---3--:R-:W-:-:S03]  /*d9e0*/  FADD.FTZ R6, R9, R6 ;  /* 0x0000000609067221 */ /* 0x008fc60000010000 */
[----:B0-----:R-:W-:Y:S01]  /*d9f0*/  FADD.FTZ R5, R101, R103 ;  /* 0x0000006765057221 */ /* 0x001fe20000010000 */
[----:B--2---:R-:W-:Y:S06]  /*da00*/  @!P0 BRA `(.L_x_1117) ;  /* 0x0000000000048947 */ /* 0x004fec0003800000 */
[----:B------:R-:W-:Y:S01]  /*da10*/  BPT.TRAP 0x1 ;  /* 0x000000040000795c */ /* 0x000fe20000300000 */
.L_x_1117:
        /* <DEDUP_REMOVED lines=115> */
[----:B------:R-:W-:-:S07]  /*e150*/  IMAD.MOV.U32 R4, RZ, RZ, R8 ;  /* 0x000000ffff047224 */ /* 0x000fce00078e0008 */
.L_x_1108:
[----:B------:R-:W-:-:S13]  /*e160*/  ISETP.GE.AND P1, PT, R4, UR39, PT ;  /* 0x0000002704007c0c */ /* 0x000fda000bf26270 */
[----:B------:R-:W-:Y:S05]  /*e170*/  @!P1 BRA `(.L_x_1119) ;  /* 0x00000048006c9947 */ /* 0x000fea0003800000 */
[----:B------:R-:W-:Y:S01]  /*e180*/  IMAD.MOV.U32 R10, RZ, RZ, R0 ;  /* 0x000000ffff0a7224 */ /* 0x000fe200078e0000 */
[----:B------:R-:W-:Y:S01]  /*e190*/  UMOV UR58, UR54 ;  /* 0x00000036003a7c82 */ /* 0x000fe20008000000 */
[----:B------:R-:W-:Y:S01]  /*e1a0*/  IMAD.MOV.U32 R7, RZ, RZ, R3 ;  /* 0x000000ffff077224 */ /* 0x000fe200078e0003 */
[----:B------:R-:W-:Y:S01]  /*e1b0*/  UMOV UR59, UR50 ;  /* 0x00000032003b7c82 */ /* 0x000fe20008000000 */
[----:B------:R-:W-:Y:S01]  /*e1c0*/  ULDC UR54, c[0x0][0x9e4] ;  /* 0x0002790000367ab9 */ /* 0x000fe20000000800 */
[----:B------:R-:W-:Y:S01]  /*e1d0*/  ULDC UR56, c[0x0][0x9dc] ;  /* 0x0002770000387ab9 */ /* 0x000fe20000000800 */
[----:B------:R-:W-:-:S05]  /*e1e0*/  ULDC UR55, c[0x0][0x9e0] ;  /* 0x0002780000377ab9 */ /* 0x000fca0000000800 */
.L_x_1137:
[----:B------:R-:W-:Y:S01]  /*e1f0*/  ISETP.NE.AND P2, PT, RZ, UR45, PT ;  /* 0x0000002dff007c0c */ /* 0x000fe2000bf45270 */
[----:B------:R-:W-:-:S04]  /*e200*/  UISETP.NE.AND UP2, UPT, UR58, 0x1, UPT ;  /* 0x000000013a00788c */ /* 0x000fc8000bf45270 */
[----:B------:R-:W-:-:S04]  /*e210*/  USEL UR50, URZ, 0x1, UP2 ;  /* 0x000000013f327887 */ /* 0x000fc80009000000 */
[----:B------:R-:W-:-:S04]  /*e220*/  ULOP3.LUT UR50, UR59, UR50, URZ, 0x3c, !UPT ;  /* 0x000000323b327292 */ /* 0x000fc8000f8e3c3f */
[----:B------:R-:W-:Y:S08]  /*e230*/  @P2 BRA `(.L_x_1120) ;  /* 0x0000000000382947 */ /* 0x000ff00003800000 */
[----:B------:R-:W-:Y:S05]  /*e240*/  @!P0 BRA `(.L_x_1121) ;  /* 0x0000000000048947 */ /* 0x000fea0003800000 */
[----:B------:R-:W-:Y:S01]  /*e250*/  BPT.TRAP 0x1 ;  /* 0x000000040000795c */ /* 0x000fe20000300000 */
.L_x_1121:
        /* <DEDUP_REMOVED lines=9> */
.L_x_1122:
[----:B-1----:R-:W-:Y:S05]  /*e2f0*/  @P1 BRA `(.L_x_1120) ;  /* 0x0000000000081947 */ /* 0x002fea0003800000 */
[----:B------:R-:W1:Y:S02]  /*e300*/  SYNCS.PHASECHK.TRANS64.TRYWAIT P1, [UR6+0x29830], R0 ;  /* 0x02983000ff0075a7 */ /* 0x000e640008020146 */
[----:B-1----:R-:W-:Y:S05]  /*e310*/  @!P1 BRA `(.L_x_1123) ;  /* 0x000000f400c09947 */ /* 0x002fea0003800000 */
.L_x_1120:
        /* <DEDUP_REMOVED lines=191> */
.L_x_1125:
[----:B------:R-:W-:Y:S01]  /*ef10*/  ULEA UR6, UR58, UR41, 0x3 ;  /* 0x000000293a067291 */ /* 0x000fe2000f8e183f */
[----:B------:R-:W-:-:S05]  /*ef20*/  IMAD.U32 R0, RZ, RZ, UR59 ;  /* 0x0000003bff007e24 */ /* 0x000fca000f8e00ff */
[----:B------:R-:W-:-:S04]  /*ef30*/  SHF.L.U32 R0, R0, 0x1f, RZ ;  /* 0x0000001f00007819 */ /* 0x000fc800000006ff */
[----:B------:R0:W1:Y:S01]  /*ef40*/  SYNCS.PHASECHK.TRANS64.TRYWAIT P1, [UR6+0x29850], R0 ;  /* 0x02985000ff0075a7 */ /* 0x0000620008020146 */
[----:B------:R-:W-:Y:S05]  /*ef50*/  @!P0 BRA `(.L_x_1126) ;  /* 0x0000000000048947 */ /* 0x000fea0003800000 */
[----:B------:R-:W-:Y:S01]  /*ef60*/  BPT.TRAP 0x1 ;  /* 0x000000040000795c */ /* 0x000fe20000300000 */
.L_x_1126:
[----:B-1----:R-:W-:Y:S05]  /*ef70*/  @P1 BRA `(.L_x_1124) ;  /* 0x0000000000081947 */ /* 0x002fea0003800000 */
[----:B------:R-:W1:Y:S02]  /*ef80*/  SYNCS.PHASECHK.TRANS64.TRYWAIT P1, [UR6+0x29850], R0 ;  /* 0x02985000ff0075a7 */ /* 0x000e640008020146 */
[----:B-1----:R-:W-:Y:S05]  /*ef90*/  @!P1 BRA `(.L_x_1127) ;  /* 0x000000e800b89947 */ /* 0x002fea0003800000 */
.L_x_1124:
        /* <DEDUP_REMOVED lines=57> */
[----:B-1----:R-:W-:Y:S01]  /*f330*/  IMAD.IADD R3, R12, 0x1, R21 ;  /* 0x000000010c037824 */ /* 0x002fe200078e0215 */
[----:B------:R-:W-:Y:S06]  /*f340*/  @P1 BRA `(.L_x_1128) ;  /* 0x0000000000541947 */ /* 0x000fec0003800000 */
        /* <DEDUP_REMOVED lines=12> */
.L_x_1130:
[----:B------:R-:W-:-:S05]  /*f410*/  IMAD.U32 R20, RZ, RZ, UR54 ;  /* 0x00000036ff147e24 */ /* 0x000fca000f8e00ff */
[----:B------:R-:W-:-:S13]  /*f420*/  ISETP.NE.AND P1, PT, R20, 0x1, PT ;  /* 0x000000011400780c */ /* 0x000fda0003f25270 */
[----:B------:R-:W0:Y:S02]  /*f430*/  @P1 LDC.64 R8, c[0x0][0x9e8] ;  /* 0x00027a00ff081b82 */ /* 0x000e240000000a00 */
[----:B0-----:R-:W-:-:S05]  /*f440*/  @P1 IMAD.HI.U32 R8, R21, R8, RZ ;  /* 0x0000000815081227 */ /* 0x001fca00078e00ff */
[----:B------:R-:W-:-:S07]  /*f450*/  @P1 SHF.R.U32.HI R21, RZ, R9, R8 ;  /* 0x00000009ff151219 */ /* 0x000fce0000011608 */
.L_x_1131:
[----:B------:R-:W-:Y:S05]  /*f460*/  BSYNC B0 ;  /* 0x0000000000007941 */ /* 0x000fea0003800000 */
.L_x_1129:
[----:B------:R-:W-:-:S05]  /*f470*/  IMAD R8, R21, R20, R0 ;  /* 0x0000001415087224 */ /* 0x000fca00078e0200 */
[----:B------:R-:W-:Y:S02]  /*f480*/  VIADDMNMX R11, R8, R20, R11, PT ;  /* 0x00000014080b7246 */ /* 0x000fe4000380010b */
[----:B------:R-:W-:-:S07]  /*f490*/  VIMNMX R3, R3, R8, !PT ;  /* 0x0000000803037248 */ /* 0x000fce0007fe0100 */
.L_x_1128:
        /* <DEDUP_REMOVED lines=247> */
.L_x_1134:
[----:B------:R-:W-:-:S05]  /*10410*/  IMAD.U32 R11, RZ, RZ, UR54 ;  /* 0x00000036ff0b7e24 */ /* 0x000fca000f8e00ff */
[----:B------:R-:W-:-:S13]  /*10420*/  ISETP.NE.AND P6, PT, R11, 0x1, PT ;  /* 0x000000010b00780c */ /* 0x000fda0003fc5270 */
[----:B------:R-:W0:Y:S02]  /*10430*/  @P6 LDC.64 R8, c[0x0][0x9e8] ;  /* 0x00027a00ff086b82 */ /* 0x000e240000000a00 */
[----:B0-----:R-:W-:-:S05]  /*10440*/  @P6 IMAD.HI.U32 R8, R3, R8, RZ ;  /* 0x0000000803086227 */ /* 0x001fca00078e00ff */
[----:B------:R-:W-:-:S07]  /*10450*/  @P6 SHF.R.U32.HI R3, RZ, R9, R8 ;  /* 0x00000009ff036219 */ /* 0x000fce0000011608 */
.L_x_1135:
[----:B------:R-:W-:Y:S05]  /*10460*/  BSYNC B0 ;  /* 0x0000000000007941 */ /* 0x000fea0003800000 */
.L_x_1133:
[----:B------:R-:W-:-:S05]  /*10470*/  IMAD R0, R3, R11, R0 ;  /* 0x0000000b03007224 */ /* 0x000fca00078e0200 */
[----:B------:R-:W-:Y:S02]  /*10480*/  VIADDMNMX R13, R0, R11, R13, PT ;  /* 0x0000000b000d7246 */ /* 0x000fe4000380010d */
[----:B------:R-:W-:-:S07]  /*10490*/  VIMNMX R12, R12, R0, !PT ;  /* 0x000000000c0c7248 */ /* 0x000fce0007fe0100 */
.L_x_1132:
        /* <DEDUP_REMOVED lines=501> */
.L_x_1136:
        /* <DEDUP_REMOVED lines=115> */
[----:B------:R-:W-:-:S05]  /*12b20*/  UMOV UR54, UR57 ;  /* 0x0000003900367c82 */ /* 0x000fca0008000000 */
.L_x_1119:
[----:B------:R-:W-:Y:S06]  /*12b30*/  BAR.ARV 0x8, 0x180 ;  /* 0x0206000000007b1d */ /* 0x000fec0000002000 */
[----:B------:R-:W-:Y:S05]  /*12b40*/  @!P0 BRA `(.L_x_1138) ;  /* 0x0000000000048947 */ /* 0x000fea0003800000 */
[----:B------:R-:W-:Y:S01]  /*12b50*/  BPT.TRAP 0x1 ;  /* 0x000000040000795c */ /* 0x000fe20000300000 */
.L_x_1138:
[----:B------:R-:W-:Y:S01]  /*12b60*/  ULEA UR9, UR54, UR41, 0x3 ;  /* 0x0000002936097291 */ /* 0x000fe2000f8e183f */
[----:B------:R-:W-:-:S05]  /*12b70*/  IMAD.U32 R4, RZ, RZ, UR50 ;  /* 0x00000032ff047e24 */ /* 0x000fca000f8e00ff */
[----:B------:R-:W-:-:S04]  /*12b80*/  SHF.L.U32 R4, R4, 0x1f, RZ ;  /* 0x0000001f04047819 */ /* 0x000fc800000006ff */
[----:B------:R0:W1:Y:S01]  /*12b90*/  SYNCS.PHASECHK.TRANS64.TRYWAIT P1, [UR9+0x29850], R4 ;  /* 0x02985004ff0075a7 */ /* 0x0000620008020149 */
[----:B------:R-:W-:Y:S05]  /*12ba0*/  @!P0 BRA `(.L_x_1139) ;  /* 0x0000000000048947 */ /* 0x000fea0003800000 */
[----:B------:R-:W-:Y:S01]  /*12bb0*/  BPT.TRAP 0x1 ;  /* 0x000000040000795c */ /* 0x000fe20000300000 */
.L_x_1139:
[----:B-1----:R-:W-:Y:S05]  /*12bc0*/  @P1 BRA `(.L_x_1140) ;  /* 0x0000000000081947 */ /* 0x002fea0003800000 */
[----:B------:R-:W1:Y:S02]  /*12bd0*/  SYNCS.PHASECHK.TRANS64.TRYWAIT P1, [UR9+0x29850], R4 ;  /* 0x02985004ff0075a7 */ /* 0x000e640008020149 */
[----:B-1----:R-:W-:Y:S05]  /*12be0*/  @!P1 BRA `(.L_x_1141) ;  /* 0x000000ac00bc9947 */ /* 0x002fea0003800000 */
.L_x_1140:
[----:B------:R-:W-:Y:S01]  /*12bf0*/  UIADD3 UR41, UR41, 0x400, URZ ;  /* 0x0000040029297890 */ /* 0x000fe2000fffe03f */
[----:B------:R-:W-:Y:S01]  /*12c00*/  WARPGROUP.ARRIVE ;  /* 0x00000000000079c5 */ /* 0x000fe20000000000 */
[----:B------:R-:W-:Y:S01]  /*12c10*/  UMOV UR7, 0xc0000010 ;  /* 0xc000001000077882 */ /* 0x000fe20000000000 */
[----:B------:R-:W-:Y:S01]  /*12c20*/  ULDC.64 UR10, c[0x0][0x9a0] ;  /* 0x00026800000a7ab9 */ /* 0x000fe20000000a00 */
[----:B------:R-:W-:Y:S01]  /*12c30*/  USHF.R.U32.HI UR41, URZ, 0x4, UR41 ;  /* 0x000000043f297899 */ /* 0x000fe20008011629 */
[----:B01----:R-:W-:Y:S01]  /*12c40*/  IMAD.MOV.U32 R4, RZ, RZ, 0x3f800000 ;  /* 0x3f800000ff047424 */ /* 0x003fe200078e00ff */
[----:B------:R-:W-:Y:S02]  /*12c50*/  UISETP.NE.U32.AND UP0, UPT, UR10, URZ, UPT ;  /* 0x0000003f0a00728c */ /* 0x000fe4000bf05070 */
[----:B------:R-:W-:Y:S02]  /*12c60*/  ULOP3.LUT UR41, UR41, 0x3fff, URZ, 0xc0, !UPT ;  /* 0x00003fff29297892 */ /* 0x000fe4000f8ec03f */
[----:B------:R-:W-:-:S02]  /*12c70*/  UISETP.NE.AND.EX UP0, UPT, UR11, URZ, UPT, UP0 ;  /* 0x0000003f0b00728c */ /* 0x000fc4000bf05300 */
[----:B------:R-:W-:-:S04]  /*12c80*/  ULOP3.LUT UR8, UR41, 0x10000, URZ, 0xfc, !UPT ;  /* 0x0001000029087892 */ /* 0x000fc8000f8efc3f */
[----:B------:R-:W-:Y:S01]  /*12c90*/  UIMAD UR8, UR54, 0x500, UR8 ;  /* 0x00000500360878a4 */ /* 0x000fe2000f8e0208 */
[----:B------:R-:W-:-:S04]  /*12ca0*/  PLOP3.LUT P1, PT, PT, PT, UP0, 0x80, 0x0 ;  /* 0x000000000000781c */ /* 0x000fc80003f2f008 */
[----:B------:R-:W-:Y:S02]  /*12cb0*/  @UP0 ULDC.64 UR12, c[0x0][0x9c8] ;  /* 0x00027200000c0ab9 */ /* 0x000fe40000000a00 */
[----:B------:R-:W-:Y:S01]  /*12cc0*/  UMOV UR6, UR8 ;  /* 0x0000000800067c82 */ /* 0x000fe20008000000 */
[----:B------:R-:W-:-:S09]  /*12cd0*/  @UP0 UIMAD.WIDE.U32 UR4, UR49, UR12, URZ ;  /* 0x0000000c310402a5 */ /* 0x000fd2000f8e003f */
[----:B------:R-:W-:Y:S01]  /*12ce0*/  QGMMA.64x128x32.F32.E4M3.E4M3 R24, R184, gdesc[UR4], R24, gsb0 ;  /* 0x01e00004b8187df3 */ /* 0x000fe20008000818 */
[----:B------:R-:W-:Y:S01]  /*12cf0*/  UIADD3 UR6, UR8, 0x100, URZ ;  /* 0x0000010008067890 */ /* 0x000fe2000fffe03f */
[----:B------:R-:W-:Y:S01]  /*12d00*/  UMOV UR7, 0xc0000010 ;  /* 0xc000001000077882 */ /* 0x000fe20000000000 */
[----:B------:R-:W-:Y:S02]  /*12d10*/  WARPGROUP.DEPBAR.LE gsb0, 0x0 ;  /* 0x00008000000079c5 */ /* 0x000fe40000010000 */
[----:B------:R-:W-:-:S07]  /*12d20*/  WARPGROUP.ARRIVE ;  /* 0x00000000000079c5 */ /* 0x000fce0000000000 */
[----:B------:R-:W-:Y:S01]  /*12d30*/  QGMMA.64x128x32.F32.E4M3.E4M3 R24, R180, gdesc[UR4], R24, gsb0 ;  /* 0x01e00004b4187df3 */ /* 0x000fe20008000818 */
[----:B------:R-:W-:-:S04]  /*12d40*/  @UP0 USHF.R.S32.HI UR6, URZ, 0x1f, UR49 ;  /* 0x0000001f3f060899 */ /* 0x000fc80008011431 */
[----:B------:R-:W-:-:S04]  /*12d50*/  @UP0 UIMAD UR6, UR6, UR12, URZ ;  /* 0x0000000c060602a4 */ /* 0x000fc8000f8e023f */
[----:B------:R-:W-:-:S04]  /*12d60*/  @UP0 UIMAD UR6, UR49, UR13, UR6 ;  /* 0x0000000d310602a4 */ /* 0x000fc8000f8e0206 */
[----:B------:R-:W-:-:S03]  /*12d70*/  @UP0 UIADD3 UR5, UR5, UR6, URZ ;  /* 0x0000000605050290 */ /* 0x000fc6000fffe03f */
[----:B------:R-:W-:Y:S02]  /*12d80*/  @UP0 ULDC.64 UR6, c[0x0][0x9d0] ;  /* 0x0002740000060ab9 */ /* 0x000fe40000000a00 */
[----:B------:R-:W-:-:S04]  /*12d90*/  @UP0 UIMAD.WIDE.U32 UR4, UR43, UR6, UR4 ;  /* 0x000000062b0402a5 */ /* 0x000fc8000f8e0004 */
[----:B------:R-:W-:Y:S02]  /*12da0*/  @UP0 ULEA UR6, UP1, UR4, UR10, 0x2 ;  /* 0x0000000a04060291 */ /* 0x000fe4000f82103f */
[----:B------:R-:W-:-:S04]  /*12db0*/  @UP0 UIMAD UR5, UR43, UR7, UR5 ;  /* 0x000000072b0502a4 */ /* 0x000fc8000f8e0205 */
[----:B------:R-:W-:Y:S01]  /*12dc0*/  IMAD.U32 R8, RZ, RZ, UR6 ;  /* 0x00000006ff087e24 */ /* 0x000fe2000f8e00ff */
[----:B------:R-:W-:Y:S02]  /*12dd0*/  @UP0 ULEA.HI.X UR7, UR4, UR11, UR5, 0x2, UP1 ;  /* 0x0000000b04070291 */ /* 0x000fe400088f1405 */
[----:B------:R-:W-:-:S04]  /*12de0*/  UIADD3 UR6, UR8, 0x200, URZ ;  /* 0x0000020008067890 */ /* 0x000fc8000fffe03f */
[----:B------:R-:W-:Y:S01]  /*12df0*/  IMAD.U32 R9, RZ, RZ, UR7 ;  /* 0x00000007ff097e24 */ /* 0x000fe2000f8e00ff */
[----:B------:R-:W-:-:S04]  /*12e00*/  UMOV UR7, 0xc0000010 ;  /* 0xc000001000077882 */ /* 0x000fc80000000000 */
[----:B------:R0:W2:Y:S01]  /*12e10*/  @P1 LDG.E R4, desc[UR52][R8.64] ;  /* 0x0000003408041981 */ /* 0x0000a2000c1e1900 */
[----:B------:R-:W-:Y:S02]  /*12e20*/  WARPGROUP.DEPBAR.LE gsb0, 0x0 ;  /* 0x00008000000079c5 */ /* 0x000fe40000010000 */
[----:B------:R-:W-:-:S06]  /*12e30*/  WARPGROUP.ARRIVE ;  /* 0x00000000000079c5 */ /* 0x000fcc0000000000 */
        /* <DEDUP_REMOVED lines=11> */
[----:B-1----:R-:W-:-:S01]  /*12ef0*/  FADD.FTZ R7, R7, R6 ;  /* 0x0000000607077221 */ /* 0x002fc20000010000 */
        /* <DEDUP_REMOVED lines=35> */
.L_x_1142:
[----:B------:R-:W-:Y:S01]  /*13130*/  UIADD3 UR4, UR9, 0x29860, URZ ;  /* 0x0002986009047890 */ /* 0x000fe2000fffe03f */
[-C--:B------:R-:W-:Y:S01]  /*13140*/  FMUL.FTZ R90, R53, R5.reuse ;  /* 0x00000005355a7220 */ /* 0x080fe20000410000 */
[----:B------:R-:W-:Y:S01]  /*13150*/  UIADD3 UR54, UR54, 0x1, URZ ;  /* 0x0000000136367890 */ /* 0x000fe2000fffe03f */
[-C--:B------:R-:W-:Y:S01]  /*13160*/  FMUL.FTZ R89, R56, R5.reuse ;  /* 0x0000000538597220 */ /* 0x080fe20000410000 */
[----:B------:R-:W-:Y:S01]  /*13170*/  UPRMT UR4, UR40, 0x654, UR4 ;  /* 0x0000065428047896 */ /* 0x000fe20008000004 */
[-C--:B------:R-:W-:Y:S01]  /*13180*/  FMUL.FTZ R91, R61, R5.reuse ;  /* 0x000000053d5b7220 */ /* 0x080fe20000410000 */
[----:B------:R-:W-:Y:S01]  /*13190*/  UISETP.NE.AND UP0, UPT, UR54, 0x2, UPT ;  /* 0x000000023600788c */ /* 0x000fe2000bf05270 */
[-C--:B------:R-:W-:Y:S01]  /*131a0*/  FMUL.FTZ R92, R64, R5.reuse ;  /* 0x00000005405c7220 */ /* 0x080fe20000410000 */
[-C--:B------:R-:W-:Y:S01]  /*131b0*/  FMUL.FTZ R53, R52, R5.reuse ;  /* 0x0000000534357220 */ /* 0x080fe20000410000 */
[-C--:B------:R-:W-:Y:S01]  /*131c0*/  FMUL.FTZ R15, R45, R5.reuse ;  /* 0x000000052d0f7220 */ /* 0x080fe20000410000 */
[-C--:B------:R-:W-:Y:S01]  /*131d0*/  FMUL.FTZ R88, R48, R5.reuse ;  /* 0x0000000530587220 */ /* 0x080fe20000410000 */
[-C--:B------:R-:W-:Y:S01]  /*131e0*/  FMUL.FTZ R61, R49, R5.reuse ;  /* 0x00000005313d7220 */ /* 0x080fe20000410000 */
[----:B------:R-:W-:Y:S01]  /*131f0*/  FMUL.FTZ R64, R57, R5 ;  /* 0x0000000539407220 */ /* 0x000fe20000410000 */
[----:B------:R-:W-:Y:S01]  /*13200*/  SYNCS.ARRIVE.TRANS64.RED.A1T0 RZ, [UR4], RZ ;  /* 0x000000ffffff79a7 */ /* 0x000fe20008100404 */
[-C--:B------:R-:W-:Y:S01]  /*13210*/  FMUL.FTZ R52, R47, R9.reuse ;  /* 0x000000092f347220 */ /* 0x080fe20000410000 */
[----:B------:R-:W-:Y:S01]  /*13220*/  FMUL.FTZ R56, R50, R9 ;  /* 0x0000000932387220 */ /* 0x000fe20000410000 */
        /* <DEDUP_REMOVED lines=57> */
[----:B------:R-:W-:-:S12]  /*135c0*/  ULOP3.LUT UR50, UR50, UR4, URZ, 0x3c, !UPT ;  /* 0x0000000432327292 */ /* 0x000fd8000f8e3c3f */
.L_x_1068:
        /* <DEDUP_REMOVED lines=9> */
[----:B------:R-:W-:Y:S02]  /*13660*/  R2UR UR6, R10 ;  /* 0x000000000a0672ca */ /* 0x000fe400000e0000 */
[----:B------:R-:W-:Y:S01]  /*13670*/  R2UR UR49, R11 ;  /* 0x000000000b3172ca */ /* 0x000fe200000e0000 */
[----:B------:R-:W-:Y:S06]  /*13680*/  BAR.ARV 0x4, 0x180 ;  /* 0x0106000000007b1d */ /* 0x000fec0000002000 */
[----:B------:R-:W-:Y:S08]  /*13690*/  @P0 BRA `(.L_x_1144) ;  /* 0x0000002c00800947 */ /* 0x000ff00003800000 */
[----:B------:R-:W0:Y:S01]  /*136a0*/  S2R R17, SR_TID.X ;  /* 0x0000000000117919 */ /* 0x000e220000002100 */
[----:B------:R-:W-:Y:S01]  /*136b0*/  ULDC.64 UR8, c[0x4][0x40] ;  /* 0x0100100000087ab9 */ /* 0x000fe20000000a00 */
[----:B------:R-:W-:Y:S01]  /*136c0*/  ULDC.64 UR10, c[0x0][0xc00] ;  /* 0x00030000000a7ab9 */ /* 0x000fe20000000a00 */
[----:B0-----:R-:W-:-:S05]  /*136d0*/  IMAD.SHL.U32 R4, R17, 0x4, RZ ;  /* 0x0000000411047824 */ /* 0x001fca00078e00ff */
[----:B------:R-:W-:Y:S01]  /*136e0*/  LOP3.LUT R4, R4, 0xc, RZ, 0xc0, !PT ;  /* 0x0000000c04047812 */ /* 0x000fe200078ec0ff */
[----:B------:R-:W-:Y:S03]  /*136f0*/  BAR.SYNC.DEFER_BLOCKING 0x1, 0x100 ;  /* 0x0044000000007b1d */ /* 0x000fe60000010000 */
[----:B------:R-:W-:-:S05]  /*13700*/  IADD3 R4, P0, R4, UR8, RZ ;  /* 0x0000000804047c10 */ /* 0x000fca000ff1e0ff */
[----:B------:R-:W-:Y:S01]  /*13710*/  IMAD.X R5, RZ, RZ, UR9, P0 ;  /* 0x00000009ff057e24 */ /* 0x000fe200080e06ff */
[----:B------:R-:W-:-:S04]  /*13720*/  ULDC.64 UR8, c[0x0][0xc00] ;  /* 0x0003000000087ab9 */ /* 0x000fc80000000a00 */
[----:B------:R0:W2:Y:S01]  /*13730*/  LDG.E.CONSTANT R26, desc[UR52][R4.64] ;  /* 0x00000034041a7981 */ /* 0x0000a2000c1e9900 */
[----:B------:R-:W-:Y:S01]  /*13740*/  LOP3.LUT P0, R8, R17, 0x3, RZ, 0xc0, !PT ;  /* 0x0000000311087812 */ /* 0x000fe2000780c0ff */
[----:B------:R-:W-:-:S03]  /*13750*/  UIMAD.WIDE UR8, UR44, 0x4, UR8 ;  /* 0x000000042c0878a5 */ /* 0x000fc6000f8e0208 */
[----:B------:R-:W-:-:S04]  /*13760*/  ISETP.EQ.OR P0, PT, R8, 0x3, !P0 ;  /* 0x000000030800780c */ /* 0x000fc80004702670 */
        /* <DEDUP_REMOVED lines=25> */
[----:B------:R-:W-:-:S02]  /*13900*/  LOP3.LUT R3, R12, 0x380, RZ, 0xc0, !PT ;  /* 0x000003800c037812 */ /* 0x000fc400078ec0ff */
[----:B------:R-:W-:Y:S02]  /*13910*/  IADD3 R6, P6, R12, 0x20, RZ ;  /* 0x000000200c067810 */ /* 0x000fe40007fde0ff */
[----:B------:R-:W-:Y:S02]  /*13920*/  SHF.R.U64 R3, R3, 0x3, RZ ;  /* 0x0000000303037819 */ /* 0x000fe400000012ff */
[----:B------:R-:W-:Y:S01]  /*13930*/  SEL R53, R55, R54, P0 ;  /* 0x0000003637357207 */ /* 0x000fe20000000000 */
[----:B------:R-:W-:Y:S01]  /*13940*/  IMAD.X R99, RZ, RZ, R13, P6 ;  /* 0x000000ffff637224 */ /* 0x000fe200030e060d */
[----:B------:R-:W-:Y:S02]  /*13950*/  LOP3.LUT R4, R6, 0x380, RZ, 0xc0, !PT ;  /* 0x0000038006047812 */ /* 0x000fe400078ec0ff */
[----:B------:R-:W-:Y:S02]  /*13960*/  SEL R89, R56, R57, P0 ;  /* 0x0000003938597207 */ /* 0x000fe40000000000 */
[----:B------:R-:W-:-:S02]  /*13970*/  SEL R50, R57, R56, P0 ;  /* 0x0000003839327207 */ /* 0x000fc40000000000 */
[----:B------:R-:W-:Y:S02]  /*13980*/  SEL R101, R66, R67, P0 ;  /* 0x0000004342657207 */ /* 0x000fe40000000000 */
[----:B------:R-:W-:Y:S02]  /*13990*/  SEL R54, R67, R66, P0 ;  /* 0x0000004243367207 */ /* 0x000fe40000000000 */
[C---:B------:R-:W-:Y:S02]  /*139a0*/  IADD3 R17, P1, R12.reuse, 0x40, RZ ;  /* 0x000000400c117810 */ /* 0x040fe40007f3e0ff */
[C---:B------:R-:W-:Y:S02]  /*139b0*/  IADD3 R55, P2, R12.reuse, 0x60, RZ ;  /* 0x000000600c377810 */ /* 0x040fe40007f5e0ff */
[C---:B------:R-:W-:Y:S02]  /*139c0*/  IADD3 R18, P3, R12.reuse, 0x4000, RZ ;  /* 0x000040000c127810 */ /* 0x040fe40007f7e0ff */
[----:B------:R-:W-:-:S02]  /*139d0*/  IADD3 R57, P4, R12, 0x4020, RZ ;  /* 0x000040200c397810 */ /* 0x000fc40007f9e0ff */
[C---:B------:R-:W-:Y:S01]  /*139e0*/  IADD3 R67, P5, R12.reuse, 0x4040, RZ ;  /* 0x000040400c437810 */ /* 0x040fe20007fbe0ff */
[--C-:B------:R-:W-:Y:S01]  /*139f0*/  IMAD.X R11, RZ, RZ, R13.reuse, P3 ;  /* 0x000000ffff0b7224 */ /* 0x100fe200018e060d */
[----:B------:R-:W-:Y:S01]  /*13a00*/  IADD3 R56, P6, R12, 0x4060, RZ ;  /* 0x000040600c387810 */ /* 0x000fe20007fde0ff */
[--C-:B------:R-:W-:Y:S01]  /*13a10*/  IMAD.X R9, RZ, RZ, R13.reuse, P4 ;  /* 0x000000ffff097224 */ /* 0x100fe200020e060d */
[----:B------:R-:W-:Y:S02]  /*13a20*/  LOP3.LUT R12, R3, R12, RZ, 0x3c, !PT ;  /* 0x0000000c030c7212 */ /* 0x000fe400078e3cff */
[----:B------:R-:W-:Y:S01]  /*13a30*/  SHF.R.U64 R3, R4, 0x3, RZ ;  /* 0x0000000304037819 */ /* 0x000fe200000012ff */
[----:B------:R-:W-:Y:S01]  /*13a40*/  IMAD.X R5, RZ, RZ, R13, P6 ;  /* 0x000000ffff057224 */ /* 0x000fe200030e060d */
[----:B------:R-:W-:Y:S02]  /*13a50*/  LOP3.LUT R8, R17, 0x380, RZ, 0xc0, !PT ;  /* 0x0000038011087812 */ /* 0x000fe400078ec0ff */
[----:B------:R-:W-:-:S02]  /*13a60*/  LOP3.LUT R98, R3, R6, RZ, 0x3c, !PT ;  /* 0x0000000603627212 */ /* 0x000fc400078e3cff */
[----:B------:R-:W-:Y:S02]  /*13a70*/  SHF.R.U64 R4, R8, 0x3, RZ ;  /* 0x0000000308047819 */ /* 0x000fe400000012ff */
[----:B------:R-:W-:Y:S02]  /*13a80*/  LOP3.LUT R6, R67, 0x380, RZ, 0xc0, !PT ;  /* 0x0000038043067812 */ /* 0x000fe400078ec0ff */
[----:B------:R-:W-:Y:S02]  /*13a90*/  SEL R149, R24, R25, P0 ;  /* 0x0000001918957207 */ /* 0x000fe40000000000 */
[----:B------:R-:W-:Y:S01]  /*13aa0*/  SEL R27, R25, R24, P0 ;  /* 0x00000018191b7207 */ /* 0x000fe20000000000 */
[----:B------:R-:W-:Y:S01]  /*13ab0*/  IMAD.X R25, RZ, RZ, R13, P1 ;  /* 0x000000ffff197224 */ /* 0x000fe200008e060d */
[----:B------:R-:W-:Y:S02]  /*13ac0*/  LOP3.LUT R3, R18, 0x380, RZ, 0xc0, !PT ;  /* 0x0000038012037812 */ /* 0x000fe400078ec0ff */
[----:B------:R-:W-:-:S02]  /*13ad0*/  LOP3.LUT R10, R55, 0x380, RZ, 0xc0, !PT ;  /* 0x00000380370a7812 */ /* 0x000fc400078ec0ff */
[----:B------:R-:W-:Y:S02]  /*13ae0*/  LOP3.LUT R24, R4, R17, RZ, 0x3c, !PT ;  /* 0x0000001104187212 */ /* 0x000fe400078e3cff */
[----:B------:R-:W-:Y:S02]  /*13af0*/  SHF.R.U64 R6, R6, 0x3, RZ ;  /* 0x0000000306067819 */ /* 0x000fe400000012ff */
[----:B------:R-:W-:Y:S02]  /*13b00*/  LOP3.LUT R4, R57, 0x380, RZ, 0xc0, !PT ;  /* 0x0000038039047812 */ /* 0x000fe400078ec0ff */
[----:B------:R-:W-:Y:S02]  /*13b10*/  SEL R111, R7, R52, P0 ;  /* 0x00000034076f7207 */ /* 0x000fe40000000000 */
[----:B------:R-:W-:Y:S01]  /*13b20*/  SEL R51, R52, R7, P0 ;  /* 0x0000000734337207 */ /* 0x000fe20000000000 */
[----:B------:R-:W-:Y:S01]  /*13b30*/  IMAD.X R7, RZ, RZ, R13, P5 ;  /* 0x000000ffff077224 */ /* 0x000fe200028e060d */
[----:B------:R-:W-:-:S02]  /*13b40*/  LOP3.LUT R17, R56, 0x380, RZ, 0xc0, !PT ;  /* 0x0000038038117812 */ /* 0x000fc400078ec0ff */
[----:B------:R-:W-:Y:S02]  /*13b50*/  SHF.R.U64 R3, R3, 0x3, RZ ;  /* 0x0000000303037819 */ /* 0x000fe400000012ff */
[----:B------:R-:W-:Y:S02]  /*13b60*/  SHF.R.U64 R8, R10, 0x3, RZ ;  /* 0x000000030a087819 */ /* 0x000fe400000012ff */
[----:B------:R-:W-:Y:S02]  /*13b70*/  LOP3.LUT R6, R6, R67, RZ, 0x3c, !PT ;  /* 0x0000004306067212 */ /* 0x000fe400078e3cff */
[----:B------:R-:W-:Y:S02]  /*13b80*/  SHF.R.U64 R4, R4, 0x3, RZ ;  /* 0x0000000304047819 */ /* 0x000fe400000012ff */
[----:B------:R-:W-:Y:S02]  /*13b90*/  SEL R125, R72, R73, P0 ;  /* 0x00000049487d7207 */ /* 0x000fe40000000000 */
[----:B------:R-:W-:-:S02]  /*13ba0*/  SEL R39, R73, R72, P0 ;  /* 0x0000004849277207 */ /* 0x000fc40000000000 */
[----:B------:R-:W-:Y:S02]  /*13bb0*/  SEL R115, R49, R14, P0 ;  /* 0x0000000e31737207 */ /* 0x000fe40000000000 */
[----:B------:R-:W-:Y:S02]  /*13bc0*/  SHF.R.U64 R17, R17, 0x3, RZ ;  /* 0x0000000311117819 */ /* 0x000fe400000012ff */
[----:B------:R-:W-:Y:S02]  /*13bd0*/  SEL R147, R36, R37, P0 ;  /* 0x0000002524937207 */ /* 0x000fe40000000000 */
[----:B------:R-:W-:Y:S02]  /*13be0*/  SEL R33, R37, R36, P0 ;  /* 0x0000002425217207 */ /* 0x000fe40000000000 */
[----:B------:R-:W-:Y:S02]  /*13bf0*/  SEL R49, R14, R49, P0 ;  /* 0x000000310e317207 */ /* 0x000fe40000000000 */
[----:B------:R-:W-:-:S02]  /*13c00*/  SEL R73, R58, R59, P0 ;  /* 0x0000003b3a497207 */ /* 0x000fc40000000000 */
[----:B------:R-:W-:Y:S02]  /*13c10*/  SEL R52, R59, R58, P0 ;  /* 0x0000003a3b347207 */ /* 0x000fe40000000000 */
[----:B------:R-:W-:Y:S02]  /*13c20*/  LOP3.LUT R10, R3, R18, RZ, 0x3c, !PT ;  /* 0x00000012030a7212 */ /* 0x000fe400078e3cff */
[----:B------:R-:W-:Y:S02]  /*13c30*/  SEL R143, R44, R15, P0 ;  /* 0x0000000f2c8f7207 */ /* 0x000fe40000000000 */
[----:B------:R-:W-:Y:S01]  /*13c40*/  SEL R36, R15, R44, P0 ;  /* 0x0000002c0f247207 */ /* 0x000fe20000000000 */
[----:B------:R-:W-:Y:S01]  /*13c50*/  IMAD.X R15, RZ, RZ, R13, P2 ;  /* 0x000000ffff0f7224 */ /* 0x000fe200010e060d */
[----:B------:R-:W-:Y:S02]  /*13c60*/  SEL R137, R88, R61, P0 ;  /* 0x0000003d58897207 */ /* 0x000fe40000000000 */
[----:B------:R-:W-:-:S02]  /*13c70*/  SEL R34, R61, R88, P0 ;  /* 0x000000583d227207 */ /* 0x000fc40000000000 */
[----:B------:R-:W-:Y:S02]  /*13c80*/  SEL R59, R86, R87, P0 ;  /* 0x00000057563b7207 */ /* 0x000fe40000000000 */
[----:B------:R-:W-:Y:S02]  /*13c90*/  LOP3.LUT R14, R8, R55, RZ, 0x3c, !PT ;  /* 0x00000037080e7212 */ /* 0x000fe400078e3cff */
[----:B------:R-:W-:Y:S02]  /*13ca0*/  MOV R18, R6 ;  /* 0x0000000600127202 */ /* 0x000fe40000000f00 */
[----:B------:R-:W-:Y:S02]  /*13cb0*/  SEL R121, R80, R81, P0 ;  /* 0x0000005150797207 */ /* 0x000fe40000000000 */
[----:B------:R-:W-:Y:S02]  /*13cc0*/  SEL R41, R81, R80, P0 ;  /* 0x0000005051297207 */ /* 0x000fe40000000000 */
[----:B------:R-:W-:-:S02]  /*13cd0*/  SEL R123, R84, R85, P0 ;  /* 0x00000055547b7207 */ /* 0x000fc40000000000 */
[----:B------:R-:W-:Y:S02]  /*13ce0*/  SEL R44, R85, R84, P0 ;  /* 0x00000054552c7207 */ /* 0x000fe40000000000 */
[----:B------:R-:W-:Y:S02]  /*13cf0*/  SEL R61, R87, R86, P0 ;  /* 0x00000056573d7207 */ /* 0x000fe40000000000 */
[----:B------:R-:W-:Y:S02]  /*13d00*/  LOP3.LUT R8, R4, R57, RZ, 0x3c, !PT ;  /* 0x0000003904087212 */ /* 0x000fe400078e3cff */
        /* <DEDUP_REMOVED lines=8> */
[----:B------:R-:W-:-:S02]  /*13d90*/  LOP3.LUT R4, R17, R56, RZ, 0x3c, !PT ;  /* 0x0000003811047212 */ /* 0x000fc400078e3cff */
        /* <DEDUP_REMOVED lines=17> */
[----:B------:R-:W0:Y:S04]  /*13eb0*/  SHFL.IDX PT, R56, R61, R6, 0x1c1f ;  /* 0x001c1f063d387589 */ /* 0x000e2800000e0000 */
[----:B------:R-:W-:Y:S04]  /*13ec0*/  SHFL.IDX PT, R90, R149, R26, 0x1c1f ;  /* 0x001c1f1a955a7589 */ /* 0x000fe800000e0000 */
[----:B------:R-:W-:Y:S04]  /*13ed0*/  SHFL.IDX PT, R5, R151, R26, 0x1c1f ;  /* 0x001c1f1a97057589 */ /* 0x000fe800000e0000 */
[----:B------:R-:W-:Y:S04]  /*13ee0*/  SHFL.IDX PT, R86, R145, R26, 0x1c1f ;  /* 0x001c1f1a91567589 */ /* 0x000fe800000e0000 */
[----:B------:R-:W-:Y:S04]  /*13ef0*/  SHFL.IDX PT, R7, R147, R26, 0x1c1f ;  /* 0x001c1f1a93077589 */ /* 0x000fe800000e0000 */
[----:B------:R-:W-:Y:S04]  /*13f00*/  SHFL.IDX PT, R82, R141, R26, 0x1c1f ;  /* 0x001c1f1a8d527589 */ /* 0x000fe800000e0000 */
[----:B------:R-:W-:Y:S01]  /*13f10*/  SHFL.IDX PT, R9, R143, R26, 0x1c1f ;  /* 0x001c1f1a8f097589 */ /* 0x000fe200000e0000 */
[----:B0-----:R-:W-:-:S02]  /*13f20*/  SEL R61, R59, R56, P0 ;  /* 0x000000383b3d7207 */ /* 0x001fc40000000000 */
        /* <DEDUP_REMOVED lines=26> */
[----:B------:R-:W0:Y:S04]  /*140d0*/  SHFL.IDX PT, R8, R31, R6, 0x1c1f ;  /* 0x001c1f061f087589 */ /* 0x000e2800000e0000 */
[----:B------:R-:W1:Y:S04]  /*140e0*/  SHFL.IDX PT, R46, R46, R6, 0x1c1f ;  /* 0x001c1f062e2e7589 */ /* 0x000e6800000e0000 */
[----:B------:R-:W2:Y:S04]  /*140f0*/  SHFL.IDX PT, R49, R49, R6, 0x1c1f ;  /* 0x001c1f0631317589 */ /* 0x000ea800000e0000 */
[----:B------:R-:W3:Y:S04]  /*14100*/  SHFL.IDX PT, R27, R27, R6, 0x1c1f ;  /* 0x001c1f061b1b7589 */ /* 0x000ee800000e0000 */
[----:B------:R-:W4:Y:S04]  /*14110*/  SHFL.IDX PT, R87, R30, R6, 0x1c1f ;  /* 0x001c1f061e577589 */ /* 0x000f2800000e0000 */
[----:B------:R-:W-:Y:S04]  /*14120*/  SHFL.IDX PT, R26, R47, R6, 0x1c1f ;  /* 0x001c1f062f1a7589 */ /* 0x000fe800000e0000 */
[----:B------:R2:W4:Y:S01]  /*14130*/  SHFL.IDX PT, R31, R51, R6, 0x1c1f ;  /* 0x001c1f06331f7589 */ /* 0x00052200000e0000 */
[----:B0-----:R-:W-:-:S02]  /*14140*/  SEL R93, R5, R8, P0 ;  /* 0x00000008055d7207 */ /* 0x001fc40000000000 */
[----:B------:R-:W-:Y:S01]  /*14150*/  SEL R91, R8, R5, P0 ;  /* 0x00000005085b7207 */ /* 0x000fe20000000000 */
[----:B------:R-:W0:Y:S01]  /*14160*/  SHFL.IDX PT, R83, R32, R6, 0x1c1f ;  /* 0x001c1f0620537589 */ /* 0x000e2200000e0000 */
[----:B-1----:R-:W-:-:S03]  /*14170*/  SEL R56, R57, R46, P0 ;  /* 0x0000002e39387207 */ /* 0x002fc60000000000 */
[----:B------:R-:W-:Y:S01]  /*14180*/  SHFL.IDX PT, R65, R41, R6, 0x1c1f ;  /* 0x001c1f0629417589 */ /* 0x000fe200000e0000 */
[----:B--2---:R-:W-:-:S03]  /*14190*/  SEL R51, R49, R58, P0 ;  /* 0x0000003a31337207 */ /* 0x004fc60000000000 */
[----:B------:R-:W1:Y:S01]  /*141a0*/  SHFL.IDX PT, R10, R33, R6, 0x1c1f ;  /* 0x001c1f06210a7589 */ /* 0x000e6200000e0000 */
[----:B---3--:R-:W-:Y:S02]  /*141b0*/  SEL R92, R90, R27, P0 ;  /* 0x0000001b5a5c7207 */ /* 0x008fe40000000000 */
[----:B------:R-:W-:Y:S01]  /*141c0*/  SEL R90, R27, R90, P0 ;  /* 0x0000005a1b5a7207 */ /* 0x000fe20000000000 */
[----:B------:R-:W2:Y:S01]  /*141d0*/  SHFL.IDX PT, R79, R34, R6, 0x1c1f ;  /* 0x001c1f06224f7589 */ /* 0x000ea200000e0000 */
[----:B----4-:R-:W-:Y:S02]  /*141e0*/  SEL R88, R86, R87, P0 ;  /* 0x0000005756587207 */ /* 0x010fe40000000000 */
[----:B------:R-:W-:Y:S01]  /*141f0*/  SEL R86, R87, R86, P0 ;  /* 0x0000005657567207 */ /* 0x000fe20000000000 */
[----:B------:R-:W-:Y:S04]  /*14200*/  SHFL.IDX PT, R15, R42, R6, 0x1c1f ;  /* 0x001c1f062a0f7589 */ /* 0x000fe800000e0000 */
[----:B------:R-:W3:Y:S01]  /*14210*/  SHFL.IDX PT, R45, R45, R6, 0x1c1f ;  /* 0x001c1f062d2d7589 */ /* 0x000ee200000e0000 */
[----:B------:R-:W-:-:S03]  /*14220*/  SEL R47, R31, R64, P0 ;  /* 0x000000401f2f7207 */ /* 0x000fc60000000000 */
[----:B------:R-:W4:Y:S01]  /*14230*/  SHFL.IDX PT, R36, R36, R6, 0x1c1f ;  /* 0x001c1f0624247589 */ /* 0x000f2200000e0000 */
[----:B0-----:R-:W-:Y:S02]  /*14240*/  SEL R84, R82, R83, P0 ;  /* 0x0000005352547207 */ /* 0x001fe40000000000 */
[----:B------:R-:W-:Y:S01]  /*14250*/  SEL R82, R83, R82, P0 ;  /* 0x0000005253527207 */ /* 0x000fe20000000000 */
[----:B------:R-:W-:Y:S04]  /*14260*/  SHFL.IDX PT, R63, R44, R6, 0x1c1f ;  /* 0x001c1f062c3f7589 */ /* 0x000fe800000e0000 */
[----:B------:R-:W0:Y:S01]  /*14270*/  SHFL.IDX PT, R33, R48, R6, 0x1c1f ;  /* 0x001c1f0630217589 */ /* 0x000e2200000e0000 */
[----:B-1----:R-:W-:Y:S02]  /*14280*/  SEL R89, R7, R10, P0 ;  /* 0x0000000a07597207 */ /* 0x002fe40000000000 */
[----:B------:R-:W-:Y:S01]  /*14290*/  SEL R87, R10, R7, P0 ;  /* 0x000000070a577207 */ /* 0x000fe20000000000 */
[----:B------:R3:W1:Y:S01]  /*142a0*/  SHFL.IDX PT, R42, R50, R6, 0x1c1f ;  /* 0x001c1f06322a7589 */ /* 0x00066200000e0000 */
[----:B--2---:R-:W-:-:S02]  /*142b0*/  SEL R80, R78, R79, P0 ;  /* 0x0000004f4e507207 */ /* 0x004fc40000000000 */
[----:B------:R-:W-:Y:S01]  /*142c0*/  SEL R78, R79, R78, P0 ;  /* 0x0000004e4f4e7207 */ /* 0x000fe20000000000 */
[----:B------:R-:W2:Y:S01]  /*142d0*/  SHFL.IDX PT, R38, R38, R6, 0x1c1f ;  /* 0x001c1f0626267589 */ /* 0x000ea200000e0000 */
[----:B------:R-:W-:Y:S02]  /*142e0*/  F2FP.BF16.F32.PACK_AB R8, R89, R88 ;  /* 0x000000585908723e */ /* 0x000fe400000010ff */
[----:B------:R-:W-:Y:S01]  /*142f0*/  F2FP.BF16.F32.PACK_AB R10, R87, R86 ;  /* 0x00000056570a723e */ /* 0x000fe200000010ff */
[----:B------:R0:W2:Y:S01]  /*14300*/  SHFL.IDX PT, R30, R53, R6, 0x1c1f ;  /* 0x001c1f06351e7589 */ /* 0x0000a200000e0000 */
[----:B---3--:R-:W-:-:S03]  /*14310*/  SEL R50, R45, R60, P0 ;  /* 0x0000003c2d327207 */ /* 0x008fc60000000000 */
[----:B------:R-:W-:Y:S01]  /*14320*/  SHFL.IDX PT, R69, R39, R6, 0x1c1f ;  /* 0x001c1f0627457589 */ /* 0x000fe200000e0000 */
[----:B----4-:R-:W-:Y:S02]  /*14330*/  SEL R85, R9, R36, P0 ;  /* 0x0000002409557207 */ /* 0x010fe40000000000 */
[----:B------:R-:W-:Y:S01]  /*14340*/  SEL R83, R36, R9, P0 ;  /* 0x0000000924537207 */ /* 0x000fe20000000000 */
[----:B------:R-:W-:Y:S01]  /*14350*/  SHFL.IDX PT, R99, R81, R6, 0x1c1f ;  /* 0x001c1f0651637589 */ /* 0x000fe200000e0000 */
[----:B0-----:R-:W-:-:S03]  /*14360*/  SEL R53, R58, R49, P0 ;  /* 0x000000313a357207 */ /* 0x001fc60000000000 */
[----:B------:R0:W3:Y:S01]  /*14370*/  SHFL.IDX PT, R32, R52, R6, 0x1c1f ;  /* 0x001c1f0634207589 */ /* 0x0000e200000e0000 */
[----:B------:R-:W-:Y:S02]  /*14380*/  SEL R49, R64, R31, P0 ;  /* 0x0000001f40317207 */ /* 0x000fe40000000000 */
[----:B------:R-:W-:Y:S01]  /*14390*/  SEL R64, R62, R65, P0 ;  /* 0x000000413e407207 */ /* 0x000fe20000000000 */
[----:B------:R3:W-:Y:S01]  /*143a0*/  SHFL.IDX PT, R13, R40, R6, 0x1c1f ;  /* 0x001c1f06280d7589 */ /* 0x0007e200000e0000 */
[----:B------:R-:W-:Y:S02]  /*143b0*/  SEL R62, R65, R62, P0 ;  /* 0x0000003e413e7207 */ /* 0x000fe40000000000 */
[----:B------:R-:W-:Y:S01]  /*143c0*/  SEL R48, R66, R33, P0 ;  /* 0x0000002142307207 */ /* 0x000fe20000000000 */
[----:B------:R-:W4:Y:S01]  /*143d0*/  SHFL.IDX PT, R35, R35, R6, 0x1c1f ;  /* 0x001c1f0623237589 */ /* 0x000f2200000e0000 */
[----:B-1----:R-:W-:Y:S02]  /*143e0*/  SEL R44, R71, R42, P0 ;  /* 0x0000002a472c7207 */ /* 0x002fe40000000000 */
[----:B0-----:R-:W-:Y:S01]  /*143f0*/  SEL R52, R60, R45, P0 ;  /* 0x0000002d3c347207 */ /* 0x001fe20000000000 */
[----:B------:R-:W0:Y:S01]  /*14400*/  SHFL.IDX PT, R37, R37, R6, 0x1c1f ;  /* 0x001c1f0625257589 */ /* 0x000e2200000e0000 */
[----:B------:R-:W-:-:S02]  /*14410*/  SEL R65, R4, R63, P0 ;  /* 0x0000003f04417207 */ /* 0x000fc40000000000 */
[----:B--2---:R-:W-:Y:S01]  /*14420*/  SEL R81, R11, R38, P0 ;  /* 0x000000260b517207 */ /* 0x004fe20000000000 */
[----:B------:R1:W-:Y:S01]  /*14430*/  SHFL.IDX PT, R25, R43, R6, 0x1c1f ;  /* 0x001c1f062b197589 */ /* 0x0003e200000e0000 */
[----:B------:R-:W-:Y:S02]  /*14440*/  SEL R79, R38, R11, P0 ;  /* 0x0000000b264f7207 */ /* 0x000fe40000000000 */
[----:B------:R-:W-:Y:S01]  /*14450*/  SEL R42, R42, R71, P0 ;  /* 0x000000472a2a7207 */ /* 0x000fe20000000000 */
[----:B------:R2:W0:Y:S01]  /*14460*/  SHFL.IDX PT, R34, R54, R6, 0x1c1f ;  /* 0x001c1f0636227589 */ /* 0x00042200000e0000 */
[----:B------:R-:W-:Y:S02]  /*14470*/  SEL R45, R67, R30, P0 ;  /* 0x0000001e432d7207 */ /* 0x000fe40000000000 */
[----:B------:R-:W-:Y:S01]  /*14480*/  SEL R63, R63, R4, P0 ;  /* 0x000000043f3f7207 */ /* 0x000fe20000000000 */
[----:B------:R-:W0:Y:S01]  /*14490*/  SHFL.IDX PT, R103, R103, R6, 0x1c1f ;  /* 0x001c1f0667677589 */ /* 0x000e2200000e0000 */
[----:B---3--:R-:W-:-:S02]  /*144a0*/  SEL R40, R73, R32, P0 ;  /* 0x0000002049287207 */ /* 0x008fc40000000000 */
[----:B-1----:R-:W-:Y:S01]  /*144b0*/  SEL R43, R30, R67, P0 ;  /* 0x000000431e2b7207 */ /* 0x002fe20000000000 */
[----:B------:R-:W-:Y:S01]  /*144c0*/  SHFL.IDX PT, R105, R105, R6, 0x1c1f ;  /* 0x001c1f0669697589 */ /* 0x000fe200000e0000 */
[----:B------:R-:W-:Y:S02]  /*144d0*/  SEL R38, R32, R73, P0 ;  /* 0x0000004920267207 */ /* 0x000fe40000000000 */
[----:B--2---:R-:W-:Y:S01]  /*144e0*/  SEL R54, R46, R57, P0 ;  /* 0x000000392e367207 */ /* 0x004fe20000000000 */
[----:B------:R-:W1:Y:S01]  /*144f0*/  SHFL.IDX PT, R107, R107, R6, 0x1c1f ;  /* 0x001c1f066b6b7589 */ /* 0x000e6200000e0000 */
[----:B------:R-:W-:Y:S02]  /*14500*/  SEL R57, R55, R26, P0 ;  /* 0x0000001a37397207 */ /* 0x000fe40000000000 */
[----:B------:R-:W-:Y:S01]  /*14510*/  SEL R55, R26, R55, P0 ;  /* 0x000000371a377207 */ /* 0x000fe20000000000 */
[----:B------:R2:W3:Y:S01]  /*14520*/  SHFL.IDX PT, R109, R109, R6, 0x1c1f ;  /* 0x001c1f066d6d7589 */ /* 0x0004e200000e0000 */
[----:B------:R-:W-:-:S02]  /*14530*/  SEL R46, R33, R66, P0 ;  /* 0x00000042212e7207 */ /* 0x000fc40000000000 */
[----:B------:R-:W-:Y:S02]  /*14540*/  SEL R41, R72, R99, P0 ;  /* 0x0000006348297207 */ /* 0x000fe40000000000 */
[----:B------:R-:W-:Y:S02]  /*14550*/  SEL R39, R99, R72, P0 ;  /* 0x0000004863277207 */ /* 0x000fe40000000000 */
[----:B------:R-:W-:Y:S02]  /*14560*/  SEL R66, R68, R69, P0 ;  /* 0x0000004544427207 */ /* 0x000fe40000000000 */
[----:B------:R-:W-:Y:S02]  /*14570*/  F2FP.BF16.F32.PACK_AB R4, R93, R92 ;  /* 0x0000005c5d04723e */ /* 0x000fe400000010ff */
[----:B------:R-:W-:Y:S02]  /*14580*/  F2FP.BF16.F32.PACK_AB R5, R57, R56 ;  /* 0x000000383905723e */ /* 0x000fe400000010ff */
[----:B--2---:R-:W-:-:S02]  /*14590*/  F2FP.BF16.F32.PACK_AB R6, R91, R90 ;  /* 0x0000005a5b06723e */ /* 0x004fc400000010ff */
[----:B------:R-:W-:Y:S02]  /*145a0*/  F2FP.BF16.F32.PACK_AB R7, R55, R54 ;  /* 0x000000363707723e */ /* 0x000fe400000010ff */
[----:B----4-:R-:W-:Y:S02]  /*145b0*/  SEL R76, R74, R35, P0 ;  /* 0x000000234a4c7207 */ /* 0x010fe40000000000 */
[----:B------:R-:W-:Y:S01]  /*145c0*/  SEL R77, R12, R13, P0 ;  /* 0x0000000d0c4d7207 */ /* 0x000fe20000000000 */
[----:B------:R2:W-:Y:S01]  /*145d0*/  STSM.16.M88.4 [R97], R4 ;  /* 0x0000000461007844 */ /* 0x0005e20000000200 */
[----:B------:R-:W-:Y:S02]  /*145e0*/  SEL R75, R13, R12, P0 ;  /* 0x0000000c0d4b7207 */ /* 0x000fe40000000000 */
[----:B0-----:R-:W-:Y:S02]  /*145f0*/  SEL R72, R70, R37, P0 ;  /* 0x0000002546487207 */ /* 0x001fe40000000000 */
[----:B------:R-:W-:-:S02]  /*14600*/  SEL R73, R14, R15, P0 ;  /* 0x0000000f0e497207 */ /* 0x000fc40000000000 */
[----:B------:R-:W-:Y:S02]  /*14610*/  SEL R71, R15, R14, P0 ;  /* 0x0000000e0f477207 */ /* 0x000fe40000000000 */
[----:B------:R-:W-:Y:S02]  /*14620*/  SEL R68, R69, R68, P0 ;  /* 0x0000004445447207 */ /* 0x000fe40000000000 */
[----:B------:R-:W-:Y:S02]  /*14630*/  F2FP.BF16.F32.PACK_AB R9, R53, R52 ;  /* 0x000000343509723e */ /* 0x000fe400000010ff */
[----:B------:R-:W-:Y:S02]  /*14640*/  F2FP.BF16.F32.PACK_AB R11, R51, R50 ;  /* 0x00000032330b723e */ /* 0x000fe400000010ff */
[----:B------:R-:W-:Y:S01]  /*14650*/  SEL R74, R35, R74, P0 ;  /* 0x0000004a234a7207 */ /* 0x000fe20000000000 */
[----:B--2---:R-:W-:Y:S01]  /*14660*/  IMAD.U32 R97, RZ, RZ, UR9 ;  /* 0x00000009ff617e24 */ /* 0x004fe2000f8e00ff */
[----:B------:R-:W-:Y:S01]  /*14670*/  SEL R70, R37, R70, P0 ;  /* 0x0000004625467207 */ /* 0x000fe20000000000 */
[----:B------:R0:W-:Y:S01]  /*14680*/  STSM.16.M88.4 [R98], R8 ;  /* 0x0000000862007844 */ /* 0x0001e20000000200 */
[----:B------:R-:W-:-:S02]  /*14690*/  SEL R36, R101, R34, P0 ;  /* 0x0000002265247207 */ /* 0x000fc40000000000 */
[----:B------:R-:W-:Y:S02]  /*146a0*/  SEL R67, R24, R25, P0 ;  /* 0x0000001918437207 */ /* 0x000fe40000000000 */
[----:B------:R-:W-:Y:S02]  /*146b0*/  SEL R69, R25, R24, P0 ;  /* 0x0000001819457207 */ /* 0x000fe40000000000 */
[----:B------:R-:W-:Y:S02]  /*146c0*/  F2FP.BF16.F32.PACK_AB R12, R85, R84 ;  /* 0x00000054550c723e */ /* 0x000fe400000010ff */
[----:B------:R-:W-:Y:S02]  /*146d0*/  F2FP.BF16.F32.PACK_AB R13, R49, R48 ;  /* 0x00000030310d723e */ /* 0x000fe400000010ff */
[----:B------:R-:W-:Y:S02]  /*146e0*/  F2FP.BF16.F32.PACK_AB R14, R83, R82 ;  /* 0x00000052530e723e */ /* 0x000fe400000010ff */
[----:B------:R-:W-:-:S02]  /*146f0*/  F2FP.BF16.F32.PACK_AB R15, R47, R46 ;  /* 0x0000002e2f0f723e */ /* 0x000fc400000010ff */
[----:B------:R-:W-:Y:S01]  /*14700*/  SEL R34, R34, R101, P0 ;  /* 0x0000006522227207 */ /* 0x000fe20000000000 */
[----:B0-----:R-:W0:Y:S01]  /*14710*/  LDC.64 R98, c[0x0][0xc08] ;  /* 0x00030200ff627b82 */ /* 0x001e220000000a00 */
[----:B------:R-:W-:Y:S01]  /*14720*/  SEL R37, R100, R103, P0 ;  /* 0x0000006764257207 */ /* 0x000fe20000000000 */
[----:B------:R-:W-:Y:S01]  /*14730*/  STSM.16.M88.4 [R95], R12 ;  /* 0x0000000c5f007844 */ /* 0x000fe20000000200 */
[----:B------:R-:W-:Y:S02]  /*14740*/  SEL R35, R103, R100, P0 ;  /* 0x0000006467237207 */ /* 0x000fe40000000000 */
[----:B------:R-:W-:Y:S02]  /*14750*/  F2FP.BF16.F32.PACK_AB R24, R81, R80 ;  /* 0x000000505118723e */ /* 0x000fe400000010ff */
[----:B------:R-:W-:Y:S02]  /*14760*/  F2FP.BF16.F32.PACK_AB R25, R45, R44 ;  /* 0x0000002c2d19723e */ /* 0x000fe400000010ff */
[----:B------:R-:W-:-:S02]  /*14770*/  F2FP.BF16.F32.PACK_AB R26, R79, R78 ;  /* 0x0000004e4f1a723e */ /* 0x000fc400000010ff */
[----:B------:R-:W-:Y:S02]  /*14780*/  F2FP.BF16.F32.PACK_AB R27, R43, R42 ;  /* 0x0000002a2b1b723e */ /* 0x000fe400000010ff */
[----:B-1----:R-:W-:Y:S02]  /*14790*/  SEL R32, R104, R107, P0 ;  /* 0x0000006b68207207 */ /* 0x002fe40000000000 */
[----:B------:R-:W-:Y:S01]  /*147a0*/  SEL R30, R107, R104, P0 ;  /* 0x000000686b1e7207 */ /* 0x000fe20000000000 */
[----:B------:R1:W-:Y:S01]  /*147b0*/  STSM.16.M88.4 [R96], R24 ;  /* 0x0000001860007844 */ /* 0x0003e20000000200 */
[----:B------:R-:W-:Y:S02]  /*147c0*/  SEL R33, R102, R105, P0 ;  /* 0x0000006966217207 */ /* 0x000fe40000000000 */
[----:B------:R-:W-:Y:S02]  /*147d0*/  SEL R31, R105, R102, P0 ;  /* 0x00000066691f7207 */ /* 0x000fe40000000000 */
[----:B---3--:R-:W-:-:S02]  /*147e0*/  SEL R60, R106, R109, P0 ;  /* 0x0000006d6a3c7207 */ /* 0x008fc40000000000 */
[----:B------:R-:W-:Y:S02]  /*147f0*/  SEL R58, R109, R106, P0 ;  /* 0x0000006a6d3a7207 */ /* 0x000fe40000000000 */
[----:B------:R-:W-:Y:S02]  /*14800*/  F2FP.BF16.F32.PACK_AB R4, R77, R76 ;  /* 0x0000004c4d04723e */ /* 0x000fe400000010ff */
[----:B------:R-:W-:Y:S02]  /*14810*/  F2FP.BF16.F32.PACK_AB R5, R41, R40 ;  /* 0x000000282905723e */ /* 0x000fe400000010ff */
[----:B------:R-:W-:Y:S02]  /*14820*/  F2FP.BF16.F32.PACK_AB R6, R75, R74 ;  /* 0x0000004a4b06723e */ /* 0x000fe400000010ff */
[----:B------:R-:W-:Y:S01]  /*14830*/  F2FP.BF16.F32.PACK_AB R7, R39, R38 ;  /* 0x000000262707723e */ /* 0x000fe200000010ff */
[----:B-1----:R-:W-:Y:S01]  /*14840*/  IMAD.U32 R96, RZ, RZ, UR8 ;  /* 0x00000008ff607e24 */ /* 0x002fe2000f8e00ff */
        /* <DEDUP_REMOVED lines=12> */
[----:B------:R3:W-:Y:S01]  /*14910*/  STSM.16.M88.4 [R18], R12 ;  /* 0x0000000c12007844 */ /* 0x0007e20000000200 */
[----:B------:R-:W-:Y:S01]  /*14920*/  F2FP.BF16.F32.PACK_AB R26, R63, R62 ;  /* 0x0000003e3f1a723e */ /* 0x000fe200000010ff */
[----:B-1----:R-:W1:Y:S01]  /*14930*/  LDC R17, c[0x0][0xbe8] ;  /* 0x0002fa00ff117b82 */ /* 0x002e620000000800 */
[----:B------:R-:W-:Y:S02]  /*14940*/  F2FP.BF16.F32.PACK_AB R27, R59, R58 ;  /* 0x0000003a3b1b723e */ /* 0x000fe400000010ff */
[----:B------:R-:W-:-:S03]  /*14950*/  ISETP.NE.U32.AND P0, PT, RZ, UR10, PT ;  /* 0x0000000aff007c0c */ /* 0x000fc6000bf05070 */
[----:B------:R4:W-:Y:S02]  /*14960*/  STSM.16.M88.4 [R94], R24 ;  /* 0x000000185e007844 */ /* 0x0009e40000000200 */
[----:B------:R-:W-:Y:S01]  /*14970*/  BAR.SYNC.DEFER_BLOCKING 0x1, 0x100 ;  /* 0x0044000000007b1d */ /* 0x000fe20000010000 */
[----:B------:R-:W-:-:S13]  /*14980*/  ISETP.NE.AND.EX P0, PT, RZ, UR11, PT, P0 ;  /* 0x0000000bff007c0c */ /* 0x000fda000bf05300 */
[----:B------:R-:W4:Y:S01]  /*14990*/  @P0 LDG.E R95, desc[UR52][R96.64] ;  /* 0x00000034605f0981 */ /* 0x000f22000c1e1900 */
[----:B0-----:R-:W-:Y:S02]  /*149a0*/  ISETP.NE.U32.AND P1, PT, R98, RZ, PT ;  /* 0x000000ff6200720c */ /* 0x001fe40003f25070 */
[----:B------:R-:W-:-:S11]  /*149b0*/  R2UR UR4, R99 ;  /* 0x00000000630472ca */ /* 0x000fd600000e0000 */
[----:B------:R-:W-:Y:S01]  /*149c0*/  VOTEU.ANY UP0, P1 ;  /* 0x00000000003f7886 */ /* 0x000fe20000800100 */
[----:B-1----:R-:W-:Y:S01]  /*149d0*/  ISETP.NE.AND P1, PT, R17, 0x1, PT ;  /* 0x000000011100780c */ /* 0x002fe20003f25270 */
[----:B------:R-:W-:Y:S02]  /*149e0*/  UISETP.NE.AND.EX UP0, UPT, UR4, URZ, UPT, UP0 ;  /* 0x0000003f0400728c */ /* 0x000fe4000bf05300 */
[----:B------:R-:W-:Y:S01]  /*149f0*/  UISETP.GT.AND UP1, UPT, UR46, 0x1, UPT ;  /* 0x000000012e00788c */ /* 0x000fe2000bf24270 */
[----:B------:R-:W-:Y:S01]  /*14a00*/  UMOV UR18, 0x9b8 ;  /* 0x000009b800127882 */ /* 0x000fe20000000000 */
[----:B------:R-:W-:Y:S02]  /*14a10*/  ULDC UR4, c[0x0][0xa88] ;  /* 0x0002a20000047ab9 */ /* 0x000fe40000000800 */
[----:B------:R-:W-:Y:S01]  /*14a20*/  USEL UR18, UR18, 0x978, UP1 ;  /* 0x0000097812127887 */ /* 0x000fe20008800000 */
[----:B------:R-:W-:Y:S01]  /*14a30*/  PLOP3.LUT P4, PT, PT, PT, UP0, 0x80, 0x0 ;  /* 0x000000000000781c */ /* 0x000fe20003f8f008 */
[----:B--2---:R-:W-:-:S03]  /*14a40*/  IMAD.U32 R8, RZ, RZ, UR4 ;  /* 0x00000004ff087e24 */ /* 0x004fc6000f8e00ff */
[----:B------:R-:W-:Y:S01]  /*14a50*/  @UP0 ULDC.64 UR8, c[0x0][0xc08] ;  /* 0x0003020000080ab9 */ /* 0x000fe20000000a00 */
[----:B------:R-:W0:Y:S01]  /*14a60*/  @P1 LDC R3, c[0x0][0xbec] ;  /* 0x0002fb00ff031b82 */ /* 0x000e220000000800 */
[----:B------:R-:W-:-:S07]  /*14a70*/  @UP0 UIMAD.WIDE UR8, UR44, 0x4, UR8 ;  /* 0x000000042c0808a5 */ /* 0x000fce000f8e0208 */
[----:B------:R-:W1:Y:S01]  /*14a80*/  @P1 LDC R7, c[0x0][0xbf0] ;  /* 0x0002fc00ff071b82 */ /* 0x000e620000000800 */
[----:B------:R-:W-:Y:S01]  /*14a90*/  UISETP.NE.U32.AND UP0, UPT, UR10, URZ, UPT ;  /* 0x0000003f0a00728c */ /* 0x000fe2000bf05070 */
[----:B------:R-:W-:Y:S01]  /*14aa0*/  IMAD.U32 R4, RZ, RZ, UR8 ;  /* 0x00000008ff047e24 */ /* 0x000fe2000f8e00ff */
[----:B------:R-:W-:Y:S01]  /*14ab0*/  ULDC.64 UR12, c[0x0][UR18+0x218] ;  /* 0x00008600120c7abb */ /* 0x000fe20008000a00 */
[----:B------:R-:W-:Y:S01]  /*14ac0*/  IMAD.U32 R5, RZ, RZ, UR9 ;  /* 0x00000009ff057e24 */ /* 0x000fe2000f8e00ff */
[----:B------:R-:W-:Y:S02]  /*14ad0*/  UISETP.NE.AND.EX UP0, UPT, UR11, URZ, UPT, UP0 ;  /* 0x0000003f0b00728c */ /* 0x000fe4000bf05300 */
[----:B------:R-:W-:Y:S01]  /*14ae0*/  USEL UR16, UR37, URZ, UP1 ;  /* 0x0000003f25107287 */ /* 0x000fe20008800000 */
[----:B---3--:R-:W-:Y:S01]  /*14af0*/  VIADD R14, R22, UR36 ;  /* 0x00000024160e7c36 */ /* 0x008fe20008000000 */
[----:B------:R-:W-:Y:S01]  /*14b00*/  UMOV UR4, URZ ;  /* 0x0000003f00047c82 */ /* 0x000fe20008000000 */
[----:B------:R-:W-:Y:S01]  /*14b10*/  UIMAD.WIDE.U32 UR8, UR12, UR43, URZ ;  /* 0x0000002b0c0872a5 */ /* 0x000fe2000f8e003f */
[----:B------:R0:W5:Y:S01]  /*14b20*/  @P4 LDG.E R8, desc[UR52][R4.64] ;  /* 0x0000003404084981 */ /* 0x000162000c1e1900 */
[----:B------:R-:W-:Y:S01]  /*14b30*/  ULDC.64 UR14, c[0x0][UR18+0x228] ;  /* 0x00008a00120e7abb */ /* 0x000fe20008000a00 */
[----:B------:R-:W-:-:S02]  /*14b40*/  UIMAD UR12, UR13, UR43, URZ ;  /* 0x0000002b0d0c72a4 */ /* 0x000fc4000f8e023f */
[----:B------:R-:W-:Y:S02]  /*14b50*/  USHF.R.S32.HI UR17, URZ, 0x1f, UR44 ;  /* 0x0000001f3f117899 */ /* 0x000fe4000801142c */
[----:B------:R-:W-:Y:S02]  /*14b60*/  USEL UR7, UR44, URZ, !UP0 ;  /* 0x0000003f2c077287 */ /* 0x000fe4000c000000 */
[----:B------:R-:W-:Y:S01]  /*14b70*/  UIMAD.WIDE.U32 UR20, UR14, UR16, URZ ;  /* 0x000000100e1472a5 */ /* 0x000fe2000f8e003f */
[----:B------:R-:W-:Y:S01]  /*14b80*/  ULDC.64 UR10, c[0x0][UR18+0x220] ;  /* 0x00008800120a7abb */ /* 0x000fe20008000a00 */
[----:B------:R-:W-:Y:S01]  /*14b90*/  UIMAD UR14, UR15, UR16, URZ ;  /* 0x000000100f0e72a4 */ /* 0x000fe2000f8e023f */
[----:B0-----:R-:W-:Y:S01]  /*14ba0*/  @P1 IMAD.HI.U32 R4, R14, R3, RZ ;  /* 0x000000030e041227 */ /* 0x001fe200078e00ff */
[----:B------:R-:W-:Y:S02]  /*14bb0*/  UIADD3 UR15, UR9, UR12, URZ ;  /* 0x0000000c090f7290 */ /* 0x000fe4000fffe03f */
[----:B------:R-:W-:Y:S01]  /*14bc0*/  USEL UR17, UR17, URZ, !UP0 ;  /* 0x0000003f11117287 */ /* 0x000fe2000c000000 */
[----:B------:R-:W-:Y:S01]  /*14bd0*/  IMAD.MOV.U32 R3, RZ, RZ, R14 ;  /* 0x000000ffff037224 */ /* 0x000fe200078e000e */
[----:B------:R-:W-:Y:S01]  /*14be0*/  UIMAD UR9, UR11, UR7, URZ ;  /* 0x000000070b0972a4 */ /* 0x000fe2000f8e023f */
[----:B-1----:R-:W-:Y:S01]  /*14bf0*/  @P1 SHF.R.U32.HI R3, RZ, R7, R4 ;  /* 0x00000007ff031219 */ /* 0x002fe20000011604 */
[----:B------:R-:W-:Y:S01]  /*14c00*/  UIMAD.WIDE.U32 UR12, UR10, UR7, URZ ;  /* 0x000000070a0c72a5 */ /* 0x000fe2000f8e003f */
[----:B------:R-:W-:Y:S01]  /*14c10*/  IMAD.U32 R4, RZ, RZ, UR20 ;  /* 0x00000014ff047e24 */ /* 0x000fe2000f8e00ff */
[----:B------:R-:W-:Y:S01]  /*14c20*/  UIMAD UR9, UR10, UR17, UR9 ;  /* 0x000000110a0972a4 */ /* 0x000fe2000f8e0209 */
[----:B------:R-:W-:Y:S01]  /*14c30*/  IMAD.U32 R5, RZ, RZ, UR21 ;  /* 0x00000015ff057e24 */ /* 0x000fe2000f8e00ff */
[----:B------:R-:W-:Y:S01]  /*14c40*/  UIADD3 UR14, UR21, UR14, URZ ;  /* 0x0000000e150e7290 */ /* 0x000fe2000fffe03f */
[--C-:B------:R-:W-:Y:S01]  /*14c50*/  IMAD.MOV R6, RZ, RZ, -R3.reuse ;  /* 0x000000ffff067224 */ /* 0x100fe200078e0a03 */
[----:B------:R-:W-:Y:S01]  /*14c60*/  UIADD3 UR9, UR13, UR9, URZ ;  /* 0x000000090d097290 */ /* 0x000fe2000fffe03f */
[----:B------:R-:W-:-:S02]  /*14c70*/  SHF.R.S32.HI R5, RZ, 0x1f, R3 ;  /* 0x0000001fff057819 */ /* 0x000fc40000011403 */
[----:B------:R-:W-:Y:S02]  /*14c80*/  IMAD R7, R17, R6, R14 ;  /* 0x0000000611077224 */ /* 0x000fe400078e020e */
[----:B------:R-:W-:Y:S01]  /*14c90*/  IMAD.U32 R10, RZ, RZ, UR14 ;  /* 0x0000000eff0a7e24 */ /* 0x000fe2000f8e00ff */
[----:B----4-:R-:W-:-:S13]  /*14ca0*/  @P0 R2UR UR4, R95 ;  /* 0x000000005f0402ca */ /* 0x010fda00000e0000 */
[----:B------:R-:W-:Y:S02]  /*14cb0*/  UIADD3 UR8, UP0, UP2, UR12, UR8, UR4 ;  /* 0x000000080c087290 */ /* 0x000fe4000fa1e004 */
[----:B------:R-:W-:Y:S01]  /*14cc0*/  USHF.R.S32.HI UR11, URZ, 0x1f, UR4 ;  /* 0x0000001f3f0b7899 */ /* 0x000fe20008011404 */
[----:B------:R-:W-:Y:S01]  /*14cd0*/  ULDC.64 UR12, c[0x0][0xba8] ;  /* 0x0002ea00000c7ab9 */ /* 0x000fe20000000a00 */
[----:B------:R-:W-:Y:S02]  /*14ce0*/  @!UP1 ULDC UR12, c[0x0][0xb50] ;  /* 0x0002d400000c9ab9 */ /* 0x000fe40000000800 */
[----:B------:R-:W-:Y:S01]  /*14cf0*/  UIADD3.X UR10, UR9, UR15, UR11, UP0, UP2 ;  /* 0x0000000f090a7290 */ /* 0x000fe200087e440b */
[----:B------:R-:W-:Y:S01]  /*14d00*/  IADD3 R4, P2, P3, R3, UR8, R4 ;  /* 0x0000000803047c10 */ /* 0x000fe2000fb5e004 */
[----:B------:R-:W-:Y:S01]  /*14d10*/  @!UP1 ULDC UR13, c[0x0][0xb54] ;  /* 0x0002d500000d9ab9 */ /* 0x000fe20000000800 */
[----:B------:R-:W-:Y:S01]  /*14d20*/  ULDC.64 UR8, c[0x0][UR18+0x210] ;  /* 0x0000840012087abb */ /* 0x000fe20008000a00 */
[----:B------:R-:W-:Y:S01]  /*14d30*/  SHF.R.S32.HI R3, RZ, 0x1f, R7 ;  /* 0x0000001fff037819 */ /* 0x000fe20000011407 */
[----:B------:R-:W-:Y:S01]  /*14d40*/  IMAD R6, R7, UR9, RZ ;  /* 0x0000000907067c24 */ /* 0x000fe2000f8e02ff */
[----:B------:R-:W-:-:S03]  /*14d50*/  IADD3.X R5, R5, UR10, R10, P2, P3 ;  /* 0x0000000a05057c10 */ /* 0x000fc600097e640a */
[----:B------:R-:W-:Y:S02]  /*14d60*/  IMAD R3, R3, UR8, R6 ;  /* 0x0000000803037c24 */ /* 0x000fe4000f8e0206 */
[----:B------:R-:W-:-:S04]  /*14d70*/  IMAD.WIDE.U32 R4, R7, UR8, R4 ;  /* 0x0000000807047c25 */ /* 0x000fc8000f8e0004 */
[----:B------:R-:W-:Y:S01]  /*14d80*/  IMAD.IADD R3, R5, 0x1, R3 ;  /* 0x0000000105037824 */ /* 0x000fe200078e0203 */
[----:B------:R-:W-:-:S04]  /*14d90*/  LEA R9, P2, R4, UR12, 0x2 ;  /* 0x0000000c04097c11 */ /* 0x000fc8000f8410ff */
[----:B------:R-:W-:Y:S01]  /*14da0*/  LEA.HI.X R10, R4, UR13, R3, 0x2, P2 ;  /* 0x0000000d040a7c11 */ /* 0x000fe200090f1403 */
[----:B------:R-:W-:Y:S08]  /*14db0*/  @P4 BRA `(.L_x_1145) ;  /* 0x0000000000104947 */ /* 0x000ff00003800000 */
[----:B------:R-:W-:Y:S05]  /*14dc0*/  @!P0 BRA `(.L_x_1145) ;  /* 0x00000000000c8947 */ /* 0x000fea0003800000 */
[----:B------:R-:W2:Y:S04]  /*14dd0*/  LDG.E R3, desc[UR52][R96.64] ;  /* 0x0000003460037981 */ /* 0x000ea8000c1e1900 */
[----:B-----5:R-:W2:Y:S02]  /*14de0*/  LDG.E R8, desc[UR52][R96.64+0x4] ;  /* 0x0000043460087981 */ /* 0x020ea4000c1e1900 */
[----:B--2---:R-:W-:-:S07]  /*14df0*/  IMAD.IADD R8, R8, 0x1, -R3 ;  /* 0x0000000108087824 */ /* 0x004fce00078e0a03 */
.L_x_1145:
[----:B------:R-:W-:Y:S01]  /*14e00*/  SHFL.IDX PT, R4, R9, RZ, 0x1c1f ;  /* 0x001c1fff09047589 */ /* 0x000fe200000e0000 */
[----:B------:R-:W-:Y:S01]  /*14e10*/  VIADD R12, R223, UR36 ;  /* 0x00000024df0c7c36 */ /* 0x000fe20008000000 */
[----:B------:R-:W-:Y:S01]  /*14e20*/  LOP3.LUT P0, RZ, R206, 0x3, RZ, 0xc0, !PT ;  /* 0x00000003ceff7812 */ /* 0x000fe2000780c0ff */
[----:B-----5:R-:W-:Y:S01]  /*14e30*/  IMAD R3, R8, R17, RZ ;  /* 0x0000001108037224 */ /* 0x020fe200078e02ff */
[----:B------:R-:W0:Y:S01]  /*14e40*/  SHFL.IDX PT, R5, R10, RZ, 0x1c1f ;  /* 0x001c1fff0a057589 */ /* 0x000e2200000e0000 */
[----:B------:R-:W-:-:S03]  /*14e50*/  VIADD R18, R12, 0x8 ;  /* 0x000000080c127836 */ /* 0x000fc60000000000 */
[----:B------:R-:W-:Y:S01]  /*14e60*/  SHFL.IDX PT, R6, R9, 0x1, 0x1c1f ;  /* 0x003c1f0009067f89 */ /* 0x000fe200000e0000 */
[-C--:B------:R-:W-:Y:S02]  /*14e70*/  ISETP.GE.OR P2, PT, R12, R3.reuse, P0 ;  /* 0x000000030c00720c */ /* 0x080fe40000746670 */
[----:B------:R-:W-:Y:S01]  /*14e80*/  ISETP.GE.OR P0, PT, R18, R3, P0 ;  /* 0x000000031200720c */ /* 0x000fe20000706670 */
[----:B------:R-:W1:Y:S10]  /*14e90*/  SHFL.IDX PT, R7, R10, 0x1, 0x1c1f ;  /* 0x003c1f000a077f89 */ /* 0x000e7400000e0000 */
[----:B0-----:R0:W-:Y:S04]  /*14ea0*/  @!P2 ST.E desc[UR52][R4.64], R21 ;  /* 0x000000150400a985 */ /* 0x0011e8000c101934 */
[----:B-1----:R0:W-:Y:S01]  /*14eb0*/  @!P0 ST.E desc[UR52][R6.64], R20 ;  /* 0x0000001406008985 */ /* 0x0021e2000c101934 */
[----:B------:R-:W-:-:S13]  /*14ec0*/  PLOP3.LUT P0, PT, PT, PT, UP1, 0x80, 0x0 ;  /* 0x000000000000781c */ /* 0x000fda0003f0f018 */
[----:B0-----:R-:W-:Y:S05]  /*14ed0*/  @P0 BRA `(.L_x_1146) ;  /* 0x00000008008c0947 */ /* 0x001fea0003800000 */
[----:B------:R-:W-:Y:S01]  /*14ee0*/  IMAD R5, R205, 0x40, R23 ;  /* 0x00000040cd057824 */ /* 0x000fe200078e0217 */
[----:B------:R-:W0:Y:S01]  /*14ef0*/  @P1 LDC R21, c[0x0][0xbec] ;  /* 0x0002fb00ff151b82 */ /* 0x000e220000000800 */
[----:B------:R-:W-:Y:S02]  /*14f00*/  ULDC.64 UR12, c[0x0][0xaa0] ;  /* 0x0002a800000c7ab9 */ /* 0x000fe40000000a00 */
[----:B------:R-:W-:Y:S01]  /*14f10*/  IMAD.WIDE R28, R5, 0x2, R28 ;  /* 0x00000002051c7825 */ /* 0x000fe200078e021c */
[----:B------:R-:W-:-:S04]  /*14f20*/  UIMAD UR10, UR11, UR12, URZ ;  /* 0x0000000c0b0a72a4 */ /* 0x000fc8000f8e023f */
[----:B------:R-:W1:Y:S01]  /*14f30*/  @P1 LDC R47, c[0x0][0xbf0] ;  /* 0x0002fc00ff2f1b82 */ /* 0x000e620000000800 */
[C---:B------:R-:W-:Y:S01]  /*14f40*/  IADD3 R9, P6, R28.reuse, 0x1000, RZ ;  /* 0x000010001c097810 */ /* 0x040fe20007fde0ff */
[----:B------:R-:W-:Y:S01]  /*14f50*/  UIMAD UR10, UR4, UR13, UR10 ;  /* 0x0000000d040a72a4 */ /* 0x000fe2000f8e020a */
[----:B------:R-:W-:Y:S01]  /*14f60*/  IMAD R18, R189, 0x20, R205 ;  /* 0x00000020bd127824 */ /* 0x000fe200078e02cd */
[----:B------:R-:W-:Y:S01]  /*14f70*/  UIMAD.WIDE.U32 UR8, UR4, UR12, URZ ;  /* 0x0000000c040872a5 */ /* 0x000fe2000f8e003f */
[----:B------:R-:W-:Y:S02]  /*14f80*/  LOP3.LUT R8, R9, 0x380, RZ, 0xc0, !PT ;  /* 0x0000038009087812 */ /* 0x000fe400078ec0ff */
[----:B------:R-:W-:Y:S01]  /*14f90*/  IADD3 R13, P5, R28, 0x2000, RZ ;  /* 0x000020001c0d7810 */ /* 0x000fe20007fbe0ff */
[----:B------:R-:W-:Y:S01]  /*14fa0*/  UIADD3 UR9, UR9, UR10, URZ ;  /* 0x0000000a09097290 */ /* 0x000fe2000fffe03f */
[----:B------:R-:W-:Y:S02]  /*14fb0*/  SHF.R.U64 R8, R8, 0x3, RZ ;  /* 0x0000000308087819 */ /* 0x000fe400000012ff */
[----:B------:R-:W-:Y:S01]  /*14fc0*/  ULDC.64 UR10, c[0x0][0xae8] ;  /* 0x0002ba00000a7ab9 */ /* 0x000fe20000000a00 */
[----:B------:R-:W-:Y:S01]  /*14fd0*/  VIADD R46, R18, UR36 ;  /* 0x00000024122e7c36 */ /* 0x000fe20008000000 */
[----:B------:R-:W-:Y:S01]  /*14fe0*/  UIMAD.WIDE.U32 UR8, UR43, UR10, UR8 ;  /* 0x0000000a2b0872a5 */ /* 0x000fe2000f8e0008 */
[----:B------:R-:W-:Y:S01]  /*14ff0*/  LOP3.LUT R8, R8, R9, RZ, 0x3c, !PT ;  /* 0x0000000908087212 */ /* 0x000fe200078e3cff */
[----:B------:R-:W-:Y:S01]  /*15000*/  IMAD.X R9, RZ, RZ, R29, P6 ;  /* 0x000000ffff097224 */ /* 0x000fe200030e061d */
[C---:B------:R-:W-:Y:S01]  /*15010*/  IADD3 R25, P4, R28.reuse, 0x3000, RZ ;  /* 0x000030001c197810 */ /* 0x040fe20007f9e0ff */
[----:B------:R-:W-:Y:S01]  /*15020*/  USHF.R.S32.HI UR4, URZ, 0x1f, UR7 ;  /* 0x0000001f3f047899 */ /* 0x000fe20008011407 */
[----:B------:R-:W-:-:S02]  /*15030*/  IADD3 R31, P3, R28, 0x4000, RZ ;  /* 0x000040001c1f7810 */ /* 0x000fc40007f7e0ff */
[C---:B------:R-:W-:Y:S02]  /*15040*/  IADD3 R33, P2, R28.reuse, 0x5000, RZ ;  /* 0x000050001c217810 */ /* 0x040fe40007f5e0ff */
[C---:B------:R-:W-:Y:S01]  /*15050*/  IADD3 R37, P0, R28.reuse, 0x6000, RZ ;  /* 0x000060001c257810 */ /* 0x040fe20007f1e0ff */
[----:B------:R-:W-:Y:S01]  /*15060*/  UIMAD UR9, UR43, UR11, UR9 ;  /* 0x0000000b2b0972a4 */ /* 0x000fe2000f8e0209 */
[----:B------:R-:W-:Y:S01]  /*15070*/  IADD3 R7, P6, R28, 0x7000, RZ ;  /* 0x000070001c077810 */ /* 0x000fe20007fde0ff */
[----:B0-----:R-:W-:Y:S01]  /*15080*/  @P1 IMAD.HI.U32 R18, R46, R21, RZ ;  /* 0x000000152e121227 */ /* 0x001fe200078e00ff */
[----:B------:R-:W-:Y:S01]  /*15090*/  ULDC.64 UR10, c[0x0][0xaf0] ;  /* 0x0002bc00000a7ab9 */ /* 0x000fe20000000a00 */
[----:B------:R-:W-:Y:S01]  /*150a0*/  LOP3.LUT R12, R13, 0x380, RZ, 0xc0, !PT ;  /* 0x000003800d0c7812 */ /* 0x000fe200078ec0ff */
[----:B------:R-:W-:Y:S01]  /*150b0*/  UIMAD UR4, UR4, UR10, URZ ;  /* 0x0000000a040472a4 */ /* 0x000fe2000f8e023f */
[----:B------:R-:W-:Y:S02]  /*150c0*/  LOP3.LUT R24, R25, 0x380, RZ, 0xc0, !PT ;  /* 0x0000038019187812 */ /* 0x000fe400078ec0ff */
[----:B------:R-:W-:Y:S01]  /*150d0*/  LOP3.LUT R5, R28, 0x380, RZ, 0xc0, !PT ;  /* 0x000003801c057812 */ /* 0x000fe200078ec0ff */
[----:B------:R-:W-:Y:S01]  /*150e0*/  IMAD.MOV.U32 R45, RZ, RZ, R46 ;  /* 0x000000ffff2d7224 */ /* 0x000fe200078e002e */
[----:B------:R-:W-:Y:S01]  /*150f0*/  LOP3.LUT R30, R31, 0x380, RZ, 0xc0, !PT ;  /* 0x000003801f1e7812 */ /* 0x000fe200078ec0ff */
[----:B------:R-:W-:Y:S01]  /*15100*/  IMAD.X R41, RZ, RZ, R29, P6 ;  /* 0x000000ffff297224 */ /* 0x000fe200030e061d */
[----:B------:R-:W-:Y:S01]  /*15110*/  LOP3.LUT R32, R33, 0x380, RZ, 0xc0, !PT ;  /* 0x0000038021207812 */ /* 0x000fe200078ec0ff */
[----:B------:R-:W5:Y:S01]  /*15120*/  LD.E.128 R8, desc[UR52][R8.64] ;  /* 0x0000003408087980 */ /* 0x000f62000c101d00 */
[----:B------:R-:W-:-:S02]  /*15130*/  LOP3.LUT R36, R37, 0x380, RZ, 0xc0, !PT ;  /* 0x0000038025247812 */ /* 0x000fc400078ec0ff */
[----:B------:R-:W-:Y:S01]  /*15140*/  LOP3.LUT R6, R7, 0x380, RZ, 0xc0, !PT ;  /* 0x0000038007067812 */ /* 0x000fe200078ec0ff */
[----:B------:R-:W-:Y:S01]  /*15150*/  UIMAD UR4, UR7, UR11, UR4 ;  /* 0x0000000b070472a4 */ /* 0x000fe2000f8e0204 */
[----:B------:R-:W-:Y:S01]  /*15160*/  SHF.R.U64 R12, R12, 0x3, RZ ;  /* 0x000000030c0c7819 */ /* 0x000fe200000012ff */
[----:B------:R-:W-:Y:S01]  /*15170*/  UIMAD.WIDE.U32 UR8, UR7, UR10, UR8 ;  /* 0x0000000a070872a5 */ /* 0x000fe2000f8e0008 */
[----:B------:R-:W-:Y:S02]  /*15180*/  SHF.R.U64 R24, R24, 0x3, RZ ;  /* 0x0000000318187819 */ /* 0x000fe400000012ff */
[----:B------:R-:W-:Y:S02]  /*15190*/  SHF.R.U64 R30, R30, 0x3, RZ ;  /* 0x000000031e1e7819 */ /* 0x000fe400000012ff */
[----:B------:R-:W-:Y:S02]  /*151a0*/  SHF.R.U64 R32, R32, 0x3, RZ ;  /* 0x0000000320207819 */ /* 0x000fe400000012ff */
[----:B------:R-:W-:-:S02]  /*151b0*/  SHF.R.U64 R36, R36, 0x3, RZ ;  /* 0x0000000324247819 */ /* 0x000fc400000012ff */
[----:B------:R-:W-:Y:S02]  /*151c0*/  SHF.R.U64 R5, R5, 0x3, RZ ;  /* 0x0000000305057819 */ /* 0x000fe400000012ff */
[----:B-1----:R-:W-:Y:S02]  /*151d0*/  @P1 SHF.R.U32.HI R45, RZ, R47, R18 ;  /* 0x0000002fff2d1219 */ /* 0x002fe40000011612 */
[----:B------:R-:W-:Y:S01]  /*151e0*/  SHF.R.U64 R6, R6, 0x3, RZ ;  /* 0x0000000306067819 */ /* 0x000fe200000012ff */
[----:B------:R-:W-:Y:S01]  /*151f0*/  UIADD3 UR4, UR9, UR4, URZ ;  /* 0x0000000409047290 */ /* 0x000fe2000fffe03f */
        /* <DEDUP_REMOVED lines=11> */
[----:B------:R-:W-:Y:S01]  /*152b0*/  IMAD.MOV.U32 R5, RZ, RZ, R29 ;  /* 0x000000ffff057224 */ /* 0x000fe200078e001d */
[--C-:B------:R-:W-:Y:S01]  /*152c0*/  SHF.R.S32.HI R18, RZ, 0x1f, R45.reuse ;  /* 0x0000001fff127819 */ /* 0x100fe2000001142d */
[----:B------:R-:W-:Y:S01]  /*152d0*/  IMAD.MOV R44, RZ, RZ, -R45 ;  /* 0x000000ffff2c7224 */ /* 0x000fe200078e0a2d */
[----:B------:R-:W-:Y:S01]  /*152e0*/  LOP3.LUT R40, R6, R7, RZ, 0x3c, !PT ;  /* 0x0000000706287212 */ /* 0x000fe200078e3cff */
[----:B------:R-:W-:Y:S01]  /*152f0*/  ULDC.64 UR10, c[0x0][0xae0] ;  /* 0x0002b800000a7ab9 */ /* 0x000fe20000000a00 */
[----:B------:R-:W-:Y:S01]  /*15300*/  IMAD.U32 R21, RZ, RZ, UR9 ;  /* 0x00000009ff157e24 */ /* 0x000fe2000f8e00ff */
[----:B------:R-:W5:Y:S01]  /*15310*/  LD.E.128 R4, desc[UR52][R4.64] ;  /* 0x0000003404047980 */ /* 0x000f62000c101d00 */
[----:B------:R-:W-:-:S02]  /*15320*/  IMAD R18, R18, UR10, RZ ;  /* 0x0000000a12127c24 */ /* 0x000fc4000f8e02ff */
[----:B------:R-:W-:Y:S01]  /*15330*/  IMAD R17, R17, R44, R46 ;  /* 0x0000002c11117224 */ /* 0x000fe200078e022e */
[----:B------:R-:W5:Y:S01]  /*15340*/  LD.E.128 R12, desc[UR52][R12.64] ;  /* 0x000000340c0c7980 */ /* 0x000f62000c101d00 */
[----:B------:R-:W-:Y:S01]  /*15350*/  IMAD.U32 R20, RZ, RZ, UR8 ;  /* 0x00000008ff147e24 */ /* 0x000fe2000f8e00ff */
[----:B------:R-:W-:Y:S01]  /*15360*/  ULDC.64 UR8, c[0x0][0xad8] ;  /* 0x0002b60000087ab9 */ /* 0x000fe20000000a00 */
[----:B------:R-:W-:Y:S01]  /*15370*/  IMAD.U32 R21, RZ, RZ, UR4 ;  /* 0x00000004ff157e24 */ /* 0x000fe2000f8e00ff */
[----:B------:R-:W5:Y:S01]  /*15380*/  LD.E.128 R24, desc[UR52][R24.64] ;  /* 0x0000003418187980 */ /* 0x000f62000c101d00 */
[----:B------:R-:W-:-:S03]  /*15390*/  IMAD R47, R45, UR11, R18 ;  /* 0x0000000b2d2f7c24 */ /* 0x000fc6000f8e0212 */
[----:B------:R-:W5:Y:S01]  /*153a0*/  LD.E.128 R28, desc[UR52][R30.64] ;  /* 0x000000341e1c7980 */ /* 0x000f62000c101d00 */
[----:B------:R-:W-:-:S03]  /*153b0*/  SHF.R.S32.HI R18, RZ, 0x1f, R17 ;  /* 0x0000001fff127819 */ /* 0x000fc60000011411 */
[----:B------:R-:W5:Y:S04]  /*153c0*/  LD.E.128 R32, desc[UR52][R32.64] ;  /* 0x0000003420207980 */ /* 0x000f68000c101d00 */
[----:B------:R-:W5:Y:S04]  /*153d0*/  LD.E.128 R36, desc[UR52][R36.64] ;  /* 0x0000003424247980 */ /* 0x000f68000c101d00 */
[----:B------:R-:W5:Y:S01]  /*153e0*/  LD.E.128 R40, desc[UR52][R40.64] ;  /* 0x0000003428287980 */ /* 0x000f62000c101d00 */
[----:B------:R-:W-:Y:S01]  /*153f0*/  IMAD.WIDE.U32 R20, R45, UR10, R20 ;  /* 0x0000000a2d147c25 */ /* 0x000fe2000f8e0014 */
[----:B------:R-:W-:Y:S01]  /*15400*/  @!PT LDS RZ, [RZ] ;  /* 0x00000000fffff984 */ /* 0x000fe20000000800 */
[----:B------:R-:W-:Y:S01]  /*15410*/  @!PT LDS RZ, [RZ] ;  /* 0x00000000fffff984 */ /* 0x000fe20000000800 */
[----:B------:R-:W-:Y:S01]  /*15420*/  @!PT LDS RZ, [RZ] ;  /* 0x00000000fffff984 */ /* 0x000fe20000000800 */
[----:B------:R-:W-:Y:S01]  /*15430*/  @!PT LDS RZ, [RZ] ;  /* 0x00000000fffff984 */ /* 0x000fe20000000800 */
[----:B------:R0:W-:Y:S06]  /*15440*/  MEMBAR.ALL.CTA ;  /* 0x0000000000007992 */ /* 0x0001ec0000008000 */
[----:B0-----:R-:W0:Y:S01]  /*15450*/  FENCE.VIEW.ASYNC.S ;  /* 0x00000000000073c6 */ /* 0x001e220000000000 */
[----:B------:R-:W-:-:S02]  /*15460*/  IMAD.IADD R21, R21, 0x1, R47 ;  /* 0x0000000115157824 */ /* 0x000fc400078e022f */
[----:B------:R-:W-:Y:S02]  /*15470*/  IMAD R44, R18, UR8, RZ ;  /* 0x00000008122c7c24 */ /* 0x000fe4000f8e02ff */
[----:B------:R-:W-:Y:S02]  /*15480*/  VIADD R48, R205, UR36 ;  /* 0x00000024cd307c36 */ /* 0x000fe40008000000 */
[C---:B------:R-:W-:Y:S02]  /*15490*/  IMAD R45, R17.reuse, UR9, R44 ;  /* 0x00000009112d7c24 */ /* 0x040fe4000f8e022c */
[----:B------:R-:W-:Y:S01]  /*154a0*/  IMAD.WIDE.U32 R20, R17, UR8, R20 ;  /* 0x0000000811147c25 */ /* 0x000fe2000f8e0014 */
[----:B------:R-:W-:Y:S01]  /*154b0*/  ISETP.GE.AND P2, PT, R48, R3, PT ;  /* 0x000000033000720c */ /* 0x000fe20003f46270 */
[----:B------:R-:W-:Y:S02]  /*154c0*/  ULDC.64 UR8, c[0x0][0xa80] ;  /* 0x0002a00000087ab9 */ /* 0x000fe40000000a00 */
[----:B------:R-:W-:Y:S01]  /*154d0*/  VIADD R0, R0, 0x29820 ;  /* 0x0002982000007836 */ /* 0x000fe20000000000 */
[----:B------:R-:W-:Y:S01]  /*154e0*/  LEA R46, P3, R20, UR8, 0x1 ;  /* 0x00000008142e7c11 */ /* 0x000fe2000f8608ff */
[----:B------:R-:W-:-:S02]  /*154f0*/  IMAD.IADD R17, R21, 0x1, R45 ;  /* 0x0000000115117824 */ /* 0x000fc400078e022d */
[----:B------:R-:W-:Y:S01]  /*15500*/  VIADD R18, R48, 0x20 ;  /* 0x0000002030127836 */ /* 0x000fe20000000000 */
[----:B------:R-:W-:Y:S02]  /*15510*/  PRMT R0, RZ, 0x654, R0 ;  /* 0x00000654ff007816 */ /* 0x000fe40000000000 */
[----:B------:R-:W-:Y:S02]  /*15520*/  LEA.HI.X R17, R20, UR9, R17, 0x1, P3 ;  /* 0x0000000914117c11 */ /* 0x000fe400098f0c11 */
[-C--:B------:R-:W-:Y:S01]  /*15530*/  ISETP.GE.AND P0, PT, R18, R3.reuse, PT ;  /* 0x000000031200720c */ /* 0x080fe20003f06270 */
[----:B------:R-:W-:Y:S01]  /*15540*/  VIADD R18, R48, 0x40 ;  /* 0x0000004030127836 */ /* 0x000fe20000000000 */
[----:B0-----:R0:W-:Y:S01]  /*15550*/  SYNCS.ARRIVE.TRANS64.RED.A1T0 RZ, [R0+URZ], RZ ;  /* 0x000000ff00ff79a7 */ /* 0x0011e2000810043f */
[----:B------:R1:W2:Y:S01]  /*15560*/  SHFL.IDX PT, R44, R46, RZ, 0x181f ;  /* 0x00181fff2e2c7589 */ /* 0x0002a200000e0000 */
[----:B------:R-:W-:Y:S02]  /*15570*/  BSSY B1, `(.L_x_1147) ;  /* 0x000000d000017945 */ /* 0x000fe40003800000 */
[----:B------:R-:W-:Y:S01]  /*15580*/  ISETP.GE.AND P1, PT, R18, R3, PT ;  /* 0x000000031200720c */ /* 0x000fe20003f26270 */
[----:B0-----:R1:W0:Y:S01]  /*15590*/  SHFL.IDX PT, R0, R17, RZ, 0x181f ;  /* 0x00181fff11007589 */ /* 0x00122200000e0000 */
[----:B------:R-:W-:Y:S11]  /*155a0*/  @P2 BRA `(.L_x_1148) ;  /* 0x0000000000242947 */ /* 0x000ff60003800000 */
[----:B------:R-:W-:Y:S02]  /*155b0*/  ULDC UR4, c[0x0][0xac8] ;  /* 0x0002b20000047ab9 */ /* 0x000fe40000000800 */
[----:B------:R-:W-:Y:S02]  /*155c0*/  ISETP.GE.AND P2, PT, R23, UR4, PT ;  /* 0x0000000417007c0c */ /* 0x000fe4000bf46270 */
[----:B------:R-:W-:-:S11]  /*155d0*/  ISETP.GE.AND P3, PT, R188, UR4, PT ;  /* 0x00000004bc007c0c */ /* 0x000fd6000bf66270 */
[CC--:B--2---:R-:W-:Y:S02]  /*155e0*/  @!P2 LEA R20, P4, R23.reuse, R44.reuse, 0x1 ;  /* 0x0000002c1714a211 */ /* 0x0c4fe400078808ff */
[C---:B------:R-:W-:Y:S02]  /*155f0*/  @!P3 LEA R44, P5, R188.reuse, R44, 0x1 ;  /* 0x0000002cbc2cb211 */ /* 0x040fe400078a08ff */
[-C--:B0-----:R-:W-:Y:S02]  /*15600*/  @!P2 LEA.HI.X R21, R23, R0.reuse, R226, 0x1, P4 ;  /* 0x000000001715a211 */ /* 0x081fe400020f0ce2 */
[----:B------:R-:W-:-:S03]  /*15610*/  @!P3 LEA.HI.X R45, R188, R0, R225, 0x1, P5 ;  /* 0x00000000bc2db211 */ /* 0x000fc600028f0ce1 */
[----:B-----5:R3:W-:Y:S04]  /*15620*/  @!P2 ST.E.128 desc[UR52][R20.64], R4 ;  /* 0x000000041400a985 */ /* 0x0207e8000c101d34 */
[----:B------:R3:W-:Y:S02]  /*15630*/  @!P3 ST.E.128 desc[UR52][R44.64], R28 ;  /* 0x0000001c2c00b985 */ /* 0x0007e4000c101d34 */
.L_x_1148:
[----:B------:R-:W-:Y:S05]  /*15640*/  BSYNC B1 ;  /* 0x0000000000017941 */ /* 0x000fea0003800000 */
.L_x_1147:
[----:B0-----:R0:W4:Y:S01]  /*15650*/  SHFL.IDX PT, R0, R17, 0x1, 0x181f ;  /* 0x00381f0011007f89 */ /* 0x00112200000e0000 */
[----:B------:R-:W-:Y:S03]  /*15660*/  BSSY B1, `(.L_x_1149) ;  /* 0x000000c000017945 */ /* 0x000fe60003800000 */
[----:B---3-5:R0:W3:Y:S01]  /*15670*/  SHFL.IDX PT, R6, R46, 0x1, 0x181f ;  /* 0x00381f002e067f89 */ /* 0x0280e200000e0000 */
[----:B------:R-:W-:Y:S05]  /*15680*/  @P0 BRA `(.L_x_1150) ;  /* 0x0000000000240947 */ /* 0x000fea0003800000 */
[----:B------:R-:W-:Y:S02]  /*15690*/  ULDC UR4, c[0x0][0xac8] ;  /* 0x0002b20000047ab9 */ /* 0x000fe40000000800 */
[----:B------:R-:W-:Y:S02]  /*156a0*/  ISETP.GE.AND P3, PT, R23, UR4, PT ;  /* 0x0000000417007c0c */ /* 0x000fe4000bf66270 */
[----:B------:R-:W-:-:S11]  /*156b0*/  ISETP.GE.AND P4, PT, R188, UR4, PT ;  /* 0x00000004bc007c0c */ /* 0x000fd6000bf86270 */
[CC--:B---3--:R-:W-:Y:S02]  /*156c0*/  @!P3 LEA R4, P0, R23.reuse, R6.reuse, 0x1 ;  /* 0x000000061704b211 */ /* 0x0c8fe400078008ff */
[C---:B------:R-:W-:Y:S02]  /*156d0*/  @!P4 LEA R6, P2, R188.reuse, R6, 0x1 ;  /* 0x00000006bc06c211 */ /* 0x040fe400078408ff */
[-C--:B----4-:R-:W-:Y:S02]  /*156e0*/  @!P3 LEA.HI.X R5, R23, R0.reuse, R226, 0x1, P0 ;  /* 0x000000001705b211 */ /* 0x090fe400000f0ce2 */
[----:B------:R-:W-:-:S03]  /*156f0*/  @!P4 LEA.HI.X R7, R188, R0, R225, 0x1, P2 ;  /* 0x00000000bc07c211 */ /* 0x000fc600010f0ce1 */
[----:B------:R3:W-:Y:S04]  /*15700*/  @!P3 ST.E.128 desc[UR52][R4.64], R8 ;  /* 0x000000080400b985 */ /* 0x0007e8000c101d34 */
[----:B------:R3:W-:Y:S02]  /*15710*/  @!P4 ST.E.128 desc[UR52][R6.64], R32 ;  /* 0x000000200600c985 */ /* 0x0007e4000c101d34 */
.L_x_1150:
[----:B------:R-:W-:Y:S05]  /*15720*/  BSYNC B1 ;  /* 0x0000000000017941 */ /* 0x000fea0003800000 */
.L_x_1149:
[----:B----4-:R4:W0:Y:S01]  /*15730*/  SHFL.IDX PT, R0, R17, 0x2, 0x181f ;  /* 0x00581f0011007f89 */ /* 0x01082200000e0000 */
[----:B------:R-:W-:Y:S03]  /*15740*/  BSSY B1, `(.L_x_1151) ;  /* 0x000000c000017945 */ /* 0x000fe60003800000 */
[----:B---3--:R4:W3:Y:S01]  /*15750*/  SHFL.IDX PT, R6, R46, 0x2, 0x181f ;  /* 0x00581f002e067f89 */ /* 0x0088e200000e0000 */
[----:B------:R-:W-:Y:S05]  /*15760*/  @P1 BRA `(.L_x_1152) ;  /* 0x0000000000241947 */ /* 0x000fea0003800000 */
[----:B------:R-:W-:Y:S02]  /*15770*/  ULDC UR4, c[0x0][0xac8] ;  /* 0x0002b20000047ab9 */ /* 0x000fe40000000800 */
[----:B------:R-:W-:Y:S02]  /*15780*/  ISETP.GE.AND P2, PT, R23, UR4, PT ;  /* 0x0000000417007c0c */ /* 0x000fe4000bf46270 */
[----:B------:R-:W-:-:S11]  /*15790*/  ISETP.GE.AND P3, PT, R188, UR4, PT ;  /* 0x00000004bc007c0c */ /* 0x000fd6000bf66270 */
[CC--:B---3--:R-:W-:Y:S02]  /*157a0*/  @!P2 LEA R4, P0, R23.reuse, R6.reuse, 0x1 ;  /* 0x000000061704a211 */ /* 0x0c8fe400078008ff */
[C---:B------:R-:W-:Y:S02]  /*157b0*/  @!P3 LEA R6, P1, R188.reuse, R6, 0x1 ;  /* 0x00000006bc06b211 */ /* 0x040fe400078208ff */
[-C--:B0-----:R-:W-:Y:S02]  /*157c0*/  @!P2 LEA.HI.X R5, R23, R0.reuse, R226, 0x1, P0 ;  /* 0x000000001705a211 */ /* 0x081fe400000f0ce2 */
[----:B------:R-:W-:-:S03]  /*157d0*/  @!P3 LEA.HI.X R7, R188, R0, R225, 0x1, P1 ;  /* 0x00000000bc07b211 */ /* 0x000fc600008f0ce1 */
[----:B------:R0:W-:Y:S04]  /*157e0*/  @!P2 ST.E.128 desc[UR52][R4.64], R12 ;  /* 0x0000000c0400a985 */ /* 0x0001e8000c101d34 */
[----:B------:R0:W-:Y:S02]  /*157f0*/  @!P3 ST.E.128 desc[UR52][R6.64], R36 ;  /* 0x000000240600b985 */ /* 0x0001e4000c101d34 */
.L_x_1152:
[----:B------:R-:W-:Y:S05]  /*15800*/  BSYNC B1 ;  /* 0x0000000000017941 */ /* 0x000fea0003800000 */
.L_x_1151:
[----:B0-----:R-:W-:Y:S01]  /*15810*/  VIADD R0, R48, 0x60 ;  /* 0x0000006030007836 */ /* 0x001fe20000000000 */
[----:B-1--4-:R-:W0:Y:S04]  /*15820*/  SHFL.IDX PT, R17, R17, 0x3, 0x181f ;  /* 0x00781f0011117f89 */ /* 0x012e2800000e0000 */
[----:B------:R-:W-:Y:S01]  /*15830*/  ISETP.GE.AND P0, PT, R0, R3, PT ;  /* 0x000000030000720c */ /* 0x000fe20003f06270 */
[----:B------:R-:W1:-:S12]  /*15840*/  SHFL.IDX PT, R46, R46, 0x3, 0x181f ;  /* 0x00781f002e2e7f89 */ /* 0x000e5800000e0000 */
[----:B------:R-:W-:Y:S05]  /*15850*/  @P0 BRA `(.L_x_1153) ;  /* 0x00000018003c0947 */ /* 0x000fea0003800000 */
[----:B------:R-:W-:Y:S02]  /*15860*/  ULDC UR4, c[0x0][0xac8] ;  /* 0x0002b20000047ab9 */ /* 0x000fe40000000800 */
[----:B------:R-:W-:-:S13]  /*15870*/  ISETP.GE.AND P1, PT, R23, UR4, PT ;  /* 0x0000000417007c0c */ /* 0x000fda000bf26270 */
[----:B-1----:R-:W-:-:S04]  /*15880*/  @!P1 LEA R4, P0, R23, R46, 0x1 ;  /* 0x0000002e17049211 */ /* 0x002fc800078008ff */
[----:B0-----:R-:W-:Y:S02]  /*15890*/  @!P1 LEA.HI.X R5, R23, R17, R226, 0x1, P0 ;  /* 0x0000001117059211 */ /* 0x001fe400000f0ce2 */
[----:B------:R-:W-:-:S03]  /*158a0*/  ISETP.GE.AND P0, PT, R188, UR4, PT ;  /* 0x00000004bc007c0c */ /* 0x000fc6000bf06270 */
[----:B------:R0:W-:Y:S10]  /*158b0*/  @!P1 ST.E.128 desc[UR52][R4.64], R24 ;  /* 0x0000001804009985 */ /* 0x0001f4000c101d34 */
[----:B------:R-:W-:Y:S05]  /*158c0*/  @P0 BRA `(.L_x_1153) ;  /* 0x0000001800200947 */ /* 0x000fea0003800000 */
[----:B0-----:R-:W-:-:S04]  /*158d0*/  LEA R4, P0, R188, R46, 0x1 ;  /* 0x0000002ebc047211 */ /* 0x001fc800078008ff */
[----:B------:R-:W-:-:S05]  /*158e0*/  LEA.HI.X R5, R188, R17, R225, 0x1, P0 ;  /* 0x00000011bc057211 */ /* 0x000fca00000f0ce1 */
[----:B------:R0:W-:Y:S01]  /*158f0*/  ST.E.128 desc[UR52][R4.64], R40 ;  /* 0x0000002804007985 */ /* 0x0001e2000c101d34 */
[----:B------:R-:W-:Y:S05]  /*15900*/  BRA `(.L_x_1153) ;  /* 0x0000001800107947 */ /* 0x000fea0003800000 */
.L_x_1146:
[----:B------:R-:W-:Y:S01]  /*15910*/  ULDC.64 UR12, c[0x0][0xb08] ;  /* 0x0002c200000c7ab9 */ /* 0x000fe20000000a00 */
[----:B------:R-:W0:Y:S01]  /*15920*/  @P1 LDC R5, c[0x0][0xbec] ;  /* 0x0002fb00ff051b82 */ /* 0x000e220000000800 */
[----:B------:R-:W-:Y:S01]  /*15930*/  UIMAD UR10, UR11, UR12, URZ ;  /* 0x0000000c0b0a72a4 */ /* 0x000fe2000f8e023f */
[----:B------:R-:W-:Y:S01]  /*15940*/  IMAD.MOV.U32 R7, RZ, RZ, R14 ;  /* 0x000000ffff077224 */ /* 0x000fe200078e000e */
[----:B------:R-:W-:Y:S01]  /*15950*/  UIMAD.WIDE.U32 UR8, UR4, UR12, URZ ;  /* 0x0000000c040872a5 */ /* 0x000fe2000f8e003f */
[----:B------:R-:W-:Y:S01]  /*15960*/  ISETP.GE.AND P0, PT, R12, R3, PT ;  /* 0x000000030c00720c */ /* 0x000fe20003f06270 */
[----:B------:R-:W-:Y:S01]  /*15970*/  UIMAD UR10, UR4, UR13, UR10 ;  /* 0x0000000d040a72a4 */ /* 0x000fe2000f8e020a */
[----:B------:R-:W-:Y:S01]  /*15980*/  BSSY B1, `(.L_x_1154) ;  /* 0x000006b000017945 */ /* 0x000fe20003800000 */
[----:B------:R-:W-:Y:S01]  /*15990*/  USHF.R.S32.HI UR4, URZ, 0x1f, UR7 ;  /* 0x0000001f3f047899 */ /* 0x000fe20008011407 */
[----:B------:R-:W1:Y:S01]  /*159a0*/  @P1 LDC R4, c[0x0][0xbf0] ;  /* 0x0002fc00ff041b82 */ /* 0x000e620000000800 */
[----:B------:R-:W-:-:S03]  /*159b0*/  UIADD3 UR9, UR9, UR10, URZ ;  /* 0x0000000a09097290 */ /* 0x000fc6000fffe03f */
[----:B------:R-:W-:Y:S02]  /*159c0*/  ULDC.64 UR10, c[0x0][0xb38] ;  /* 0x0002ce00000a7ab9 */ /* 0x000fe40000000a00 */
[----:B------:R-:W-:-:S04]  /*159d0*/  UIMAD.WIDE.U32 UR8, UR43, UR10, UR8 ;  /* 0x0000000a2b0872a5 */ /* 0x000fc8000f8e0008 */
[----:B------:R-:W-:-:S03]  /*159e0*/  UIMAD UR9, UR43, UR11, UR9 ;  /* 0x0000000b2b0972a4 */ /* 0x000fc6000f8e0209 */
[----:B------:R-:W-:Y:S02]  /*159f0*/  ULDC.64 UR10, c[0x0][0xb40] ;  /* 0x0002d000000a7ab9 */ /* 0x000fe40000000a00 */
[----:B------:R-:W-:Y:S01]  /*15a00*/  UIMAD UR4, UR4, UR10, URZ ;  /* 0x0000000a040472a4 */ /* 0x000fe2000f8e023f */
[----:B0-----:R-:W-:Y:S01]  /*15a10*/  @P1 IMAD.HI.U32 R5, R14, R5, RZ ;  /* 0x000000050e051227 */ /* 0x001fe200078e00ff */
[----:B------:R-:W-:Y:S02]  /*15a20*/  UIMAD.WIDE.U32 UR8, UR7, UR10, UR8 ;  /* 0x0000000a070872a5 */ /* 0x000fe4000f8e0008 */
[----:B------:R-:W-:-:S03]  /*15a30*/  UIMAD UR4, UR7, UR11, UR4 ;  /* 0x0000000b070472a4 */ /* 0x000fc6000f8e0204 */
[----:B------:R-:W-:Y:S01]  /*15a40*/  ULDC.64 UR10, c[0x0][0xb48] ;  /* 0x0002d200000a7ab9 */ /* 0x000fe20000000a00 */
[----:B------:R-:W-:Y:S01]  /*15a50*/  UIADD3 UR9, UR9, UR4, URZ ;  /* 0x0000000409097290 */ /* 0x000fe2000fffe03f */
[----:B-1----:R-:W-:-:S03]  /*15a60*/  @P1 SHF.R.U32.HI R7, RZ, R4, R5 ;  /* 0x00000004ff071219 */ /* 0x002fc60000011605 */
[----:B------:R-:W-:Y:S01]  /*15a70*/  UIMAD.WIDE.U32 UR8, UR37, UR10, UR8 ;  /* 0x0000000a250872a5 */ /* 0x000fe2000f8e0008 */
[--C-:B------:R-:W-:Y:S01]  /*15a80*/  SHF.R.S32.HI R4, RZ, 0x1f, R7.reuse ;  /* 0x0000001fff047819 */ /* 0x100fe20000011407 */
[----:B------:R-:W-:Y:S02]  /*15a90*/  IMAD.MOV R6, RZ, RZ, -R7 ;  /* 0x000000ffff067224 */ /* 0x000fe400078e0a07 */
[----:B------:R-:W-:Y:S02]  /*15aa0*/  UIMAD UR37, UR37, UR11, UR9 ;  /* 0x0000000b252572a4 */ /* 0x000fe4000f8e0209 */
[----:B------:R-:W-:Y:S01]  /*15ab0*/  IMAD R17, R17, R6, R14 ;  /* 0x0000000611117224 */ /* 0x000fe200078e020e */
[----:B------:R-:W-:Y:S01]  /*15ac0*/  ULDC.64 UR10, c[0x0][0xb30] ;  /* 0x0002cc00000a7ab9 */ /* 0x000fe20000000a00 */
[----:B------:R-:W-:Y:S02]  /*15ad0*/  IMAD.U32 R5, RZ, RZ, UR9 ;  /* 0x00000009ff057e24 */ /* 0x000fe4000f8e00ff */
[----:B------:R-:W-:-:S02]  /*15ae0*/  IMAD R6, R4, UR10, RZ ;  /* 0x0000000a04067c24 */ /* 0x000fc4000f8e02ff */
        /* <DEDUP_REMOVED lines=11> */
[----:B------:R-:W-:Y:S01]  /*15ba0*/  VIADD R6, R0, 0x29820 ;  /* 0x0002982000067836 */ /* 0x000fe20000000000 */
[----:B------:R-:W-:Y:S01]  /*15bb0*/  LEA R0, P1, R4, UR8, 0x2 ;  /* 0x0000000804007c11 */ /* 0x000fe2000f8210ff */
[----:B------:R-:W-:-:S03]  /*15bc0*/  IMAD.IADD R5, R5, 0x1, R7 ;  /* 0x0000000105057824 */ /* 0x000fc600078e0207 */
[----:B------:R-:W-:Y:S02]  /*15bd0*/  PRMT R6, RZ, 0x654, R6 ;  /* 0x00000654ff067816 */ /* 0x000fe40000000006 */
[----:B------:R-:W-:Y:S02]  /*15be0*/  LEA.HI.X R17, R4, UR9, R5, 0x2, P1 ;  /* 0x0000000904117c11 */ /* 0x000fe400088f1405 */
[----:B------:R0:W-:Y:S03]  /*15bf0*/  SYNCS.ARRIVE.TRANS64.RED.A1T0 RZ, [R6+URZ], RZ ;  /* 0x000000ff06ff79a7 */ /* 0x0001e6000810043f */
[----:B------:R1:W2:Y:S04]  /*15c00*/  SHFL.IDX PT, R7, R17, RZ, 0x1c1f ;  /* 0x001c1fff11077589 */ /* 0x0002a800000e0000 */
[----:B0-----:R1:W0:Y:S01]  /*15c10*/  SHFL.IDX PT, R6, R0, RZ, 0x1c1f ;  /* 0x001c1fff00067589 */ /* 0x00122200000e0000 */
        /* <DEDUP_REMOVED lines=8> */
[----:B--2---:R-:W-:Y:S02]  /*15ca0*/  @!P2 IMAD.WIDE R4, R19, 0x4, R6 ;  /* 0x000000041304a825 */ /* 0x004fe400078e0206 */
        /* <DEDUP_REMOVED lines=22> */
[----:B--2---:R-:W-:-:S03]  /*15e10*/  @!P0 LEA R8, P2, R198, R6, 0x2 ;  /* 0x00000006c6088211 */ /* 0x004fc600078410ff */
        /* <DEDUP_REMOVED lines=23> */
[-C--:B--2---:R-:W-:Y:S02]  /*15f90*/  @!P5 LEA R10, P2, R192, R6.reuse, 0x2 ;  /* 0x00000006c00ad211 */ /* 0x084fe400078410ff */
        /* <DEDUP_REMOVED lines=9> */
.L_x_1155:
[----:B------:R-:W-:Y:S05]  /*16030*/  BSYNC B1 ;  /* 0x0000000000017941 */ /* 0x000fea0003800000 */
.L_x_1154:
[----:B------:R-:W-:Y:S01]  /*16040*/  ISETP.GE.AND P0, PT, R18, R3, PT ;  /* 0x000000031200720c */ /* 0x000fe20003f06270 */
[----:B--2-4-:R2:W3:Y:S04]  /*16050*/  SHFL.IDX PT, R7, R17, 0x1, 0x1c1f ;  /* 0x003c1f0011077f89 */ /* 0x0144e800000e0000 */
[----:B0-----:R2:W0:Y:S08]  /*16060*/  SHFL.IDX PT, R6, R0, 0x1, 0x1c1f ;  /* 0x003c1f0000067f89 */ /* 0x00143000000e0000 */
[----:B--2---:R-:W-:Y:S05]  /*16070*/  @P0 BRA `(.L_x_1153) ;  /* 0x0000001000340947 */ /* 0x004fea0003800000 */
        /* <DEDUP_REMOVED lines=29> */
[----:B--2---:R-:W-:Y:S02]  /*16250*/  @!P1 LEA R8, P5, R198, R6, 0x2 ;  /* 0x00000006c6089211 */ /* 0x004fe400078a10ff */
        /* <DEDUP_REMOVED lines=36> */
.L_x_1144:
[----:B------:R-:W0:Y:S01]  /*164a0*/  LDC.64 R4, c[0x0][0xc00] ;  /* 0x00030000ff047b82 */ /* 0x000e220000000a00 */
[----:B------:R-:W-:Y:S01]  /*164b0*/  ULDC.64 UR8, c[0x0][0xc00] ;  /* 0x0003000000087ab9 */ /* 0x000fe20000000a00 */
[----:B------:R-:W-:Y:S01]  /*164c0*/  IMAD.MOV.U32 R3, RZ, RZ, RZ ;  /* 0x000000ffff037224 */ /* 0x000fe200078e00ff */
[----:B------:R-:W-:-:S05]  /*164d0*/  UIMAD.WIDE UR8, UR44, 0x4, UR8 ;  /* 0x000000042c0878a5 */ /* 0x000fca000f8e0208 */
[----:B------:R-:W1:Y:S01]  /*164e0*/  LDC.64 R6, c[0x0][0xc08] ;  /* 0x00030200ff067b82 */ /* 0x000e620000000a00 */
[----:B0-----:R-:W-:Y:S01]  /*164f0*/  ISETP.NE.U32.AND P0, PT, R4, RZ, PT ;  /* 0x000000ff0400720c */ /* 0x001fe20003f05070 */
[----:B------:R-:W-:Y:S01]  /*16500*/  IMAD.U32 R4, RZ, RZ, UR8 ;  /* 0x00000008ff047e24 */ /* 0x000fe2000f8e00ff */
[----:B------:R-:W-:Y:S01]  /*16510*/  R2UR UR4, R5 ;  /* 0x00000000050472ca */ /* 0x000fe200000e0000 */
[----:B------:R-:W-:Y:S01]  /*16520*/  IMAD.U32 R5, RZ, RZ, UR9 ;  /* 0x00000009ff057e24 */ /* 0x000fe2000f8e00ff */
[----:B-1----:R-:W-:-:S09]  /*16530*/  ISETP.NE.U32.AND P1, PT, R6, RZ, PT ;  /* 0x000000ff0600720c */ /* 0x002fd20003f25070 */
[----:B------:R-:W-:Y:S02]  /*16540*/  VOTEU.ANY UP0, P0 ;  /* 0x00000000003f7886 */ /* 0x000fe40000000100 */
[----:B------:R-:W-:Y:S01]  /*16550*/  UISETP.NE.AND.EX UP0, UPT, UR4, URZ, UPT, UP0 ;  /* 0x0000003f0400728c */ /* 0x000fe2000bf05300 */
[----:B------:R-:W-:Y:S01]  /*16560*/  R2UR UR4, R7 ;  /* 0x00000000070472ca */ /* 0x000fe200000e0000 */
[----:B------:R-:W-:-:S04]  /*16570*/  VOTEU.ANY UP1, P1 ;  /* 0x00000000003f7886 */ /* 0x000fc80000820100 */
[----:B------:R-:W-:-:S08]  /*16580*/  PLOP3.LUT P0, PT, PT, PT, UP0, 0x80, 0x0 ;  /* 0x000000000000781c */ /* 0x000fd00003f0f008 */
[----:B------:R-:W-:-:S06]  /*16590*/  UISETP.NE.AND.EX UP1, UPT, UR4, URZ, UPT, UP1 ;  /* 0x0000003f0400728c */ /* 0x000fcc000bf25310 */
[----:B------:R-:W-:Y:S01]  /*165a0*/  PLOP3.LUT P1, PT, PT, PT, UP1, 0x80, 0x0 ;  /* 0x000000000000781c */ /* 0x000fe20003f2f018 */
[----:B------:R0:W5:Y:S01]  /*165b0*/  @P0 LDG.E R3, desc[UR52][R4.64] ;  /* 0x0000003404030981 */ /* 0x000162000c1e1900 */
[----:B------:R-:W-:Y:S02]  /*165c0*/  ULDC UR4, c[0x0][0xa88] ;  /* 0x0002a20000047ab9 */ /* 0x000fe40000000800 */
[----:B------:R-:W-:Y:S01]  /*165d0*/  IMAD.U32 R0, RZ, RZ, UR4 ;  /* 0x00000004ff007e24 */ /* 0x000fe2000f8e00ff */
[----:B------:R-:W-:Y:S02]  /*165e0*/  @UP1 ULDC.64 UR8, c[0x0][0xc08] ;  /* 0x0003020000081ab9 */ /* 0x000fe40000000a00 */
[----:B------:R-:W-:-:S06]  /*165f0*/  @UP1 UIMAD.WIDE UR8, UR44, 0x4, UR8 ;  /* 0x000000042c0818a5 */ /* 0x000fcc000f8e0208 */
[----:B------:R-:W-:Y:S02]  /*16600*/  IMAD.U32 R6, RZ, RZ, UR8 ;  /* 0x00000008ff067e24 */ /* 0x000fe4000f8e00ff */
[----:B------:R-:W-:-:S05]  /*16610*/  IMAD.U32 R7, RZ, RZ, UR9 ;  /* 0x00000009ff077e24 */ /* 0x000fca000f8e00ff */
[----:B------:R0:W5:Y:S01]  /*16620*/  @P1 LDG.E R0, desc[UR52][R6.64] ;  /* 0x0000003406001981 */ /* 0x000162000c1e1900 */
[----:B------:R-:W-:Y:S05]  /*16630*/  @P1 BRA `(.L_x_1156) ;  /* 0x0000000000101947 */ /* 0x000fea0003800000 */
[----:B------:R-:W-:Y:S05]  /*16640*/  @!P0 BRA `(.L_x_1156) ;  /* 0x00000000000c8947 */ /* 0x000fea0003800000 */
[----:B0-----:R-:W2:Y:S04]  /*16650*/  LDG.E R7, desc[UR52][R4.64] ;  /* 0x0000003404077981 */ /* 0x001ea8000c1e1900 */
[----:B-----5:R-:W2:Y:S02]  /*16660*/  LDG.E R0, desc[UR52][R4.64+0x4] ;  /* 0x0000043404007981 */ /* 0x020ea4000c1e1900 */
[----:B--2---:R-:W-:-:S07]  /*16670*/  IMAD.IADD R0, R0, 0x1, -R7 ;  /* 0x0000000100007824 */ /* 0x004fce00078e0a07 */
.L_x_1156:
[----:B-----5:R-:W-:Y:S01]  /*16680*/  R2UR UR16, R3 ;  /* 0x00000000031072ca */ /* 0x020fe200000e0000 */
[----:B------:R-:W-:Y:S01]  /*16690*/  USHF.R.S32.HI UR7, URZ, 0x1f, UR44 ;  /* 0x0000001f3f077899 */ /* 0x000fe2000801142c */
[----:B------:R-:W-:Y:S01]  /*166a0*/  ISETP.GT.AND P0, PT, R227, 0x7f, PT ;  /* 0x0000007fe300780c */ /* 0x000fe20003f04270 */
[----:B------:R-:W-:Y:S01]  /*166b0*/  USEL UR4, UR44, URZ, !UP0 ;  /* 0x0000003f2c047287 */ /* 0x000fe2000c000000 */
[----:B------:R-:W-:Y:S01]  /*166c0*/  BSSY B1, `(.L_x_1157) ;  /* 0x000003a000017945 */ /* 0x000fe20003800000 */
[----:B------:R-:W-:-:S08]  /*166d0*/  USEL UR7, UR7, URZ, !UP0 ;  /* 0x0000003f07077287 */ /* 0x000fd0000c000000 */
[----:B------:R-:W-:Y:S02]  /*166e0*/  USHF.R.S32.HI UR16, URZ, 0x1f, UR16 ;  /* 0x0000001f3f107899 */ /* 0x000fe40008011410 */
[----:B------:R-:W-:Y:S10]  /*166f0*/  @P0 BRA `(.L_x_1158) ;  /* 0x0000000000d80947 */ /* 0x000ff40003800000 */
[----:B0-----:R-:W0:Y:S01]  /*16700*/  S2R R5, SR_TID.X ;  /* 0x0000000000057919 */ /* 0x001e220000002100 */
[----:B------:R-:W1:Y:S01]  /*16710*/  LDC R9, c[0x0][0xbe8] ;  /* 0x0002fa00ff097b82 */ /* 0x000e620000000800 */
[----:B------:R-:W-:Y:S02]  /*16720*/  IMAD.U32 R8, RZ, RZ, UR36 ;  /* 0x00000024ff087e24 */ /* 0x000fe4000f8e00ff */
[----:B-1----:R-:W-:-:S03]  /*16730*/  IMAD R4, R0, R9, RZ ;  /* 0x0000000900047224 */ /* 0x002fc600078e02ff */
[----:B0-----:R-:W-:-:S04]  /*16740*/  IADD3 R8, R8, -0x80, R5 ;  /* 0xffffff8008087810 */ /* 0x001fc80007ffe005 */
[----:B------:R-:W-:-:S13]  /*16750*/  ISETP.GE.AND P0, PT, R8, R4, PT ;  /* 0x000000040800720c */ /* 0x000fda0003f06270 */
[----:B------:R-:W-:Y:S05]  /*16760*/  @P0 BRA `(.L_x_1158) ;  /* 0x0000000000bc0947 */ /* 0x000fea0003800000 */
[----:B------:R-:W-:Y:S01]  /*16770*/  ISETP.NE.AND P0, PT, R9, 0x1, PT ;  /* 0x000000010900780c */ /* 0x000fe20003f05270 */
[----:B------:R-:W-:Y:S01]  /*16780*/  UISETP.GT.AND UP0, UPT, UR46, 0x1, UPT ;  /* 0x000000012e00788c */ /* 0x000fe2000bf04270 */
[----:B------:R-:W-:Y:S01]  /*16790*/  IMAD.MOV.U32 R6, RZ, RZ, R8 ;  /* 0x000000ffff067224 */ /* 0x000fe200078e0008 */
[----:B------:R-:W-:Y:S02]  /*167a0*/  UMOV UR8, 0x9b8 ;  /* 0x000009b800087882 */ /* 0x000fe40000000000 */
[----:B------:R-:W-:Y:S02]  /*167b0*/  USEL UR17, UR8, 0x978, UP0 ;  /* 0x0000097808117887 */ /* 0x000fe40008000000 */
[----:B------:R-:W-:-:S06]  /*167c0*/  USEL UR19, UR37, URZ, UP0 ;  /* 0x0000003f25137287 */ /* 0x000fcc0008000000 */
[----:B------:R-:W0:Y:S04]  /*167d0*/  @P0 LDC R7, c[0x0][0xbec] ;  /* 0x0002fb00ff070b82 */ /* 0x000e280000000800 */
[----:B------:R-:W-:Y:S01]  /*167e0*/  ULDC.64 UR8, c[0x0][UR17+0x218] ;  /* 0x0000860011087abb */ /* 0x000fe20008000a00 */
[----:B------:R-:W-:Y:S01]  /*167f0*/  ULDC.64 UR10, c[0x0][UR17+0x220] ;  /* 0x00008800110a7abb */ /* 0x000fe20008000a00 */
[----:B------:R-:W-:Y:S02]  /*16800*/  UIMAD.WIDE.U32 UR14, UR8, UR43, URZ ;  /* 0x0000002b080e72a5 */ /* 0x000fe4000f8e003f */
[----:B------:R-:W1:Y:S01]  /*16810*/  @P0 LDC R10, c[0x0][0xbf0] ;  /* 0x0002fc00ff0a0b82 */ /* 0x000e620000000800 */
[----:B------:R-:W-:Y:S02]  /*16820*/  UIMAD UR18, UR9, UR43, URZ ;  /* 0x0000002b091272a4 */ /* 0x000fe4000f8e023f */
[----:B------:R-:W-:Y:S01]  /*16830*/  UIMAD UR11, UR11, UR4, URZ ;  /* 0x000000040b0b72a4 */ /* 0x000fe2000f8e023f */
[----:B------:R-:W-:Y:S01]  /*16840*/  IMAD.U32 R4, RZ, RZ, UR14 ;  /* 0x0000000eff047e24 */ /* 0x000fe2000f8e00ff */
[----:B------:R-:W-:Y:S01]  /*16850*/  UIMAD.WIDE.U32 UR8, UR10, UR4, URZ ;  /* 0x000000040a0872a5 */ /* 0x000fe2000f8e003f */
[----:B------:R-:W-:Y:S01]  /*16860*/  IMAD.U32 R5, RZ, RZ, UR15 ;  /* 0x0000000fff057e24 */ /* 0x000fe2000f8e00ff */
[----:B------:R-:W-:-:S02]  /*16870*/  UIADD3 UR14, UR18, UR15, URZ ;  /* 0x0000000f120e7290 */ /* 0x000fc4000fffe03f */
[----:B------:R-:W-:Y:S01]  /*16880*/  UIMAD UR11, UR10, UR7, UR11 ;  /* 0x000000070a0b72a4 */ /* 0x000fe2000f8e020b */
[----:B------:R-:W-:-:S03]  /*16890*/  ULDC.64 UR12, c[0x0][UR17+0x228] ;  /* 0x00008a00110c7abb */ /* 0x000fc60008000a00 */
[----:B------:R-:W-:Y:S01]  /*168a0*/  UIADD3 UR11, UR9, UR11, URZ ;  /* 0x0000000b090b7290 */ /* 0x000fe2000fffe03f */
[----:B------:R-:W-:Y:S01]  /*168b0*/  IMAD.U32 R11, RZ, RZ, UR14 ;  /* 0x0000000eff0b7e24 */ /* 0x000fe2000f8e00ff */
[----:B------:R-:W-:Y:S01]  /*168c0*/  UIMAD.WIDE.U32 UR20, UR12, UR19, URZ ;  /* 0x000000130c1472a5 */ /* 0x000fe2000f8e003f */
[----:B0-----:R-:W-:Y:S01]  /*168d0*/  @P0 IMAD.HI.U32 R7, R8, R7, RZ ;  /* 0x0000000708070227 */ /* 0x001fe200078e00ff */
[----:B------:R-:W-:-:S04]  /*168e0*/  UIMAD UR10, UR13, UR19, URZ ;  /* 0x000000130d0a72a4 */ /* 0x000fc8000f8e023f */
[----:B------:R-:W-:Y:S01]  /*168f0*/  UIADD3 UR10, UR10, UR21, URZ ;  /* 0x000000150a0a7290 */ /* 0x000fe2000fffe03f */
[----:B-1----:R-:W-:Y:S02]  /*16900*/  @P0 SHF.R.U32.HI R6, RZ, R10, R7 ;  /* 0x0000000aff060219 */ /* 0x002fe40000011607 */
[----:B------:R-:W-:Y:S01]  /*16910*/  IADD3 R5, P0, P1, R4, UR8, R3 ;  /* 0x0000000804057c10 */ /* 0x000fe2000f91e003 */
[----:B------:R-:W-:Y:S01]  /*16920*/  IMAD.U32 R4, RZ, RZ, UR16 ;  /* 0x00000010ff047e24 */ /* 0x000fe2000f8e00ff */
[----:B------:R-:W-:Y:S01]  /*16930*/  ULDC.64 UR8, c[0x0][UR17+0x210] ;  /* 0x0000840011087abb */ /* 0x000fe20008000a00 */
[----:B------:R-:W-:-:S04]  /*16940*/  IMAD.MOV R7, RZ, RZ, -R6 ;  /* 0x000000ffff077224 */ /* 0x000fc800078e0a06 */
[----:B------:R-:W-:Y:S01]  /*16950*/  IMAD R7, R9, R7, R8 ;  /* 0x0000000709077224 */ /* 0x000fe200078e0208 */
[----:B------:R-:W-:Y:S02]  /*16960*/  IADD3.X R8, R11, UR11, R4, P0, P1 ;  /* 0x0000000b0b087c10 */ /* 0x000fe400087e2404 */
[----:B------:R-:W-:Y:S01]  /*16970*/  IADD3 R4, P0, P1, R6, UR20, R5 ;  /* 0x0000001406047c10 */ /* 0x000fe2000f91e005 */
[----:B------:R-:W-:Y:S01]  /*16980*/  IMAD R9, R7, UR9, RZ ;  /* 0x0000000907097c24 */ /* 0x000fe2000f8e02ff */
[----:B------:R-:W-:Y:S02]  /*16990*/  SHF.R.S32.HI R5, RZ, 0x1f, R6 ;  /* 0x0000001fff057819 */ /* 0x000fe40000011406 */
[----:B------:R-:W-:Y:S02]  /*169a0*/  SHF.R.S32.HI R6, RZ, 0x1f, R7 ;  /* 0x0000001fff067819 */ /* 0x000fe40000011407 */
[----:B------:R-:W-:Y:S01]  /*169b0*/  IADD3.X R5, R5, UR10, R8, P0, P1 ;  /* 0x0000000a05057c10 */ /* 0x000fe200087e2408 */
[----:B------:R-:W-:Y:S01]  /*169c0*/  ULDC.64 UR10, c[0x0][0xba8] ;  /* 0x0002ea00000a7ab9 */ /* 0x000fe20000000a00 */
[----:B------:R-:W-:Y:S01]  /*169d0*/  @!UP0 ULDC UR10, c[0x0][0xb50] ;  /* 0x0002d400000a8ab9 */ /* 0x000fe20000000800 */
[----:B------:R-:W-:Y:S01]  /*169e0*/  IMAD R9, R6, UR8, R9 ;  /* 0x0000000806097c24 */ /* 0x000fe2000f8e0209 */
[----:B------:R-:W-:Y:S01]  /*169f0*/  @!UP0 ULDC UR11, c[0x0][0xb54] ;  /* 0x0002d500000b8ab9 */ /* 0x000fe20000000800 */
[----:B------:R-:W-:-:S04]  /*16a00*/  IMAD.WIDE.U32 R4, R7, UR8, R4 ;  /* 0x0000000807047c25 */ /* 0x000fc8000f8e0004 */
[----:B------:R-:W-:Y:S01]  /*16a10*/  IMAD.IADD R5, R5, 0x1, R9 ;  /* 0x0000000105057824 */ /* 0x000fe200078e0209 */
[----:B------:R-:W-:-:S04]  /*16a20*/  LEA R6, P0, R4, UR10, 0x2 ;  /* 0x0000000a04067c11 */ /* 0x000fc8000f8010ff */
[----:B------:R-:W-:Y:S01]  /*16a30*/  LEA.HI.X R7, R4, UR11, R5, 0x2, P0 ;  /* 0x0000000b04077c11 */ /* 0x000fe200080f1405 */
[----:B------:R-:W-:-:S05]  /*16a40*/  IMAD.MOV.U32 R5, RZ, RZ, -0x800000 ;  /* 0xff800000ff057424 */ /* 0x000fca00078e00ff */
[----:B------:R1:W-:Y:S03]  /*16a50*/  STG.E desc[UR52][R6.64], R5 ;  /* 0x0000000506007986 */ /* 0x0003e6000c101934 */
.L_x_1158:
[----:B------:R-:W-:Y:S05]  /*16a60*/  BSYNC B1 ;  /* 0x0000000000017941 */ /* 0x000fea0003800000 */
.L_x_1157:
[----:B------:R-:W-:-:S06]  /*16a70*/  UISETP.GT.AND UP0, UPT, UR46, 0x1, UPT ;  /* 0x000000012e00788c */ /* 0x000fcc000bf04270 */
[----:B------:R-:W-:-:S13]  /*16a80*/  PLOP3.LUT P0, PT, PT, PT, UP0, 0x80, 0x0 ;  /* 0x000000000000781c */ /* 0x000fda0003f0f008 */
[----:B------:R-:W-:Y:S05]  /*16a90*/  @P0 BRA `(.L_x_1153) ;  /* 0x0000000400ac0947 */ /* 0x000fea0003800000 */
[----:B------:R-:W2:Y:S01]  /*16aa0*/  LDC R11, c[0x0][0xbe8] ;  /* 0x0002fa00ff0b7b82 */ /* 0x000ea20000000800 */
[C---:B------:R-:W-:Y:S01]  /*16ab0*/  R2UR UR11, R3.reuse ;  /* 0x00000000030b72ca */ /* 0x040fe200000e0000 */
[----:B------:R-:W-:Y:S01]  /*16ac0*/  ULDC.64 UR12, c[0x0][0xaa0] ;  /* 0x0002a800000c7ab9 */ /* 0x000fe20000000a00 */
[----:B------:R-:W-:Y:S01]  /*16ad0*/  R2UR UR8, R3 ;  /* 0x00000000030872ca */ /* 0x000fe200000e0000 */
[----:B------:R-:W-:Y:S01]  /*16ae0*/  UIMAD UR10, UR16, UR12, URZ ;  /* 0x0000000c100a72a4 */ /* 0x000fe2000f8e023f */
[----:B------:R-:W-:Y:S01]  /*16af0*/  IMAD R3, R189, 0x20, R205 ;  /* 0x00000020bd037824 */ /* 0x000fe200078e02cd */
[----:B------:R-:W-:Y:S03]  /*16b00*/  BSSY B1, `(.L_x_1159) ;  /* 0x000003a000017945 */ /* 0x000fe60003800000 */
[----:B------:R-:W-:-:S04]  /*16b10*/  VIADD R8, R3, UR36 ;  /* 0x0000002403087c36 */ /* 0x000fc80008000000 */
[----:B------:R-:W-:Y:S01]  /*16b20*/  IMAD.MOV.U32 R3, RZ, RZ, R8 ;  /* 0x000000ffff037224 */ /* 0x000fe200078e0008 */
[----:B------:R-:W-:Y:S02]  /*16b30*/  UIMAD UR10, UR11, UR13, UR10 ;  /* 0x0000000d0b0a72a4 */ /* 0x000fe4000f8e020a */
[----:B------:R-:W-:-:S04]  /*16b40*/  UIMAD.WIDE.U32 UR8, UR8, UR12, URZ ;  /* 0x0000000c080872a5 */ /* 0x000fc8000f8e003f */
[----:B------:R-:W-:-:S03]  /*16b50*/  UIADD3 UR9, UR9, UR10, URZ ;  /* 0x0000000a09097290 */ /* 0x000fc6000fffe03f */
[----:B------:R-:W-:Y:S01]  /*16b60*/  ULDC.64 UR10, c[0x0][0xae8] ;  /* 0x0002ba00000a7ab9 */ /* 0x000fe20000000a00 */
[----:B--2---:R-:W-:Y:S01]  /*16b70*/  ISETP.NE.AND P0, PT, R11, 0x1, PT ;  /* 0x000000010b00780c */ /* 0x004fe20003f05270 */
[----:B------:R-:W-:-:S04]  /*16b80*/  UIMAD.WIDE.U32 UR8, UR43, UR10, UR8 ;  /* 0x0000000a2b0872a5 */ /* 0x000fc8000f8e0008 */
[----:B------:R-:W-:-:S03]  /*16b90*/  UIMAD UR9, UR43, UR11, UR9 ;  /* 0x0000000b2b0972a4 */ /* 0x000fc6000f8e0209 */
[----:B------:R-:W-:Y:S02]  /*16ba0*/  ULDC.64 UR10, c[0x0][0xaf0] ;  /* 0x0002bc00000a7ab9 */ /* 0x000fe40000000a00 */
[----:B------:R-:W-:Y:S02]  /*16bb0*/  UIMAD UR7, UR7, UR10, URZ ;  /* 0x0000000a070772a4 */ /* 0x000fe4000f8e023f */
[----:B------:R-:W-:Y:S01]  /*16bc0*/  UIMAD.WIDE.U32 UR8, UR4, UR10, UR8 ;  /* 0x0000000a040872a5 */ /* 0x000fe2000f8e0008 */
[----:B01----:R-:W0:Y:S01]  /*16bd0*/  @P0 LDC R5, c[0x0][0xbec] ;  /* 0x0002fb00ff050b82 */ /* 0x003e220000000800 */
[----:B------:R-:W-:-:S03]  /*16be0*/  UIMAD UR7, UR4, UR11, UR7 ;  /* 0x0000000b040772a4 */ /* 0x000fc6000f8e0207 */
[----:B------:R-:W-:Y:S01]  /*16bf0*/  ULDC.64 UR10, c[0x0][0xae0] ;  /* 0x0002b800000a7ab9 */ /* 0x000fe20000000a00 */
[----:B------:R-:W-:-:S03]  /*16c00*/  UIADD3 UR4, UR9, UR7, URZ ;  /* 0x0000000709047290 */ /* 0x000fc6000fffe03f */
        /* <DEDUP_REMOVED lines=8> */
[----:B------:R-:W-:Y:S01]  /*16c90*/  IMAD.U32 R4, RZ, RZ, UR8 ;  /* 0x00000008ff047e24 */ /* 0x000fe2000f8e00ff */
[----:B------:R-:W-:Y:S01]  /*16ca0*/  ULDC.64 UR8, c[0x0][0xad8] ;  /* 0x0002b60000087ab9 */ /* 0x000fe20000000a00 */
[----:B------:R-:W-:Y:S02]  /*16cb0*/  IMAD R7, R11, R7, R8 ;  /* 0x000000070b077224 */ /* 0x000fe400078e0208 */
[C---:B------:R-:W-:Y:S02]  /*16cc0*/  IMAD R9, R3.reuse, UR11, R6 ;  /* 0x0000000b03097c24 */ /* 0x040fe4000f8e0206 */
[----:B------:R-:W-:Y:S01]  /*16cd0*/  IMAD.WIDE.U32 R4, R3, UR10, R4 ;  /* 0x0000000a03047c25 */ /* 0x000fe2000f8e0004 */
[----:B------:R-:W-:-:S03]  /*16ce0*/  SHF.R.S32.HI R3, RZ, 0x1f, R7 ;  /* 0x0000001fff037819 */ /* 0x000fc60000011407 */
[----:B------:R-:W-:Y:S02]  /*16cf0*/  IMAD.IADD R5, R5, 0x1, R9 ;  /* 0x0000000105057824 */ /* 0x000fe400078e0209 */
[----:B------:R-:W-:Y:S02]  /*16d00*/  IMAD R6, R3, UR8, RZ ;  /* 0x0000000803067c24 */ /* 0x000fe4000f8e02ff */
[----:B------:R-:W-:Y:S02]  /*16d10*/  VIADD R8, R205, UR36 ;  /* 0x00000024cd087c36 */ /* 0x000fe40008000000 */
[----:B------:R-:W-:Y:S02]  /*16d20*/  IMAD R11, R0, R11, RZ ;  /* 0x0000000b000b7224 */ /* 0x000fe400078e02ff */
[C---:B------:R-:W-:Y:S02]  /*16d30*/  IMAD R3, R7.reuse, UR9, R6 ;  /* 0x0000000907037c24 */ /* 0x040fe4000f8e0206 */
[----:B------:R-:W-:Y:S01]  /*16d40*/  IMAD.WIDE.U32 R4, R7, UR8, R4 ;  /* 0x0000000807047c25 */ /* 0x000fe2000f8e0004 */
[----:B------:R-:W-:Y:S01]  /*16d50*/  ISETP.GE.AND P2, PT, R8, R11, PT ;  /* 0x0000000b0800720c */ /* 0x000fe20003f46270 */
[----:B------:R-:W-:-:S02]  /*16d60*/  ULDC.64 UR8, c[0x0][0xa80] ;  /* 0x0002a00000087ab9 */ /* 0x000fc40000000a00 */
[----:B------:R-:W-:Y:S01]  /*16d70*/  VIADD R0, R8, 0x20 ;  /* 0x0000002008007836 */ /* 0x000fe20000000000 */
[----:B------:R-:W-:Y:S01]  /*16d80*/  LEA R6, P3, R4, UR8, 0x1 ;  /* 0x0000000804067c11 */ /* 0x000fe2000f8608ff */
[----:B------:R-:W-:-:S03]  /*16d90*/  IMAD.IADD R3, R5, 0x1, R3 ;  /* 0x0000000105037824 */ /* 0x000fc600078e0203 */
[-C--:B------:R-:W-:Y:S01]  /*16da0*/  ISETP.GE.AND P1, PT, R0, R11.reuse, PT ;  /* 0x0000000b0000720c */ /* 0x080fe20003f26270 */
[----:B------:R-:W-:Y:S01]  /*16db0*/  VIADD R0, R8, 0x40 ;  /* 0x0000004008007836 */ /* 0x000fe20000000000 */
[----:B------:R-:W-:Y:S02]  /*16dc0*/  LEA.HI.X R3, R4, UR9, R3, 0x1, P3 ;  /* 0x0000000904037c11 */ /* 0x000fe400098f0c03 */
[----:B------:R0:W1:Y:S02]  /*16dd0*/  SHFL.IDX PT, R4, R6, RZ, 0x181f ;  /* 0x00181fff06047589 */ /* 0x00006400000e0000 */
[----:B------:R-:W-:Y:S02]  /*16de0*/  ISETP.GE.AND P0, PT, R0, R11, PT ;  /* 0x0000000b0000720c */ /* 0x000fe40003f06270 */
[----:B------:R0:W2:Y:S01]  /*16df0*/  SHFL.IDX PT, R0, R3, RZ, 0x181f ;  /* 0x00181fff03007589 */ /* 0x0000a200000e0000 */
[----:B------:R-:W-:Y:S10]  /*16e00*/  @P2 BRA `(.L_x_1160) ;  /* 0x0000000000242947 */ /* 0x000ff40003800000 */
[----:B------:R-:W-:Y:S02]  /*16e10*/  ULDC UR4, c[0x0][0xac8] ;  /* 0x0002b20000047ab9 */ /* 0x000fe40000000800 */
[----:B------:R-:W-:Y:S02]  /*16e20*/  ISETP.GE.AND P4, PT, R23, UR4, PT ;  /* 0x0000000417007c0c */ /* 0x000fe4000bf86270 */
[----:B------:R-:W-:-:S11]  /*16e30*/  ISETP.GE.AND P5, PT, R188, UR4, PT ;  /* 0x00000004bc007c0c */ /* 0x000fd6000bfa6270 */
[CC--:B-1----:R-:W-:Y:S02]  /*16e40*/  @!P4 LEA R12, P2, R23.reuse, R4.reuse, 0x1 ;  /* 0x00000004170cc211 */ /* 0x0c2fe400078408ff */
[C---:B------:R-:W-:Y:S02]  /*16e50*/  @!P5 LEA R4, P3, R188.reuse, R4, 0x1 ;  /* 0x00000004bc04d211 */ /* 0x040fe400078608ff */
[-C--:B--2---:R-:W-:Y:S02]  /*16e60*/  @!P4 LEA.HI.X R13, R23, R0.reuse, R226, 0x1, P2 ;  /* 0x00000000170dc211 */ /* 0x084fe400010f0ce2 */
[----:B------:R-:W-:-:S03]  /*16e70*/  @!P5 LEA.HI.X R5, R188, R0, R225, 0x1, P3 ;  /* 0x00000000bc05d211 */ /* 0x000fc600018f0ce1 */
[----:B------:R3:W-:Y:S04]  /*16e80*/  @!P4 ST.E.128 desc[UR52][R12.64], RZ ;  /* 0x000000ff0c00c985 */ /* 0x0007e8000c101d34 */
[----:B------:R3:W-:Y:S02]  /*16e90*/  @!P5 ST.E.128 desc[UR52][R4.64], RZ ;  /* 0x000000ff0400d985 */ /* 0x0007e4000c101d34 */
.L_x_1160:
[----:B------:R-:W-:Y:S05]  /*16ea0*/  BSYNC B1 ;  /* 0x0000000000017941 */ /* 0x000fea0003800000 */
.L_x_1159:
[----:B--2---:R2:W4:Y:S01]  /*16eb0*/  SHFL.IDX PT, R0, R3, 0x1, 0x181f ;  /* 0x00381f0003007f89 */ /* 0x00452200000e0000 */
[----:B------:R-:W-:Y:S03]  /*16ec0*/  BSSY B1, `(.L_x_1161) ;  /* 0x000000c000017945 */ /* 0x000fe60003800000 */
[----:B-1-3--:R2:W1:Y:S01]  /*16ed0*/  SHFL.IDX PT, R4, R6, 0x1, 0x181f ;  /* 0x00381f0006047f89 */ /* 0x00a46200000e0000 */
[----:B------:R-:W-:Y:S05]  /*16ee0*/  @P1 BRA `(.L_x_1162) ;  /* 0x0000000000241947 */ /* 0x000fea0003800000 */
[----:B------:R-:W-:Y:S02]  /*16ef0*/  ULDC UR4, c[0x0][0xac8] ;  /* 0x0002b20000047ab9 */ /* 0x000fe40000000800 */
[----:B------:R-:W-:Y:S02]  /*16f00*/  ISETP.GE.AND P3, PT, R23, UR4, PT ;  /* 0x0000000417007c0c */ /* 0x000fe4000bf66270 */
[----:B------:R-:W-:-:S11]  /*16f10*/  ISETP.GE.AND P4, PT, R188, UR4, PT ;  /* 0x00000004bc007c0c */ /* 0x000fd6000bf86270 */
[CC--:B-1----:R-:W-:Y:S02]  /*16f20*/  @!P3 LEA R12, P1, R23.reuse, R4.reuse, 0x1 ;  /* 0x00000004170cb211 */ /* 0x0c2fe400078208ff */
[C---:B------:R-:W-:Y:S02]  /*16f30*/  @!P4 LEA R4, P2, R188.reuse, R4, 0x1 ;  /* 0x00000004bc04c211 */ /* 0x040fe400078408ff */
[-C--:B----4-:R-:W-:Y:S02]  /*16f40*/  @!P3 LEA.HI.X R13, R23, R0.reuse, R226, 0x1, P1 ;  /* 0x00000000170db211 */ /* 0x090fe400008f0ce2 */
[----:B------:R-:W-:-:S03]  /*16f50*/  @!P4 LEA.HI.X R5, R188, R0, R225, 0x1, P2 ;  /* 0x00000000bc05c211 */ /* 0x000fc600010f0ce1 */
[----:B------:R3:W-:Y:S04]  /*16f60*/  @!P3 ST.E.128 desc[UR52][R12.64], RZ ;  /* 0x000000ff0c00b985 */ /* 0x0007e8000c101d34 */
[----:B------:R3:W-:Y:S02]  /*16f70*/  @!P4 ST.E.128 desc[UR52][R4.64], RZ ;  /* 0x000000ff0400c985 */ /* 0x0007e4000c101d34 */
.L_x_1162:
[----:B------:R-:W-:Y:S05]  /*16f80*/  BSYNC B1 ;  /* 0x0000000000017941 */ /* 0x000fea0003800000 */
.L_x_1161:
[----:B----4-:R4:W0:Y:S01]  /*16f90*/  SHFL.IDX PT, R0, R3, 0x2, 0x181f ;  /* 0x00581f0003007f89 */ /* 0x01082200000e0000 */
        /* <DEDUP_REMOVED lines=8> */
[-C--:B0-----:R-:W-:Y:S02]  /*17020*/  @!P2 LEA.HI.X R13, R23, R0.reuse, R226, 0x1, P0 ;  /* 0x00000000170da211 */ /* 0x081fe400000f0ce2 */
[----:B------:R-:W-:-:S03]  /*17030*/  @!P3 LEA.HI.X R5, R188, R0, R225, 0x1, P1 ;  /* 0x00000000bc05b211 */ /* 0x000fc600008f0ce1 */
[----:B------:R3:W-:Y:S04]  /*17040*/  @!P2 ST.E.128 desc[UR52][R12.64], RZ ;  /* 0x000000ff0c00a985 */ /* 0x0007e8000c101d34 */
[----:B------:R3:W-:Y:S02]  /*17050*/  @!P3 ST.E.128 desc[UR52][R4.64], RZ ;  /* 0x000000ff0400b985 */ /* 0x0007e4000c101d34 */
.L_x_1164:
[----:B------:R-:W-:Y:S05]  /*17060*/  BSYNC B1 ;  /* 0x0000000000017941 */ /* 0x000fea0003800000 */
.L_x_1163:
[----:B0-----:R-:W-:Y:S01]  /*17070*/  VIADD R0, R8, 0x60 ;  /* 0x0000006008007836 */ /* 0x001fe20000000000 */
[----:B--2-4-:R-:W2:Y:S04]  /*17080*/  SHFL.IDX PT, R3, R3, 0x3, 0x181f ;  /* 0x00781f0003037f89 */ /* 0x014ea800000e0000 */
[----:B------:R-:W-:Y:S01]  /*17090*/  ISETP.GE.AND P0, PT, R0, R11, PT ;  /* 0x0000000b0000720c */ /* 0x000fe20003f06270 */
[----:B-1-3--:R3:W4:-:S12]  /*170a0*/  SHFL.IDX PT, R4, R6, 0x3, 0x181f ;  /* 0x00781f0006047f89 */ /* 0x00a71800000e0000 */
[----:B---3--:R-:W-:Y:S05]  /*170b0*/  @P0 BRA `(.L_x_1153) ;  /* 0x0000000000240947 */ /* 0x008fea0003800000 */
[----:B------:R-:W-:Y:S02]  /*170c0*/  ULDC UR4, c[0x0][0xac8] ;  /* 0x0002b20000047ab9 */ /* 0x000fe40000000800 */
[----:B------:R-:W-:Y:S02]  /*170d0*/  ISETP.GE.AND P2, PT, R23, UR4, PT ;  /* 0x0000000417007c0c */ /* 0x000fe4000bf46270 */
[----:B------:R-:W-:-:S11]  /*170e0*/  ISETP.GE.AND P3, PT, R188, UR4, PT ;  /* 0x00000004bc007c0c */ /* 0x000fd6000bf66270 */
[CC--:B----4-:R-:W-:Y:S02]  /*170f0*/  @!P2 LEA R6, P0, R23.reuse, R4.reuse, 0x1 ;  /* 0x000000041706a211 */ /* 0x0d0fe400078008ff */
[C---:B------:R-:W-:Y:S02]  /*17100*/  @!P3 LEA R4, P1, R188.reuse, R4, 0x1 ;  /* 0x00000004bc04b211 */ /* 0x040fe400078208ff */
[-C--:B--2---:R-:W-:Y:S02]  /*17110*/  @!P2 LEA.HI.X R7, R23, R3.reuse, R226, 0x1, P0 ;  /* 0x000000031707a211 */ /* 0x084fe400000f0ce2 */
[----:B------:R-:W-:-:S03]  /*17120*/  @!P3 LEA.HI.X R5, R188, R3, R225, 0x1, P1 ;  /* 0x00000003bc05b211 */ /* 0x000fc600008f0ce1 */
[----:B------:R3:W-:Y:S04]  /*17130*/  @!P2 ST.E.128 desc[UR52][R6.64], RZ ;  /* 0x000000ff0600a985 */ /* 0x0007e8000c101d34 */
[----:B------:R3:W-:Y:S02]  /*17140*/  @!P3 ST.E.128 desc[UR52][R4.64], RZ ;  /* 0x000000ff0400b985 */ /* 0x0007e4000c101d34 */
.L_x_1153:
[----:B------:R-:W-:Y:S05]  /*17150*/  BSYNC B0 ;  /* 0x0000000000007941 */ /* 0x000fea0003800000 */
.L_x_1143:
[----:B------:R-:W-:Y:S02]  /*17160*/  ULDC UR4, c[0x0][0xc3c] ;  /* 0x00030f0000047ab9 */ /* 0x000fe40000000800 */
[----:B------:R-:W-:-:S06]  /*17170*/  UISETP.GE.AND UP0, UPT, UR49, UR4, UPT ;  /* 0x000000043100728c */ /* 0x000fcc000bf06270 */
[----:B------:R-:W-:-:S13]  /*17180*/  PLOP3.LUT P0, PT, PT, PT, UP0, 0x80, 0x0 ;  /* 0x000000000000781c */ /* 0x000fda0003f0f008 */
[----:B------:R-:W-:Y:S05]  /*17190*/  @!P0 BRA `(.L_x_1165) ;  /* 0xfffffe9c00988947 */ /* 0x000fea000383ffff */
[----:B------:R-:W-:Y:S05]  /*171a0*/  EXIT ;  /* 0x000000000000794d */ /* 0x000fea0003800000 */
.L_x_1056:
[----:B------:R-:W-:-:S08]  /*171b0*/  NOP ;  /* 0x0000000000007918 */ /* 0x000fd00000000000 */
[----:B------:R-:W0:-:S00]  /*171c0*/  USETMAXREG.DEALLOC.CTAPOOL 0x18 ;  /* 0x00000018000079c8 */ /* 0x000e0000080e0500 */
[----:B0-----:R-:W-:Y:S01]  /*171d0*/  LOP3.LUT R0, R0, 0x3, RZ, 0xc0, !PT ;  /* 0x0000000300007812 */ /* 0x001fe200078ec0ff */
[----:B------:R-:W-:Y:S01]  /*171e0*/  IMAD.MOV.U32 R6, RZ, RZ, RZ ;  /* 0x000000ffff067224 */ /* 0x000fe200078e00ff */
[----:B------:R-:W-:-:S04]  /*171f0*/  LOP3.LUT R16, R16, 0xfffffffd, RZ, 0xc0, !PT ;  /* 0xfffffffd10107812 */ /* 0x000fc800078ec0ff */
[----:B------:R-:W0:Y:S02]  /*17200*/  SHFL.IDX PT, R0, R0, RZ, 0x1f ;  /* 0x00001fff00007589 */ /* 0x000e2400000e0000 */
[----:B0-----:R-:W-:-:S13]  /*17210*/  ISETP.NE.AND P0, PT, R0, RZ, PT ;  /* 0x000000ff0000720c */ /* 0x001fda0003f05270 */
[----:B------:R-:W-:Y:S01]  /*17220*/  @P0 LOP3.LUT R16, R16, 0x2, RZ, 0xfc, !PT ;  /* 0x0000000210100812 */ /* 0x000fe200078efcff */
[----:B------:R-:W-:Y:S06]  /*17230*/  @!P0 BRA `(.L_x_1166) ;  /* 0x00000000002c8947 */ /* 0x000fec0003800000 */
[----:B------:R-:W0:Y:S08]  /*17240*/  S2UR UR5, SR_CgaCtaId ;  /* 0x00000000000579c3 */ /* 0x000e300000008800 */
[----:B------:R-:W-:Y:S06]  /*17250*/  BAR.SYNC.DEFER_BLOCKING 0x5, 0x180 ;  /* 0x0146000000007b1d */ /* 0x000fec0000010000 */
[----:B------:R-:W-:-:S02]  /*17260*/  UMOV UR4, 0x400 ;  /* 0x0000040000047882 */ /* 0x000fc40000000000 */
[----:B0-----:R-:W-:-:S09]  /*17270*/  ULEA UR4, UR5, UR4, 0x18 ;  /* 0x0000000405047291 */ /* 0x001fd2000f8ec03f */
[----:B------:R-:W0:Y:S04]  /*17280*/  LDS.128 R4, [UR4+0x298d0] ;  /* 0x0298d004ff047984 */ /* 0x000e280008000c00 */
[----:B0-----:R1:W-:Y:S01]  /*17290*/  STL.64 [R1+0x10], R4 ;  /* 0x0000100401007387 */ /* 0x0013e20000100a00 */
[----:B------:R-:W-:-:S03]  /*172a0*/  IMAD.MOV.U32 R0, RZ, RZ, R7 ;  /* 0x000000ffff007224 */ /* 0x000fc600078e0007 */
[----:B------:R1:W-:Y:S02]  /*172b0*/  STL [R1+0x18], R6 ;  /* 0x0000180601007387 */ /* 0x0003e40000100800 */
[----:B------:R-:W-:Y:S01]  /*172c0*/  R2UR UR42, R0 ;  /* 0x00000000002a72ca */ /* 0x000fe200000e0000 */
[----:B------:R-:W-:Y:S06]  /*172d0*/  BAR.ARV 0x4, 0x180 ;  /* 0x0106000000007b1d */ /* 0x000fec0000002000 */
[----:B------:R-:W-:Y:S08]  /*172e0*/  BRA `(.L_x_1167) ;  /* 0x0000000c00c47947 */ /* 0x000ff00003800000 */
.L_x_1166:
[----:B------:R-:W0:Y:S01]  /*172f0*/  S2R R0, SR_TID.X ;  /* 0x0000000000007919 */ /* 0x000e220000002100 */
[----:B------:R-:W-:Y:S01]  /*17300*/  ULDC UR4, c[0x0][0xc3c] ;  /* 0x00030f0000047ab9 */ /* 0x000fe20000000800 */
[----:B0-----:R-:W-:-:S04]  /*17310*/  LOP3.LUT R0, R0, 0x1f, RZ, 0xc0, !PT ;  /* 0x0000001f00007812 */ /* 0x001fc800078ec0ff */
[----:B------:R-:W-:-:S04]  /*17320*/  ISETP.NE.AND P0, PT, R0, 0x1f, PT ;  /* 0x0000001f0000780c */ /* 0x000fc80003f05270 */
[----:B------:R-:W-:-:S13]  /*17330*/  ISETP.GE.OR P1, PT, R0, UR4, !P0 ;  /* 0x0000000400007c0c */ /* 0x000fda000c726670 */
[----:B------:R-:W0:Y:S08]  /*17340*/  @!P1 LDC.64 R2, c[0x0][0xc80] ;  /* 0x00032000ff029b82 */ /* 0x000e300000000a00 */
        /* <DEDUP_REMOVED lines=15> */
[----:B------:R-:W-:Y:S02]  /*17440*/  IMAD.IADD R7, R4, 0x1, R7 ;  /* 0x0000000104077824 */ /* 0x000fe400078e0207 */
[----:B------:R-:W0:Y:S03]  /*17450*/  LDC R4, c[0x0][0xc38] ;  /* 0x00030e00ff047b82 */ /* 0x000e260000000800 */
[----:B------:R-:W1:Y:S02]  /*17460*/  SHFL.UP PT, R8, R7, 0x2, RZ ;  /* 0x0440000007087989 */ /* 0x000e6400000e00ff */
[----:B-1----:R-:W-:-:S05]  /*17470*/  SEL R8, R8, RZ, P2 ;  /* 0x000000ff08087207 */ /* 0x002fca0001000000 */
[----:B------:R-:W-:Y:S02]  /*17480*/  IMAD.IADD R8, R7, 0x1, R8 ;  /* 0x0000000107087824 */ /* 0x000fe400078e0208 */
[----:B------:R-:W1:Y:S03]  /*17490*/  S2R R7, SR_CTAID.X ;  /* 0x0000000000077919 */ /* 0x000e660000002500 */
[----:B------:R-:W2:Y:S02]  /*174a0*/  SHFL.UP PT, R9, R8, 0x4, RZ ;  /* 0x0480000008097989 */ /* 0x000ea400000e00ff */
[----:B--2---:R-:W-:-:S05]  /*174b0*/  SEL R9, R9, RZ, P3 ;  /* 0x000000ff09097207 */ /* 0x004fca0001800000 */
[----:B------:R-:W-:-:S05]  /*174c0*/  IMAD.IADD R9, R8, 0x1, R9 ;  /* 0x0000000108097824 */ /* 0x000fca00078e0209 */
[----:B------:R-:W2:Y:S02]  /*174d0*/  SHFL.UP PT, R2, R9, 0x8, RZ ;  /* 0x0500000009027989 */ /* 0x000ea400000e00ff */
[----:B--2---:R-:W-:-:S05]  /*174e0*/  SEL R2, R2, RZ, P4 ;  /* 0x000000ff02027207 */ /* 0x004fca0002000000 */
[----:B------:R-:W-:-:S05]  /*174f0*/  IMAD.IADD R2, R9, 0x1, R2 ;  /* 0x0000000109027824 */ /* 0x000fca00078e0202 */
[----:B------:R-:W2:Y:S02]  /*17500*/  SHFL.UP PT, R3, R2, 0x10, RZ ;  /* 0x0600000002037989 */ /* 0x000ea400000e00ff */
[----:B--2---:R-:W-:-:S05]  /*17510*/  SEL R3, R3, RZ, P5 ;  /* 0x000000ff03037207 */ /* 0x004fca0002800000 */
[----:B------:R-:W-:-:S05]  /*17520*/  IMAD.IADD R3, R2, 0x1, R3 ;  /* 0x0000000102037824 */ /* 0x000fca00078e0203 */
[----:B------:R-:W0:Y:S02]  /*17530*/  SHFL.IDX PT, R11, R3, 0x1f, 0x1f ;  /* 0x03e01f00030b7f89 */ /* 0x000e2400000e0000 */
[----:B0-----:R-:W-:-:S04]  /*17540*/  IMAD R8, R11, R4, RZ ;  /* 0x000000040b087224 */ /* 0x001fc800078e02ff */
[----:B------:R-:W-:Y:S01]  /*17550*/  IMAD.MOV.U32 R9, RZ, RZ, R8 ;  /* 0x000000ffff097224 */ /* 0x000fe200078e0008 */
[----:B-1----:R-:W-:-:S13]  /*17560*/  ISETP.GT.AND P6, PT, R8, R7, PT ;  /* 0x000000070800720c */ /* 0x002fda0003fc4270 */
[----:B------:R-:W-:Y:S05]  /*17570*/  @P6 BRA `(.L_x_1168) ;  /* 0x0000000000a86947 */ /* 0x000fea0003800000 */
[----:B------:R-:W-:Y:S01]  /*17580*/  IMAD.MOV.U32 R8, RZ, RZ, R9 ;  /* 0x000000ffff087224 */ /* 0x000fe200078e0009 */
[----:B------:R-:W-:Y:S01]  /*17590*/  UMOV UR42, URZ ;  /* 0x0000003f002a7c82 */ /* 0x000fe20008000000 */
[----:B------:R-:W-:-:S05]  /*175a0*/  ULDC UR5, c[0x0][0xc3c] ;  /* 0x00030f0000057ab9 */ /* 0x000fca0000000800 */
.L_x_1170:
        /* <DEDUP_REMOVED lines=22> */
[----:B------:R-:W-:Y:S02]  /*17710*/  IMAD.IADD R9, R4, 0x1, R9 ;  /* 0x0000000104097824 */ /* 0x000fe400078e0209 */
[----:B------:R-:W0:Y:S03]  /*17720*/  LDC R4, c[0x0][0xc38] ;  /* 0x00030e00ff047b82 */ /* 0x000e260000000800 */
[----:B------:R-:W1:Y:S02]  /*17730*/  SHFL.UP PT, R10, R9, 0x4, RZ ;  /* 0x04800000090a7989 */ /* 0x000e6400000e00ff */
[----:B-1----:R-:W-:-:S05]  /*17740*/  SEL R10, R10, RZ, P3 ;  /* 0x000000ff0a0a7207 */ /* 0x002fca0001800000 */
[----:B------:R-:W-:-:S05]  /*17750*/  IMAD.IADD R10, R9, 0x1, R10 ;  /* 0x00000001090a7824 */ /* 0x000fca00078e020a */
[----:B------:R-:W1:Y:S02]  /*17760*/  SHFL.UP PT, R2, R10, 0x8, RZ ;  /* 0x050000000a027989 */ /* 0x000e6400000e00ff */
[----:B-1----:R-:W-:-:S05]  /*17770*/  SEL R3, R2, RZ, P4 ;  /* 0x000000ff02037207 */ /* 0x002fca0002000000 */
[----:B------:R-:W-:-:S05]  /*17780*/  IMAD.IADD R3, R10, 0x1, R3 ;  /* 0x000000010a037824 */ /* 0x000fca00078e0203 */
[----:B------:R-:W1:Y:S02]  /*17790*/  SHFL.UP PT, R2, R3, 0x10, RZ ;  /* 0x0600000003027989 */ /* 0x000e6400000e00ff */
[----:B-1----:R-:W-:-:S05]  /*177a0*/  SEL R2, R2, RZ, P5 ;  /* 0x000000ff02027207 */ /* 0x002fca0002800000 */
[----:B------:R-:W-:-:S05]  /*177b0*/  IMAD.IADD R2, R3, 0x1, R2 ;  /* 0x0000000103027824 */ /* 0x000fca00078e0202 */
[----:B------:R-:W0:Y:S02]  /*177c0*/  SHFL.IDX PT, R11, R2, 0x1f, 0x1f ;  /* 0x03e01f00020b7f89 */ /* 0x000e2400000e0000 */
[----:B0-----:R-:W-:-:S04]  /*177d0*/  IMAD R9, R11, R4, RZ ;  /* 0x000000040b097224 */ /* 0x001fc800078e02ff */
[----:B------:R-:W-:-:S05]  /*177e0*/  IMAD.IADD R8, R9, 0x1, R8 ;  /* 0x0000000109087824 */ /* 0x000fca00078e0208 */
[----:B------:R-:W-:-:S13]  /*177f0*/  ISETP.GT.AND P6, PT, R8, R7, PT ;  /* 0x000000070800720c */ /* 0x000fda0003fc4270 */
[----:B------:R-:W-:Y:S05]  /*17800*/  @!P6 BRA `(.L_x_1170) ;  /* 0xfffffffc0068e947 */ /* 0x000fea000383ffff */
[----:B------:R-:W-:-:S07]  /*17810*/  IMAD.MOV.U32 R3, RZ, RZ, R2 ;  /* 0x000000ffff037224 */ /* 0x000fce00078e0002 */
.L_x_1168:
        /* <DEDUP_REMOVED lines=8> */
[----:B------:R-:W-:-:S04]  /*178a0*/  IMAD.U32 R11, RZ, RZ, UR4 ;  /* 0x00000004ff0b7e24 */ /* 0x000fc8000f8e00ff */
[----:B------:R0:W1:Y:S04]  /*178b0*/  SHFL.IDX PT, R8, R5, R8, 0x1f ;  /* 0x00001f0805087589 */ /* 0x00006800000e0000 */
[----:B------:R0:W2:Y:S01]  /*178c0*/  SHFL.IDX PT, R6, R6, R11, 0x1f ;  /* 0x00001f0b06067589 */ /* 0x0000a200000e0000 */
[----:B------:R-:W-:Y:S05]  /*178d0*/  @!P0 BRA `(.L_x_1171) ;  /* 0x00000000000c8947 */ /* 0x000fea0003800000 */
[----:B------:R-:W-:-:S06]  /*178e0*/  UIADD3 UR5, UR4, -0x1, URZ ;  /* 0xffffffff04057890 */ /* 0x000fcc000fffe03f */
[----:B------:R-:W-:-:S05]  /*178f0*/  IMAD.U32 R2, RZ, RZ, UR5 ;  /* 0x00000005ff027e24 */ /* 0x000fca000f8e00ff */
[----:B------:R3:W4:Y:S02]  /*17900*/  SHFL.IDX PT, R9, R3, R2, 0x1f ;  /* 0x00001f0203097589 */ /* 0x00072400000e0000 */
.L_x_1171:
[----:B---34-:R-:W-:Y:S01]  /*17910*/  IMAD R2, R9, R4, R10 ;  /* 0x0000000409027224 */ /* 0x018fe200078e020a */
[----:B-1----:R-:W-:Y:S01]  /*17920*/  ISETP.NE.AND P0, PT, R8, 0x1, PT ;  /* 0x000000010800780c */ /* 0x002fe20003f05270 */
[----:B------:R-:W-:Y:S02]  /*17930*/  UIADD3 UR42, UR4, UR42, URZ ;  /* 0x0000002a042a7290 */ /* 0x000fe4000fffe03f */
[----:B0-----:R-:W-:Y:S01]  /*17940*/  IMAD.IADD R5, R7, 0x1, -R2 ;  /* 0x0000000107057824 */ /* 0x001fe200078e0a02 */
[----:B------:R0:W-:Y:S09]  /*17950*/  STL [R1+0x10], R2 ;  /* 0x0000100201007387 */ /* 0x0001f20000100800 */
[----:B------:R-:W-:Y:S05]  /*17960*/  @!P0 BRA `(.L_x_1172) ;  /* 0x0000000000e08947 */ /* 0x000fea0003800000 */
[----:B--2---:R-:W-:Y:S02]  /*17970*/  IABS R4, R6 ;  /* 0x0000000600047213 */ /* 0x004fe40000000000 */
[----:B------:R-:W-:Y:S02]  /*17980*/  IABS R7, R8 ;  /* 0x0000000800077213 */ /* 0x000fe40000000000 */
[----:B------:R-:W1:Y:S08]  /*17990*/  I2F.RP R9, R4 ;  /* 0x0000000400097306 */ /* 0x000e700000209400 */
[----:B------:R-:W2:Y:S08]  /*179a0*/  I2F.RP R10, R7 ;  /* 0x00000007000a7306 */ /* 0x000eb00000209400 */
[----:B-1----:R-:W0:Y:S08]  /*179b0*/  MUFU.RCP R9, R9 ;  /* 0x0000000900097308 */ /* 0x002e300000001000 */
[----:B--2---:R-:W-:Y:S01]  /*179c0*/  MUFU.RCP R10, R10 ;  /* 0x0000000a000a7308 */ /* 0x004fe20000001000 */
[----:B0-----:R-:W-:Y:S01]  /*179d0*/  VIADD R2, R9, 0xffffffe ;  /* 0x0ffffffe09027836 */ /* 0x001fe20000000000 */
[----:B------:R-:W-:-:S06]  /*179e0*/  IABS R9, R6 ;  /* 0x0000000600097213 */ /* 0x000fcc0000000000 */
[----:B------:R0:W1:Y:S02]  /*179f0*/  F2I.FTZ.U32.TRUNC.NTZ R3, R2 ;  /* 0x0000000200037305 */ /* 0x000064000021f000 */
[----:B0-----:R-:W-:Y:S02]  /*17a00*/  IMAD.MOV.U32 R2, RZ, RZ, RZ ;  /* 0x000000ffff027224 */ /* 0x001fe400078e00ff */
[----:B-1----:R-:W-:-:S04]  /*17a10*/  IMAD.MOV R11, RZ, RZ, -R3 ;  /* 0x000000ffff0b7224 */ /* 0x002fc800078e0a03 */
[----:B------:R-:W-:-:S04]  /*17a20*/  IMAD R11, R11, R4, RZ ;  /* 0x000000040b0b7224 */ /* 0x000fc800078e02ff */
[----:B------:R-:W-:Y:S01]  /*17a30*/  IMAD.HI.U32 R3, R3, R11, R2 ;  /* 0x0000000b03037227 */ /* 0x000fe200078e0002 */
[----:B------:R-:W-:-:S03]  /*17a40*/  IABS R2, R5 ;  /* 0x0000000500027213 */ /* 0x000fc60000000000 */
[----:B------:R-:W-:Y:S02]  /*17a50*/  IMAD.MOV R11, RZ, RZ, -R9 ;  /* 0x000000ffff0b7224 */ /* 0x000fe400078e0a09 */
[----:B------:R-:W-:-:S04]  /*17a60*/  IMAD.HI.U32 R9, R3, R2, RZ ;  /* 0x0000000203097227 */ /* 0x000fc800078e00ff */
[----:B------:R-:W-:Y:S02]  /*17a70*/  VIADD R3, R10, 0xffffffe ;  /* 0x0ffffffe0a037836 */ /* 0x000fe40000000000 */
[----:B------:R-:W-:-:S04]  /*17a80*/  IMAD R11, R9, R11, R2 ;  /* 0x0000000b090b7224 */ /* 0x000fc800078e0202 */
[----:B------:R-:W0:Y:S01]  /*17a90*/  F2I.FTZ.U32.TRUNC.NTZ R3, R3 ;  /* 0x0000000300037305 */ /* 0x000e22000021f000 */
[----:B------:R-:W-:-:S13]  /*17aa0*/  ISETP.GT.U32.AND P1, PT, R4, R11, PT ;  /* 0x0000000b0400720c */ /* 0x000fda0003f24070 */
[----:B------:R-:W-:Y:S02]  /*17ab0*/  @!P1 IMAD.IADD R11, R11, 0x1, -R4 ;  /* 0x000000010b0b9824 */ /* 0x000fe400078e0a04 */
[----:B0-----:R-:W-:Y:S02]  /*17ac0*/  IMAD.MOV R2, RZ, RZ, -R3 ;  /* 0x000000ffff027224 */ /* 0x001fe400078e0a03 */
[----:B------:R-:W-:Y:S01]  /*17ad0*/  @!P1 VIADD R9, R9, 0x1 ;  /* 0x0000000109099836 */ /* 0x000fe20000000000 */
[----:B------:R-:W-:Y:S01]  /*17ae0*/  ISETP.GE.U32.AND P0, PT, R11, R4, PT ;  /* 0x000000040b00720c */ /* 0x000fe20003f06070 */
[----:B------:R-:W-:Y:S01]  /*17af0*/  IMAD R11, R2, R7, RZ ;  /* 0x00000007020b7224 */ /* 0x000fe200078e02ff */
[----:B------:R-:W-:Y:S01]  /*17b00*/  ISETP.NE.AND P1, PT, R6, RZ, PT ;  /* 0x000000ff0600720c */ /* 0x000fe20003f25270 */
[----:B------:R-:W-:-:S04]  /*17b10*/  IMAD.MOV.U32 R2, RZ, RZ, RZ ;  /* 0x000000ffff027224 */ /* 0x000fc800078e00ff */
[----:B------:R-:W-:Y:S01]  /*17b20*/  IMAD.HI.U32 R4, R3, R11, R2 ;  /* 0x0000000b03047227 */ /* 0x000fe200078e0002 */
[----:B------:R-:W-:-:S04]  /*17b30*/  LOP3.LUT R2, R5, R6, RZ, 0x3c, !PT ;  /* 0x0000000605027212 */ /* 0x000fc800078e3cff */
[----:B------:R-:W-:Y:S01]  /*17b40*/  ISETP.GE.AND P2, PT, R2, RZ, PT ;  /* 0x000000ff0200720c */ /* 0x000fe20003f46270 */
[----:B------:R-:W-:Y:S01]  /*17b50*/  @P0 VIADD R9, R9, 0x1 ;  /* 0x0000000109090836 */ /* 0x000fe20000000000 */
[----:B------:R-:W-:-:S05]  /*17b60*/  IABS R2, R8 ;  /* 0x0000000800027213 */ /* 0x000fca0000000000 */
[----:B------:R-:W-:-:S06]  /*17b70*/  IMAD.MOV R2, RZ, RZ, -R2 ;  /* 0x000000ffff027224 */ /* 0x000fcc00078e0a02 */
[----:B------:R-:W-:Y:S01]  /*17b80*/  @!P2 IMAD.MOV R9, RZ, RZ, -R9 ;  /* 0x000000ffff09a224 */ /* 0x000fe200078e0a09 */
[----:B------:R-:W-:-:S04]  /*17b90*/  @!P1 LOP3.LUT R9, RZ, R6, RZ, 0x33, !PT ;  /* 0x00000006ff099212 */ /* 0x000fc800078e33ff */
        /* <DEDUP_REMOVED lines=15> */
[--C-:B------:R-:W-:Y:S02]  /*17c90*/  IMAD R8, R8, R2, R9.reuse ;  /* 0x0000000208087224 */ /* 0x100fe400078e0209 */
[----:B------:R-:W-:Y:S02]  /*17ca0*/  IMAD.MOV R2, RZ, RZ, -R9 ;  /* 0x000000ffff027224 */ /* 0x000fe400078e0a09 */
[----:B------:R-:W-:Y:S02]  /*17cb0*/  IMAD R3, R8, 0x10000, R3 ;  /* 0x0001000008037824 */ /* 0x000fe400078e0203 */
[----:B------:R-:W-:-:S03]  /*17cc0*/  IMAD R2, R6, R2, R5 ;  /* 0x0000000206027224 */ /* 0x000fc600078e0205 */
[----:B------:R0:W-:Y:S01]  /*17cd0*/  STL [R1+0x18], R3 ;  /* 0x0000180301007387 */ /* 0x0001e20000100800 */
[----:B------:R-:W-:Y:S05]  /*17ce0*/  BRA `(.L_x_1173) ;  /* 0x0000000000fc7947 */ /* 0x000fea0003800000 */
.L_x_1172:
[----:B------:R-:W-:Y:S02]  /*17cf0*/  ULDC.64 UR4, c[0x0][0xc90] ;  /* 0x0003240000047ab9 */ /* 0x000fe40000000a00 */
[----:B------:R-:W-:-:S06]  /*17d00*/  UIMAD.WIDE UR4, UR42, 0x4, UR4 ;  /* 0x000000042a0478a5 */ /* 0x000fcc000f8e0204 */
[----:B0-----:R-:W-:Y:S02]  /*17d10*/  IMAD.U32 R2, RZ, RZ, UR4 ;  /* 0x00000004ff027e24 */ /* 0x001fe4000f8e00ff */
[----:B------:R-:W-:-:S05]  /*17d20*/  IMAD.U32 R3, RZ, RZ, UR5 ;  /* 0x00000005ff037e24 */ /* 0x000fca000f8e00ff */
[----:B------:R0:W2:Y:S02]  /*17d30*/  LDG.E R7, desc[UR52][R2.64] ;  /* 0x0000003402077981 */ /* 0x0000a4000c1e1900 */
[----:B0-----:R-:W-:Y:S02]  /*17d40*/  IMAD.MOV.U32 R2, RZ, RZ, RZ ;  /* 0x000000ffff027224 */ /* 0x001fe400078e00ff */
[----:B--2---:R-:W-:-:S05]  /*17d50*/  IMAD R8, R6, R7, RZ ;  /* 0x0000000706087224 */ /* 0x004fca00078e02ff */
[----:B------:R-:W-:-:S04]  /*17d60*/  IABS R9, R8 ;  /* 0x0000000800097213 */ /* 0x000fc80000000000 */
[----:B------:R-:W0:Y:S08]  /*17d70*/  I2F.RP R10, R9 ;  /* 0x00000009000a7306 */ /* 0x000e300000209400 */
[----:B0-----:R-:W0:Y:S02]  /*17d80*/  MUFU.RCP R10, R10 ;  /* 0x0000000a000a7308 */ /* 0x001e240000001000 */
[----:B0-----:R-:W-:-:S06]  /*17d90*/  VIADD R11, R10, 0xffffffe ;  /* 0x0ffffffe0a0b7836 */ /* 0x001fcc0000000000 */
[----:B------:R-:W0:Y:S02]  /*17da0*/  F2I.FTZ.U32.TRUNC.NTZ R3, R11 ;  /* 0x0000000b00037305 */ /* 0x000e24000021f000 */
[----:B0-----:R-:W-:-:S04]  /*17db0*/  IMAD.MOV R12, RZ, RZ, -R3 ;  /* 0x000000ffff0c7224 */ /* 0x001fc800078e0a03 */
[----:B------:R-:W-:-:S04]  /*17dc0*/  IMAD R13, R12, R9, RZ ;  /* 0x000000090c0d7224 */ /* 0x000fc800078e02ff */
[----:B------:R-:W-:Y:S01]  /*17dd0*/  IMAD.HI.U32 R2, R3, R13, R2 ;  /* 0x0000000d03027227 */ /* 0x000fe200078e0002 */
[----:B------:R-:W-:Y:S02]  /*17de0*/  IABS R13, R5 ;  /* 0x00000005000d7213 */ /* 0x000fe40000000000 */
[----:B------:R-:W-:-:S03]  /*17df0*/  IABS R3, R8 ;  /* 0x0000000800037213 */ /* 0x000fc60000000000 */
[----:B------:R-:W-:-:S04]  /*17e00*/  IMAD.HI.U32 R2, R2, R13, RZ ;  /* 0x0000000d02027227 */ /* 0x000fc800078e00ff */
[----:B------:R-:W-:-:S04]  /*17e10*/  IMAD.MOV R3, RZ, RZ, -R3 ;  /* 0x000000ffff037224 */ /* 0x000fc800078e0a03 */
[----:B------:R-:W-:Y:S01]  /*17e20*/  IMAD R10, R2, R3, R13 ;  /* 0x00000003020a7224 */ /* 0x000fe200078e020d */
[----:B------:R-:W-:-:S04]  /*17e30*/  LOP3.LUT R3, R5, R8, RZ, 0x3c, !PT ;  /* 0x0000000805037212 */ /* 0x000fc800078e3cff */
[----:B------:R-:W-:Y:S02]  /*17e40*/  ISETP.GT.U32.AND P1, PT, R9, R10, PT ;  /* 0x0000000a0900720c */ /* 0x000fe40003f24070 */
[----:B------:R-:W-:-:S11]  /*17e50*/  ISETP.GE.AND P2, PT, R3, RZ, PT ;  /* 0x000000ff0300720c */ /* 0x000fd60003f46270 */
[----:B------:R-:W-:Y:S02]  /*17e60*/  @!P1 IMAD.IADD R10, R10, 0x1, -R9 ;  /* 0x000000010a0a9824 */ /* 0x000fe400078e0a09 */
[----:B------:R-:W-:Y:S01]  /*17e70*/  @!P1 VIADD R2, R2, 0x1 ;  /* 0x0000000102029836 */ /* 0x000fe20000000000 */
[----:B------:R-:W-:Y:S02]  /*17e80*/  ISETP.NE.AND P1, PT, R8, RZ, PT ;  /* 0x000000ff0800720c */ /* 0x000fe40003f25270 */
[----:B------:R-:W-:-:S13]  /*17e90*/  ISETP.GE.U32.AND P0, PT, R10, R9, PT ;  /* 0x000000090a00720c */ /* 0x000fda0003f06070 */
[----:B------:R-:W-:-:S04]  /*17ea0*/  @P0 VIADD R2, R2, 0x1 ;  /* 0x0000000102020836 */ /* 0x000fc80000000000 */
[----:B------:R-:W-:Y:S01]  /*17eb0*/  @!P2 IMAD.MOV R2, RZ, RZ, -R2 ;  /* 0x000000ffff02a224 */ /* 0x000fe200078e0a02 */
[----:B------:R-:W-:-:S05]  /*17ec0*/  @!P1 LOP3.LUT R2, RZ, R8, RZ, 0x33, !PT ;  /* 0x00000008ff029212 */ /* 0x000fca00078e33ff */
[----:B------:R-:W-:Y:S02]  /*17ed0*/  IMAD R9, R7, R2, RZ ;  /* 0x0000000207097224 */ /* 0x000fe400078e02ff */
[----:B------:R-:W-:Y:S02]  /*17ee0*/  IMAD.MOV R2, RZ, RZ, -R2 ;  /* 0x000000ffff027224 */ /* 0x000fe400078e0a02 */
[----:B------:R-:W-:Y:S02]  /*17ef0*/  IMAD.MOV R3, RZ, RZ, -R9 ;  /* 0x000000ffff037224 */ /* 0x000fe400078e0a09 */
[----:B------:R-:W-:-:S03]  /*17f00*/  IMAD R5, R8, R2, R5 ;  /* 0x0000000208057224 */ /* 0x000fc600078e0205 */
[----:B------:R-:W-:-:S04]  /*17f10*/  VIADDMNMX R4, R3, R4, R7, PT ;  /* 0x0000000403047246 */ /* 0x000fc80003800107 */
[-C--:B------:R-:W-:Y:S02]  /*17f20*/  IABS R7, R4.reuse ;  /* 0x0000000400077213 */ /* 0x080fe40000000000 */
[----:B------:R-:W-:Y:S02]  /*17f30*/  IABS R8, R4 ;  /* 0x0000000400087213 */ /* 0x000fe40000000000 */
[----:B------:R-:W0:Y:S03]  /*17f40*/  I2F.RP R10, R7 ;  /* 0x00000007000a7306 */ /* 0x000e260000209400 */
[----:B------:R-:W-:-:S05]  /*17f50*/  IMAD.MOV R8, RZ, RZ, -R8 ;  /* 0x000000ffff087224 */ /* 0x000fca00078e0a08 */
[----:B0-----:R-:W0:Y:S02]  /*17f60*/  MUFU.RCP R10, R10 ;  /* 0x0000000a000a7308 */ /* 0x001e240000001000 */
[----:B0-----:R-:W-:-:S06]  /*17f70*/  VIADD R3, R10, 0xffffffe ;  /* 0x0ffffffe0a037836 */ /* 0x001fcc0000000000 */
[----:B------:R-:W0:Y:S02]  /*17f80*/  F2I.FTZ.U32.TRUNC.NTZ R3, R3 ;  /* 0x0000000300037305 */ /* 0x000e24000021f000 */
[----:B0-----:R-:W-:-:S04]  /*17f90*/  IMAD.MOV R2, RZ, RZ, -R3 ;  /* 0x000000ffff027224 */ /* 0x001fc800078e0a03 */
[----:B------:R-:W-:Y:S02]  /*17fa0*/  IMAD R11, R2, R7, RZ ;  /* 0x00000007020b7224 */ /* 0x000fe400078e02ff */
[----:B------:R-:W-:-:S04]  /*17fb0*/  IMAD.MOV.U32 R2, RZ, RZ, RZ ;  /* 0x000000ffff027224 */ /* 0x000fc800078e00ff */
[----:B------:R-:W-:Y:S01]  /*17fc0*/  IMAD.HI.U32 R2, R3, R11, R2 ;  /* 0x0000000b03027227 */ /* 0x000fe200078e0002 */
[----:B------:R-:W-:Y:S02]  /*17fd0*/  IABS R11, R5 ;  /* 0x00000005000b7213 */ /* 0x000fe40000000000 */
[----:B------:R-:W-:Y:S02]  /*17fe0*/  LOP3.LUT R3, R5, R4, RZ, 0x3c, !PT ;  /* 0x0000000405037212 */ /* 0x000fe400078e3cff */
[----:B------:R-:W-:Y:S01]  /*17ff0*/  IADD3 R5, R9, 0x1000000, R5 ;  /* 0x0100000009057810 */ /* 0x000fe20007ffe005 */
        /* <DEDUP_REMOVED lines=8> */
[----:B------:R-:W-:-:S04]  /*18080*/  @P0 VIADD R2, R2, 0x1 ;  /* 0x0000000102020836 */ /* 0x000fc80000000000 */
[----:B------:R-:W-:Y:S01]  /*18090*/  @!P2 IMAD.MOV R2, RZ, RZ, -R2 ;  /* 0x000000ffff02a224 */ /* 0x000fe200078e0a02 */
[----:B------:R-:W-:Y:S01]  /*180a0*/  @!P1 LOP3.LUT R2, RZ, R4, RZ, 0x33, !PT ;  /* 0x00000004ff029212 */ /* 0x000fe200078e33ff */
[----:B------:R-:W-:-:S04]  /*180b0*/  IMAD.MOV R4, RZ, RZ, -R4 ;  /* 0x000000ffff047224 */ /* 0x000fc800078e0a04 */
[----:B------:R-:W-:-:S05]  /*180c0*/  IMAD R3, R2, R4, R5 ;  /* 0x0000000402037224 */ /* 0x000fca00078e0205 */
[----:B------:R1:W-:Y:S02]  /*180d0*/  STL [R1+0x18], R3 ;  /* 0x0000180301007387 */ /* 0x0003e40000100800 */
.L_x_1173:
[----:B01----:R-:W-:-:S05]  /*180e0*/  LOP3.LUT R3, RZ, R2, RZ, 0x33, !PT ;  /* 0x00000002ff037212 */ /* 0x003fca00078e33ff */
[----:B------:R-:W-:-:S05]  /*180f0*/  IMAD.IADD R2, R6, 0x1, R3 ;  /* 0x0000000106027824 */ /* 0x000fca00078e0203 */
[----:B------:R1:W-:Y:S01]  /*18100*/  STL [R1+0x14], R2 ;  /* 0x0000140201007387 */ /* 0x0003e20000100800 */
[----:B------:R-:W-:Y:S05]  /*18110*/  BRA `(.L_x_1174) ;  /* 0x00000000000c7947 */ /* 0x000fea0003800000 */
.L_x_1169:
[----:B------:R0:W-:Y:S04]  /*18120*/  STL [R1+0x10], R7 ;  /* 0x0000100701007387 */ /* 0x0001e80000100800 */
[----:B------:R0:W-:Y:S04]  /*18130*/  STL [R1+0x14], RZ ;  /* 0x000014ff01007387 */ /* 0x0001e80000100800 */
[----:B------:R0:W-:Y:S02]  /*18140*/  STL [R1+0x18], RZ ;  /* 0x000018ff01007387 */ /* 0x0001e40000100800 */
.L_x_1174:
[----:B------:R-:W2:Y:S04]  /*18150*/  LDL R4, [R1+0x10] ;  /* 0x0000100001047983 */ /* 0x000ea80000100800 */
[----:B------:R-:W2:Y:S04]  /*18160*/  LDL R5, [R1+0x14] ;  /* 0x0000140001057983 */ /* 0x000ea80000100800 */
[----:B------:R-:W2:Y:S01]  /*18170*/  LDL R6, [R1+0x18] ;  /* 0x0000180001067983 */ /* 0x000ea20000100800 */
[----:B------:R-:W-:Y:S01]  /*18180*/  ISETP.NE.AND P0, PT, R0, RZ, PT ;  /* 0x000000ff0000720c */ /* 0x000fe20003f05270 */
[----:B-1----:R-:W-:-:S12]  /*18190*/  IMAD.U32 R2, RZ, RZ, UR42 ;  /* 0x0000002aff027e24 */ /* 0x002fd8000f8e00ff */
[----:B------:R-:W1:Y:S01]  /*181a0*/  @!P0 S2R R3, SR_CgaCtaId ;  /* 0x0000000000038919 */ /* 0x000e620000008800 */
[----:B------:R-:W-:Y:S01]  /*181b0*/  @!P0 MOV R0, 0x400 ;  /* 0x0000040000008802 */ /* 0x000fe20000000f00 */
[----:B0-----:R-:W-:-:S03]  /*181c0*/  @!P0 IMAD.MOV.U32 R7, RZ, RZ, R2 ;  /* 0x000000ffff078224 */ /* 0x001fc600078e0002 */
[----:B-1----:R-:W-:-:S05]  /*181d0*/  @!P0 LEA R0, R3, R0, 0x18 ;  /* 0x0000000003008211 */ /* 0x002fca00078ec0ff */
[----:B--2---:R0:W-:Y:S01]  /*181e0*/  @!P0 STS.128 [R0+0x298d0], R4 ;  /* 0x0298d00400008388 */ /* 0x0041e20000000c00 */
[----:B------:R-:W-:Y:S06]  /*181f0*/  BAR.ARV 0x5, 0x180 ;  /* 0x0146000000007b1d */ /* 0x000fec0000002000 */
.L_x_1167:
[----:B0-----:R-:W-:Y:S01]  /*18200*/  IMAD.MOV.U32 R0, RZ, RZ, 0x1 ;  /* 0x00000001ff007424 */ /* 0x001fe200078e00ff */
[----:B------:R-:W-:Y:S01]  /*18210*/  ULDC UR4, c[0x0][0xc3c] ;  /* 0x00030f0000047ab9 */ /* 0x000fe20000000800 */
[----:B------:R-:W-:Y:S01]  /*18220*/  IMAD.MOV.U32 R19, RZ, RZ, RZ ;  /* 0x000000ffff137224 */ /* 0x000fe200078e00ff */
[----:B------:R-:W-:Y:S02]  /*18230*/  UISETP.GE.AND UP0, UPT, UR42, UR4, UPT ;  /* 0x000000042a00728c */ /* 0x000fe4000bf06270 */
[----:B------:R0:W-:Y:S04]  /*18240*/  STL [R1], R0 ;  /* 0x0000000001007387 */ /* 0x0001e80000100800 */
[----:B------:R0:W-:Y:S01]  /*18250*/  STL [R1+0x30], RZ ;  /* 0x000030ff01007387 */ /* 0x0001e20000100800 */
[----:B------:R-:W-:-:S13]  /*18260*/  PLOP3.LUT P0, PT, PT, PT, UP0, 0x80, 0x0 ;  /* 0x000000000000781c */ /* 0x000fda0003f0f008 */
[----:B0-----:R-:W-:Y:S05]  /*18270*/  @P0 BRA `(.L_x_1175) ;  /* 0x0000005000540947 */ /* 0x001fea0003800000 */
[----:B------:R-:W0:Y:S01]  /*18280*/  S2R R10, SR_TID.X ;  /* 0x00000000000a7919 */ /* 0x000e220000002100 */
[----:B------:R-:W2:Y:S01]  /*18290*/  S2UR UR5, SR_CgaCtaId ;  /* 0x00000000000579c3 */ /* 0x000ea20000008800 */
[----:B------:R-:W-:Y:S01]  /*182a0*/  UMOV UR4, 0x400 ;  /* 0x0000040000047882 */ /* 0x000fe20000000000 */
[----:B------:R-:W-:Y:S01]  /*182b0*/  IMAD.MOV.U32 R19, RZ, RZ, RZ ;  /* 0x000000ffff137224 */ /* 0x000fe200078e00ff */
[----:B------:R-:W-:Y:S01]  /*182c0*/  ULDC UR40, c[0x0][0xc] ;  /* 0x0000030000287ab9 */ /* 0x000fe20000000800 */
[----:B------:R-:W-:Y:S02]  /*182d0*/  ULOP3.LUT UR39, UR38, 0x1, URZ, 0xfc, !UPT ;  /* 0x0000000126277892 */ /* 0x000fe4000f8efc3f */
[----:B------:R-:W-:Y:S01]  /*182e0*/  ULOP3.LUT UR41, UR38, 0x2, URZ, 0xfc, !UPT ;  /* 0x0000000226297892 */ /* 0x000fe2000f8efc3f */
[----:B------:R-:W-:Y:S01]  /*182f0*/  ULDC.64 UR44, c[0x0][0x198] ;  /* 0x00006600002c7ab9 */ /* 0x000fe20000000a00 */
[----:B--2---:R-:W-:-:S06]  /*18300*/  ULEA UR4, UR5, UR4, 0x18 ;  /* 0x0000000405047291 */ /* 0x004fcc000f8ec03f */
[----:B------:R-:W-:Y:S01]  /*18310*/  IMAD.U32 R18, RZ, RZ, UR4 ;  /* 0x00000004ff127e24 */ /* 0x000fe2000f8e00ff */
[C---:B0-----:R-:W-:Y:S01]  /*18320*/  LOP3.LUT R8, R10.reuse, 0x7f, RZ, 0xc0, !PT ;  /* 0x0000007f0a087812 */ /* 0x041fe200078ec0ff */
[C---:B-1----:R-:W-:Y:S01]  /*18330*/  IMAD.SHL.U32 R4, R10.reuse, 0x80, RZ ;  /* 0x000000800a047824 */ /* 0x042fe200078e00ff */
[C---:B------:R-:W-:Y:S01]  /*18340*/  LOP3.LUT P0, RZ, R10.reuse, 0x4, RZ, 0xc0, !PT ;  /* 0x000000040aff7812 */ /* 0x040fe2000780c0ff */
[C---:B------:R-:W-:Y:S01]  /*18350*/  IMAD.SHL.U32 R2, R10.reuse, 0x10, RZ ;  /* 0x000000100a027824 */ /* 0x040fe200078e00ff */
[----:B------:R-:W-:Y:S01]  /*18360*/  SHF.R.U32.HI R0, RZ, 0x5, R8 ;  /* 0x00000005ff007819 */ /* 0x000fe20000011608 */
[----:B------:R-:W-:Y:S01]  /*18370*/  IMAD.SHL.U32 R3, R10, 0x2, RZ ;  /* 0x000000020a037824 */ /* 0x000fe200078e00ff */
[----:B------:R-:W-:Y:S01]  /*18380*/  LOP3.LUT R5, R4, 0x380, RZ, 0xc0, !PT ;  /* 0x0000038004057812 */ /* 0x000fe200078ec0ff */
[----:B------:R-:W-:Y:S02]  /*18390*/  IMAD.SHL.U32 R9, R10, 0x4, RZ ;  /* 0x000000040a097824 */ /* 0x000fe400078e00ff */
[----:B------:R-:W-:-:S02]  /*183a0*/  IMAD.SHL.U32 R7, R0, 0x200, RZ ;  /* 0x0000020000077824 */ /* 0x000fc400078e00ff */
[----:B------:R-:W-:Y:S01]  /*183b0*/  IMAD R5, R0, 0x10, R5 ;  /* 0x0000001000057824 */ /* 0x000fe200078e0205 */
[----:B------:R-:W-:-:S04]  /*183c0*/  LOP3.LUT R0, R2, 0x1b0, RZ, 0xc0, !PT ;  /* 0x000001b002007812 */ /* 0x000fc800078ec0ff */
[----:B------:R-:W-:Y:S02]  /*183d0*/  LOP3.LUT R3, R0, 0x30, R3, 0x78, !PT ;  /* 0x0000003000037812 */ /* 0x000fe400078e7803 */
[--C-:B------:R-:W-:Y:S02]  /*183e0*/  LOP3.LUT R0, R7, 0x40, R2.reuse, 0xf8, !PT ;  /* 0x0000004007007812 */ /* 0x100fe400078ef802 */
[----:B------:R-:W-:Y:S02]  /*183f0*/  LOP3.LUT R5, R5, 0x70, R2, 0x78, !PT ;  /* 0x0000007005057812 */ /* 0x000fe400078e7802 */
[----:B------:R-:W-:Y:S01]  /*18400*/  LOP3.LUT R3, R0, R3, RZ, 0xfc, !PT ;  /* 0x0000000300037212 */ /* 0x000fe200078efcff */
[----:B------:R-:W-:Y:S01]  /*18410*/  IMAD.SHL.U32 R0, R10, 0x20, RZ ;  /* 0x000000200a007824 */ /* 0x000fe200078e00ff */
[----:B------:R-:W-:-:S04]  /*18420*/  LOP3.LUT R5, R5, 0xc00, R4, 0xf8, !PT ;  /* 0x00000c0005057812 */ /* 0x000fc800078ef804 */
[----:B------:R-:W-:Y:S01]  /*18430*/  LOP3.LUT R6, R0, 0x80, RZ, 0xc0, !PT ;  /* 0x0000008000067812 */ /* 0x000fe200078ec0ff */
[----:B------:R0:W-:Y:S01]  /*18440*/  STL [R1+0x24], R5 ;  /* 0x0000240501007387 */ /* 0x0001e20000100800 */
        /* <DEDUP_REMOVED lines=11> */
[----:B------:R-:W-:Y:S01]  /*18500*/  SEL R6, R2, 0xffffffc0, !P0 ;  /* 0xffffffc002067807 */ /* 0x000fe20004000000 */
[----:B------:R-:W-:-:S05]  /*18510*/  IMAD.IADD R2, R18, 0x1, R3 ;  /* 0x0000000112027824 */ /* 0x000fca00078e0203 */
[----:B------:R0:W-:Y:S04]  /*18520*/  STL [R1+0x28], R2 ;  /* 0x0000280201007387 */ /* 0x0001e80000100800 */
[----:B------:R-:W-:Y:S04]  /*18530*/  STL [R1+0x30], RZ ;  /* 0x000030ff01007387 */ /* 0x000fe80000100800 */
[----:B------:R1:W-:Y:S01]  /*18540*/  STL [R1], R0 ;  /* 0x0000000001007387 */ /* 0x0003e20000100800 */
[C---:B0-----:R-:W-:Y:S02]  /*18550*/  LOP3.LUT R2, R4.reuse, 0x40, RZ, 0xfc, !PT ;  /* 0x0000004004027812 */ /* 0x041fe400078efcff */
[----:B-1----:R-:W-:-:S07]  /*18560*/  LOP3.LUT R0, R4, 0x80, RZ, 0xfc, !PT ;  /* 0x0000008004007812 */ /* 0x002fce00078efcff */
.L_x_1253:
[----:B------:R-:W-:Y:S01]  /*18570*/  ULDC.64 UR4, c[0x0][0xa28] ;  /* 0x00028a0000047ab9 */ /* 0x000fe20000000a00 */
[----:B------:R-:W-:Y:S01]  /*18580*/  ULDC.64 UR8, c[0x0][0xa00] ;  /* 0x0002800000087ab9 */ /* 0x000fe20000000a00 */
[----:B------:R-:W-:Y:S01]  /*18590*/  UISETP.NE.U32.AND UP0, UPT, UR4, URZ, UPT ;  /* 0x0000003f0400728c */ /* 0x000fe2000bf05070 */
[----:B------:R-:W-:Y:S01]  /*185a0*/  ISETP.NE.U32.AND P0, PT, RZ, UR8, PT ;  /* 0x00000008ff007c0c */ /* 0x000fe2000bf05070 */
[----:B------:R-:W-:Y:S01]  /*185b0*/  ULDC.64 UR6, c[0x0][0xa00] ;  /* 0x0002800000067ab9 */ /* 0x000fe20000000a00 */
[----:B------:R-:W-:Y:S01]  /*185c0*/  IMAD.MOV.U32 R0, RZ, RZ, RZ ;  /* 0x000000ffff007224 */ /* 0x000fe200078e00ff */
[----:B------:R-:W-:Y:S01]  /*185d0*/  UISETP.NE.AND.EX UP0, UPT, UR5, URZ, UPT, UP0 ;  /* 0x0000003f0500728c */ /* 0x000fe2000bf05300 */
[----:B------:R-:W-:Y:S01]  /*185e0*/  ISETP.NE.AND.EX P0, PT, RZ, UR9, PT, P0 ;  /* 0x00000009ff007c0c */ /* 0x000fe2000bf05300 */
[----:B------:R-:W-:Y:S01]  /*185f0*/  UIMAD.WIDE UR6, UR42, 0x4, UR6 ;  /* 0x000000042a0678a5 */ /* 0x000fe2000f8e0206 */
[----:B-123--:R-:W2:Y:S01]  /*18600*/  LDL.LU R6, [R1+0x18] ;  /* 0x0000180001067983 */ /* 0x00eea20000300800 */
[----:B------:R-:W-:Y:S01]  /*18610*/  ULDC.64 UR10, c[0x0][0xa18] ;  /* 0x00028600000a7ab9 */ /* 0x000fe20000000a00 */
[----:B0-----:R-:W0:Y:S01]  /*18620*/  LDC R7, c[0x0][0x288] ;  /* 0x0000a200ff077b82 */ /* 0x001e220000000800 */
[----:B------:R-:W-:Y:S01]  /*18630*/  PLOP3.LUT P1, PT, PT, PT, UP0, 0x80, 0x0 ;  /* 0x000000000000781c */ /* 0x000fe20003f2f008 */
[----:B------:R-:W-:Y:S01]  /*18640*/  ULDC.64 UR8, c[0x0][0xa08] ;  /* 0x0002820000087ab9 */ /* 0x000fe20000000a00 */
[----:B------:R-:W-:-:S02]  /*18650*/  IMAD.U32 R2, RZ, RZ, UR6 ;  /* 0x00000006ff027e24 */ /* 0x000fc4000f8e00ff */
[----:B------:R-:W-:Y:S01]  /*18660*/  IMAD.U32 R3, RZ, RZ, UR7 ;  /* 0x00000007ff037e24 */ /* 0x000fe2000f8e00ff */
[----:B------:R-:W-:Y:S02]  /*18670*/  @UP0 ULDC.64 UR4, c[0x0][0xa28] ;  /* 0x00028a0000040ab9 */ /* 0x000fe40000000a00 */
[----:B------:R-:W-:Y:S02]  /*18680*/  @UP0 UIMAD.WIDE UR4, UR42, 0x4, UR4 ;  /* 0x000000042a0408a5 */ /* 0x000fe4000f8e0204 */
[----:B------:R1:W3:Y:S01]  /*18690*/  @P0 LDG.E R5, desc[UR52][R2.64] ;  /* 0x0000003402050981 */ /* 0x0002e2000c1e1900 */
[----:B------:R-:W-:-:S04]  /*186a0*/  UISETP.NE.U32.AND UP0, UPT, UR10, URZ, UPT ;  /* 0x0000003f0a00728c */ /* 0x000fc8000bf05070 */
[----:B------:R-:W-:Y:S01]  /*186b0*/  UISETP.NE.AND.EX UP0, UPT, UR11, URZ, UPT, UP0 ;  /* 0x0000003f0b00728c */ /* 0x000fe2000bf05300 */
[----:B-1----:R-:W-:Y:S02]  /*186c0*/  IMAD.U32 R2, RZ, RZ, UR4 ;  /* 0x00000004ff027e24 */ /* 0x002fe4000f8e00ff */
[----:B------:R-:W-:Y:S01]  /*186d0*/  IMAD.U32 R3, RZ, RZ, UR5 ;  /* 0x00000005ff037e24 */ /* 0x000fe2000f8e00ff */
[----:B------:R-:W-:-:S04]  /*186e0*/  ULDC.64 UR4, c[0x0][0xa08] ;  /* 0x0002820000047ab9 */ /* 0x000fc80000000a00 */
[----:B------:R1:W5:Y:S01]  /*186f0*/  @P1 LDG.E R0, desc[UR52][R2.64] ;  /* 0x0000003402001981 */ /* 0x000362000c1e1900 */
[----:B------:R-:W-:Y:S01]  /*18700*/  ISETP.NE.U32.AND P1, PT, RZ, UR4, PT ;  /* 0x00000004ff007c0c */ /* 0x000fe2000bf25070 */
[----:B------:R-:W-:Y:S01]  /*18710*/  UIMAD.WIDE UR8, UR42, 0x4, UR8 ;  /* 0x000000042a0878a5 */ /* 0x000fe2000f8e0208 */
[----:B------:R-:W-:Y:S02]  /*18720*/  IMAD.MOV.U32 R4, RZ, RZ, RZ ;  /* 0x000000ffff047224 */ /* 0x000fe400078e00ff */
[----:B------:R-:W-:Y:S01]  /*18730*/  ISETP.NE.AND.EX P1, PT, RZ, UR5, PT, P1 ;  /* 0x00000005ff007c0c */ /* 0x000fe2000bf25310 */
[----:B------:R-:W-:Y:S01]  /*18740*/  @UP0 ULDC.64 UR4, c[0x0][0xa18] ;  /* 0x0002860000040ab9 */ /* 0x000fe20000000a00 */
[----:B------:R-:W-:Y:S01]  /*18750*/  PLOP3.LUT P4, PT, PT, PT, UP0, 0x80, 0x0 ;  /* 0x000000000000781c */ /* 0x000fe20003f8f008 */
[----:B------:R-:W-:Y:S01]  /*18760*/  @UP0 UIMAD.WIDE UR4, UR42, 0x4, UR4 ;  /* 0x000000042a0408a5 */ /* 0x000fe2000f8e0204 */
[----:B-1----:R-:W-:Y:S02]  /*18770*/  IMAD.U32 R2, RZ, RZ, UR8 ;  /* 0x00000008ff027e24 */ /* 0x002fe4000f8e00ff */
[----:B------:R-:W-:-:S07]  /*18780*/  IMAD.U32 R3, RZ, RZ, UR9 ;  /* 0x00000009ff037e24 */ /* 0x000fce000f8e00ff */
[----:B------:R1:W5:Y:S02]  /*18790*/  @P1 LDG.E R4, desc[UR52][R2.64] ;  /* 0x0000003402041981 */ /* 0x000364000c1e1900 */
[----:B-1----:R-:W-:Y:S02]  /*187a0*/  IMAD.U32 R2, RZ, RZ, UR4 ;  /* 0x00000004ff027e24 */ /* 0x002fe4000f8e00ff */
[----:B------:R-:W-:Y:S01]  /*187b0*/  IMAD.U32 R3, RZ, RZ, UR5 ;  /* 0x00000005ff037e24 */ /* 0x000fe2000f8e00ff */
[----:B------:R-:W-:Y:S01]  /*187c0*/  UMOV UR43, URZ ;  /* 0x0000003f002b7c82 */ /* 0x000fe20008000000 */
[----:B------:R-:W-:-:S03]  /*187d0*/  ULDC.64 UR4, c[0x0][0xa20] ;  /* 0x0002880000047ab9 */ /* 0x000fc60000000a00 */
[----:B0-----:R0:W4:Y:S01]  /*187e0*/  @P4 LDG.E R7, desc[UR52][R2.64] ;  /* 0x0000003402074981 */ /* 0x001122000c1e1900 */
[----:B------:R-:W-:-:S04]  /*187f0*/  ISETP.NE.U32.AND P3, PT, RZ, UR4, PT ;  /* 0x00000004ff007c0c */ /* 0x000fc8000bf65070 */
[----:B------:R-:W-:Y:S01]  /*18800*/  ISETP.NE.AND.EX P3, PT, RZ, UR5, PT, P3 ;  /* 0x00000005ff007c0c */ /* 0x000fe2000bf65330 */
[----:B0-----:R-:W0:Y:S02]  /*18810*/  LDC.64 R2, c[0x0][0x418] ;  /* 0x00010600ff027b82 */ /* 0x001e240000000a00 */
[----:B0-----:R-:W-:-:S04]  /*18820*/  ISETP.NE.U32.AND P2, PT, R2, RZ, PT ;  /* 0x000000ff0200720c */ /* 0x001fc80003f45070 */
[----:B------:R-:W-:Y:S02]  /*18830*/  ISETP.NE.AND.EX P2, PT, R3, RZ, PT, P2 ;  /* 0x000000ff0300720c */ /* 0x000fe40003f45320 */
[C---:B--2---:R-:W-:Y:S02]  /*18840*/  R2UR UR36, R6.reuse ;  /* 0x00000000062472ca */ /* 0x044fe400000e0000 */
[C---:B------:R-:W-:Y:S02]  /*18850*/  LOP3.LUT R2, R6.reuse, 0xff000000, RZ, 0xc0, !PT ;  /* 0xff00000006027812 */ /* 0x040fe400078ec0ff */
[----:B------:R-:W-:Y:S02]  /*18860*/  LOP3.LUT R6, R6, 0xff0000, RZ, 0xc0, !PT ;  /* 0x00ff000006067812 */ /* 0x000fe400078ec0ff */
[----:B------:R-:W-:-:S04]  /*18870*/  SHF.R.U32.HI R2, RZ, 0x8, R2 ;  /* 0x00000008ff027819 */ /* 0x000fc80000011602 */
[----:B------:R-:W-:Y:S02]  /*18880*/  LEA.HI R6, R6, R2, RZ, 0x10 ;  /* 0x0000000206067211 */ /* 0x000fe400078f80ff */
[----:B---3--:R-:W-:Y:S01]  /*18890*/  @P0 R2UR UR43, R5 ;  /* 0x00000000052b02ca */ /* 0x008fe200000e0000 */
[----:B------:R-:W-:Y:S01]  /*188a0*/  ULOP3.LUT UR36, UR36, 0xffff, URZ, 0xc0, !UPT ;  /* 0x0000ffff24247892 */ /* 0x000fe2000f8ec03f */
[----:B------:R-:W0:Y:S02]  /*188b0*/  LDC R5, c[0x0][0x424] ;  /* 0x00010900ff057b82 */ /* 0x000e240000000800 */
[----:B0-----:R-:W-:Y:S01]  /*188c0*/  SEL R5, R5, 0x1, P2 ;  /* 0x0000000105057807 */ /* 0x001fe20001000000 */
[----:B----4-:R0:W-:Y:S01]  /*188d0*/  STL [R1+0x1c], R7 ;  /* 0x00001c0701007387 */ /* 0x0101e20000100800 */
[----:B------:R-:W-:-:S04]  /*188e0*/  IMAD.MOV.U32 R9, RZ, RZ, R7 ;  /* 0x000000ffff097224 */ /* 0x000fc800078e0007 */
[----:B0-----:R-:W0:Y:S02]  /*188f0*/  LDC R7, c[0x0][0x2f0] ;  /* 0x0000bc00ff077b82 */ /* 0x001e240000000800 */
[----:B0-----:R-:W-:Y:S01]  /*18900*/  IMAD R5, R5, R7, RZ ;  /* 0x0000000705057224 */ /* 0x001fe200078e02ff */
[----:B------:R-:W-:Y:S06]  /*18910*/  @P4 BRA `(.L_x_1176) ;  /* 0x00000000001c4947 */ /* 0x000fec0003800000 */
[----:B------:R-:W-:Y:S05]  /*18920*/  @!P0 BRA `(.L_x_1176) ;  /* 0x0000000000188947 */ /* 0x000fea0003800000 */
[----:B------:R-:W-:Y:S02]  /*18930*/  IMAD.U32 R2, RZ, RZ, UR6 ;  /* 0x00000006ff027e24 */ /* 0x000fe4000f8e00ff */
[----:B------:R-:W-:-:S05]  /*18940*/  IMAD.U32 R3, RZ, RZ, UR7 ;  /* 0x00000007ff037e24 */ /* 0x000fca000f8e00ff */
[----:B------:R-:W2:Y:S04]  /*18950*/  LDG.E R7, desc[UR52][R2.64] ;  /* 0x0000003402077981 */ /* 0x000ea8000c1e1900 */
[----:B------:R-:W2:Y:S02]  /*18960*/  LDG.E R2, desc[UR52][R2.64+0x4] ;  /* 0x0000043402027981 */ /* 0x000ea4000c1e1900 */
[----:B--2---:R-:W-:-:S05]  /*18970*/  IMAD.IADD R9, R2, 0x1, -R7 ;  /* 0x0000000102097824 */ /* 0x004fca00078e0a07 */
[----:B------:R0:W-:Y:S02]  /*18980*/  STL [R1+0x1c], R9 ;  /* 0x00001c0901007387 */ /* 0x0001e40000100800 */
.L_x_1176:
[----:B-----5:R-:W-:-:S05]  /*18990*/  IMAD.IADD R2, R4, 0x1, R0 ;  /* 0x0000000104027824 */ /* 0x020fca00078e0200 */
[----:B------:R1:W-:Y:S01]  /*189a0*/  STL [R1+0x18], R2 ;  /* 0x0000180201007387 */ /* 0x0003e20000100800 */
[----:B------:R-:W-:Y:S05]  /*189b0*/  @!P3 BRA `(.L_x_1177) ;  /* 0x000000000018b947 */ /* 0x000fea0003800000 */
[----:B------:R-:W-:Y:S02]  /*189c0*/  ULDC.64 UR4, c[0x0][0xa20] ;  /* 0x0002880000047ab9 */ /* 0x000fe40000000a00 */
[----:B------:R-:W-:-:S06]  /*189d0*/  UIMAD.WIDE UR4, UR42, 0x4, UR4 ;  /* 0x000000042a0478a5 */ /* 0x000fcc000f8e0204 */
[----:B-1----:R-:W-:Y:S02]  /*189e0*/  IMAD.U32 R2, RZ, RZ, UR4 ;  /* 0x00000004ff027e24 */ /* 0x002fe4000f8e00ff */
[----:B------:R-:W-:-:S05]  /*189f0*/  IMAD.U32 R3, RZ, RZ, UR5 ;  /* 0x00000005ff037e24 */ /* 0x000fca000f8e00ff */
[----:B------:R2:W5:Y:S01]  /*18a00*/  LDG.E R5, desc[UR52][R2.64] ;  /* 0x0000003402057981 */ /* 0x000562000c1e1900 */
[----:B------:R-:W-:Y:S05]  /*18a10*/  BRA `(.L_x_1178) ;  /* 0x0000000000187947 */ /* 0x000fea0003800000 */
.L_x_1177:
[----:B------:R-:W-:Y:S05]  /*18a20*/  @!P1 BRA `(.L_x_1178) ;  /* 0x0000000000149947 */ /* 0x000fea0003800000 */
[----:B-1----:R-:W-:Y:S02]  /*18a30*/  IMAD.U32 R2, RZ, RZ, UR8 ;  /* 0x00000008ff027e24 */ /* 0x002fe4000f8e00ff */
[----:B------:R-:W-:-:S05]  /*18a40*/  IMAD.U32 R3, RZ, RZ, UR9 ;  /* 0x00000009ff037e24 */ /* 0x000fca000f8e00ff */
[----:B------:R-:W2:Y:S04]  /*18a50*/  LDG.E R5, desc[UR52][R2.64] ;  /* 0x0000003402057981 */ /* 0x000ea8000c1e1900 */
[----:B------:R-:W2:Y:S02]  /*18a60*/  LDG.E R2, desc[UR52][R2.64+0x4] ;  /* 0x0000043402027981 */ /* 0x000ea4000c1e1900 */
[----:B--2---:R-:W-:-:S07]  /*18a70*/  IMAD.IADD R5, R2, 0x1, -R5 ;  /* 0x0000000102057824 */ /* 0x004fce00078e0a05 */
.L_x_1178:
[----:B------:R-:W3:Y:S01]  /*18a80*/  LDL.LU R4, [R1+0x14] ;  /* 0x0000140001047983 */ /* 0x000ee20000300800 */
[----:B-12---:R-:W1:Y:S01]  /*18a90*/  LDC R2, c[0x0][0x448] ;  /* 0x00011200ff027b82 */ /* 0x006e620000000800 */
[----:B-----5:R-:W-:Y:S01]  /*18aa0*/  IMAD.IADD R0, R5, 0x1, -R0 ;  /* 0x0000000105007824 */ /* 0x020fe200078e0a00 */
[----:B-1----:R-:W-:-:S13]  /*18ab0*/  ISETP.NE.AND P1, PT, R2, 0x1, PT ;  /* 0x000000010200780c */ /* 0x002fda0003f25270 */
[----:B------:R-:W1:Y:S08]  /*18ac0*/  @P1 LDC R3, c[0x0][0x44c] ;  /* 0x00011300ff031b82 */ /* 0x000e700000000800 */
[----:B------:R-:W2:Y:S01]  /*18ad0*/  @P1 LDC R2, c[0x0][0x450] ;  /* 0x00011400ff021b82 */ /* 0x000ea20000000800 */
[----:B---3--:R-:W-:-:S04]  /*18ae0*/  IMAD.SHL.U32 R10, R4, 0x80, RZ ;  /* 0x00000080040a7824 */ /* 0x008fc800078e00ff */
[----:B------:R-:W-:Y:S01]  /*18af0*/  VIADD R4, R10, 0x7f ;  /* 0x0000007f0a047836 */ /* 0x000fe20000000000 */
[----:B------:R3:W-:Y:S03]  /*18b00*/  STL [R1+0x14], R10 ;  /* 0x0000140a01007387 */ /* 0x0007e60000100800 */
[----:B-1----:R-:W-:-:S04]  /*18b10*/  @P1 IMAD.HI.U32 R3, R4, R3, RZ ;  /* 0x0000000304031227 */ /* 0x002fc800078e00ff */
[----:B------:R-:W-:Y:S01]  /*18b20*/  IMAD.MOV.U32 R7, RZ, RZ, R4 ;  /* 0x000000ffff077224 */ /* 0x000fe200078e0004 */
[----:B--2---:R-:W-:Y:S02]  /*18b30*/  @P1 SHF.R.U32.HI R7, RZ, R2, R3 ;  /* 0x00000002ff071219 */ /* 0x004fe40000011603 */
[----:B------:R-:W-:-:S05]  /*18b40*/  IADD3 R2, R0, 0x1, -R9 ;  /* 0x0000000100027810 */ /* 0x000fca0007ffe809 */
[----:B------:R-:W-:Y:S02]  /*18b50*/  IMAD.IADD R7, R2, 0x1, R7 ;  /* 0x0000000102077824 */ /* 0x000fe400078e0207 */
[----:B------:R-:W1:Y:S02]  /*18b60*/  LDC.64 R2, c[0x0][0x9e0] ;  /* 0x00027800ff027b82 */ /* 0x000e640000000a00 */
[----:B-1----:R-:W-:Y:S01]  /*18b70*/  ISETP.GE.AND P2, PT, R3, 0x1, PT ;  /* 0x000000010300780c */ /* 0x002fe20003f46270 */
[----:B------:R-:W-:-:S12]  /*18b80*/  IMAD.IADD R2, R7, 0x1, R2 ;  /* 0x0000000107027824 */ /* 0x000fd800078e0202 */
[----:B---3--:R-:W-:Y:S05]  /*18b90*/  @!P2 BRA `(.L_x_1179) ;  /* 0x000000000040a947 */ /* 0x008fea0003800000 */
[C---:B------:R-:W-:Y:S01]  /*18ba0*/  ISETP.GT.AND P0, PT, R7.reuse, RZ, PT ;  /* 0x000000ff0700720c */ /* 0x040fe20003f04270 */
[----:B------:R-:W-:-:S12]  /*18bb0*/  VIADD R8, R7, 0xffffffff ;  /* 0xffffffff07087836 */ /* 0x000fd80000000000 */
[----:B------:R-:W-:Y:S05]  /*18bc0*/  @P0 BRA `(.L_x_1180) ;  /* 0x00000000001c0947 */ /* 0x000fea0003800000 */
[----:B------:R-:W-:Y:S01]  /*18bd0*/  ISETP.NE.AND P0, PT, R3, 0x1, PT ;  /* 0x000000010300780c */ /* 0x000fe20003f05270 */
[----:B------:R-:W-:-:S12]  /*18be0*/  IMAD.MOV R7, RZ, RZ, -R7 ;  /* 0x000000ffff077224 */ /* 0x000fd800078e0a07 */
[----:B------:R-:W1:Y:S02]  /*18bf0*/  @P0 LDC.64 R4, c[0x0][0x9e8] ;  /* 0x00027a00ff040b82 */ /* 0x000e640000000a00 */
[----:B-1----:R-:W-:-:S05]  /*18c00*/  @P0 IMAD.HI.U32 R4, R7, R4, RZ ;  /* 0x0000000407040227 */ /* 0x002fca00078e00ff */
[----:B------:R-:W-:-:S04]  /*18c10*/  @P0 SHF.R.U32.HI R7, RZ, R5, R4 ;  /* 0x00000005ff070219 */ /* 0x000fc80000011604 */
[----:B------:R-:W-:Y:S01]  /*18c20*/  LOP3.LUT R8, RZ, R7, RZ, 0x33, !PT ;  /* 0x00000007ff087212 */ /* 0x000fe200078e33ff */
[----:B------:R-:W-:Y:S06]  /*18c30*/  BRA `(.L_x_1181) ;  /* 0x0000000000107947 */ /* 0x000fec0003800000 */
.L_x_1180:
[----:B------:R-:W-:-:S13]  /*18c40*/  ISETP.NE.AND P0, PT, R3, 0x1, PT ;  /* 0x000000010300780c */ /* 0x000fda0003f05270 */
[----:B------:R-:W1:Y:S02]  /*18c50*/  @P0 LDC.64 R4, c[0x0][0x9e8] ;  /* 0x00027a00ff040b82 */ /* 0x000e640000000a00 */
[----:B-1----:R-:W-:-:S05]  /*18c60*/  @P0 IMAD.HI.U32 R4, R8, R4, RZ ;  /* 0x0000000408040227 */ /* 0x002fca00078e00ff */
[----:B------:R-:W-:-:S07]  /*18c70*/  @P0 SHF.R.U32.HI R8, RZ, R5, R4 ;  /* 0x00000005ff080219 */ /* 0x000fce0000011604 */
.L_x_1181:
[----:B------:R-:W-:-:S05]  /*18c80*/  IMAD R8, R8, R3, R3 ;  /* 0x0000000308087224 */ /* 0x000fca00078e0203 */
[----:B------:R-:W-:-:S07]  /*18c90*/  VIMNMX R2, R2, R8, PT ;  /* 0x0000000802027248 */ /* 0x000fce0003fe0100 */
.L_x_1179:
[----:B------:R-:W1:Y:S01]  /*18ca0*/  @P1 LDC R7, c[0x0][0x44c] ;  /* 0x00011300ff071b82 */ /* 0x000e620000000800 */
[----:B------:R-:W-:Y:S01]  /*18cb0*/  VIADD R2, R2, 0x9f ;  /* 0x0000009f02027836 */ /* 0x000fe20000000000 */
[----:B------:R-:W-:Y:S01]  /*18cc0*/  ULDC UR4, c[0x0][0x9dc] ;  /* 0x0002770000047ab9 */ /* 0x000fe20000000800 */
[----:B------:R-:W-:Y:S02]  /*18cd0*/  IMAD.MOV.U32 R4, RZ, RZ, R10 ;  /* 0x000000ffff047224 */ /* 0x000fe400078e000a */
[----:B------:R-:W-:-:S03]  /*18ce0*/  IMAD.HI R2, R2, 0x66666667, RZ ;  /* 0x6666666702027827 */ /* 0x000fc600078e02ff */
[----:B------:R-:W2:Y:S01]  /*18cf0*/  @P1 LDC R5, c[0x0][0x450] ;  /* 0x00011400ff051b82 */ /* 0x000ea20000000800 */
[----:B-1----:R-:W-:-:S05]  /*18d00*/  @P1 IMAD.HI.U32 R7, R10, R7, RZ ;  /* 0x000000070a071227 */ /* 0x002fca00078e00ff */
[----:B--2---:R-:W-:Y:S01]  /*18d10*/  @P1 SHF.R.U32.HI R4, RZ, R5, R7 ;  /* 0x00000005ff041219 */ /* 0x004fe20000011607 */
[----:B------:R-:W-:-:S03]  /*18d20*/  VIADD R5, R0, 0x9f ;  /* 0x0000009f00057836 */ /* 0x000fc60000000000 */
[----:B------:R-:W-:Y:S01]  /*18d30*/  IADD3 R7, R4, R0, -R9 ;  /* 0x0000000004077210 */ /* 0x000fe20007ffe809 */
[----:B------:R-:W-:Y:S01]  /*18d40*/  IMAD.HI R5, R5, 0x66666667, RZ ;  /* 0x6666666705057827 */ /* 0x000fe200078e02ff */
[----:B------:R-:W-:-:S04]  /*18d50*/  SHF.R.U32.HI R0, RZ, 0x1f, R2 ;  /* 0x0000001fff007819 */ /* 0x000fc80000011602 */
[----:B------:R-:W-:Y:S02]  /*18d60*/  LEA.HI.SX32 R0, R2, R0, 0x1a ;  /* 0x0000000002007211 */ /* 0x000fe400078fd2ff */
[----:B------:R-:W-:-:S04]  /*18d70*/  SHF.R.U32.HI R2, RZ, 0x1f, R5 ;  /* 0x0000001fff027819 */ /* 0x000fc80000011605 */
[----:B------:R-:W-:-:S04]  /*18d80*/  LEA.HI.SX32 R2, R5, R2, 0x1a ;  /* 0x0000000205027211 */ /* 0x000fc800078fd2ff */
[----:B------:R-:W-:Y:S01]  /*18d90*/  VIMNMX R0, R2, R0, PT ;  /* 0x0000000002007248 */ /* 0x000fe20003fe0100 */
[----:B------:R-:W-:Y:S01]  /*18da0*/  VIADD R2, R7, -UR4 ;  /* 0x8000000407027c36 */ /* 0x000fe20008000000 */
[----:B------:R-:W-:Y:S06]  /*18db0*/  @!P2 BRA `(.L_x_1182) ;  /* 0x00000000003ca947 */ /* 0x000fec0003800000 */
[----:B------:R-:W-:-:S13]  /*18dc0*/  ISETP.GT.AND P0, PT, R7, -0x1, PT ;  /* 0xffffffff0700780c */ /* 0x000fda0003f04270 */
[----:B------:R-:W-:Y:S05]  /*18dd0*/  @P0 BRA `(.L_x_1183) ;  /* 0x00000000001c0947 */ /* 0x000fea0003800000 */
[----:B------:R-:W-:Y:S02]  /*18de0*/  ISETP.NE.AND P0, PT, R3, 0x1, PT ;  /* 0x000000010300780c */ /* 0x000fe40003f05270 */
[----:B------:R-:W-:-:S11]  /*18df0*/  LOP3.LUT R7, RZ, R7, RZ, 0x33, !PT ;  /* 0x00000007ff077212 */ /* 0x000fd600078e33ff */
[----:B------:R-:W1:Y:S02]  /*18e00*/  @P0 LDC.64 R4, c[0x0][0x9e8] ;  /* 0x00027a00ff040b82 */ /* 0x000e640000000a00 */
[----:B-1----:R-:W-:-:S05]  /*18e10*/  @P0 IMAD.HI.U32 R4, R7, R4, RZ ;  /* 0x0000000407040227 */ /* 0x002fca00078e00ff */
[----:B------:R-:W-:-:S04]  /*18e20*/  @P0 SHF.R.U32.HI R7, RZ, R5, R4 ;  /* 0x00000005ff070219 */ /* 0x000fc80000011604 */
[----:B------:R-:W-:Y:S01]  /*18e30*/  LOP3.LUT R7, RZ, R7, RZ, 0x33, !PT ;  /* 0x00000007ff077212 */ /* 0x000fe200078e33ff */
[----:B------:R-:W-:Y:S06]  /*18e40*/  BRA `(.L_x_1184) ;  /* 0x0000000000107947 */ /* 0x000fec0003800000 */
.L_x_1183:
[----:B------:R-:W-:-:S13]  /*18e50*/  ISETP.NE.AND P0, PT, R3, 0x1, PT ;  /* 0x000000010300780c */ /* 0x000fda0003f05270 */
[----:B------:R-:W1:Y:S02]  /*18e60*/  @P0 LDC.64 R4, c[0x0][0x9e8] ;  /* 0x00027a00ff040b82 */ /* 0x000e640000000a00 */
[----:B-1----:R-:W-:-:S05]  /*18e70*/  @P0 IMAD.HI.U32 R4, R7, R4, RZ ;  /* 0x0000000407040227 */ /* 0x002fca00078e00ff */
[----:B------:R-:W-:-:S07]  /*18e80*/  @P0 SHF.R.U32.HI R7, RZ, R5, R4 ;  /* 0x00000005ff070219 */ /* 0x000fce0000011604 */
.L_x_1184:
[----:B------:R-:W-:-:S05]  /*18e90*/  IMAD R3, R7, R3, RZ ;  /* 0x0000000307037224 */ /* 0x000fca00078e02ff */
[----:B------:R-:W-:-:S07]  /*18ea0*/  VIMNMX R2, R2, R3, !PT ;  /* 0x0000000302027248 */ /* 0x000fce0007fe0100 */
.L_x_1182:
[----:B------:R-:W-:Y:S01]  /*18eb0*/  SHF.R.U32.HI R5, RZ, 0x10, R6 ;  /* 0x00000010ff057819 */ /* 0x000fe20000011606 */
[----:B------:R-:W-:-:S03]  /*18ec0*/  IMAD.HI R2, R2, 0x66666667, RZ ;  /* 0x6666666702027827 */ /* 0x000fc600078e02ff */
[----:B------:R-:W-:Y:S02]  /*18ed0*/  ISETP.NE.AND P0, PT, R5, RZ, PT ;  /* 0x000000ff0500720c */ /* 0x000fe40003f05270 */
[----:B------:R-:W-:-:S04]  /*18ee0*/  SHF.R.U32.HI R3, RZ, 0x1f, R2 ;  /* 0x0000001fff037819 */ /* 0x000fc80000011602 */
[----:B------:R-:W-:Y:S01]  /*18ef0*/  LEA.HI.SX32 R3, R2, R3, 0x1a ;  /* 0x0000000302037211 */ /* 0x000fe200078fd2ff */
[----:B------:R-:W-:-:S03]  /*18f00*/  IMAD.MOV.U32 R2, RZ, RZ, RZ ;  /* 0x000000ffff027224 */ /* 0x000fc600078e00ff */
[----:B------:R-:W-:-:S03]  /*18f10*/  VIMNMX R4, RZ, R3, !PT ;  /* 0x00000003ff047248 */ /* 0x000fc60007fe0100 */
[----:B------:R-:W1:Y:S01]  /*18f20*/  @!P0 LDC R5, c[0x0][0x9f0] ;  /* 0x00027c00ff058b82 */ /* 0x000e620000000800 */
[----:B------:R-:W-:-:S13]  /*18f30*/  ISETP.GT.AND P1, PT, R0, R4, PT ;  /* 0x000000040000720c */ /* 0x000fda0003f24270 */
[----:B------:R-:W-:Y:S05]  /*18f40*/  @!P1 BRA `(.L_x_1185) ;  /* 0x00000000006c9947 */ /* 0x000fea0003800000 */
[-C--:B-1----:R-:W-:Y:S02]  /*18f50*/  IABS R7, R5.reuse ;  /* 0x0000000500077213 */ /* 0x082fe40000000000 */
[----:B0-----:R-:W-:Y:S02]  /*18f60*/  IABS R9, R5 ;  /* 0x0000000500097213 */ /* 0x001fe40000000000 */
        /* <DEDUP_REMOVED lines=9> */
[----:B------:R-:W-:-:S05]  /*19000*/  IADD3 R3, R5, -0x1, R0 ;  /* 0xffffffff05037810 */ /* 0x000fca0007ffe000 */
[----:B------:R-:W-:-:S05]  /*19010*/  IMAD.IADD R3, R3, 0x1, -R4 ;  /* 0x0000000103037824 */ /* 0x000fca00078e0a04 */
[----:B------:R-:W-:Y:S02]  /*19020*/  IABS R2, R3 ;  /* 0x0000000300027213 */ /* 0x000fe40000000000 */
[----:B------:R-:W-:-:S03]  /*19030*/  LOP3.LUT R3, R3, R5, RZ, 0x3c, !PT ;  /* 0x0000000503037212 */ /* 0x000fc600078e3cff */
        /* <DEDUP_REMOVED lines=12> */
.L_x_1185:
[----:B------:R-:W-:Y:S01]  /*19100*/  LOP3.LUT R6, R6, 0xff, RZ, 0xc0, !PT ;  /* 0x000000ff06067812 */ /* 0x000fe200078ec0ff */
[----:B------:R-:W-:Y:S04]  /*19110*/  BSSY B7, `(.L_x_1186) ;  /* 0x0000320000077945 */ /* 0x000fe80003800000 */
[----:B------:R-:W-:-:S05]  /*19120*/  IMAD R3, R6, R2, R4 ;  /* 0x0000000206037224 */ /* 0x000fca00078e0204 */
        /* <DEDUP_REMOVED lines=10> */
[----:B------:R-:W-:Y:S02]  /*191d0*/  VOTEU.ANY UR4, UPT, PT ;  /* 0x0000000000047886 */ /* 0x000fe400038e0100 */
[----:B------:R-:W2:Y:S08]  /*191e0*/  FLO.U32 R0, UR4 ;  /* 0x0000000400007d00 */ /* 0x000eb000080e0000 */
[----:B-1----:R-:W1:Y:S01]  /*191f0*/  POPC R5, UR4 ;  /* 0x0000000400057d09 */ /* 0x002e620008000000 */
[----:B--2---:R-:W-:-:S02]  /*19200*/  ISETP.EQ.U32.AND P0, PT, R0, R3, PT ;  /* 0x000000030000720c */ /* 0x004fc40003f02070 */
[----:B------:R-:W1:Y:S11]  /*19210*/  LDC.64 R2, c[0x0][0xc60] ;  /* 0x00031800ff027b82 */ /* 0x000e760000000a00 */
[----:B-1----:R-:W2:Y:S01]  /*19220*/  @P0 ATOMG.E.ADD.STRONG.GPU PT, R3, desc[UR52][R2.64], R5 ;  /* 0x00000005020309a8 */ /* 0x002ea200081ee1f4 */
[----:B------:R-:W1:Y:S02]  /*19230*/  S2R R4, SR_LTMASK ;  /* 0x0000000000047919 */ /* 0x000e640000003900 */
[----:B-1----:R-:W-:-:S04]  /*19240*/  LOP3.LUT R4, R4, UR4, RZ, 0xc0, !PT ;  /* 0x0000000404047c12 */ /* 0x002fc8000f8ec0ff */
[----:B------:R-:W1:Y:S01]  /*19250*/  POPC R7, R4 ;  /* 0x0000000400077309 */ /* 0x000e620000000000 */
[----:B--2---:R-:W1:Y:S02]  /*19260*/  SHFL.IDX PT, R0, R3, R0, 0x1f ;  /* 0x00001f0003007589 */ /* 0x004e6400000e0000 */
[----:B-1----:R-:W-:-:S05]  /*19270*/  IADD3 R0, R0, UR40, R7 ;  /* 0x0000002800007c10 */ /* 0x002fca000fffe007 */
[----:B------:R3:W-:Y:S01]  /*19280*/  STL [R1+0x10], R0 ;  /* 0x0000100001007387 */ /* 0x0007e20000100800 */
[----:B------:R-:W-:Y:S05]  /*19290*/  BRA `(.L_x_1188) ;  /* 0x00000030001c7947 */ /* 0x000fea0003800000 */
.L_x_1187:
        /* <DEDUP_REMOVED lines=9> */
[----:B------:R-:W2:Y:S01]  /*19330*/  LDC.64 R2, c[0x4][R2] ;  /* 0x0100000002027b82 */ /* 0x000ea20000000a00 */
[----:B-1----:R-:W-:Y:S02]  /*19340*/  IMAD.U32 R5, RZ, RZ, UR7 ;  /* 0x00000007ff057e24 */ /* 0x002fe4000f8e00ff */
        /* <DEDUP_REMOVED lines=9> */
.L_x_1190:
[----:B------:R-:W-:Y:S05]  /*193e0*/  BSYNC B6 ;  /* 0x0000000000067941 */ /* 0x000fea0003800000 */
.L_x_1189:
[----:B------:R-:W-:Y:S01]  /*193f0*/  VIADD R0, R18, 0xa400 ;  /* 0x0000a40012007836 */ /* 0x000fe20000000000 */
[----:B------:R-:W-:Y:S01]  /*19400*/  LOP3.LUT R16, R16, 0xfffffffe, RZ, 0xc0, !PT ;  /* 0xfffffffe10107812 */ /* 0x000fe200078ec0ff */
[----:B------:R-:W-:Y:S03]  /*19410*/  BSSY B6, `(.L_x_1191) ;  /* 0x0000014000067945 */ /* 0x000fe60003800000 */
[----:B------:R-:W-:-:S13]  /*19420*/  LOP3.LUT P0, RZ, R0, 0x3ff, RZ, 0xc0, !PT ;  /* 0x000003ff00ff7812 */ /* 0x000fda000780c0ff */
[----:B------:R-:W-:Y:S01]  /*19430*/  @P0 LOP3.LUT R16, R16, 0x1, RZ, 0xfc, !PT ;  /* 0x0000000110100812 */ /* 0x000fe200078efcff */
[----:B------:R-:W-:Y:S06]  /*19440*/  @!P0 BRA `(.L_x_1192) ;  /* 0x0000000000408947 */ /* 0x000fec0003800000 */
        /* <DEDUP_REMOVED lines=16> */
.L_x_1192:
[----:B------:R-:W-:Y:S05]  /*19550*/  BSYNC B6 ;  /* 0x0000000000067941 */ /* 0x000fea0003800000 */
.L_x_1191:
        /* <DEDUP_REMOVED lines=20> */
.L_x_1194:
[----:B------:R-:W-:Y:S05]  /*196a0*/  BSYNC B6 ;  /* 0x0000000000067941 */ /* 0x000fea0003800000 */
.L_x_1193:
        /* <DEDUP_REMOVED lines=19> */
.L_x_1196:
[----:B------:R-:W-:Y:S05]  /*197e0*/  BSYNC B6 ;  /* 0x0000000000067941 */ /* 0x000fea0003800000 */
.L_x_1195:
[----:B------:R-:W-:Y:S01]  /*197f0*/  ULDC.64 UR4, c[0x0][0x9f8] ;  /* 0x00027e0000047ab9 */ /* 0x000fe20000000a00 */
[----:B------:R-:W-:Y:S01]  /*19800*/  IMAD.U32 R8, RZ, RZ, UR42 ;  /* 0x0000002aff087e24 */ /* 0x000fe2000f8e00ff */
[----:B------:R-:W-:-:S04]  /*19810*/  UISETP.NE.U32.AND UP0, UPT, UR4, URZ, UPT ;  /* 0x0000003f0400728c */ /* 0x000fc8000bf05070 */
[----:B------:R-:W-:-:S06]  /*19820*/  UISETP.NE.AND.EX UP0, UPT, UR5, URZ, UPT, UP0 ;  /* 0x0000003f0500728c */ /* 0x000fcc000bf05300 */
[----:B------:R-:W-:-:S05]  /*19830*/  PLOP3.LUT P0, PT, PT, PT, UP0, 0x80, 0x0 ;  /* 0x000000000000781c */ /* 0x000fca0003f0f008 */
[----:B------:R-:W-:Y:S02]  /*19840*/  @UP0 ULDC.64 UR4, c[0x0][0x9f8] ;  /* 0x00027e0000040ab9 */ /* 0x000fe40000000a00 */
[----:B------:R-:W-:-:S06]  /*19850*/  @UP0 UIMAD.WIDE UR4, UR42, 0x4, UR4 ;  /* 0x000000042a0408a5 */ /* 0x000fcc000f8e0204 */
[----:B------:R-:W-:Y:S02]  /*19860*/  IMAD.U32 R2, RZ, RZ, UR4 ;  /* 0x00000004ff027e24 */ /* 0x000fe4000f8e00ff */
[----:B------:R-:W-:Y:S01]  /*19870*/  IMAD.U32 R3, RZ, RZ, UR5 ;  /* 0x00000005ff037e24 */ /* 0x000fe2000f8e00ff */
[----:B------:R-:W2:Y:S01]  /*19880*/  S2R R0, SR_TID.X ;  /* 0x0000000000007919 */ /* 0x000ea20000002100 */
[----:B------:R-:W-:-:S03]  /*19890*/  ULDC.64 UR4, c[0x0][0xa08] ;  /* 0x0002820000047ab9 */ /* 0x000fc60000000a00 */
[----:B------:R3:W0:Y:S02]  /*198a0*/  @P0 LDG.E R8, desc[UR52][R2.64] ;  /* 0x0000003402080981 */ /* 0x000624000c1e1900 */
[----:B---3--:R-:W3:Y:S01]  /*198b0*/  LDC.64 R2, c[0x0][0x418] ;  /* 0x00010600ff027b82 */ /* 0x008ee20000000a00 */
[----:B--2---:R-:W-:-:S04]  /*198c0*/  SHF.R.U32.HI R0, RZ, 0x5, R0 ;  /* 0x00000005ff007819 */ /* 0x004fc80000011600 */
[----:B------:R-:W-:Y:S02]  /*198d0*/  LOP3.LUT R0, R0, 0x3, RZ, 0xc0, !PT ;  /* 0x0000000300007812 */ /* 0x000fe400078ec0ff */
[----:B---3--:R-:W-:Y:S01]  /*198e0*/  LOP3.LUT P0, RZ, R2, UR4, RZ, 0xfc, !PT ;  /* 0x0000000402ff7c12 */ /* 0x008fe2000f80fcff */
[----:B------:R-:W-:-:S03]  /*198f0*/  UMOV UR4, 0xffffffff ;  /* 0xffffffff00047882 */ /* 0x000fc60000000000 */
[----:B------:R-:W-:Y:S02]  /*19900*/  LOP3.LUT P0, RZ, R3, UR5, RZ, 0xfc, P0 ;  /* 0x0000000503ff7c12 */ /* 0x000fe4000800fcff */
[----:B0-----:R-:W-:Y:S01]  /*19910*/  SHF.R.S32.HI R9, RZ, 0x1f, R8 ;  /* 0x0000001fff097819 */ /* 0x001fe20000011408 */
[----:B------:R0:W-:Y:S01]  /*19920*/  STL [R1+0x4], R8 ;  /* 0x0000040801007387 */ /* 0x0001e20000100800 */
[----:B------:R-:W-:-:S03]  /*19930*/  SEL R17, R8, RZ, !P0 ;  /* 0x000000ff08117207 */ /* 0x000fc60004000000 */
[----:B------:R0:W-:Y:S01]  /*19940*/  STL [R1+0xc], R9 ;  /* 0x00000c0901007387 */ /* 0x0001e20000100800 */
[----:B------:R-:W-:Y:S05]  /*19950*/  BRA.DIV UR4, `(.L_x_1197) ;  /* 0x0000004204787947 */ /* 0x000fea000b800000 */
[----:B------:R2:W3:Y:S02]  /*19960*/  SHFL.IDX PT, R14, R0, RZ, 0x1f ;  /* 0x00001fff000e7589 */ /* 0x0004e400000e0000 */
.L_x_1272:
[----:B---3--:R-:W-:Y:S02]  /*19970*/  ISETP.NE.AND P0, PT, R14, RZ, PT ;  /* 0x000000ff0e00720c */ /* 0x008fe40003f05270 */
[----:B------:R-:W-:Y:S02]  /*19980*/  PLOP3.LUT P1, PT, PT, PT, PT, 0x8, 0x0 ;  /* 0x000000000000781c */ /* 0x000fe40003f2e170 */
[----:B------:R-:W-:-:S11]  /*19990*/  LOP3.LUT R16, R16, 0xfffffffe, RZ, 0xc0, !PT ;  /* 0xfffffffe10107812 */ /* 0x000fd600078ec0ff */
[----:B------:R-:W-:Y:S01]  /*199a0*/  @P1 LOP3.LUT R16, R16, 0x1, RZ, 0xfc, !PT ;  /* 0x0000000110101812 */ /* 0x000fe200078efcff */
[----:B------:R-:W-:Y:S06]  /*199b0*/  @P0 BRA `(.L_x_1198) ;  /* 0x00000004008c0947 */ /* 0x000fec0003800000 */
[----:B--2---:R-:W2:Y:S01]  /*199c0*/  LDL R0, [R1+0x2c] ;  /* 0x00002c0001007983 */ /* 0x004ea20000100800 */
[----:B------:R-:W-:Y:S01]  /*199d0*/  UMOV UR4, 0xffffffff ;  /* 0xffffffff00047882 */ /* 0x000fe20000000000 */
[----:B--2---:R-:W-:Y:S02]  /*199e0*/  VIADD R0, R0, 0xffffffff ;  /* 0xffffffff00007836 */ /* 0x004fe40000000000 */
[----:B------:R-:W-:Y:S05]  /*199f0*/  BRA.DIV UR4, `(.L_x_1199) ;  /* 0x0000004204707947 */ /* 0x000fea000b800000 */
[----:B------:R-:W-:-:S13]  /*19a00*/  ELECT P6, URZ, PT ;  /* 0x00000000003f782f */ /* 0x000fda00038c0000 */
.L_x_1275:
[----:B------:R-:W-:Y:S05]  /*19a10*/  @!P6 BRA `(.L_x_1198) ;  /* 0x000000040074e947 */ /* 0x000fea0003800000 */
[----:B------:R-:W-:-:S04]  /*19a20*/  ISETP.NE.U32.AND P0, PT, R2, RZ, PT ;  /* 0x000000ff0200720c */ /* 0x000fc80003f05070 */
[----:B------:R-:W-:-:S13]  /*19a30*/  ISETP.NE.AND.EX P0, PT, R3, RZ, PT, P0 ;  /* 0x000000ff0300720c */ /* 0x000fda0003f05300 */
[----:B------:R-:W-:Y:S05]  /*19a40*/  @!P0 BRA `(.L_x_1200) ;  /* 0x0000000000448947 */ /* 0x000fea0003800000 */
[----:B------:R-:W2:Y:S01]  /*19a50*/  LDC R7, c[0x0][0x43c] ;  /* 0x00010f00ff077b82 */ /* 0x000ea20000000800 */
[----:B------:R-:W-:Y:S01]  /*19a60*/  ULDC.64 UR4, c[0x0][0x428] ;  /* 0x00010a0000047ab9 */ /* 0x000fe20000000a00 */
[----:B--2---:R-:W-:-:S13]  /*19a70*/  ISETP.NE.AND P0, PT, R7, 0x1, PT ;  /* 0x000000010700780c */ /* 0x004fda0003f05270 */
[----:B-1----:R-:W1:Y:S02]  /*19a80*/  @P0 LDC.64 R4, c[0x0][0x440] ;  /* 0x00011000ff040b82 */ /* 0x002e640000000a00 */
        /* <DEDUP_REMOVED lines=13> */
.L_x_1200:
[----:B--2---:R-:W2:Y:S01]  /*19b60*/  LDL R3, [R1] ;  /* 0x0000000001037983 */ /* 0x004ea20000100800 */
[----:B------:R-:W-:Y:S01]  /*19b70*/  IMAD R2, R19, 0x8, R18 ;  /* 0x0000000813027824 */ /* 0x000fe200078e0212 */
[----:B0-----:R-:W0:Y:S02]  /*19b80*/  S2R R8, SR_TID.X ;  /* 0x0000000000087919 */ /* 0x001e240000002100 */
[----:B0-----:R-:W-:-:S04]  /*19b90*/  LOP3.LUT R8, R8, 0x7f, RZ, 0xc0, !PT ;  /* 0x0000007f08087812 */ /* 0x001fc800078ec0ff */
[----:B------:R-:W-:Y:S02]  /*19ba0*/  ISETP.NE.AND P1, PT, R8, RZ, PT ;  /* 0x000000ff0800720c */ /* 0x000fe40003f25270 */
[----:B--2---:R-:W-:-:S04]  /*19bb0*/  SHF.L.U32 R3, R3, 0x1f, RZ ;  /* 0x0000001f03037819 */ /* 0x004fc800000006ff */
[----:B------:R-:W0:Y:S02]  /*19bc0*/  SYNCS.PHASECHK.TRANS64.TRYWAIT P0, [R2+URZ+0x29880], R3 ;  /* 0x02988003020075a7 */ /* 0x000e24000800017f */
[----:B0-----:R-:W-:Y:S05]  /*19bd0*/  @!P0 BRA `(.L_x_1201) ;  /* 0x0000004000188947 */ /* 0x001fea0003800000 */
.L_x_1276:
[----:B------:R-:W-:Y:S05]  /*19be0*/  @P1 BRA `(.L_x_1202) ;  /* 0x00000000001c1947 */ /* 0x000fea0003800000 */
[----:B------:R-:W1:Y:S02]  /*19bf0*/  S2R R4, SR_TID.X ;  /* 0x0000000000047919 */ /* 0x000e640000002100 */
[----:B-1----:R-:W-:Y:S01]  /*19c00*/  LOP3.LUT R5, R4, 0x1f, RZ, 0xc0, !PT ;  /* 0x0000001f04057812 */ /* 0x002fe200078ec0ff */
[----:B------:R-:W-:-:S03]  /*19c10*/  IMAD.MOV.U32 R4, RZ, RZ, 0x5000 ;  /* 0x00005000ff047424 */ /* 0x000fc600078e00ff */
[----:B------:R-:W-:Y:S01]  /*19c20*/  ISETP.NE.AND P0, PT, R5, RZ, PT ;  /* 0x000000ff0500720c */ /* 0x000fe20003f05270 */
[----:B------:R2:W-:-:S12]  /*19c30*/  SYNCS.ARRIVE.TRANS64 RZ, [R2+URZ+0x29870], R4 ;  /* 0x0298700402ff79a7 */ /* 0x0005d8000800003f */
[----:B--2---:R-:W-:Y:S05]  /*19c40*/  @!P0 BRA `(.L_x_1202) ;  /* 0x0000000000048947 */ /* 0x004fea0003800000 */
[----:B------:R-:W-:Y:S01]  /*19c50*/  BPT.TRAP 0x1 ;  /* 0x000000040000795c */ /* 0x000fe20000300000 */
.L_x_1202:
[----:B-1----:R-:W2:Y:S01]  /*19c60*/  LDL R5, [R1+0x18] ;  /* 0x0000180001057983 */ /* 0x002ea20000100800 */
[----:B------:R-:W-:Y:S01]  /*19c70*/  IMAD R4, R19, 0x5000, R18 ;  /* 0x0000500013047824 */ /* 0x000fe200078e0212 */
[----:B------:R-:W-:Y:S01]  /*19c80*/  R2UR UR33, R2 ;  /* 0x00000000022172ca */ /* 0x000fe200000e0000 */
[----:B------:R-:W-:Y:S01]  /*19c90*/  UIADD3 UR4, UP0, UR44, 0x470, URZ ;  /* 0x000004702c047890 */ /* 0x000fe2000ff1e03f */
[----:B-----5:R-:W-:Y:S01]  /*19ca0*/  R2UR UR37, R17 ;  /* 0x00000000112572ca */ /* 0x020fe200000e0000 */
[----:B------:R-:W-:Y:S01]  /*19cb0*/  UMOV UR6, 0x0 ;  /* 0x0000000000067882 */ /* 0x000fe20000000000 */
[----:B------:R-:W-:Y:S01]  /*19cc0*/  R2UR UR32, R4 ;  /* 0x00000000042072ca */ /* 0x000fe200000e0000 */
[----:B------:R-:W-:Y:S01]  /*19cd0*/  UIADD3.X UR5, URZ, UR45, URZ, UP0, !UPT ;  /* 0x0000002d3f057290 */ /* 0x000fe200087fe43f */
[----:B------:R-:W-:Y:S01]  /*19ce0*/  UMOV UR7, 0x14f00000 ;  /* 0x14f0000000077882 */ /* 0x000fe20000000000 */
[----:B------:R-:W-:-:S06]  /*19cf0*/  UMOV UR34, URZ ;  /* 0x0000003f00227c82 */ /* 0x000fcc0008000000 */
[----:B------:R-:W-:-:S04]  /*19d00*/  UIADD3 UR33, UR33, 0x29870, URZ ;  /* 0x0002987021217890 */ /* 0x000fc8000fffe03f */
[----:B------:R-:W-:Y:S01]  /*19d10*/  UIADD3 UR32, UR32, 0xa400, URZ ;  /* 0x0000a40020207890 */ /* 0x000fe2000fffe03f */
[----:B--2---:R-:W-:-:S05]  /*19d20*/  IMAD R0, R0, 0xa0, R5 ;  /* 0x000000a000007824 */ /* 0x004fca00078e0205 */
[----:B------:R-:W-:-:S13]  /*19d30*/  R2UR UR35, R0 ;  /* 0x00000000002372ca */ /* 0x000fda00000e0000 */
[----:B------:R1:W-:Y:S01]  /*19d40*/  UTMALDG.4D [UR32], [UR4], desc[UR6] ;  /* 0x00000620040075b4 */ /* 0x0003e20008019000 */
[----:B------:R-:W2:Y:S02]  /*19d50*/  SYNCS.PHASECHK.TRANS64.TRYWAIT P0, [R2+URZ+0x29840], R3 ;  /* 0x02984003020075a7 */ /* 0x000ea4000800017f */
[----:B-12---:R-:W-:Y:S05]  /*19d60*/  @!P0 BRA `(.L_x_1203) ;  /* 0x0000003c00c88947 */ /* 0x006fea0003800000 */
.L_x_1277:
        /* <DEDUP_REMOVED lines=8> */
.L_x_1204:
[----:B------:R-:W-:Y:S01]  /*19df0*/  R2UR UR27, R0 ;  /* 0x00000000001b72ca */ /* 0x000fe200000e0000 */
[----:B------:R-:W-:Y:S01]  /*19e00*/  IMAD R0, R19, 0x7800, R18 ;  /* 0x0000780013007824 */ /* 0x000fe200078e0212 */
[----:B------:R-:W-:Y:S01]  /*19e10*/  R2UR UR25, R2 ;  /* 0x00000000021972ca */ /* 0x000fe200000e0000 */
[----:B------:R-:W-:Y:S01]  /*19e20*/  UIADD3 UR4, UP0, UR44, 0x370, URZ ;  /* 0x000003702c047890 */ /* 0x000fe2000ff1e03f */
[----:B------:R-:W-:Y:S01]  /*19e30*/  R2UR UR29, R17 ;  /* 0x00000000111d72ca */ /* 0x000fe200000e0000 */
[----:B------:R-:W-:Y:S01]  /*19e40*/  UMOV UR6, 0x0 ;  /* 0x0000000000067882 */ /* 0x000fe20000000000 */
[----:B------:R-:W-:Y:S01]  /*19e50*/  R2UR UR8, R0 ;  /* 0x00000000000872ca */ /* 0x000fe200000e0000 */
[----:B------:R-:W-:Y:S01]  /*19e60*/  UIADD3.X UR5, URZ, UR45, URZ, UP0, !UPT ;  /* 0x0000002d3f057290 */ /* 0x000fe200087fe43f */
[----:B------:R-:W-:Y:S01]  /*19e70*/  PLOP3.LUT P0, PT, PT, PT, PT, 0x80, 0x0 ;  /* 0x000000000000781c */ /* 0x000fe20003f0f070 */
[----:B------:R-:W-:Y:S01]  /*19e80*/  UMOV UR7, 0x14f00000 ;  /* 0x14f0000000077882 */ /* 0x000fe20000000000 */
[----:B------:R-:W-:Y:S01]  /*19e90*/  UMOV UR26, URZ ;  /* 0x0000003f001a7c82 */ /* 0x000fe20008000000 */
[----:B------:R-:W-:Y:S01]  /*19ea0*/  UMOV UR28, UR36 ;  /* 0x00000024001c7c82 */ /* 0x000fe20008000000 */
[----:B------:R-:W-:Y:S01]  /*19eb0*/  UMOV UR18, 0x40 ;  /* 0x0000004000127882 */ /* 0x000fe20000000000 */
[----:B------:R-:W-:Y:S01]  /*19ec0*/  UMOV UR20, UR36 ;  /* 0x0000002400147c82 */ /* 0x000fe20008000000 */
[----:B------:R-:W-:Y:S01]  /*19ed0*/  UMOV UR19, UR27 ;  /* 0x0000001b00137c82 */ /* 0x000fe20008000000 */
[----:B------:R-:W-:Y:S01]  /*19ee0*/  UIADD3 UR25, UR25, 0x29830, URZ ;  /* 0x0002983019197890 */ /* 0x000fe2000fffe03f */
[----:B------:R-:W-:Y:S01]  /*19ef0*/  LOP3.LUT R16, R16, 0xfffffffe, RZ, 0xc0, !PT ;  /* 0xfffffffe10107812 */ /* 0x000fe200078ec0ff */
[----:B------:R-:W-:Y:S01]  /*19f00*/  UMOV UR21, UR29 ;  /* 0x0000001d00157c82 */ /* 0x000fe20008000000 */
[----:B------:R-:W-:Y:S01]  /*19f10*/  UMOV UR10, 0x80 ;  /* 0x00000080000a7882 */ /* 0x000fe20000000000 */
[----:B------:R-:W-:-:S02]  /*19f20*/  UIADD3 UR24, UR8, 0x1a400, URZ ;  /* 0x0001a40008187890 */ /* 0x000fc4000fffe03f */
[----:B------:R-:W-:Y:S01]  /*19f30*/  UIADD3 UR16, UR8, 0x1cc00, URZ ;  /* 0x0001cc0008107890 */ /* 0x000fe2000fffe03f */
[----:B------:R-:W-:Y:S01]  /*19f40*/  @P0 LOP3.LUT R16, R16, 0x1, RZ, 0xfc, !PT ;  /* 0x0000000110100812 */ /* 0x000fe200078efcff */
        /* <DEDUP_REMOVED lines=8> */
[----:B------:R3:W-:Y:S02]  /*19fd0*/  UTMALDG.4D [UR8], [UR4], desc[UR6] ;  /* 0x00000608040075b4 */ /* 0x0007e40008019000 */
[----:B---3--:R-:W-:Y:S01]  /*19fe0*/  NOP ;  /* 0x0000000000007918 */ /* 0x008fe20000000000 */
.L_x_1198:
[----:B------:R-:W-:Y:S05]  /*19ff0*/  WARPSYNC.ALL ;  /* 0x0000000000007948 */ /* 0x000fea0003800000 */
[----:B--2---:R-:W-:Y:S01]  /*1a000*/  VIADD R0, R18, 0x14400 ;  /* 0x0001440012007836 */ /* 0x004fe20000000000 */
[----:B------:R-:W-:Y:S01]  /*1a010*/  USHF.R.S32.HI UR4, URZ, 0x1f, UR43 ;  /* 0x0000001f3f047899 */ /* 0x000fe2000801142b */
[----:B------:R-:W-:Y:S03]  /*1a020*/  BAR.SYNC.DEFER_BLOCKING 0x8, 0x180 ;  /* 0x0206000000007b1d */ /* 0x000fe60000010000 */
[----:B------:R-:W-:-:S03]  /*1a030*/  LOP3.LUT P0, RZ, R0, 0x1bf, RZ, 0xc0, !PT ;  /* 0x000001bf00ff7812 */ /* 0x000fc6000780c0ff */
[----:B------:R-:W-:Y:S01]  /*1a040*/  ULDC.64 UR6, c[0x0][0x298] ;  /* 0x0000a60000067ab9 */ /* 0x000fe20000000a00 */
[----:B------:R-:W-:Y:S01]  /*1a050*/  BSSY B6, `(.L_x_1205) ;  /* 0x0000016000067945 */ /* 0x000fe20003800000 */
[----:B------:R-:W-:Y:S02]  /*1a060*/  UIMAD UR4, UR4, UR6, URZ ;  /* 0x00000006040472a4 */ /* 0x000fe4000f8e023f */
[----:B------:R-:W-:Y:S02]  /*1a070*/  UIMAD.WIDE.U32 UR46, UR43, UR6, URZ ;  /* 0x000000062b2e72a5 */ /* 0x000fe4000f8e003f */
[----:B------:R-:W-:-:S04]  /*1a080*/  UIMAD UR4, UR43, UR7, UR4 ;  /* 0x000000072b0472a4 */ /* 0x000fc8000f8e0204 */
[----:B------:R-:W-:Y:S01]  /*1a090*/  UIADD3 UR37, UR47, UR4, URZ ;  /* 0x000000042f257290 */ /* 0x000fe2000fffe03f */
[----:B------:R-:W-:Y:S11]  /*1a0a0*/  @!P0 BRA `(.L_x_1206) ;  /* 0x0000000000408947 */ /* 0x000ff60003800000 */
[----:B01----:R-:W-:Y:S01]  /*1a0b0*/  MOV R2, 0x0 ;  /* 0x0000000000027802 */ /* 0x003fe20000000f00 */
        /* <DEDUP_REMOVED lines=15> */
.L_x_1206:
[----:B------:R-:W-:Y:S05]  /*1a1b0*/  BSYNC B6 ;  /* 0x0000000000067941 */ /* 0x000fea0003800000 */
.L_x_1205:
[----:B------:R-:W2:Y:S01]  /*1a1c0*/  LDL R12, [R1+0x14] ;  /* 0x00001400010c7983 */ /* 0x000ea20000100800 */
[----:B0-----:R-:W0:Y:S01]  /*1a1d0*/  LDC R8, c[0x0][0x448] ;  /* 0x00011200ff087b82 */ /* 0x001e220000000800 */
[----:B------:R-:W-:Y:S01]  /*1a1e0*/  ULDC.64 UR8, c[0x0][0xa00] ;  /* 0x0002800000087ab9 */ /* 0x000fe20000000a00 */
[----:B------:R-:W-:Y:S01]  /*1a1f0*/  ULDC.64 UR6, c[0x0][0x2d8] ;  /* 0x0000b60000067ab9 */ /* 0x000fe20000000a00 */
[----:B-1----:R-:W1:Y:S01]  /*1a200*/  S2R R2, SR_TID.X ;  /* 0x0000000000027919 */ /* 0x002e620000002100 */
[----:B------:R-:W3:Y:S01]  /*1a210*/  S2R R0, SR_TID.X ;  /* 0x0000000000007919 */ /* 0x000ee20000002100 */
[----:B0-----:R-:W-:Y:S02]  /*1a220*/  ISETP.NE.AND P0, PT, R8, 0x1, PT ;  /* 0x000000010800780c */ /* 0x001fe40003f05270 */
[----:B-1----:R-:W-:-:S11]  /*1a230*/  LOP3.LUT R2, R2, 0x7f, RZ, 0xc0, !PT ;  /* 0x0000007f02027812 */ /* 0x002fd600078ec0ff */
[----:B------:R-:W0:Y:S01]  /*1a240*/  @P0 LDC R3, c[0x0][0x450] ;  /* 0x00011400ff030b82 */ /* 0x000e220000000800 */
[----:B------:R-:W-:Y:S01]  /*1a250*/  SHF.R.U32.HI R2, RZ, 0x2, R2 ;  /* 0x00000002ff027819 */ /* 0x000fe20000011602 */
[----:B---3--:R-:W-:-:S05]  /*1a260*/  IMAD.SHL.U32 R0, R0, 0x20, RZ ;  /* 0x0000002000007824 */ /* 0x008fca00078e00ff */
[----:B------:R-:W-:Y:S02]  /*1a270*/  LOP3.LUT R0, R2, 0x60, R0, 0xf8, !PT ;  /* 0x0000006002007812 */ /* 0x000fe400078ef800 */
[----:B------:R-:W1:Y:S01]  /*1a280*/  @P0 LDC R2, c[0x0][0x44c] ;  /* 0x00011300ff020b82 */ /* 0x000e620000000800 */
[----:B------:R-:W3:Y:S01]  /*1a290*/  S2R R9, SR_TID.X ;  /* 0x0000000000097919 */ /* 0x000ee20000002100 */
[----:B------:R-:W-:Y:S01]  /*1a2a0*/  UISETP.NE.U32.AND UP0, UPT, UR8, URZ, UPT ;  /* 0x0000003f0800728c */ /* 0x000fe2000bf05070 */
[----:B------:R-:W-:Y:S01]  /*1a2b0*/  UMOV UR4, UR46 ;  /* 0x0000002e00047c82 */ /* 0x000fe20008000000 */
[----:B------:R-:W-:Y:S02]  /*1a2c0*/  UMOV UR5, UR37 ;  /* 0x0000002500057c82 */ /* 0x000fe40008000000 */
[----:B------:R-:W-:Y:S02]  /*1a2d0*/  UISETP.NE.AND.EX UP0, UPT, UR9, URZ, UPT, UP0 ;  /* 0x0000003f0900728c */ /* 0x000fe4000bf05300 */
[----:B------:R-:W-:-:S02]  /*1a2e0*/  UIMAD.WIDE.U32 UR4, UR36, UR6, UR4 ;  /* 0x00000006240472a5 */ /* 0x000fc4000f8e0004 */
[----:B------:R-:W-:Y:S01]  /*1a2f0*/  USHF.R.S32.HI UR6, URZ, 0x1f, UR42 ;  /* 0x0000001f3f067899 */ /* 0x000fe2000801142a */
[----:B------:R-:W-:-:S03]  /*1a300*/  ULDC.64 UR8, c[0x0][0x2e0] ;  /* 0x0000b80000087ab9 */ /* 0x000fc60000000a00 */
[----:B------:R-:W-:Y:S02]  /*1a310*/  USEL UR6, UR6, URZ, !UP0 ;  /* 0x0000003f06067287 */ /* 0x000fe4000c000000 */
[----:B------:R-:W-:Y:S02]  /*1a320*/  UIMAD UR5, UR36, UR7, UR5 ;  /* 0x00000007240572a4 */ /* 0x000fe4000f8e0205 */
[----:B------:R-:W-:Y:S02]  /*1a330*/  USEL UR7, UR42, URZ, !UP0 ;  /* 0x0000003f2a077287 */ /* 0x000fe4000c000000 */
[----:B------:R-:W-:Y:S02]  /*1a340*/  UIMAD UR6, UR6, UR8, URZ ;  /* 0x00000008060672a4 */ /* 0x000fe4000f8e023f */
[----:B------:R-:W-:Y:S02]  /*1a350*/  UIMAD.WIDE.U32 UR4, UR7, UR8, UR4 ;  /* 0x00000008070472a5 */ /* 0x000fe4000f8e0004 */
[----:B------:R-:W-:-:S04]  /*1a360*/  UIMAD UR6, UR7, UR9, UR6 ;  /* 0x00000009070672a4 */ /* 0x000fc8000f8e0206 */
[----:B------:R-:W-:Y:S01]  /*1a370*/  UIADD3 UR6, UR5, UR6, URZ ;  /* 0x0000000605067290 */ /* 0x000fe2000fffe03f */
[----:B------:R-:W-:Y:S02]  /*1a380*/  IMAD.U32 R6, RZ, RZ, UR4 ;  /* 0x00000004ff067e24 */ /* 0x000fe4000f8e00ff */
[----:B------:R-:W-:Y:S01]  /*1a390*/  IMAD.U32 R7, RZ, RZ, UR5 ;  /* 0x00000005ff077e24 */ /* 0x000fe2000f8e00ff */
[----:B------:R-:W-:Y:S01]  /*1a3a0*/  ULDC.64 UR4, c[0x0][0x2d0] ;  /* 0x0000b40000047ab9 */ /* 0x000fe20000000a00 */
[----:B---3--:R-:W-:-:S05]  /*1a3b0*/  IMAD.SHL.U32 R9, R9, 0x10, RZ ;  /* 0x0000001009097824 */ /* 0x008fca00078e00ff */
[----:B------:R-:W-:-:S04]  /*1a3c0*/  LOP3.LUT R9, R9, 0x30, RZ, 0xc0, !PT ;  /* 0x0000003009097812 */ /* 0x000fc800078ec0ff */
[C---:B------:R-:W-:Y:S02]  /*1a3d0*/  LOP3.LUT R11, R9.reuse, 0x40, RZ, 0xfc, !PT ;  /* 0x00000040090b7812 */ /* 0x040fe400078efcff */
[----:B------:R-:W-:Y:S01]  /*1a3e0*/  LOP3.LUT R9, R9, 0x80, RZ, 0xfc, !PT ;  /* 0x0000008009097812 */ /* 0x000fe200078efcff */
[----:B--2---:R-:W-:-:S04]  /*1a3f0*/  IMAD.IADD R0, R0, 0x1, R12 ;  /* 0x0000000100007824 */ /* 0x004fc800078e020c */
[----:B-1----:R-:W-:-:S04]  /*1a400*/  @P0 IMAD.HI.U32 R2, R0, R2, RZ ;  /* 0x0000000200020227 */ /* 0x002fc800078e00ff */
[----:B------:R-:W-:Y:S01]  /*1a410*/  IMAD.MOV.U32 R4, RZ, RZ, R0 ;  /* 0x000000ffff047224 */ /* 0x000fe200078e0000 */
[----:B0-----:R-:W-:-:S04]  /*1a420*/  @P0 SHF.R.U32.HI R4, RZ, R3, R2 ;  /* 0x00000003ff040219 */ /* 0x001fc80000011602 */
[--C-:B------:R-:W-:Y:S01]  /*1a430*/  SHF.R.S32.HI R5, RZ, 0x1f, R4.reuse ;  /* 0x0000001fff057819 */ /* 0x100fe20000011404 */
[----:B------:R-:W-:Y:S02]  /*1a440*/  IMAD.MOV R2, RZ, RZ, -R4 ;  /* 0x000000ffff027224 */ /* 0x000fe400078e0a04 */
[----:B------:R-:W-:Y:S01]  /*1a450*/  IMAD.U32 R3, RZ, RZ, UR6 ;  /* 0x00000006ff037e24 */ /* 0x000fe2000f8e00ff */
[----:B------:R-:W0:Y:S01]  /*1a460*/  S2R R7, SR_TID.X ;  /* 0x0000000000077919 */ /* 0x000e220000002100 */
[----:B------:R-:W-:Y:S01]  /*1a470*/  IMAD R0, R8, R2, R0 ;  /* 0x0000000208007224 */ /* 0x000fe200078e0200 */
[----:B------:R-:W-:Y:S01]  /*1a480*/  ULDC.64 UR6, c[0x0][0x280] ;  /* 0x0000a00000067ab9 */ /* 0x000fe20000000a00 */
[----:B------:R-:W-:Y:S02]  /*1a490*/  IMAD.MOV.U32 R2, RZ, RZ, R6 ;  /* 0x000000ffff027224 */ /* 0x000fe400078e0006 */
[----:B------:R-:W-:Y:S02]  /*1a4a0*/  IMAD R5, R5, UR4, RZ ;  /* 0x0000000405057c24 */ /* 0x000fe4000f8e02ff */
[----:B------:R-:W-:-:S04]  /*1a4b0*/  IMAD.WIDE.U32 R2, R4, UR4, R2 ;  /* 0x0000000404027c25 */ /* 0x000fc8000f8e0002 */
[----:B------:R-:W-:Y:S01]  /*1a4c0*/  IMAD R5, R4, UR5, R5 ;  /* 0x0000000504057c24 */ /* 0x000fe2000f8e0205 */
[----:B------:R-:W-:Y:S01]  /*1a4d0*/  SHF.R.S32.HI R4, RZ, 0x1f, R0 ;  /* 0x0000001fff047819 */ /* 0x000fe20000011400 */
[----:B------:R-:W-:Y:S02]  /*1a4e0*/  ULDC.64 UR4, c[0x0][0x2c8] ;  /* 0x0000b20000047ab9 */ /* 0x000fe40000000a00 */
[----:B------:R-:W-:Y:S02]  /*1a4f0*/  IMAD.IADD R3, R3, 0x1, R5 ;  /* 0x0000000103037824 */ /* 0x000fe400078e0205 */
[----:B------:R-:W-:Y:S02]  /*1a500*/  IMAD R4, R4, UR4, RZ ;  /* 0x0000000404047c24 */ /* 0x000fe4000f8e02ff */
[----:B------:R-:W-:Y:S01]  /*1a510*/  IMAD.WIDE.U32 R2, R0, UR4, R2 ;  /* 0x0000000400027c25 */ /* 0x000fe2000f8e0002 */
[----:B------:R-:W-:Y:S02]  /*1a520*/  ULDC UR4, c[0x0][0x2b8] ;  /* 0x0000ae0000047ab9 */ /* 0x000fe40000000800 */
[----:B------:R-:W-:-:S02]  /*1a530*/  ISETP.GE.AND P2, PT, R9, UR4, PT ;  /* 0x0000000409007c0c */ /* 0x000fc4000bf46270 */
[----:B------:R1:W5:Y:S01]  /*1a540*/  LDL R9, [R1+0x28] ;  /* 0x0000280001097983 */ /* 0x0003620000100800 */
[----:B------:R-:W-:Y:S02]  /*1a550*/  IMAD R0, R0, UR5, R4 ;  /* 0x0000000500007c24 */ /* 0x000fe4000f8e0204 */
[----:B0-----:R-:W-:Y:S01]  /*1a560*/  IMAD.SHL.U32 R10, R7, 0x10, RZ ;  /* 0x00000010070a7824 */ /* 0x001fe200078e00ff */
[----:B------:R-:W-:-:S04]  /*1a570*/  IADD3 R4, P3, R2, UR6, RZ ;  /* 0x0000000602047c10 */ /* 0x000fc8000ff7e0ff */
[----:B------:R-:W-:Y:S02]  /*1a580*/  LOP3.LUT R10, R10, 0x30, RZ, 0xc0, !PT ;  /* 0x000000300a0a7812 */ /* 0x000fe400078ec0ff */
[----:B------:R-:W-:Y:S02]  /*1a590*/  ISETP.GE.AND P1, PT, R11, UR4, PT ;  /* 0x000000040b007c0c */ /* 0x000fe4000bf26270 */
[----:B------:R-:W-:Y:S01]  /*1a5a0*/  ISETP.GE.AND P0, PT, R10, UR4, PT ;  /* 0x000000040a007c0c */ /* 0x000fe2000bf06270 */
[----:B------:R-:W-:Y:S01]  /*1a5b0*/  UMOV UR4, 0xffffffff ;  /* 0xffffffff00047882 */ /* 0x000fe20000000000 */
[----:B------:R-:W-:Y:S02]  /*1a5c0*/  IADD3.X R3, R3, UR7, R0, P3, !PT ;  /* 0x0000000703037c10 */ /* 0x000fe40009ffe400 */
[----:B-1----:R-:W-:Y:S09]  /*1a5d0*/  BRA.DIV UR4, `(.L_x_1207) ;  /* 0x0000003604c07947 */ /* 0x002ff2000b800000 */
[----:B------:R-:W0:Y:S02]  /*1a5e0*/  S2R R5, SR_TID.X ;  /* 0x0000000000057919 */ /* 0x000e240000002100 */
[----:B0-----:R-:W-:Y:S02]  /*1a5f0*/  LOP3.LUT R6, R5, 0x7f, RZ, 0xc0, !PT ;  /* 0x0000007f05067812 */ /* 0x001fe400078ec0ff */
[----:B------:R-:W2:Y:S04]  /*1a600*/  LDL.LU R5, [R1+0x1c] ;  /* 0x00001c0001057983 */ /* 0x000ea80000300800 */
[----:B------:R-:W3:Y:S01]  /*1a610*/  LDL.LU R11, [R1+0x14] ;  /* 0x00001400010b7983 */ /* 0x000ee20000300800 */
[----:B------:R-:W-:-:S03]  /*1a620*/  SHF.R.U32.HI R7, RZ, 0x2, R6 ;  /* 0x00000002ff077819 */ /* 0x000fc60000011606 */
[----:B------:R-:W-:Y:S01]  /*1a630*/  SHFL.IDX PT, R6, R3, RZ, 0x1c1f ;  /* 0x001c1fff03067589 */ /* 0x000fe200000e0000 */
[----:B--2---:R-:W-:-:S03]  /*1a640*/  IMAD R0, R5, R8, RZ ;  /* 0x0000000805007224 */ /* 0x004fc600078e02ff */
[----:B------:R-:W0:Y:S01]  /*1a650*/  SHFL.IDX PT, R5, R4, RZ, 0x1c1f ;  /* 0x001c1fff04057589 */ /* 0x000e2200000e0000 */
[----:B---3--:R-:W-:-:S05]  /*1a660*/  IMAD.IADD R2, R7, 0x1, R11 ;  /* 0x0000000107027824 */ /* 0x008fca00078e020b */
[----:B------:R-:W-:-:S13]  /*1a670*/  ISETP.GE.AND P4, PT, R2, R0, PT ;  /* 0x000000000200720c */ /* 0x000fda0003f86270 */
[----:B0-----:R-:W-:-:S05]  /*1a680*/  @!P4 IADD3 R5, P3, R10, R5, RZ ;  /* 0x000000050a05c210 */ /* 0x001fca0007f7e0ff */
[----:B------:R-:W-:-:S04]  /*1a690*/  @!P4 IMAD.X R6, RZ, RZ, R6, P3 ;  /* 0x000000ffff06c224 */ /* 0x000fc800018e0606 */
[----:B------:R-:W-:Y:S02]  /*1a6a0*/  @!P4 IMAD.MOV.U32 R7, RZ, RZ, R6 ;  /* 0x000000ffff07c224 */ /* 0x000fe400078e0006 */
[----:B------:R-:W-:Y:S02]  /*1a6b0*/  @!P4 IMAD.MOV.U32 R6, RZ, RZ, R5 ;  /* 0x000000ffff06c224 */ /* 0x000fe400078e0005 */
[----:B------:R-:W-:-:S03]  /*1a6c0*/  VIADD R5, R2, 0x20 ;  /* 0x0000002002057836 */ /* 0x000fc60000000000 */
[----:B------:R-:W-:Y:S01]  /*1a6d0*/  @!PT LDS RZ, [RZ] ;  /* 0x00000000fffff984 */ /* 0x000fe20000000800 */
[----:B-----5:R-:W-:Y:S02]  /*1a6e0*/  @!P4 LDGSTS.E.BYPASS.LTC128B.128 [R9+0x14400], desc[UR52][R6.64], !P0 ;  /* 0x144000000609cfae */ /* 0x020fe4000c101d74 */
[----:B------:R-:W-:Y:S02]  /*1a6f0*/  ISETP.GE.AND P3, PT, R5, R0, PT ;  /* 0x000000000500720c */ /* 0x000fe40003f66270 */
[----:B------:R-:W-:Y:S04]  /*1a700*/  @!P4 LDGSTS.E.BYPASS.LTC128B.128 [R9+0x16400], desc[UR52][R6.64+0x40], !P1 ;  /* 0x164000400609cfae */ /* 0x000fe8000c901d74 */
[----:B------:R0:W-:Y:S04]  /*1a710*/  @!P4 LDGSTS.E.BYPASS.LTC128B.128 [R9+0x18400], desc[UR52][R6.64+0x80], !P2 ;  /* 0x184000800609cfae */ /* 0x0001e8000d101d74 */
[----:B------:R-:W-:Y:S04]  /*1a720*/  SHFL.IDX PT, R5, R3, 0x1, 0x1c1f ;  /* 0x003c1f0003057f89 */ /* 0x000fe800000e0000 */
        /* <DEDUP_REMOVED lines=19> */
.L_x_1286:
        /* <DEDUP_REMOVED lines=12> */
.L_x_1209:
[----:B------:R-:W-:Y:S05]  /*1a920*/  BSYNC B0 ;  /* 0x0000000000007941 */ /* 0x000fea0003800000 */
.L_x_1208:
[----:B------:R-:W-:Y:S01]  /*1a930*/  NOP ;  /* 0x0000000000007918 */ /* 0x000fe20000000000 */
[----:B------:R-:W-:-:S13]  /*1a940*/  PLOP3.LUT P0, PT, PT, PT, PT, 0x80, 0x0 ;  /* 0x000000000000781c */ /* 0x000fda0003f0f070 */
.L_x_1210:
        /* <DEDUP_REMOVED lines=18> */
.L_x_1287:
[----:B------:R-:W-:Y:S05]  /*1aa70*/  BSYNC B0 ;  /* 0x0000000000007941 */ /* 0x000fea0003800000 */
.L_x_1211:
[----:B------:R-:W2:Y:S04]  /*1aa80*/  LDL.LU R2, [R1+0x2c] ;  /* 0x00002c0001027983 */ /* 0x000ea80000300800 */
[----:B------:R-:W3:Y:S01]  /*1aa90*/  LDL R3, [R1+0x8] ;  /* 0x0000080001037983 */ /* 0x000ee20000100800 */
[----:B--2---:R-:W-:-:S05]  /*1aaa0*/  VIADD R2, R2, 0xfffffffe ;  /* 0xfffffffe02027836 */ /* 0x004fca0000000000 */
[----:B---3--:R-:W-:-:S13]  /*1aab0*/  ISETP.GE.AND P0, PT, R2, R3, PT ;  /* 0x000000030200720c */ /* 0x008fda0003f06270 */
[----:B------:R-:W-:Y:S05]  /*1aac0*/  @!P0 BRA `(.L_x_1213) ;  /* 0x0000001000008947 */ /* 0x000fea0003800000 */
[----:B------:R2:W5:Y:S01]  /*1aad0*/  LDL.LU R3, [R1] ;  /* 0x0000000001037983 */ /* 0x0005620000300800 */
[----:B-1----:R-:W-:-:S07]  /*1aae0*/  IMAD.MOV.U32 R0, RZ, RZ, R19 ;  /* 0x000000ffff007224 */ /* 0x002fce00078e0013 */
.L_x_1235:
[----:B------:R-:W-:Y:S01]  /*1aaf0*/  VIADD R19, R0, 0x1 ;  /* 0x0000000100137836 */ /* 0x000fe20000000000 */
[----:B------:R-:W-:Y:S01]  /*1ab00*/  LOP3.LUT P1, RZ, R16, 0x1, RZ, 0xc0, !PT ;  /* 0x0000000110ff7812 */ /* 0x000fe2000782c0ff */
[----:B------:R-:W-:Y:S05]  /*1ab10*/  YIELD ;  /* 0x0000000000007946 */ /* 0x000fea0003800000 */
[----:B------:R-:W-:Y:S01]  /*1ab20*/  ISETP.NE.AND P0, PT, R19, 0x2, PT ;  /* 0x000000021300780c */ /* 0x000fe20003f05270 */
[----:B------:R-:W-:Y:S03]  /*1ab30*/  BSSY B0, `(.L_x_1214) ;  /* 0x0000088000007945 */ /* 0x000fe60003800000 */
[----:B------:R-:W-:-:S02]  /*1ab40*/  SEL R4, RZ, 0x1, P0 ;  /* 0x00000001ff047807 */ /* 0x000fc40000000000 */
[----:B------:R-:W-:Y:S02]  /*1ab50*/  SEL R19, R19, RZ, P0 ;  /* 0x000000ff13137207 */ /* 0x000fe40000000000 */
[----:B01---5:R-:W-:-:S05]  /*1ab60*/  LOP3.LUT R9, R3, R4, RZ, 0x3c, !PT ;  /* 0x0000000403097212 */ /* 0x023fca00078e3cff */
[----:B------:R0:W-:Y:S01]  /*1ab70*/  STL [R1], R9 ;  /* 0x0000000901007387 */ /* 0x0001e20000100800 */
[----:B------:R-:W-:Y:S05]  /*1ab80*/  @!P1 BRA `(.L_x_1215) ;  /* 0x0000000800089947 */ /* 0x000fea0003800000 */
[----:B------:R-:W-:Y:S01]  /*1ab90*/  ULDC.64 UR4, c[0x0][0x418] ;  /* 0x0001060000047ab9 */ /* 0x000fe20000000a00 */
[----:B------:R-:W-:Y:S01]  /*1aba0*/  IMAD.MOV.U32 R8, RZ, RZ, R2 ;  /* 0x000000ffff087224 */ /* 0x000fe200078e0002 */
[----:B------:R-:W-:-:S04]  /*1abb0*/  ISETP.NE.U32.AND P0, PT, RZ, UR4, PT ;  /* 0x00000004ff007c0c */ /* 0x000fc8000bf05070 */
[----:B------:R-:W-:-:S13]  /*1abc0*/  ISETP.NE.AND.EX P0, PT, RZ, UR5, PT, P0 ;  /* 0x00000005ff007c0c */ /* 0x000fda000bf05300 */
[----:B------:R-:W-:Y:S05]  /*1abd0*/  @!P0 BRA `(.L_x_1216) ;  /* 0x00000000004c8947 */ /* 0x000fea0003800000 */
[----:B------:R-:W3:Y:S01]  /*1abe0*/  LDL R10, [R1+0xc] ;  /* 0x00000c00010a7983 */ /* 0x000ee20000100800 */
[----:B------:R-:W1:Y:S01]  /*1abf0*/  LDC R8, c[0x0][0x43c] ;  /* 0x00010f00ff087b82 */ /* 0x000e620000000800 */
[----:B------:R-:W-:Y:S02]  /*1ac00*/  ULDC.64 UR6, c[0x0][0x428] ;  /* 0x00010a0000067ab9 */ /* 0x000fe40000000a00 */
[----:B------:R-:W4:Y:S01]  /*1ac10*/  LDL R7, [R1+0x4] ;  /* 0x0000040001077983 */ /* 0x000f220000100800 */
[----:B-1----:R-:W-:-:S13]  /*1ac20*/  ISETP.NE.AND P0, PT, R8, 0x1, PT ;  /* 0x000000010800780c */ /* 0x002fda0003f05270 */
[----:B------:R-:W1:Y:S02]  /*1ac30*/  @P0 LDC.64 R4, c[0x0][0x440] ;  /* 0x00011000ff040b82 */ /* 0x000e640000000a00 */
[----:B-1----:R-:W-:-:S04]  /*1ac40*/  @P0 IMAD.HI.U32 R6, R2, R4, RZ ;  /* 0x0000000402060227 */ /* 0x002fc800078e00ff */
[----:B------:R-:W-:Y:S01]  /*1ac50*/  IMAD.MOV.U32 R4, RZ, RZ, R2 ;  /* 0x000000ffff047224 */ /* 0x000fe200078e0002 */
[----:B------:R-:W-:-:S05]  /*1ac60*/  @P0 SHF.R.U32.HI R4, RZ, R5, R6 ;  /* 0x00000005ff040219 */ /* 0x000fca0000011606 */
[----:B------:R-:W-:-:S04]  /*1ac70*/  IMAD.MOV R5, RZ, RZ, -R4 ;  /* 0x000000ffff057224 */ /* 0x000fc800078e0a04 */
[----:B------:R-:W-:Y:S01]  /*1ac80*/  IMAD R8, R8, R5, R2 ;  /* 0x0000000508087224 */ /* 0x000fe200078e0202 */
[----:B------:R-:W-:Y:S01]  /*1ac90*/  SHF.R.S32.HI R5, RZ, 0x1f, R4 ;  /* 0x0000001fff057819 */ /* 0x000fe20000011404 */
[----:B---3--:R-:W-:-:S04]  /*1aca0*/  IMAD R6, R10, UR6, RZ ;  /* 0x000000060a067c24 */ /* 0x008fc8000f8e02ff */
[C---:B----4-:R-:W-:Y:S02]  /*1acb0*/  IMAD R6, R7.reuse, UR7, R6 ;  /* 0x0000000707067c24 */ /* 0x050fe4000f8e0206 */
[----:B------:R-:W-:-:S04]  /*1acc0*/  IMAD.WIDE.U32 R4, R7, UR6, R4 ;  /* 0x0000000607047c25 */ /* 0x000fc8000f8e0004 */
[----:B------:R-:W-:Y:S01]  /*1acd0*/  IMAD.IADD R5, R6, 0x1, R5 ;  /* 0x0000000106057824 */ /* 0x000fe200078e0205 */
[----:B------:R-:W-:-:S04]  /*1ace0*/  LEA R6, P0, R4, UR4, 0x2 ;  /* 0x0000000404067c11 */ /* 0x000fc8000f8010ff */
[----:B------:R-:W-:-:S05]  /*1acf0*/  LEA.HI.X R7, R4, UR5, R5, 0x2, P0 ;  /* 0x0000000504077c11 */ /* 0x000fca00080f1405 */
[----:B------:R1:W5:Y:S04]  /*1ad00*/  LDG.E R17, desc[UR52][R6.64] ;  /* 0x0000003406117981 */ /* 0x000368000c1e1900 */
.L_x_1216:
[----:B------:R-:W1:Y:S01]  /*1ad10*/  S2R R4, SR_TID.X ;  /* 0x0000000000047919 */ /* 0x000e620000002100 */
[----:B------:R-:W-:Y:S01]  /*1ad20*/  IMAD R5, R19, 0x8, R18 ;  /* 0x0000000813057824 */ /* 0x000fe200078e0212 */
[----:B------:R-:W-:Y:S01]  /*1ad30*/  BSSY B1, `(.L_x_1217) ;  /* 0x0000006000017945 */ /* 0x000fe20003800000 */
[----:B-1----:R-:W-:Y:S02]  /*1ad40*/  LOP3.LUT R6, R4, 0x7f, RZ, 0xc0, !PT ;  /* 0x0000007f04067812 */ /* 0x002fe400078ec0ff */
[----:B------:R-:W-:Y:S02]  /*1ad50*/  SHF.L.U32 R4, R9, 0x1f, RZ ;  /* 0x0000001f09047819 */ /* 0x000fe400000006ff */
[----:B------:R-:W-:Y:S02]  /*1ad60*/  ISETP.NE.AND P1, PT, R6, RZ, PT ;  /* 0x000000ff0600720c */ /* 0x000fe40003f25270 */
[----:B------:R-:W1:Y:S02]  /*1ad70*/  SYNCS.PHASECHK.TRANS64.TRYWAIT P0, [R5+URZ+0x29880], R4 ;  /* 0x02988004050075a7 */ /* 0x000e64000800017f */
[----:B-1----:R-:W-:Y:S09]  /*1ad80*/  @!P0 BRA `(.L_x_1218) ;  /* 0x00000034004c8947 */ /* 0x002ff20003800000 */
.L_x_1288:
[----:B------:R-:W-:Y:S05]  /*1ad90*/  BSYNC B1 ;  /* 0x0000000000017941 */ /* 0x000fea0003800000 */
.L_x_1217:
        /* <DEDUP_REMOVED lines=9> */
.L_x_1220:
[----:B------:R-:W-:Y:S05]  /*1ae30*/  BSYNC B1 ;  /* 0x0000000000017941 */ /* 0x000fea0003800000 */
.L_x_1219:
[----:B------:R-:W3:Y:S01]  /*1ae40*/  LDL R6, [R1+0x18] ;  /* 0x0000180001067983 */ /* 0x000ee20000100800 */
[----:B------:R-:W-:Y:S01]  /*1ae50*/  IMAD.MOV.U32 R10, RZ, RZ, RZ ;  /* 0x000000ffff0a7224 */ /* 0x000fe200078e00ff */
[----:B------:R-:W-:Y:S01]  /*1ae60*/  UIADD3 UR4, UP0, UR44, 0x470, URZ ;  /* 0x000004702c047890 */ /* 0x000fe2000ff1e03f */
[----:B------:R-:W-:Y:S01]  /*1ae70*/  IMAD R7, R19, 0x5000, R18 ;  /* 0x0000500013077824 */ /* 0x000fe200078e0212 */
        /* <DEDUP_REMOVED lines=8> */
.L_x_1221:
        /* <DEDUP_REMOVED lines=13> */
.L_x_1289:
[----:B------:R-:W-:Y:S05]  /*1afd0*/  BSYNC B1 ;  /* 0x0000000000017941 */ /* 0x000fea0003800000 */
.L_x_1222:
[----:B------:R-:W-:Y:S01]  /*1afe0*/  BSSY B1, `(.L_x_1224) ;  /* 0x000000b000017945 */ /* 0x000fe20003800000 */
[----:B------:R-:W-:Y:S02]  /*1aff0*/  IMAD.MOV.U32 R8, RZ, RZ, 0x0 ;  /* 0x00000000ff087424 */ /* 0x000fe400078e00ff */
[----:B0-----:R-:W-:Y:S01]  /*1b000*/  IMAD.MOV.U32 R9, RZ, RZ, 0x14f00000 ;  /* 0x14f00000ff097424 */ /* 0x001fe200078e00ff */
[----:B------:R-:W-:Y:S06]  /*1b010*/  @P1 BRA `(.L_x_1225) ;  /* 0x00000000001c1947 */ /* 0x000fec0003800000 */
[----:B------:R-:W0:Y:S01]  /*1b020*/  S2R R7, SR_TID.X ;  /* 0x0000000000077919 */ /* 0x000e220000002100 */
[----:B-1-3--:R-:W-:-:S04]  /*1b030*/  IMAD.MOV.U32 R4, RZ, RZ, 0x7800 ;  /* 0x00007800ff047424 */ /* 0x00afc800078e00ff */
[----:B------:R4:W-:Y:S01]  /*1b040*/  SYNCS.ARRIVE.TRANS64 RZ, [R5+URZ+0x29830], R4 ;  /* 0x0298300405ff79a7 */ /* 0x0009e2000800003f */
[----:B0-----:R-:W-:-:S04]  /*1b050*/  LOP3.LUT R7, R7, 0x1f, RZ, 0xc0, !PT ;  /* 0x0000001f07077812 */ /* 0x001fc800078ec0ff */
[----:B------:R-:W-:-:S13]  /*1b060*/  ISETP.NE.AND P0, PT, R7, RZ, PT ;  /* 0x000000ff0700720c */ /* 0x000fda0003f05270 */
[----:B----4-:R-:W-:Y:S05]  /*1b070*/  @!P0 BRA `(.L_x_1225) ;  /* 0x0000000000048947 */ /* 0x010fea0003800000 */
[----:B------:R-:W-:Y:S01]  /*1b080*/  BPT.TRAP 0x1 ;  /* 0x000000040000795c */ /* 0x000fe20000300000 */
.L_x_1225:
[----:B------:R-:W-:Y:S05]  /*1b090*/  BSYNC B1 ;  /* 0x0000000000017941 */ /* 0x000fea0003800000 */
.L_x_1224:
[----:B------:R-:W-:Y:S01]  /*1b0a0*/  R2UR UR10, R10 ;  /* 0x000000000a0a72ca */ /* 0x000fe200000e0000 */
[----:B-1-3--:R-:W-:Y:S01]  /*1b0b0*/  IMAD R4, R19, 0x7800, R18 ;  /* 0x0000780013047824 */ /* 0x00afe200078e0212 */
[----:B------:R-:W-:Y:S01]  /*1b0c0*/  R2UR UR6, R8 ;  /* 0x00000000080672ca */ /* 0x000fe200000e0000 */
[----:B------:R-:W-:Y:S01]  /*1b0d0*/  UIADD3 UR4, UP0, UR44, 0x370, URZ ;  /* 0x000003702c047890 */ /* 0x000fe2000ff1e03f */
[----:B------:R-:W-:Y:S01]  /*1b0e0*/  R2UR UR7, R9 ;  /* 0x00000000090772ca */ /* 0x000fe200000e0000 */
[----:B------:R-:W-:Y:S01]  /*1b0f0*/  VIADD R5, R5, 0x29830 ;  /* 0x0002983005057836 */ /* 0x000fe20000000000 */
[----:B------:R-:W-:Y:S01]  /*1b100*/  PLOP3.LUT P0, PT, PT, PT, PT, 0x80, 0x0 ;  /* 0x000000000000781c */ /* 0x000fe20003f0f070 */
[----:B------:R-:W-:Y:S01]  /*1b110*/  VIADD R7, R4, 0x1a400 ;  /* 0x0001a40004077836 */ /* 0x000fe20000000000 */
[----:B------:R-:W-:-:S12]  /*1b120*/  UIADD3.X UR5, URZ, UR45, URZ, UP0, !UPT ;  /* 0x0000002d3f057290 */ /* 0x000fd800087fe43f */
.L_x_1226:
        /* <DEDUP_REMOVED lines=15> */
.L_x_1227:
        /* <DEDUP_REMOVED lines=15> */
.L_x_1228:
        /* <DEDUP_REMOVED lines=9> */
[----:B-1----:R-:W-:Y:S05]  /*1b3a0*/  @P0 BRA.U.ANY `(.L_x_1228) ;  /* 0xfffffffd00d80947 */ /* 0x002fea000393ffff */
.L_x_1215:
[----:B------:R-:W-:Y:S05]  /*1b3b0*/  BSYNC B0 ;  /* 0x0000000000007941 */ /* 0x000fea0003800000 */
.L_x_1214:
[----:B------:R-:W-:-:S06]  /*1b3c0*/  UISETP.NE.AND UP0, UPT, UR39, 0x3, UPT ;  /* 0x000000032700788c */ /* 0x000fcc000bf05270 */
[----:B------:R-:W-:-:S13]  /*1b3d0*/  PLOP3.LUT P0, PT, PT, PT, UP0, 0x80, 0x0 ;  /* 0x000000000000781c */ /* 0x000fda0003f0f008 */
[----:B------:R-:W-:Y:S05]  /*1b3e0*/  @!P0 BRA `(.L_x_1229) ;  /* 0x0000000000048947 */ /* 0x000fea0003800000 */
[----:B------:R-:W-:Y:S01]  /*1b3f0*/  BPT.TRAP 0x1 ;  /* 0x000000040000795c */ /* 0x000fe20000300000 */
.L_x_1229:
[----:B------:R-:W-:Y:S01]  /*1b400*/  IMAD.U32 R4, RZ, RZ, UR41 ;  /* 0x00000029ff047e24 */ /* 0x000fe2000f8e00ff */
[----:B------:R-:W-:Y:S01]  /*1b410*/  BSSY B0, `(.L_x_1230) ;  /* 0x0000007000007945 */ /* 0x000fe20003800000 */
[----:B------:R-:W-:-:S03]  /*1b420*/  IMAD R20, R0, 0x8, R18 ;  /* 0x0000000800147824 */ /* 0x000fc600078e0212 */
[----:B------:R-:W-:Y:S02]  /*1b430*/  ISETP.NE.AND P1, PT, R4, 0x3, PT ;  /* 0x000000030400780c */ /* 0x000fe40003f25270 */
[----:B------:R-:W-:-:S04]  /*1b440*/  LOP3.LUT R4, R3, 0x1, RZ, 0x3c, !PT ;  /* 0x0000000103047812 */ /* 0x000fc800078e3cff */
[----:B------:R-:W-:-:S04]  /*1b450*/  SHF.L.U32 R4, R4, 0x1f, RZ ;  /* 0x0000001f04047819 */ /* 0x000fc800000006ff */
[----:B------:R-:W1:Y:S02]  /*1b460*/  SYNCS.PHASECHK.TRANS64.TRYWAIT P0, [R20+URZ+0x29870], R4 ;  /* 0x02987004140075a7 */ /* 0x000e64000800017f */
[----:B-1----:R-:W-:Y:S05]  /*1b470*/  @!P0 BRA `(.L_x_1231) ;  /* 0x0000002c00b88947 */ /* 0x002fea0003800000 */
.L_x_1290:
[----:B------:R-:W-:Y:S05]  /*1b480*/  BSYNC B0 ;  /* 0x0000000000007941 */ /* 0x000fea0003800000 */
.L_x_1230:
[----:B------:R-:W-:Y:S05]  /*1b490*/  @!P1 BRA `(.L_x_1232) ;  /* 0x0000000000049947 */ /* 0x000fea0003800000 */
[----:B------:R-:W-:Y:S01]  /*1b4a0*/  BPT.TRAP 0x1 ;  /* 0x000000040000795c */ /* 0x000fe20000300000 */
.L_x_1232:
[----:B------:R-:W-:Y:S01]  /*1b4b0*/  SHF.L.U32 R3, R3, 0x1f, RZ ;  /* 0x0000001f03037819 */ /* 0x000fe200000006ff */
[----:B------:R-:W-:-:S03]  /*1b4c0*/  IMAD R12, R0, 0x5000, RZ ;  /* 0x00005000000c7824 */ /* 0x000fc600078e02ff */
[----:B------:R-:W3:Y:S02]  /*1b4d0*/  SYNCS.PHASECHK.TRANS64.TRYWAIT P0, [R20+URZ+0x29860], R3 ;  /* 0x02986003140075a7 */ /* 0x000ee4000800017f */
[----:B---3--:R-:W-:Y:S05]  /*1b4e0*/  @!P0 BRA `(.L_x_1233) ;  /* 0x0000002c00b08947 */ /* 0x008fea0003800000 */
.L_x_1291:
[----:B------:R-:W4:Y:S04]  /*1b4f0*/  LDL R0, [R1+0x24] ;  /* 0x0000240001007983 */ /* 0x000f280000100800 */
[----:B------:R-:W5:Y:S01]  /*1b500*/  LDL R13, [R1+0x20] ;  /* 0x00002000010d7983 */ /* 0x000f620000100800 */
[----:B------:R-:W-:Y:S05]  /*1b510*/  WARPSYNC.ALL ;  /* 0x0000000000007948 */ /* 0x000fea0003800000 */
[----:B0-----:R-:W0:Y:S01]  /*1b520*/  S2R R9, SR_TID.X ;  /* 0x0000000000097919 */ /* 0x001e220000002100 */
[----:B------:R-:W-:Y:S01]  /*1b530*/  IMAD.MOV.U32 R14, RZ, RZ, 0x40 ;  /* 0x00000040ff0e7424 */ /* 0x000fe200078e00ff */
[----:B0-----:R-:W-:-:S04]  /*1b540*/  LOP3.LUT P0, RZ, R9, 0x4, RZ, 0xc0, !PT ;  /* 0x0000000409ff7812 */ /* 0x001fc8000780c0ff */
[----:B------:R-:W-:Y:S02]  /*1b550*/  SEL R14, R14, 0xffffffc0, !P0 ;  /* 0xffffffc00e0e7807 */ /* 0x000fe40004000000 */
[C---:B----4-:R-:W-:Y:S02]  /*1b560*/  LOP3.LUT R0, R12.reuse, R0, RZ, 0xfc, !PT ;  /* 0x000000000c007212 */ /* 0x050fe400078efcff */
[----:B-----5:R-:W-:-:S03]  /*1b570*/  LOP3.LUT R21, R12, R13, RZ, 0xfc, !PT ;  /* 0x0000000d0c157212 */ /* 0x020fc600078efcff */
[----:B------:R-:W-:-:S04]  /*1b580*/  IMAD.IADD R0, R18, 0x1, R0 ;  /* 0x0000000112007824 */ /* 0x000fc800078e0200 */
[----:B---3--:R-:W-:Y:S01]  /*1b590*/  IMAD.IADD R3, R14, 0x1, R0 ;  /* 0x000000010e037824 */ /* 0x008fe200078e0200 */
[----:B-1----:R-:W0:Y:S01]  /*1b5a0*/  LDSM.16.MT88.4 R4, [R0+0xa400] ;  /* 0x00a400000004783b */ /* 0x002e220000004200 */
        /* <DEDUP_REMOVED lines=68> */
.L_x_1234:
[----:B------:R-:W3:Y:S01]  /*1b9f0*/  S2R R0, SR_TID.X ;  /* 0x0000000000007919 */ /* 0x000ee20000002100 */
[----:B0-----:R0:W-:Y:S01]  /*1ba00*/  SYNCS.ARRIVE.TRANS64.A1T0 RZ, [R20+URZ+0x29850], RZ ;  /* 0x029850ff14ff79a7 */ /* 0x0011e2000810003f */
[----:B---3--:R-:W-:Y:S02]  /*1ba10*/  LOP3.LUT R3, R0, 0x7f, RZ, 0xc0, !PT ;  /* 0x0000007f00037812 */ /* 0x008fe400078ec0ff */
[----:B------:R-:W3:Y:S01]  /*1ba20*/  LDL R0, [R1+0x8] ;  /* 0x0000080001007983 */ /* 0x000ee20000100800 */
[----:B------:R-:W-:Y:S01]  /*1ba30*/  BAR.SYNC.DEFER_BLOCKING 0x2, 0x80 ;  /* 0x0082000000007b1d */ /* 0x000fe20000010000 */
[----:B------:R-:W-:-:S05]  /*1ba40*/  ISETP.NE.AND P0, PT, R3, RZ, PT ;  /* 0x000000ff0300720c */ /* 0x000fca0003f05270 */
[----:B------:R4:W5:Y:S08]  /*1ba50*/  LDL R3, [R1] ;  /* 0x0000000001037983 */ /* 0x0009700000100800 */
[----:B0-----:R-:W-:-:S05]  /*1ba60*/  @!P0 VIADD R20, R20, 0x29880 ;  /* 0x0002988014148836 */ /* 0x001fca0000000000 */
[----:B------:R-:W-:-:S04]  /*1ba70*/  @!P0 PRMT R20, RZ, 0x654, R20 ;  /* 0x00000654ff148816 */ /* 0x000fc80000000014 */
[----:B------:R4:W-:Y:S01]  /*1ba80*/  @!P0 SYNCS.ARRIVE.TRANS64.RED.A1T0 RZ, [R20+URZ], RZ ;  /* 0x000000ff14ff89a7 */ /* 0x0009e2000810043f */
[C---:B---3--:R-:W-:Y:S01]  /*1ba90*/  ISETP.GT.AND P0, PT, R2.reuse, R0, PT ;  /* 0x000000000200720c */ /* 0x048fe20003f04270 */
[----:B------:R-:W-:Y:S02]  /*1baa0*/  VIADD R2, R2, 0xffffffff ;  /* 0xffffffff02027836 */ /* 0x000fe40000000000 */
[----:B------:R-:W-:-:S10]  /*1bab0*/  IMAD.MOV.U32 R0, RZ, RZ, R19 ;  /* 0x000000ffff007224 */ /* 0x000fd400078e0013 */
[----:B----4-:R-:W-:Y:S05]  /*1bac0*/  @P0 BRA `(.L_x_1235) ;  /* 0xfffffff000080947 */ /* 0x010fea000383ffff */
.L_x_1213:
[----:B------:R-:W3:Y:S01]  /*1bad0*/  S2R R4, SR_TID.X ;  /* 0x0000000000047919 */ /* 0x000ee20000002100 */
[----:B------:R-:W-:Y:S01]  /*1bae0*/  BSSY B0, `(.L_x_1236) ;  /* 0x0000011000007945 */ /* 0x000fe20003800000 */
[----:B---3--:R-:W-:-:S04]  /*1baf0*/  LOP3.LUT R4, R4, 0x7f, RZ, 0xc0, !PT ;  /* 0x0000007f04047812 */ /* 0x008fc800078ec0ff */
[----:B------:R-:W-:-:S13]  /*1bb00*/  ISETP.NE.AND P0, PT, R4, RZ, PT ;  /* 0x000000ff0400720c */ /* 0x000fda0003f05270 */
[----:B------:R-:W-:Y:S05]  /*1bb10*/  @P0 BRA `(.L_x_1237) ;  /* 0x0000000000340947 */ /* 0x000fea0003800000 */
[----:B-----5:R-:W3:Y:S01]  /*1bb20*/  S2R R3, SR_LANEID ;  /* 0x0000000000037919 */ /* 0x020ee20000000000 */
[----:B------:R-:W-:Y:S02]  /*1bb30*/  VOTEU.ANY UR4, UPT, PT ;  /* 0x0000000000047886 */ /* 0x000fe400038e0100 */
[----:B-1----:R-:W3:Y:S08]  /*1bb40*/  FLO.U32 R0, UR4 ;  /* 0x0000000400007d00 */ /* 0x002ef000080e0000 */
[----:B------:R-:W1:Y:S01]  /*1bb50*/  POPC R5, UR4 ;  /* 0x0000000400057d09 */ /* 0x000e620008000000 */
[----:B---3--:R-:W-:-:S02]  /*1bb60*/  ISETP.EQ.U32.AND P1, PT, R0, R3, PT ;  /* 0x000000030000720c */ /* 0x008fc40003f22070 */
[----:B------:R-:W1:Y:S11]  /*1bb70*/  LDC.64 R2, c[0x0][0xc60] ;  /* 0x00031800ff027b82 */ /* 0x000e760000000a00 */
[----:B-1----:R-:W3:Y:S01]  /*1bb80*/  @P1 ATOMG.E.ADD.STRONG.GPU PT, R3, desc[UR52][R2.64], R5 ;  /* 0x00000005020319a8 */ /* 0x002ee200081ee1f4 */
[----:B------:R-:W1:Y:S02]  /*1bb90*/  S2R R4, SR_LTMASK ;  /* 0x0000000000047919 */ /* 0x000e640000003900 */
[----:B-1----:R-:W-:-:S04]  /*1bba0*/  LOP3.LUT R4, R4, UR4, RZ, 0xc0, !PT ;  /* 0x0000000404047c12 */ /* 0x002fc8000f8ec0ff */
[----:B0-----:R-:W0:Y:S01]  /*1bbb0*/  POPC R7, R4 ;  /* 0x0000000400077309 */ /* 0x001e220000000000 */
[----:B---3--:R-:W0:Y:S02]  /*1bbc0*/  SHFL.IDX PT, R0, R3, R0, 0x1f ;  /* 0x00001f0003007589 */ /* 0x008e2400000e0000 */
[----:B0-----:R-:W-:-:S05]  /*1bbd0*/  IADD3 R0, R0, UR40, R7 ;  /* 0x0000002800007c10 */ /* 0x001fca000fffe007 */
[----:B------:R3:W-:Y:S02]  /*1bbe0*/  STL [R1+0x10], R0 ;  /* 0x0000100001007387 */ /* 0x0007e40000100800 */
.L_x_1237:
[----:B------:R-:W-:Y:S05]  /*1bbf0*/  BSYNC B0 ;  /* 0x0000000000007941 */ /* 0x000fea0003800000 */
.L_x_1236:
[----:B------:R-:W-:-:S06]  /*1bc00*/  UISETP.NE.AND UP0, UPT, UR39, 0x3, UPT ;  /* 0x000000032700788c */ /* 0x000fcc000bf05270 */
[----:B------:R-:W-:-:S13]  /*1bc10*/  PLOP3.LUT P1, PT, PT, PT, UP0, 0x80, 0x0 ;  /* 0x000000000000781c */ /* 0x000fda0003f2f008 */
[----:B------:R-:W-:Y:S05]  /*1bc20*/  @!P1 BRA `(.L_x_1238) ;  /* 0x0000000000049947 */ /* 0x000fea0003800000 */
[----:B------:R-:W-:Y:S01]  /*1bc30*/  BPT.TRAP 0x1 ;  /* 0x000000040000795c */ /* 0x000fe20000300000 */
.L_x_1238:
[----:B------:R-:W4:Y:S01]  /*1bc40*/  LDL R2, [R1] ;  /* 0x0000000001027983 */ /* 0x000f220000100800 */
[----:B-1-3--:R-:W-:Y:S01]  /*1bc50*/  IMAD.U32 R0, RZ, RZ, UR41 ;  /* 0x00000029ff007e24 */ /* 0x00afe2000f8e00ff */
[----:B------:R-:W-:Y:S01]  /*1bc60*/  BSSY B0, `(.L_x_1239) ;  /* 0x0000007000007945 */ /* 0x000fe20003800000 */
[----:B------:R-:W-:-:S03]  /*1bc70*/  IMAD R17, R19, 0x8, R18 ;  /* 0x0000000813117824 */ /* 0x000fc600078e0212 */
[----:B------:R-:W-:Y:S02]  /*1bc80*/  ISETP.NE.AND P2, PT, R0, 0x3, PT ;  /* 0x000000030000780c */ /* 0x000fe40003f45270 */
[----:B----4-:R-:W-:-:S04]  /*1bc90*/  LOP3.LUT R0, R2, 0x1, RZ, 0x3c, !PT ;  /* 0x0000000102007812 */ /* 0x010fc800078e3cff */
[----:B------:R-:W-:-:S04]  /*1bca0*/  SHF.L.U32 R0, R0, 0x1f, RZ ;  /* 0x0000001f00007819 */ /* 0x000fc800000006ff */
[----:B------:R-:W1:Y:S02]  /*1bcb0*/  SYNCS.PHASECHK.TRANS64.TRYWAIT P1, [R17+URZ+0x29870], R0 ;  /* 0x02987000110075a7 */ /* 0x000e64000802017f */
[----:B-1----:R-:W-:Y:S05]  /*1bcc0*/  @!P1 BRA `(.L_x_1240) ;  /* 0x0000002400cc9947 */ /* 0x002fea0003800000 */
.L_x_1292:
[----:B------:R-:W-:Y:S05]  /*1bcd0*/  BSYNC B0 ;  /* 0x0000000000007941 */ /* 0x000fea0003800000 */
.L_x_1239:
[----:B------:R-:W-:Y:S05]  /*1bce0*/  @!P2 BRA `(.L_x_1241) ;  /* 0x000000000004a947 */ /* 0x000fea0003800000 */
[----:B------:R-:W-:Y:S01]  /*1bcf0*/  BPT.TRAP 0x1 ;  /* 0x000000040000795c */ /* 0x000fe20000300000 */
.L_x_1241:
[----:B-1----:R-:W3:Y:S02]  /*1bd00*/  LDL R0, [R1] ;  /* 0x0000000001007983 */ /* 0x002ee40000100800 */
[----:B---3--:R-:W-:-:S04]  /*1bd10*/  SHF.L.U32 R0, R0, 0x1f, RZ ;  /* 0x0000001f00007819 */ /* 0x008fc800000006ff */
[----:B------:R-:W1:Y:S02]  /*1bd20*/  SYNCS.PHASECHK.TRANS64.TRYWAIT P1, [R17+URZ+0x29860], R0 ;  /* 0x02986000110075a7 */ /* 0x000e64000802017f */
[----:B-1----:R-:W-:Y:S05]  /*1bd30*/  @!P1 BRA `(.L_x_1242) ;  /* 0x0000002400c49947 */ /* 0x002fea0003800000 */
.L_x_1293:
[----:B------:R-:W3:Y:S04]  /*1bd40*/  LDL R2, [R1+0x24] ;  /* 0x0000240001027983 */ /* 0x000ee80000100800 */
[----:B------:R-:W4:Y:S01]  /*1bd50*/  LDL R12, [R1+0x20] ;  /* 0x00002000010c7983 */ /* 0x000f220000100800 */
[----:B-1----:R-:W-:Y:S01]  /*1bd60*/  IMAD R0, R19, 0x5000, RZ ;  /* 0x0000500013007824 */ /* 0x002fe200078e02ff */
[----:B------:R-:W-:Y:S05]  /*1bd70*/  WARPSYNC.ALL ;  /* 0x0000000000007948 */ /* 0x000fea0003800000 */
[----:B0-----:R-:W0:Y:S01]  /*1bd80*/  S2R R9, SR_TID.X ;  /* 0x0000000000097919 */ /* 0x001e220000002100 */
[----:B------:R-:W-:Y:S01]  /*1bd90*/  IMAD.MOV.U32 R13, RZ, RZ, 0x40 ;  /* 0x00000040ff0d7424 */ /* 0x000fe200078e00ff */
[----:B0-----:R-:W-:-:S04]  /*1bda0*/  LOP3.LUT P1, RZ, R9, 0x4, RZ, 0xc0, !PT ;  /* 0x0000000409ff7812 */ /* 0x001fc8000782c0ff */
[----:B------:R-:W-:Y:S02]  /*1bdb0*/  SEL R13, R13, 0xffffffc0, !P1 ;  /* 0xffffffc00d0d7807 */ /* 0x000fe40004800000 */
[C---:B---3-5:R-:W-:Y:S02]  /*1bdc0*/  LOP3.LUT R3, R0.reuse, R2, RZ, 0xfc, !PT ;  /* 0x0000000200037212 */ /* 0x068fe400078efcff */
[----:B----4-:R-:W-:-:S03]  /*1bdd0*/  LOP3.LUT R0, R0, R12, RZ, 0xfc, !PT ;  /* 0x0000000c00007212 */ /* 0x010fc600078efcff */
[----:B------:R-:W-:-:S04]  /*1bde0*/  IMAD.IADD R2, R18, 0x1, R3 ;  /* 0x0000000112027824 */ /* 0x000fc800078e0203 */
[----:B------:R-:W-:Y:S01]  /*1bdf0*/  IMAD.IADD R3, R13, 0x1, R2 ;  /* 0x000000010d037824 */ /* 0x000fe200078e0202 */
        /* <DEDUP_REMOVED lines=69> */
.L_x_1243:
[----:B------:R-:W3:Y:S01]  /*1c250*/  LDL.LU R2, [R1] ;  /* 0x0000000001027983 */ /* 0x000ee20000300800 */
        /* <DEDUP_REMOVED lines=9> */
[----:B---3--:R-:W-:-:S05]  /*1c2f0*/  LOP3.LUT R2, R2, R0, RZ, 0x3c, !PT ;  /* 0x0000000002027212 */ /* 0x008fca00078e3cff */
[----:B------:R0:W-:Y:S02]  /*1c300*/  STL [R1], R2 ;  /* 0x0000000201007387 */ /* 0x0001e40000100800 */
.L_x_1188:
[----:B------:R-:W-:Y:S05]  /*1c310*/  BSYNC B7 ;  /* 0x0000000000077941 */ /* 0x000fea0003800000 */
.L_x_1186:
[----:B------:R-:W-:-:S13]  /*1c320*/  LOP3.LUT P0, RZ, R16, 0x2, RZ, 0xc0, !PT ;  /* 0x0000000210ff7812 */ /* 0x000fda000780c0ff */
[----:B------:R-:W-:Y:S05]  /*1c330*/  @!P0 BRA `(.L_x_1244) ;  /* 0x0000000000308947 */ /* 0x000fea0003800000 */
[----:B------:R-:W4:Y:S08]  /*1c340*/  S2UR UR5, SR_CgaCtaId ;  /* 0x00000000000579c3 */ /* 0x000f300000008800 */
[----:B------:R-:W-:Y:S06]  /*1c350*/  BAR.SYNC.DEFER_BLOCKING 0x5, 0x180 ;  /* 0x0146000000007b1d */ /* 0x000fec0000010000 */
[----:B------:R-:W-:-:S02]  /*1c360*/  UMOV UR4, 0x400 ;  /* 0x0000040000047882 */ /* 0x000fc40000000000 */
[----:B----4-:R-:W-:-:S06]  /*1c370*/  ULEA UR4, UR5, UR4, 0x18 ;  /* 0x0000000405047291 */ /* 0x010fcc000f8ec03f */
[----:B------:R-:W-:-:S05]  /*1c380*/  IMAD.U32 R18, RZ, RZ, UR4 ;  /* 0x00000004ff127e24 */ /* 0x000fca000f8e00ff */
[----:B-1----:R-:W1:Y:S04]  /*1c390*/  LDS.128 R4, [R18+0x298d0] ;  /* 0x0298d00012047984 */ /* 0x002e680000000c00 */
[----:B-1----:R1:W-:Y:S01]  /*1c3a0*/  STL.64 [R1+0x10], R4 ;  /* 0x0000100401007387 */ /* 0x0023e20000100a00 */
[----:B---3--:R-:W-:-:S03]  /*1c3b0*/  IMAD.MOV.U32 R0, RZ, RZ, R7 ;  /* 0x000000ffff007224 */ /* 0x008fc600078e0007 */
[----:B------:R1:W-:Y:S02]  /*1c3c0*/  STL [R1+0x18], R6 ;  /* 0x0000180601007387 */ /* 0x0003e40000100800 */
[----:B------:R-:W-:Y:S01]  /*1c3d0*/  R2UR UR42, R0 ;  /* 0x00000000002a72ca */ /* 0x000fe200000e0000 */
[----:B------:R-:W-:Y:S06]  /*1c3e0*/  BAR.ARV 0x4, 0x180 ;  /* 0x0106000000007b1d */ /* 0x000fec0000002000 */
[----:B------:R-:W-:Y:S08]  /*1c3f0*/  BRA `(.L_x_1245) ;  /* 0x0000000c00e47947 */ /* 0x000ff00003800000 */
.L_x_1244:
[----:B---3--:R-:W3:Y:S01]  /*1c400*/  LDL.LU R0, [R1+0x10] ;  /* 0x0000100001007983 */ /* 0x008ee20000300800 */
[----:B------:R-:W-:Y:S01]  /*1c410*/  ULDC UR4, c[0x0][0xc3c] ;  /* 0x00030f0000047ab9 */ /* 0x000fe20000000800 */
[----:B0-----:R-:W0:Y:S02]  /*1c420*/  S2R R2, SR_TID.X ;  /* 0x0000000000027919 */ /* 0x001e240000002100 */
[----:B0-----:R-:W-:-:S04]  /*1c430*/  LOP3.LUT R8, R2, 0x1f, RZ, 0xc0, !PT ;  /* 0x0000001f02087812 */ /* 0x001fc800078ec0ff */
[C---:B------:R-:W-:Y:S01]  /*1c440*/  ISETP.NE.AND P0, PT, R8.reuse, 0x1f, PT ;  /* 0x0000001f0800780c */ /* 0x040fe20003f05270 */
[----:B------:R-:W-:-:S05]  /*1c450*/  VIADD R6, R8, UR42 ;  /* 0x0000002a08067c36 */ /* 0x000fca0008000000 */
[----:B------:R-:W-:Y:S01]  /*1c460*/  ISETP.GE.OR P1, PT, R6, UR4, !P0 ;  /* 0x0000000406007c0c */ /* 0x000fe2000c726670 */
[----:B------:R-:W-:Y:S02]  /*1c470*/  IMAD.MOV.U32 R7, RZ, RZ, RZ ;  /* 0x000000ffff077224 */ /* 0x000fe400078e00ff */
[----:B---3--:R-:W-:-:S10]  /*1c480*/  IMAD.MOV.U32 R9, RZ, RZ, R0 ;  /* 0x000000ffff097224 */ /* 0x008fd400078e0000 */
[----:B------:R-:W0:Y:S01]  /*1c490*/  @!P1 LDC.64 R2, c[0x0][0xc80] ;  /* 0x00032000ff029b82 */ /* 0x000e220000000a00 */
[----:B------:R-:W-:Y:S01]  /*1c4a0*/  IMAD.MOV.U32 R0, RZ, RZ, RZ ;  /* 0x000000ffff007224 */ /* 0x000fe200078e00ff */
[----:B------:R-:W-:Y:S01]  /*1c4b0*/  ISETP.GE.U32.AND P2, PT, R8, 0x2, PT ;  /* 0x000000020800780c */ /* 0x000fe20003f46070 */
[----:B------:R-:W-:-:S05]  /*1c4c0*/  ULDC UR4, c[0x0][0xc3c] ;  /* 0x00030f0000047ab9 */ /* 0x000fca0000000800 */
[----:B-1----:R-:W1:Y:S01]  /*1c4d0*/  @!P1 LDC.64 R4, c[0x0][0xc78] ;  /* 0x00031e00ff049b82 */ /* 0x002e620000000a00 */
[----:B0-----:R-:W-:-:S05]  /*1c4e0*/  @!P1 IMAD.WIDE R2, R6, 0x4, R2 ;  /* 0x0000000406029825 */ /* 0x001fca00078e0202 */
[----:B------:R1:W3:Y:S02]  /*1c4f0*/  @!P1 LDG.E R0, desc[UR52][R2.64] ;  /* 0x0000003402009981 */ /* 0x0002e4000c1e1900 */
[----:B-1----:R-:W-:-:S05]  /*1c500*/  @!P1 IMAD.WIDE R2, R6, 0x4, R4 ;  /* 0x0000000406029825 */ /* 0x002fca00078e0204 */
[----:B------:R-:W3:Y:S01]  /*1c510*/  @!P1 LDG.E R7, desc[UR52][R2.64] ;  /* 0x0000003402079981 */ /* 0x000ee2000c1e1900 */
[C---:B------:R-:W-:Y:S01]  /*1c520*/  ISETP.NE.AND P1, PT, R8.reuse, RZ, PT ;  /* 0x000000ff0800720c */ /* 0x040fe20003f25270 */
[----:B------:R-:W-:Y:S01]  /*1c530*/  IMAD.MOV.U32 R5, RZ, RZ, RZ ;  /* 0x000000ffff057224 */ /* 0x000fe200078e00ff */
[C---:B------:R-:W-:Y:S01]  /*1c540*/  ISETP.GE.U32.AND P3, PT, R8.reuse, 0x4, PT ;  /* 0x000000040800780c */ /* 0x040fe20003f66070 */
[----:B------:R-:W-:Y:S01]  /*1c550*/  SHFL.IDX PT, R6, R9, 0x1, 0x1f ;  /* 0x00201f0009067f89 */ /* 0x000fe200000e0000 */
[C---:B------:R-:W-:Y:S02]  /*1c560*/  ISETP.GE.U32.AND P4, PT, R8.reuse, 0x8, PT ;  /* 0x000000080800780c */ /* 0x040fe40003f86070 */
[----:B------:R-:W-:Y:S01]  /*1c570*/  ISETP.GE.U32.AND P5, PT, R8, 0x10, PT ;  /* 0x000000100800780c */ /* 0x000fe20003fa6070 */
[----:B------:R-:W-:Y:S01]  /*1c580*/  SHFL.IDX PT, R4, R9, RZ, 0x1f ;  /* 0x00001fff09047589 */ /* 0x000fe200000e0000 */
[----:B------:R-:W0:Y:S01]  /*1c590*/  LDC R8, c[0x0][0xc38] ;  /* 0x00030e00ff087b82 */ /* 0x000e220000000800 */
[----:B---3--:R-:W-:-:S05]  /*1c5a0*/  IMAD R2, R7, R0, RZ ;  /* 0x0000000007027224 */ /* 0x008fca00078e02ff */
        /* <DEDUP_REMOVED lines=19> */
[----:B------:R-:W-:Y:S05]  /*1c6e0*/  @P6 BRA `(.L_x_1246) ;  /* 0x0000000000986947 */ /* 0x000fea0003800000 */
.L_x_1248:
[----:B------:R-:W-:-:S04]  /*1c6f0*/  UIADD3 UR42, UR42, 0x1f, URZ ;  /* 0x0000001f2a2a7890 */ /* 0x000fc8000fffe03f */
[----:B------:R-:W-:-:S06]  /*1c700*/  UISETP.GE.AND UP0, UPT, UR42, UR4, UPT ;  /* 0x000000042a00728c */ /* 0x000fcc000bf06270 */
[----:B------:R-:W-:-:S13]  /*1c710*/  PLOP3.LUT P6, PT, PT, PT, UP0, 0x40, 0x0 ;  /* 0x000000000000781c */ /* 0x000fda0003fce808 */
[----:B------:R-:W-:Y:S05]  /*1c720*/  @!P6 BRA `(.L_x_1247) ;  /* 0x0000000800c8e947 */ /* 0x000fea0003800000 */
[----:B------:R-:W0:Y:S01]  /*1c730*/  S2R R0, SR_TID.X ;  /* 0x0000000000007919 */ /* 0x000e220000002100 */
[----:B------:R-:W1:Y:S01]  /*1c740*/  LDC R8, c[0x0][0xc38] ;  /* 0x00030e00ff087b82 */ /* 0x000e620000000800 */
[----:B0-----:R-:W-:-:S05]  /*1c750*/  LOP3.LUT R0, R0, 0x1f, RZ, 0xc0, !PT ;  /* 0x0000001f00007812 */ /* 0x001fca00078ec0ff */
[----:B------:R-:W-:Y:S02]  /*1c760*/  VIADD R7, R0, UR42 ;  /* 0x0000002a00077c36 */ /* 0x000fe40008000000 */
[----:B------:R-:W-:-:S03]  /*1c770*/  IMAD.MOV.U32 R0, RZ, RZ, RZ ;  /* 0x000000ffff007224 */ /* 0x000fc600078e00ff */
[----:B------:R-:W-:-:S13]  /*1c780*/  ISETP.GE.OR P6, PT, R7, UR4, !P0 ;  /* 0x0000000407007c0c */ /* 0x000fda000c7c6670 */
[----:B------:R-:W0:Y:S02]  /*1c790*/  @!P6 LDC.64 R2, c[0x0][0xc80] ;  /* 0x00032000ff02eb82 */ /* 0x000e240000000a00 */
[----:B0-----:R-:W-:-:S05]  /*1c7a0*/  @!P6 IMAD.WIDE R2, R7, 0x4, R2 ;  /* 0x000000040702e825 */ /* 0x001fca00078e0202 */
[----:B------:R0:W3:Y:S02]  /*1c7b0*/  @!P6 LDG.E R0, desc[UR52][R2.64] ;  /* 0x000000340200e981 */ /* 0x0000e4000c1e1900 */
[----:B0-----:R-:W0:Y:S02]  /*1c7c0*/  @!P6 LDC.64 R2, c[0x0][0xc78] ;  /* 0x00031e00ff02eb82 */ /* 0x001e240000000a00 */
[----:B0-----:R-:W-:-:S04]  /*1c7d0*/  @!P6 IMAD.WIDE R2, R7, 0x4, R2 ;  /* 0x000000040702e825 */ /* 0x001fc800078e0202 */
[----:B------:R-:W-:-:S06]  /*1c7e0*/  IMAD.MOV.U32 R7, RZ, RZ, RZ ;  /* 0x000000ffff077224 */ /* 0x000fcc00078e00ff */
[----:B------:R-:W3:Y:S02]  /*1c7f0*/  @!P6 LDG.E R7, desc[UR52][R2.64] ;  /* 0x000000340207e981 */ /* 0x000ee4000c1e1900 */
        /* <DEDUP_REMOVED lines=16> */
[----:B------:R-:W1:Y:S02]  /*1c900*/  SHFL.IDX PT, R3, R2, 0x1f, 0x1f ;  /* 0x03e01f0002037f89 */ /* 0x000e6400000e0000 */
[----:B-1----:R-:W-:-:S04]  /*1c910*/  IMAD R3, R3, R8, RZ ;  /* 0x0000000803037224 */ /* 0x002fc800078e02ff */
[----:B------:R-:W-:-:S05]  /*1c920*/  IMAD.IADD R6, R3, 0x1, R6 ;  /* 0x0000000103067824 */ /* 0x000fca00078e0206 */
[----:B------:R-:W-:-:S13]  /*1c930*/  ISETP.GT.AND P6, PT, R6, R4, PT ;  /* 0x000000040600720c */ /* 0x000fda0003fc4270 */
[----:B------:R-:W-:Y:S05]  /*1c940*/  @!P6 BRA `(.L_x_1248) ;  /* 0xfffffffc0068e947 */ /* 0x000fea000383ffff */
.L_x_1246:
        /* <DEDUP_REMOVED lines=8> */
[----:B------:R0:W3:Y:S01]  /*1c9d0*/  SHFL.IDX PT, R7, R7, R3, 0x1f ;  /* 0x00001f0307077589 */ /* 0x0000e200000e0000 */
[----:B------:R-:W-:Y:S05]  /*1c9e0*/  @!P0 BRA `(.L_x_1249) ;  /* 0x00000000000c8947 */ /* 0x000fea0003800000 */
[----:B------:R-:W-:-:S06]  /*1c9f0*/  UIADD3 UR5, UR4, -0x1, URZ ;  /* 0xffffffff04057890 */ /* 0x000fcc000fffe03f */
[----:B------:R-:W-:-:S06]  /*1ca00*/  IMAD.U32 R5, RZ, RZ, UR5 ;  /* 0x00000005ff057e24 */ /* 0x000fcc000f8e00ff */
[----:B------:R4:W0:Y:S02]  /*1ca10*/  SHFL.IDX PT, R5, R2, R5, 0x1f ;  /* 0x00001f0502057589 */ /* 0x00082400000e0000 */
.L_x_1249:
[----:B0---4-:R-:W-:Y:S01]  /*1ca20*/  IMAD R2, R5, R8, R6 ;  /* 0x0000000805027224 */ /* 0x011fe200078e0206 */
[----:B---3--:R-:W-:Y:S01]  /*1ca30*/  ISETP.NE.AND P0, PT, R7, 0x1, PT ;  /* 0x000000010700780c */ /* 0x008fe20003f05270 */
[----:B------:R-:W-:Y:S02]  /*1ca40*/  UIADD3 UR42, UR4, UR42, URZ ;  /* 0x0000002a042a7290 */ /* 0x000fe4000fffe03f */
[----:B------:R-:W-:Y:S01]  /*1ca50*/  IMAD.IADD R4, R4, 0x1, -R2 ;  /* 0x0000000104047824 */ /* 0x000fe200078e0a02 */
[----:B------:R0:W-:Y:S09]  /*1ca60*/  STL [R1+0x10], R2 ;  /* 0x0000100201007387 */ /* 0x0001f20000100800 */
[----:B------:R-:W-:Y:S05]  /*1ca70*/  @!P0 BRA `(.L_x_1250) ;  /* 0x0000000000e48947 */ /* 0x000fea0003800000 */
[----:B-1----:R-:W-:-:S04]  /*1ca80*/  IABS R5, R0 ;  /* 0x0000000000057213 */ /* 0x002fc80000000000 */
[----:B0-----:R-:W0:Y:S08]  /*1ca90*/  I2F.RP R2, R5 ;  /* 0x0000000500027306 */ /* 0x001e300000209400 */
        /* <DEDUP_REMOVED lines=16> */
[----:B------:R-:W-:Y:S02]  /*1cba0*/  ISETP.GE.U32.AND P0, PT, R2, R5, PT ;  /* 0x000000050200720c */ /* 0x000fe40003f06070 */
[----:B------:R-:W-:-:S04]  /*1cbb0*/  IABS R5, R7 ;  /* 0x0000000700057213 */ /* 0x000fc80000000000 */
        /* <DEDUP_REMOVED lines=9> */
[----:B------:R-:W-:-:S03]  /*1cc50*/  LOP3.LUT R2, R4, R0, RZ, 0x3c, !PT ;  /* 0x0000000004027212 */ /* 0x000fc600078e3cff */
[----:B------:R-:W-:Y:S01]  /*1cc60*/  IMAD.MOV.U32 R3, RZ, RZ, R8 ;  /* 0x000000ffff037224 */ /* 0x000fe200078e0008 */
[----:B------:R-:W-:Y:S02]  /*1cc70*/  ISETP.GE.AND P2, PT, R2, RZ, PT ;  /* 0x000000ff0200720c */ /* 0x000fe40003f46270 */
        /* <DEDUP_REMOVED lines=11> */
[----:B------:R-:W-:Y:S01]  /*1cd30*/  ISETP.GE.U32.AND P0, PT, R2, R5, PT ;  /* 0x000000050200720c */ /* 0x000fe20003f06070 */
[----:B------:R-:W-:-:S04]  /*1cd40*/  IMAD.MOV R2, RZ, RZ, -R3 ;  /* 0x000000ffff027224 */ /* 0x000fc800078e0a03 */
[----:B------:R-:W-:Y:S01]  /*1cd50*/  IMAD R4, R0, R2, R4 ;  /* 0x0000000200047224 */ /* 0x000fe200078e0204 */
[----:B------:R-:W-:-:S04]  /*1cd60*/  LOP3.LUT R2, R3, R7, RZ, 0x3c, !PT ;  /* 0x0000000703027212 */ /* 0x000fc800078e3cff */
[----:B------:R-:W-:-:S03]  /*1cd70*/  ISETP.GE.AND P2, PT, R2, RZ, PT ;  /* 0x000000ff0200720c */ /* 0x000fc60003f46270 */
[----:B------:R-:W-:-:S10]  /*1cd80*/  @P0 VIADD R6, R6, 0x1 ;  /* 0x0000000106060836 */ /* 0x000fd40000000000 */
[----:B------:R-:W-:Y:S01]  /*1cd90*/  @!P2 IMAD.MOV R6, RZ, RZ, -R6 ;  /* 0x000000ffff06a224 */ /* 0x000fe200078e0a06 */
[----:B------:R-:W-:-:S05]  /*1cda0*/  @!P1 LOP3.LUT R6, RZ, R7, RZ, 0x33, !PT ;  /* 0x00000007ff069212 */ /* 0x000fca00078e33ff */
[--C-:B------:R-:W-:Y:S02]  /*1cdb0*/  IMAD.MOV R2, RZ, RZ, -R6.reuse ;  /* 0x000000ffff027224 */ /* 0x100fe400078e0a06 */
[C---:B------:R-:W-:Y:S02]  /*1cdc0*/  IMAD R6, R7.reuse, 0x1000000, R6 ;  /* 0x0100000007067824 */ /* 0x040fe400078e0206 */
[----:B------:R-:W-:-:S04]  /*1cdd0*/  IMAD R2, R7, R2, R3 ;  /* 0x0000000207027224 */ /* 0x000fc800078e0203 */
[----:B------:R-:W-:-:S05]  /*1cde0*/  IMAD R2, R2, 0x10000, R6 ;  /* 0x0001000002027824 */ /* 0x000fca00078e0206 */
[----:B------:R0:W-:Y:S01]  /*1cdf0*/  STL [R1+0x18], R2 ;  /* 0x0000180201007387 */ /* 0x0001e20000100800 */
[----:B------:R-:W-:Y:S05]  /*1ce00*/  BRA `(.L_x_1251) ;  /* 0x0000000400007947 */ /* 0x000fea0003800000 */
.L_x_1250:
[----:B------:R-:W-:Y:S02]  /*1ce10*/  ULDC.64 UR4, c[0x0][0xc90] ;  /* 0x0003240000047ab9 */ /* 0x000fe40000000a00 */
[----:B------:R-:W-:-:S06]  /*1ce20*/  UIMAD.WIDE UR4, UR42, 0x4, UR4 ;  /* 0x000000042a0478a5 */ /* 0x000fcc000f8e0204 */
[----:B0-----:R-:W-:Y:S02]  /*1ce30*/  IMAD.U32 R2, RZ, RZ, UR4 ;  /* 0x00000004ff027e24 */ /* 0x001fe4000f8e00ff */
[----:B------:R-:W-:-:S05]  /*1ce40*/  IMAD.U32 R3, RZ, RZ, UR5 ;  /* 0x00000005ff037e24 */ /* 0x000fca000f8e00ff */
[----:B------:R-:W1:Y:S02]  /*1ce50*/  LDG.E R6, desc[UR52][R2.64] ;  /* 0x0000003402067981 */ /* 0x000e64000c1e1900 */
[----:B-1----:R-:W-:-:S05]  /*1ce60*/  IMAD R5, R0, R6, RZ ;  /* 0x0000000600057224 */ /* 0x002fca00078e02ff */
[----:B------:R-:W-:-:S04]  /*1ce70*/  IABS R7, R5 ;  /* 0x0000000500077213 */ /* 0x000fc80000000000 */
[----:B------:R-:W0:Y:S08]  /*1ce80*/  I2F.RP R2, R7 ;  /* 0x0000000700027306 */ /* 0x000e300000209400 */
        /* <DEDUP_REMOVED lines=22> */
[----:B------:R-:W-:Y:S02]  /*1cff0*/  IMAD R7, R6, R2, RZ ;  /* 0x0000000206077224 */ /* 0x000fe400078e02ff */
[----:B------:R-:W-:Y:S02]  /*1d000*/  IMAD.MOV R2, RZ, RZ, -R2 ;  /* 0x000000ffff027224 */ /* 0x000fe400078e0a02 */
[----:B------:R-:W-:Y:S02]  /*1d010*/  IMAD.MOV R3, RZ, RZ, -R7 ;  /* 0x000000ffff037224 */ /* 0x000fe400078e0a07 */
[----:B------:R-:W-:-:S03]  /*1d020*/  IMAD R4, R5, R2, R4 ;  /* 0x0000000205047224 */ /* 0x000fc600078e0204 */
[----:B------:R-:W-:-:S04]  /*1d030*/  VIADDMNMX R6, R3, R8, R6, PT ;  /* 0x0000000803067246 */ /* 0x000fc80003800106 */
        /* <DEDUP_REMOVED lines=19> */
[----:B------:R-:W-:Y:S02]  /*1d170*/  LOP3.LUT R3, R4, R6, RZ, 0x3c, !PT ;  /* 0x0000000604037212 */ /* 0x000fe400078e3cff */
[----:B------:R-:W-:Y:S02]  /*1d180*/  IADD3 R4, R7, 0x1000000, R4 ;  /* 0x0100000007047810 */ /* 0x000fe40007ffe004 */
[----:B------:R-:W-:-:S07]  /*1d190*/  ISETP.GE.AND P2, PT, R3, RZ, PT ;  /* 0x000000ff0300720c */ /* 0x000fce0003f46270 */
[----:B------:R-:W-:-:S06]  /*1d1a0*/  @P0 VIADD R2, R2, 0x1 ;  /* 0x0000000102020836 */ /* 0x000fcc0000000000 */
[----:B------:R-:W-:Y:S01]  /*1d1b0*/  @!P2 IMAD.MOV R2, RZ, RZ, -R2 ;  /* 0x000000ffff02a224 */ /* 0x000fe200078e0a02 */
[----:B------:R-:W-:Y:S01]  /*1d1c0*/  @!P1 LOP3.LUT R2, RZ, R6, RZ, 0x33, !PT ;  /* 0x00000006ff029212 */ /* 0x000fe200078e33ff */
[----:B------:R-:W-:-:S04]  /*1d1d0*/  IMAD.MOV R6, RZ, RZ, -R6 ;  /* 0x000000ffff067224 */ /* 0x000fc800078e0a06 */
[----:B------:R-:W-:Y:S02]  /*1d1e0*/  IMAD R3, R2, R6, R4 ;  /* 0x0000000602037224 */ /* 0x000fe400078e0204 */
[----:B------:R-:W-:-:S03]  /*1d1f0*/  IMAD.MOV.U32 R4, RZ, RZ, R2 ;  /* 0x000000ffff047224 */ /* 0x000fc600078e0002 */
[----:B------:R1:W-:Y:S04]  /*1d200*/  STL [R1+0x18], R3 ;  /* 0x0000180301007387 */ /* 0x0003e80000100800 */
.L_x_1251:
[----:B-1----:R-:W-:-:S05]  /*1d210*/  LOP3.LUT R3, RZ, R4, RZ, 0x33, !PT ;  /* 0x00000004ff037212 */ /* 0x002fca00078e33ff */
[----:B------:R-:W-:-:S05]  /*1d220*/  IMAD.IADD R0, R0, 0x1, R3 ;  /* 0x0000000100007824 */ /* 0x000fca00078e0203 */
[----:B------:R1:W-:Y:S01]  /*1d230*/  STL [R1+0x14], R0 ;  /* 0x0000140001007387 */ /* 0x0003e20000100800 */
[----:B------:R-:W-:Y:S05]  /*1d240*/  BRA `(.L_x_1252) ;  /* 0x0000000000107947 */ /* 0x000fea0003800000 */
.L_x_1247:
[----:B------:R0:W-:Y:S01]  /*1d250*/  STL [R1+0x10], R4 ;  /* 0x0000100401007387 */ /* 0x0001e20000100800 */
[----:B------:R-:W-:-:S03]  /*1d260*/  ULDC UR42, c[0x0][0xc3c] ;  /* 0x00030f00002a7ab9 */ /* 0x000fc60000000800 */
[----:B------:R0:W-:Y:S04]  /*1d270*/  STL [R1+0x14], RZ ;  /* 0x000014ff01007387 */ /* 0x0001e80000100800 */
[----:B------:R0:W-:Y:S02]  /*1d280*/  STL [R1+0x18], RZ ;  /* 0x000018ff01007387 */ /* 0x0001e40000100800 */
.L_x_1252:
[----:B0-----:R-:W3:Y:S04]  /*1d290*/  LDL R2, [R1+0x18] ;  /* 0x0000180001027983 */ /* 0x001ee80000100800 */
[----:B------:R-:W4:Y:S04]  /*1d2a0*/  LDL R3, [R1+0x14] ;  /* 0x0000140001037983 */ /* 0x000f280000100800 */
[----:B------:R-:W5:Y:S01]  /*1d2b0*/  LDL R4, [R1+0x10] ;  /* 0x0000100001047983 */ /* 0x000f620000100800 */
[----:B-1----:R-:W0:Y:S02]  /*1d2c0*/  S2R R0, SR_TID.X ;  /* 0x0000000000007919 */ /* 0x002e240000002100 */
[----:B0-----:R-:W-:Y:S01]  /*1d2d0*/  LOP3.LUT R0, R0, 0x1f, RZ, 0xc0, !PT ;  /* 0x0000001f00007812 */ /* 0x001fe200078ec0ff */
[----:B------:R-:W-:Y:S03]  /*1d2e0*/  BAR.SYNC.DEFER_BLOCKING 0x4, 0x180 ;  /* 0x0106000000007b1d */ /* 0x000fe60000010000 */
[----:B------:R-:W-:-:S13]  /*1d2f0*/  ISETP.NE.AND P0, PT, R0, RZ, PT ;  /* 0x000000ff0000720c */ /* 0x000fda0003f05270 */
[----:B------:R-:W0:Y:S01]  /*1d300*/  @!P0 S2R R0, SR_CgaCtaId ;  /* 0x0000000000008919 */ /* 0x000e220000008800 */
[----:B---3--:R-:W-:Y:S01]  /*1d310*/  IMAD.MOV.U32 R6, RZ, RZ, R2 ;  /* 0x000000ffff067224 */ /* 0x008fe200078e0002 */
[----:B------:R-:W-:-:S04]  /*1d320*/  @!P0 MOV R2, 0x400 ;  /* 0x0000040000028802 */ /* 0x000fc80000000f00 */
[----:B0-----:R-:W-:Y:S01]  /*1d330*/  @!P0 LEA R18, R0, R2, 0x18 ;  /* 0x0000000200128211 */ /* 0x001fe200078ec0ff */
[----:B------:R-:W-:Y:S02]  /*1d340*/  IMAD.U32 R0, RZ, RZ, UR42 ;  /* 0x0000002aff007e24 */ /* 0x000fe4000f8e00ff */
[----:B----4-:R-:W-:Y:S02]  /*1d350*/  IMAD.MOV.U32 R5, RZ, RZ, R3 ;  /* 0x000000ffff057224 */ /* 0x010fe400078e0003 */
[----:B------:R-:W-:-:S05]  /*1d360*/  @!P0 IMAD.MOV.U32 R7, RZ, RZ, R0 ;  /* 0x000000ffff078224 */ /* 0x000fca00078e0000 */
[----:B-----5:R3:W-:Y:S01]  /*1d370*/  @!P0 STS.128 [R18+0x298d0], R4 ;  /* 0x0298d00412008388 */ /* 0x0207e20000000c00 */
[----:B------:R-:W-:Y:S06]  /*1d380*/  BAR.ARV 0x5, 0x180 ;  /* 0x0146000000007b1d */ /* 0x000fec0000002000 */
.L_x_1245:
[----:B------:R-:W-:Y:S02]  /*1d390*/  ULDC UR4, c[0x0][0xc3c] ;  /* 0x00030f0000047ab9 */ /* 0x000fe40000000800 */
[----:B------:R-:W-:-:S06]  /*1d3a0*/  UISETP.GE.AND UP0, UPT, UR42, UR4, UPT ;  /* 0x000000042a00728c */ /* 0x000fcc000bf06270 */
[----:B------:R-:W-:-:S13]  /*1d3b0*/  PLOP3.LUT P0, PT, PT, PT, UP0, 0x80, 0x0 ;  /* 0x000000000000781c */ /* 0x000fda0003f0f008 */
[----:B------:R-:W-:Y:S05]  /*1d3c0*/  @!P0 BRA `(.L_x_1253) ;  /* 0xffffffb000688947 */ /* 0x000fea000383ffff */
.L_x_1175:
[----:B------:R-:W4:Y:S01]  /*1d3d0*/  LDL.LU R0, [R1+0x30] ;  /* 0x0000300001007983 */ /* 0x000f220000300800 */
[----:B------:R-:W-:Y:S01]  /*1d3e0*/  BSSY B0, `(.L_x_1254) ;  /* 0x000000b000007945 */ /* 0x000fe20003800000 */
[----:B-1-3--:R-:W1:Y:S01]  /*1d3f0*/  S2R R5, SR_CgaCtaId ;  /* 0x0000000000057919 */ /* 0x00ae620000008800 */
[----:B----4-:R-:W-:-:S05]  /*1d400*/  VIADD R0, R0, 0x1 ;  /* 0x0000000100007836 */ /* 0x010fca0000000000 */
[----:B0-----:R-:W-:-:S04]  /*1d410*/  LEA.HI R2, R0, R0, RZ, 0x1 ;  /* 0x0000000000027211 */ /* 0x001fc800078f08ff */
[----:B------:R-:W-:-:S05]  /*1d420*/  LOP3.LUT R3, R2, 0xfffffffe, RZ, 0xc0, !PT ;  /* 0xfffffffe02037812 */ /* 0x000fca00078ec0ff */
[----:B------:R-:W-:Y:S01]  /*1d430*/  IMAD.IADD R3, R0, 0x1, -R3 ;  /* 0x0000000100037824 */ /* 0x000fe200078e0a03 */
[----:B------:R-:W-:-:S04]  /*1d440*/  MOV R0, 0x400 ;  /* 0x0000040000007802 */ /* 0x000fc80000000f00 */
[----:B-1----:R-:W-:Y:S02]  /*1d450*/  LEA R0, R5, R0, 0x18 ;  /* 0x0000000005007211 */ /* 0x002fe400078ec0ff */
[----:B------:R-:W-:-:S04]  /*1d460*/  SHF.L.U32 R3, R3, 0x1f, RZ ;  /* 0x0000001f03037819 */ /* 0x000fc800000006ff */
[----:B------:R-:W0:Y:S02]  /*1d470*/  SYNCS.PHASECHK.TRANS64.TRYWAIT P0, [R0+URZ+0x29820], R3 ;  /* 0x02982003000075a7 */ /* 0x000e24000800017f */
[----:B0-----:R-:W-:Y:S05]  /*1d480*/  @!P0 BRA `(.L_x_1255) ;  /* 0x0000001000048947 */ /* 0x001fea0003800000 */
.L_x_1294:
[----:B------:R-:W-:Y:S05]  /*1d490*/  BSYNC B0 ;  /* 0x0000000000007941 */ /* 0x000fea0003800000 */
.L_x_1254:
[----:B------:R-:W-:-:S03]  /*1d4a0*/  UMOV UR4, 0xffffffff ;  /* 0xffffffff00047882 */ /* 0x000fc60000000000 */
[----:B------:R-:W-:Y:S05]  /*1d4b0*/  BRA.DIV UR4, `(.L_x_1256) ;  /* 0x00000012040c7947 */ /* 0x000fea000b800000 */
[----:B------:R-:W1:Y:S02]  /*1d4c0*/  S2R R2, SR_TID.X ;  /* 0x0000000000027919 */ /* 0x000e640000002100 */
[----:B-1----:R-:W-:-:S04]  /*1d4d0*/  SHF.R.U32.HI R2, RZ, 0x5, R2 ;  /* 0x00000005ff027819 */ /* 0x002fc80000011602 */
[----:B------:R-:W-:-:S05]  /*1d4e0*/  LOP3.LUT R2, R2, 0x3, RZ, 0xc0, !PT ;  /* 0x0000000302027812 */ /* 0x000fca00078ec0ff */
[----:B------:R1:W3:Y:S02]  /*1d4f0*/  SHFL.IDX PT, R14, R2, RZ, 0x1f ;  /* 0x00001fff020e7589 */ /* 0x0002e400000e0000 */
.L_x_1297:
[----:B---3--:R-:W-:Y:S01]  /*1d500*/  ISETP.NE.AND P0, PT, R14, RZ, PT ;  /* 0x000000ff0e00720c */ /* 0x008fe20003f05270 */
[----:B------:R-:W-:-:S12]  /*1d510*/  BSSY B0, `(.L_x_1257) ;  /* 0x000002c000007945 */ /* 0x000fd80003800000 */
[----:B------:R-:W-:Y:S05]  /*1d520*/  @P0 BRA `(.L_x_1258) ;  /* 0x0000000000a80947 */ /* 0x000fea0003800000 */
[----:B------:R-:W-:-:S03]  /*1d530*/  UMOV UR4, 0xffffffff ;  /* 0xffffffff00047882 */ /* 0x000fc60000000000 */
[----:B------:R-:W-:Y:S05]  /*1d540*/  BRA.DIV UR4, `(.L_x_1259) ;  /* 0x00000012041c7947 */ /* 0x000fea000b800000 */
[----:B------:R-:W-:-:S13]  /*1d550*/  ELECT P6, URZ, PT ;  /* 0x00000000003f782f */ /* 0x000fda00038c0000 */
.L_x_1300:
[----:B------:R-:W-:Y:S05]  /*1d560*/  @!P6 BRA `(.L_x_1258) ;  /* 0x000000000098e947 */ /* 0x000fea0003800000 */
[----:B------:R-:W-:-:S06]  /*1d570*/  ULOP3.LUT UR4, UR38, 0x2, URZ, 0xfc, !UPT ;  /* 0x0000000226047892 */ /* 0x000fcc000f8efc3f */
[----:B-1----:R-:W-:-:S05]  /*1d580*/  IMAD.U32 R2, RZ, RZ, UR4 ;  /* 0x00000004ff027e24 */ /* 0x002fca000f8e00ff */
[----:B------:R-:W-:-:S13]  /*1d590*/  ISETP.NE.AND P0, PT, R2, 0x3, PT ;  /* 0x000000030200780c */ /* 0x000fda0003f05270 */
[----:B------:R-:W-:Y:S05]  /*1d5a0*/  @!P0 BRA `(.L_x_1260) ;  /* 0x0000000000048947 */ /* 0x000fea0003800000 */
[----:B------:R-:W-:Y:S01]  /*1d5b0*/  BPT.TRAP 0x1 ;  /* 0x000000040000795c */ /* 0x000fe20000300000 */
.L_x_1260:
[----:B------:R-:W3:Y:S01]  /*1d5c0*/  LDL.LU R7, [R1] ;  /* 0x0000000001077983 */ /* 0x000ee20000300800 */
[----:B------:R-:W-:Y:S02]  /*1d5d0*/  VIADD R2, R0, 0x29840 ;  /* 0x0002984000027836 */ /* 0x000fe40000000000 */
[C---:B0-----:R-:W-:Y:S02]  /*1d5e0*/  VIADD R3, R19.reuse, 0x1 ;  /* 0x0000000113037836 */ /* 0x041fe40000000000 */
[----:B------:R-:W-:-:S03]  /*1d5f0*/  IMAD R6, R19, 0x8, R2 ;  /* 0x0000000813067824 */ /* 0x000fc600078e0202 */
[----:B------:R-:W-:-:S04]  /*1d600*/  ISETP.NE.AND P2, PT, R3, 0x2, PT ;  /* 0x000000020300780c */ /* 0x000fc80003f45270 */
[----:B------:R-:W-:Y:S02]  /*1d610*/  SEL R4, RZ, 0x1, P2 ;  /* 0x00000001ff047807 */ /* 0x000fe40001000000 */
[----:B------:R-:W-:Y:S02]  /*1d620*/  SEL R3, R3, RZ, P2 ;  /* 0x000000ff03037207 */ /* 0x000fe40001000000 */
[C---:B---3--:R-:W-:Y:S02]  /*1d630*/  SHF.L.U32 R5, R7.reuse, 0x1f, RZ ;  /* 0x0000001f07057819 */ /* 0x048fe400000006ff */
[----:B------:R-:W-:Y:S01]  /*1d640*/  LOP3.LUT R4, R7, R4, RZ, 0x3c, !PT ;  /* 0x0000000407047212 */ /* 0x000fe200078e3cff */
[----:B------:R-:W-:Y:S01]  /*1d650*/  IMAD R7, R3, 0x8, R2 ;  /* 0x0000000803077824 */ /* 0x000fe200078e0202 */
[----:B------:R-:W0:Y:S02]  /*1d660*/  SYNCS.PHASECHK.TRANS64.TRYWAIT P1, [R6+URZ], R5 ;  /* 0x00000005060075a7 */ /* 0x000e24000802017f */
[----:B------:R-:W-:Y:S01]  /*1d670*/  SHF.L.U32 R2, R4, 0x1f, RZ ;  /* 0x0000001f04027819 */ /* 0x000fe200000006ff */
[----:B0-----:R-:W-:Y:S06]  /*1d680*/  @!P1 BRA `(.L_x_1261) ;  /* 0x0000000c00ec9947 */ /* 0x001fec0003800000 */
.L_x_1301:
[----:B------:R-:W1:Y:S02]  /*1d690*/  SYNCS.PHASECHK.TRANS64.TRYWAIT P1, [R7+URZ], R2 ;  /* 0x00000002070075a7 */ /* 0x000e64000802017f */
[----:B-1----:R-:W-:Y:S05]  /*1d6a0*/  @!P1 BRA `(.L_x_1262) ;  /* 0x0000000c00f89947 */ /* 0x002fea0003800000 */
.L_x_1302:
[----:B------:R-:W-:Y:S05]  /*1d6b0*/  @!P0 BRA `(.L_x_1263) ;  /* 0x0000000000048947 */ /* 0x000fea0003800000 */
[----:B------:R-:W-:Y:S01]  /*1d6c0*/  BPT.TRAP 0x1 ;  /* 0x000000040000795c */ /* 0x000fe20000300000 */
.L_x_1263:
[----:B------:R-:W-:-:S04]  /*1d6d0*/  IMAD R4, R19, 0x8, R0 ;  /* 0x0000000813047824 */ /* 0x000fc800078e0200 */
[----:B------:R-:W3:Y:S02]  /*1d6e0*/  SYNCS.PHASECHK.TRANS64.TRYWAIT P1, [R4+URZ+0x29860], R5 ;  /* 0x02986005040075a7 */ /* 0x000ee4000802017f */
[----:B---3--:R-:W-:Y:S05]  /*1d6f0*/  @!P1 BRA `(.L_x_1264) ;  /* 0x0000000c00f89947 */ /* 0x008fea0003800000 */
.L_x_1303:
[----:B------:R-:W-:Y:S05]  /*1d700*/  @!P0 BRA `(.L_x_1265) ;  /* 0x0000000000048947 */ /* 0x000fea0003800000 */
[----:B------:R-:W-:Y:S01]  /*1d710*/  BPT.TRAP 0x1 ;  /* 0x000000040000795c */ /* 0x000fe20000300000 */
.L_x_1265:
[----:B------:R-:W-:-:S04]  /*1d720*/  IMAD R3, R3, 0x8, R0 ;  /* 0x0000000803037824 */ /* 0x000fc800078e0200 */
[----:B------:R-:W4:Y:S02]  /*1d730*/  SYNCS.PHASECHK.TRANS64.TRYWAIT P1, [R3+URZ+0x29860], R2 ;  /* 0x02986002030075a7 */ /* 0x000f24000802017f */
[----:B----4-:R-:W-:Y:S05]  /*1d740*/  @!P1 BRA `(.L_x_1266) ;  /* 0x0000000c00f89947 */ /* 0x010fea0003800000 */
.L_x_1304:
[----:B------:R-:W-:Y:S05]  /*1d750*/  @!P0 BRA `(.L_x_1267) ;  /* 0x0000000000048947 */ /* 0x000fea0003800000 */
[----:B------:R-:W-:Y:S01]  /*1d760*/  BPT.TRAP 0x1 ;  /* 0x000000040000795c */ /* 0x000fe20000300000 */
.L_x_1267:
[----:B------:R-:W5:Y:S02]  /*1d770*/  SYNCS.PHASECHK.TRANS64.TRYWAIT P0, [R4+URZ+0x29880], R5 ;  /* 0x02988005040075a7 */ /* 0x000f64000800017f */
[----:B-----5:R-:W-:Y:S05]  /*1d780*/  @!P0 BRA `(.L_x_1268) ;  /* 0x0000000c00fc8947 */ /* 0x020fea0003800000 */
.L_x_1269:
[----:B------:R0:W0:Y:S02]  /*1d790*/  SYNCS.PHASECHK.TRANS64.TRYWAIT P0, [R3+URZ+0x29880], R2 ;  /* 0x02988002030075a7 */ /* 0x000024000800017f */
[----:B0-----:R-:W-:Y:S05]  /*1d7a0*/  @!P0 NANOSLEEP.SYNCS 0x989680 ;  /* 0x009896800000895d */ /* 0x001fea0003900000 */
[----:B------:R-:W0:Y:S02]  /*1d7b0*/  @!P0 SYNCS.PHASECHK.TRANS64 P0, [R3+URZ+0x29880], R2 ;  /* 0x02988002030085a7 */ /* 0x000e24000800007f */
[----:B0-----:R-:W-:Y:S05]  /*1d7c0*/  @!P0 BRA `(.L_x_1269) ;  /* 0xfffffffc00f08947 */ /* 0x001fea000383ffff */
.L_x_1258:
[----:B------:R-:W-:Y:S05]  /*1d7d0*/  BSYNC B0 ;  /* 0x0000000000007941 */ /* 0x000fea0003800000 */
.L_x_1257:
[----:B------:R-:W-:Y:S05]  /*1d7e0*/  EXIT ;  /* 0x000000000000794d */ /* 0x000fea0003800000 */
.L_x_1070:
[----:B0-----:R-:W-:-:S04]  /*1d7f0*/  IMAD.U32 R3, RZ, RZ, UR41 ;  /* 0x00000029ff037e24 */ /* 0x001fc8000f8e00ff */
[----:B------:R0:W1:Y:S03]  /*1d800*/  SYNCS.PHASECHK.TRANS64.TRYWAIT P1, [R3+URZ+0x29800], R0 ;  /* 0x02980000030075a7 */ /* 0x000066000802017f */
[----:B-1----:R-:W-:Y:S05]  /*1d810*/  @!P1 NANOSLEEP.SYNCS 0x989680 ;  /* 0x009896800000995d */ /* 0x002fea0003900000 */
[----:B------:R-:W1:Y:S02]  /*1d820*/  @!P1 SYNCS.PHASECHK.TRANS64 P1, [R3+URZ+0x29800], R0 ;  /* 0x02980000030095a7 */ /* 0x000e64000802007f */
[----:B-1----:R-:W-:Y:S05]  /*1d830*/  @!P1 BRA `(.L_x_1070) ;  /* 0xfffffffc00ec9947 */ /* 0x002fea000383ffff */
[----:B------:R-:W-:Y:S05]  /*1d840*/  BRA `(.L_x_1270) ;  /* 0xfffffe4800a07947 */ /* 0x000fea000383ffff */
.L_x_1074:
[----:B-1----:R1:W2:Y:S02]  /*1d850*/  SYNCS.PHASECHK.TRANS64.TRYWAIT P1, [R5+URZ+0x29830], R0 ;  /* 0x02983000050075a7 */ /* 0x0022a4000802017f */
[----:B--2---:R-:W-:Y:S05]  /*1d860*/  @!P1 NANOSLEEP.SYNCS 0x989680 ;  /* 0x009896800000995d */ /* 0x004fea0003900000 */
[----:B------:R-:W2:Y:S02]  /*1d870*/  @!P1 SYNCS.PHASECHK.TRANS64 P1, [R5+URZ+0x29830], R0 ;  /* 0x02983000050095a7 */ /* 0x000ea4000802007f */
[----:B--2---:R-:W-:Y:S05]  /*1d880*/  @!P1 BRA `(.L_x_1074) ;  /* 0xfffffffc00f09947 */ /* 0x004fea000383ffff */
[----:B------:R-:W-:Y:S05]  /*1d890*/  BRA `(.L_x_1073) ;  /* 0xfffffe4800cc7947 */ /* 0x000fea000383ffff */
.L_x_1090:
[----:B-1----:R-:W-:-:S04]  /*1d8a0*/  IMAD.U32 R8, RZ, RZ, UR6 ;  /* 0x00000006ff087e24 */ /* 0x002fc8000f8e00ff */
[----:B------:R1:W2:Y:S03]  /*1d8b0*/  SYNCS.PHASECHK.TRANS64.TRYWAIT P1, [R8+URZ+0x29830], R7 ;  /* 0x02983007080075a7 */ /* 0x0002a6000802017f */
[----:B--2---:R-:W-:Y:S05]  /*1d8c0*/  @!P1 NANOSLEEP.SYNCS 0x989680 ;  /* 0x009896800000995d */ /* 0x004fea0003900000 */
[----:B------:R-:W2:Y:S02]  /*1d8d0*/  @!P1 SYNCS.PHASECHK.TRANS64 P1, [R8+URZ+0x29830], R7 ;  /* 0x02983007080095a7 */ /* 0x000ea4000802007f */
[----:B--2---:R-:W-:Y:S05]  /*1d8e0*/  @!P1 BRA `(.L_x_1090) ;  /* 0xfffffffc00ec9947 */ /* 0x004fea000383ffff */
[----:B------:R-:W-:Y:S05]  /*1d8f0*/  BRA `(.L_x_1087) ;  /* 0xfffffe90002c7947 */ /* 0x000fea000383ffff */
.L_x_1094:
[----:B-1----:R-:W-:-:S04]  /*1d900*/  IMAD.U32 R8, RZ, RZ, UR6 ;  /* 0x00000006ff087e24 */ /* 0x002fc8000f8e00ff */
[----:B------:R1:W2:Y:S03]  /*1d910*/  SYNCS.PHASECHK.TRANS64.TRYWAIT P1, [R8+URZ+0x29850], R7 ;  /* 0x02985007080075a7 */ /* 0x0002a6000802017f */
[----:B--2---:R-:W-:Y:S05]  /*1d920*/  @!P1 NANOSLEEP.SYNCS 0x989680 ;  /* 0x009896800000995d */ /* 0x004fea0003900000 */
[----:B------:R-:W2:Y:S02]  /*1d930*/  @!P1 SYNCS.PHASECHK.TRANS64 P1, [R8+URZ+0x29850], R7 ;  /* 0x02985007080095a7 */ /* 0x000ea4000802007f */
[----:B--2---:R-:W-:Y:S05]  /*1d940*/  @!P1 BRA `(.L_x_1094) ;  /* 0xfffffffc00ec9947 */ /* 0x004fea000383ffff */
[----:B------:R-:W-:Y:S05]  /*1d950*/  BRA `(.L_x_1091) ;  /* 0xfffffe9c00287947 */ /* 0x000fea000383ffff */
.L_x_1112:
[----:B-1----:R-:W-:-:S04]  /*1d960*/  IMAD.U32 R3, RZ, RZ, UR6 ;  /* 0x00000006ff037e24 */ /* 0x002fc8000f8e00ff */
[----:B------:R1:W2:Y:S03]  /*1d970*/  SYNCS.PHASECHK.TRANS64.TRYWAIT P1, [R3+URZ+0x29830], R0 ;  /* 0x02983000030075a7 */ /* 0x0002a6000802017f */
[----:B--2---:R-:W-:Y:S05]  /*1d980*/  @!P1 NANOSLEEP.SYNCS 0x989680 ;  /* 0x009896800000995d */ /* 0x004fea0003900000 */
[----:B------:R-:W2:Y:S02]  /*1d990*/  @!P1 SYNCS.PHASECHK.TRANS64 P1, [R3+URZ+0x29830], R0 ;  /* 0x02983000030095a7 */ /* 0x000ea4000802007f */
[----:B--2---:R-:W-:Y:S05]  /*1d9a0*/  @!P1 BRA `(.L_x_1112) ;  /* 0xfffffffc00ec9947 */ /* 0x004fea000383ffff */
[----:B------:R-:W-:Y:S05]  /*1d9b0*/  BRA `(.L_x_1109) ;  /* 0xfffffedc00047947 */ /* 0x000fea000383ffff */
.L_x_1116:
[----:B-1----:R-:W-:-:S04]  /*1d9c0*/  IMAD.U32 R3, RZ, RZ, UR6 ;  /* 0x00000006ff037e24 */ /* 0x002fc8000f8e00ff */
[----:B------:R1:W2:Y:S03]  /*1d9d0*/  SYNCS.PHASECHK.TRANS64.TRYWAIT P1, [R3+URZ+0x29850], R0 ;  /* 0x02985000030075a7 */ /* 0x0002a6000802017f */
[----:B--2---:R-:W-:Y:S05]  /*1d9e0*/  @!P1 NANOSLEEP.SYNCS 0x989680 ;  /* 0x009896800000995d */ /* 0x004fea0003900000 */
[----:B------:R-:W2:Y:S02]  /*1d9f0*/  @!P1 SYNCS.PHASECHK.TRANS64 P1, [R3+URZ+0x29850], R0 ;  /* 0x02985000030095a7 */ /* 0x000ea4000802007f */
[----:B--2---:R-:W-:Y:S05]  /*1da00*/  @!P1 BRA `(.L_x_1116) ;  /* 0xfffffffc00ec9947 */ /* 0x004fea000383ffff */
[----:B------:R-:W-:Y:S05]  /*1da10*/  BRA `(.L_x_1113) ;  /* 0xfffffee8000c7947 */ /* 0x000fea000383ffff */
.L_x_1123:
[----:B-1----:R-:W-:-:S04]  /*1da20*/  IMAD.U32 R3, RZ, RZ, UR6 ;  /* 0x00000006ff037e24 */ /* 0x002fc8000f8e00ff */
[----:B------:R1:W2:Y:S03]  /*1da30*/  SYNCS.PHASECHK.TRANS64.TRYWAIT P1, [R3+URZ+0x29830], R0 ;  /* 0x02983000030075a7 */ /* 0x0002a6000802017f */
[----:B--2---:R-:W-:Y:S05]  /*1da40*/  @!P1 NANOSLEEP.SYNCS 0x989680 ;  /* 0x009896800000995d */ /* 0x004fea0003900000 */
[----:B------:R-:W2:Y:S02]  /*1da50*/  @!P1 SYNCS.PHASECHK.TRANS64 P1, [R3+URZ+0x29830], R0 ;  /* 0x02983000030095a7 */ /* 0x000ea4000802007f */
[----:B--2---:R-:W-:Y:S05]  /*1da60*/  @!P1 BRA `(.L_x_1123) ;  /* 0xfffffffc00ec9947 */ /* 0x004fea000383ffff */
[----:B------:R-:W-:Y:S05]  /*1da70*/  BRA `(.L_x_1120) ;  /* 0xffffff0800287947 */ /* 0x000fea000383ffff */
.L_x_1127:
[----:B-1----:R-:W-:-:S04]  /*1da80*/  IMAD.U32 R3, RZ, RZ, UR6 ;  /* 0x00000006ff037e24 */ /* 0x002fc8000f8e00ff */
[----:B------:R1:W2:Y:S03]  /*1da90*/  SYNCS.PHASECHK.TRANS64.TRYWAIT P1, [R3+URZ+0x29850], R0 ;  /* 0x02985000030075a7 */ /* 0x0002a6000802017f */
[----:B--2---:R-:W-:Y:S05]  /*1daa0*/  @!P1 NANOSLEEP.SYNCS 0x989680 ;  /* 0x009896800000995d */ /* 0x004fea0003900000 */
[----:B------:R-:W2:Y:S02]  /*1dab0*/  @!P1 SYNCS.PHASECHK.TRANS64 P1, [R3+URZ+0x29850], R0 ;  /* 0x02985000030095a7 */ /* 0x000ea4000802007f */
[----:B--2---:R-:W-:Y:S05]  /*1dac0*/  @!P1 BRA `(.L_x_1127) ;  /* 0xfffffffc00ec9947 */ /* 0x004fea000383ffff */
[----:B------:R-:W-:Y:S05]  /*1dad0*/  BRA `(.L_x_1124) ;  /* 0xffffff1400307947 */ /* 0x000fea000383ffff */
.L_x_1141:
[----:B-1----:R-:W-:-:S04]  /*1dae0*/  IMAD.U32 R7, RZ, RZ, UR9 ;  /* 0x00000009ff077e24 */ /* 0x002fc8000f8e00ff */
[----:B------:R1:W2:Y:S03]  /*1daf0*/  SYNCS.PHASECHK.TRANS64.TRYWAIT P1, [R7+URZ+0x29850], R4 ;  /* 0x02985004070075a7 */ /* 0x0002a6000802017f */
[----:B--2---:R-:W-:Y:S05]  /*1db00*/  @!P1 NANOSLEEP.SYNCS 0x989680 ;  /* 0x009896800000995d */ /* 0x004fea0003900000 */
[----:B------:R-:W2:Y:S02]  /*1db10*/  @!P1 SYNCS.PHASECHK.TRANS64 P1, [R7+URZ+0x29850], R4 ;  /* 0x02985004070095a7 */ /* 0x000ea4000802007f */
[----:B--2---:R-:W-:Y:S05]  /*1db20*/  @!P1 BRA `(.L_x_1141) ;  /* 0xfffffffc00ec9947 */ /* 0x004fea000383ffff */
[----:B------:R-:W-:Y:S05]  /*1db30*/  BRA `(.L_x_1140) ;  /* 0xffffff50002c7947 */ /* 0x000fea000383ffff */
.L_x_1197:
[----:B------:R-:W-:Y:S02]  /*1db40*/  IMAD.MOV.U32 R13, RZ, RZ, R0 ;  /* 0x000000ffff0d7224 */ /* 0x000fe400078e0000 */
[----:B------:R-:W-:Y:S02]  /*1db50*/  IMAD.MOV.U32 R12, RZ, RZ, RZ ;  /* 0x000000ffff0c7224 */ /* 0x000fe400078e00ff */
[----:B------:R-:W-:Y:S02]  /*1db60*/  IMAD.MOV.U32 R11, RZ, RZ, 0x1f ;  /* 0x0000001fff0b7424 */ /* 0x000fe400078e00ff */
[----:B------:R-:W-:-:S07]  /*1db70*/  IMAD.MOV.U32 R15, RZ, RZ, -0x1 ;  /* 0xffffffffff0f7424 */ /* 0x000fce00078e00ff */
[----:B01----:R-:W-:Y:S05]  /*1db80*/  WARPSYNC.COLLECTIVE R15, `(.L_x_1271) ;  /* 0x000000000f087348 */ /* 0x003fea0003c00000 */
[----:B------:R2:W3:Y:S02]  /*1db90*/  SHFL.IDX P6, R14, R13, R12, R11 ;  /* 0x0000000c0d0e7389 */ /* 0x0004e400000c000b */
[----:B0123--:R-:W-:Y:S01]  /*1dba0*/  ENDCOLLECTIVE ;  /* 0x000000000000791b */ /* 0x00ffe20003800000 */
.L_x_1271:
[----:B------:R-:W-:Y:S05]  /*1dbb0*/  BRA `(.L_x_1272) ;  /* 0xffffffbc006c7947 */ /* 0x000fea000383ffff */
.L_x_1199:
[----:B------:R-:W-:Y:S01]  /*1dbc0*/  BSSY B0, `(.L_x_1273) ;  /* 0x0000006000007945 */ /* 0x000fe20003800000 */
[----:B------:R-:W-:-:S07]  /*1dbd0*/  IMAD.MOV.U32 R15, RZ, RZ, -0x1 ;  /* 0xffffffffff0f7424 */ /* 0x000fce00078e00ff */
[----:B01----:R-:W-:Y:S05]  /*1dbe0*/  WARPSYNC.COLLECTIVE R15, `(.L_x_1274) ;  /* 0x000000000f0c7348 */ /* 0x003fea0003c00000 */
[----:B------:R-:W-:Y:S02]  /*1dbf0*/  ELECT P6, UR62, PT ;  /* 0x00000000003e782f */ /* 0x000fe400038c0000 */
[----:B------:R-:W-:Y:S01]  /*1dc00*/  MOV R14, UR62 ;  /* 0x0000003e000e7c02 */ /* 0x000fe20008000f00 */
[----:B01----:R-:W-:Y:S10]  /*1dc10*/  ENDCOLLECTIVE ;  /* 0x000000000000791b */ /* 0x003ff40003800000 */
.L_x_1274:
[----:B------:R-:W-:Y:S05]  /*1dc20*/  BSYNC B0 ;  /* 0x0000000000007941 */ /* 0x000fea0003800000 */
.L_x_1273:
[----:B------:R-:W-:Y:S05]  /*1dc30*/  BRA `(.L_x_1275) ;  /* 0xffffffbc00747947 */ /* 0x000fea000383ffff */
.L_x_1201:
[----:B0-----:R0:W2:Y:S02]  /*1dc40*/  SYNCS.PHASECHK.TRANS64.TRYWAIT P0, [R2+URZ+0x29880], R3 ;  /* 0x02988003020075a7 */ /* 0x0010a4000800017f */
[----:B--2---:R-:W-:Y:S05]  /*1dc50*/  @!P0 NANOSLEEP.SYNCS 0x989680 ;  /* 0x009896800000895d */ /* 0x004fea0003900000 */
[----:B------:R-:W2:Y:S02]  /*1dc60*/  @!P0 SYNCS.PHASECHK.TRANS64 P0, [R2+URZ+0x29880], R3 ;  /* 0x02988003020085a7 */ /* 0x000ea4000800007f */
[----:B--2---:R-:W-:Y:S05]  /*1dc70*/  @!P0 BRA `(.L_x_1201) ;  /* 0xfffffffc00f08947 */ /* 0x004fea000383ffff */
[----:B------:R-:W-:Y:S05]  /*1dc80*/  BRA `(.L_x_1276) ;  /* 0xffffffbc00d47947 */ /* 0x000fea000383ffff */
.L_x_1203:
[----:B-1----:R1:W2:Y:S02]  /*1dc90*/  SYNCS.PHASECHK.TRANS64.TRYWAIT P0, [R2+URZ+0x29840], R3 ;  /* 0x02984003020075a7 */ /* 0x0022a4000800017f */
[----:B--2---:R-:W-:Y:S05]  /*1dca0*/  @!P0 NANOSLEEP.SYNCS 0x989680 ;  /* 0x009896800000895d */ /* 0x004fea0003900000 */
[----:B------:R-:W2:Y:S02]  /*1dcb0*/  @!P0 SYNCS.PHASECHK.TRANS64 P0, [R2+URZ+0x29840], R3 ;  /* 0x02984003020085a7 */ /* 0x000ea4000800007f */
[----:B--2---:R-:W-:Y:S05]  /*1dcc0*/  @!P0 BRA `(.L_x_1203) ;  /* 0xfffffffc00f08947 */ /* 0x004fea000383ffff */
[----:B------:R-:W-:Y:S05]  /*1dcd0*/  BRA `(.L_x_1277) ;  /* 0xffffffc000247947 */ /* 0x000fea000383ffff */
.L_x_1207:
[----:B------:R-:W2:Y:S01]  /*1dce0*/  LDL.LU R11, [R1+0x1c] ;  /* 0x00001c00010b7983 */ /* 0x000ea20000300800 */
[----:B------:R-:W-:Y:S01]  /*1dcf0*/  IMAD.MOV.U32 R2, RZ, RZ, R12 ;  /* 0x000000ffff027224 */ /* 0x000fe200078e000c */
[----:B------:R-:W-:Y:S01]  /*1dd00*/  LOP3.LUT R7, R7, 0x7f, RZ, 0xc0, !PT ;  /* 0x0000007f07077812 */ /* 0x000fe200078ec0ff */
[----:B------:R-:W-:Y:S02]  /*1dd10*/  IMAD.MOV.U32 R13, RZ, RZ, R3 ;  /* 0x000000ffff0d7224 */ /* 0x000fe400078e0003 */
[----:B------:R-:W-:Y:S01]  /*1dd20*/  IMAD.MOV.U32 R12, RZ, RZ, RZ ;  /* 0x000000ffff0c7224 */ /* 0x000fe200078e00ff */
[----:B------:R-:W-:Y:S01]  /*1dd30*/  SHF.R.U32.HI R7, RZ, 0x2, R7 ;  /* 0x00000002ff077819 */ /* 0x000fe20000011607 */
[----:B------:R-:W-:-:S04]  /*1dd40*/  IMAD.MOV.U32 R15, RZ, RZ, -0x1 ;  /* 0xffffffffff0f7424 */ /* 0x000fc800078e00ff */
[----:B------:R-:W-:Y:S02]  /*1dd50*/  IMAD.IADD R2, R7, 0x1, R2 ;  /* 0x0000000107027824 */ /* 0x000fe400078e0202 */
[----:B--2---:R-:W-:Y:S02]  /*1dd60*/  IMAD R0, R11, R8, RZ ;  /* 0x000000080b007224 */ /* 0x004fe400078e02ff */
[----:B------:R-:W-:-:S03]  /*1dd70*/  IMAD.MOV.U32 R11, RZ, RZ, 0x1c1f ;  /* 0x00001c1fff0b7424 */ /* 0x000fc600078e00ff */
[----:B------:R-:W-:-:S13]  /*1dd80*/  ISETP.GE.AND P4, PT, R2, R0, PT ;  /* 0x000000000200720c */ /* 0x000fda0003f86270 */
[----:B-----5:R-:W-:Y:S05]  /*1dd90*/  WARPSYNC.COLLECTIVE R15, `(.L_x_1278) ;  /* 0x000000000f087348 */ /* 0x020fea0003c00000 */
[----:B------:R0:W1:Y:S02]  /*1dda0*/  SHFL.IDX P6, R14, R13, R12, R11 ;  /* 0x0000000c0d0e7389 */ /* 0x00006400000c000b */
[----:B01---5:R-:W-:Y:S01]  /*1ddb0*/  ENDCOLLECTIVE ;  /* 0x000000000000791b */ /* 0x023fe20003800000 */
.L_x_1278:
[----:B------:R-:W-:Y:S02]  /*1ddc0*/  IMAD.MOV.U32 R13, RZ, RZ, R4 ;  /* 0x000000ffff0d7224 */ /* 0x000fe400078e0004 */
[----:B------:R-:W-:-:S07]  /*1ddd0*/  IMAD.MOV.U32 R6, RZ, RZ, R14 ;  /* 0x000000ffff067224 */ /* 0x000fce00078e000e */
[----:B------:R-:W-:Y:S05]  /*1dde0*/  WARPSYNC.COLLECTIVE R15, `(.L_x_1279) ;  /* 0x000000000f087348 */ /* 0x000fea0003c00000 */
[----:B------:R0:W1:Y:S02]  /*1ddf0*/  SHFL.IDX P6, R14, R13, R12, R11 ;  /* 0x0000000c0d0e7389 */ /* 0x00006400000c000b */
[----:B01----:R-:W-:Y:S01]  /*1de00*/  ENDCOLLECTIVE ;  /* 0x000000000000791b */ /* 0x003fe20003800000 */
.L_x_1279:
[----:B------:R-:W-:Y:S02]  /*1de10*/  IMAD.MOV.U32 R13, RZ, RZ, R3 ;  /* 0x000000ffff0d7224 */ /* 0x000fe400078e0003 */
[----:B------:R-:W-:Y:S02]  /*1de20*/  IMAD.MOV.U32 R12, RZ, RZ, 0x1 ;  /* 0x00000001ff0c7424 */ /* 0x000fe400078e00ff */
[----:B------:R-:W-:-:S07]  /*1de30*/  IMAD.MOV.U32 R5, RZ, RZ, R14 ;  /* 0x000000ffff057224 */ /* 0x000fce00078e000e */
[----:B------:R-:W-:Y:S05]  /*1de40*/  WARPSYNC.COLLECTIVE R15, `(.L_x_1280) ;  /* 0x000000000f087348 */ /* 0x000fea0003c00000 */
[----:B------:R0:W1:Y:S02]  /*1de50*/  SHFL.IDX P6, R14, R13, R12, R11 ;  /* 0x0000000c0d0e7389 */ /* 0x00006400000c000b */
[----:B01----:R-:W-:Y:S01]  /*1de60*/  ENDCOLLECTIVE ;  /* 0x000000000000791b */ /* 0x003fe20003800000 */
.L_x_1280:
[----:B------:R-:W-:-:S05]  /*1de70*/  @!P4 IADD3 R5, P3, R10, R5, RZ ;  /* 0x000000050a05c210 */ /* 0x000fca0007f7e0ff */
[----:B------:R-:W-:-:S04]  /*1de80*/  @!P4 IMAD.X R6, RZ, RZ, R6, P3 ;  /* 0x000000ffff06c224 */ /* 0x000fc800018e0606 */
[----:B------:R-:W-:Y:S02]  /*1de90*/  @!P4 IMAD.MOV.U32 R7, RZ, RZ, R6 ;  /* 0x000000ffff07c224 */ /* 0x000fe400078e0006 */
[----:B------:R-:W-:Y:S02]  /*1dea0*/  @!P4 IMAD.MOV.U32 R6, RZ, RZ, R5 ;  /* 0x000000ffff06c224 */ /* 0x000fe400078e0005 */
[----:B------:R-:W-:Y:S02]  /*1deb0*/  VIADD R5, R2, 0x20 ;  /* 0x0000002002057836 */ /* 0x000fe40000000000 */
[----:B------:R-:W-:Y:S01]  /*1dec0*/  IMAD.MOV.U32 R13, RZ, RZ, R4 ;  /* 0x000000ffff0d7224 */ /* 0x000fe200078e0004 */
[----:B------:R-:W-:Y:S01]  /*1ded0*/  @!PT LDS RZ, [RZ] ;  /* 0x00000000fffff984 */ /* 0x000fe20000000800 */
[----:B------:R-:W-:Y:S01]  /*1dee0*/  @!PT LDS RZ, [RZ] ;  /* 0x00000000fffff984 */ /* 0x000fe20000000800 */
[----:B------:R-:W-:Y:S01]  /*1def0*/  @!PT LDS RZ, [RZ] ;  /* 0x00000000fffff984 */ /* 0x000fe20000000800 */
[----:B------:R0:W-:Y:S02]  /*1df00*/  @!P4 LDGSTS.E.BYPASS.LTC128B.128 [R9+0x14400], desc[UR52][R6.64], !P0 ;  /* 0x144000000609cfae */ /* 0x0001e4000c101d74 */
[----:B------:R-:W-:Y:S02]  /*1df10*/  ISETP.GE.AND P3, PT, R5, R0, PT ;  /* 0x000000000500720c */ /* 0x000fe40003f66270 */
[----:B------:R0:W-:Y:S01]  /*1df20*/  @!P4 LDGSTS.E.BYPASS.LTC128B.128 [R9+0x16400], desc[UR52][R6.64+0x40], !P1 ;  /* 0x164000400609cfae */ /* 0x0001e2000c901d74 */
[----:B------:R-:W-:-:S10]  /*1df30*/  IMAD.MOV.U32 R5, RZ, RZ, R14 ;  /* 0x000000ffff057224 */ /* 0x000fd400078e000e */
[----:B0-----:R-:W-:Y:S05]  /*1df40*/  WARPSYNC.COLLECTIVE R15, `(.L_x_1281) ;  /* 0x000000000f087348 */ /* 0x001fea0003c00000 */
[----:B------:R1:W2:Y:S02]  /*1df50*/  SHFL.IDX P6, R14, R13, R12, R11 ;  /* 0x0000000c0d0e7389 */ /* 0x0002a400000c000b */
[----:B012---:R-:W-:Y:S01]  /*1df60*/  ENDCOLLECTIVE ;  /* 0x000000000000791b */ /* 0x007fe20003800000 */
.L_x_1281:
[----:B------:R-:W-:Y:S01]  /*1df70*/  @!PT LDS RZ, [RZ] ;  /* 0x00000000fffff984 */ /* 0x000fe20000000800 */
[----:B------:R-:W-:Y:S01]  /*1df80*/  @!PT LDS RZ, [RZ] ;  /* 0x00000000fffff984 */ /* 0x000fe20000000800 */
[----:B------:R-:W-:Y:S01]  /*1df90*/  @!PT LDS RZ, [RZ] ;  /* 0x00000000fffff984 */ /* 0x000fe20000000800 */
[----:B------:R0:W-:Y:S01]  /*1dfa0*/  @!P4 LDGSTS.E.BYPASS.LTC128B.128 [R9+0x18400], desc[UR52][R6.64+0x80], !P2 ;  /* 0x184000800609cfae */ /* 0x0001e2000d101d74 */
[----:B------:R-:W-:Y:S02]  /*1dfb0*/  IMAD.MOV.U32 R13, RZ, RZ, R3 ;  /* 0x000000ffff0d7224 */ /* 0x000fe400078e0003 */
[----:B------:R-:W-:Y:S02]  /*1dfc0*/  IMAD.MOV.U32 R12, RZ, RZ, 0x2 ;  /* 0x00000002ff0c7424 */ /* 0x000fe400078e00ff */
[----:B0-----:R-:W-:-:S07]  /*1dfd0*/  IMAD.MOV.U32 R6, RZ, RZ, R14 ;  /* 0x000000ffff067224 */ /* 0x001fce00078e000e */
[----:B------:R-:W-:Y:S05]  /*1dfe0*/  WARPSYNC.COLLECTIVE R15, `(.L_x_1282) ;  /* 0x000000000f087348 */ /* 0x000fea0003c00000 */
[----:B------:R0:W1:Y:S02]  /*1dff0*/  SHFL.IDX P6, R14, R13, R12, R11 ;  /* 0x0000000c0d0e7389 */ /* 0x00006400000c000b */
[----:B01----:R-:W-:Y:S01]  /*1e000*/  ENDCOLLECTIVE ;  /* 0x000000000000791b */ /* 0x003fe20003800000 */
.L_x_1282:
        /* <DEDUP_REMOVED lines=16> */
.L_x_1283:
[----:B------:R-:W-:Y:S02]  /*1e110*/  IMAD.MOV.U32 R13, RZ, RZ, R3 ;  /* 0x000000ffff0d7224 */ /* 0x000fe400078e0003 */
[----:B------:R-:W-:Y:S02]  /*1e120*/  IMAD.MOV.U32 R12, RZ, RZ, 0x3 ;  /* 0x00000003ff0c7424 */ /* 0x000fe400078e00ff */
[----:B------:R-:W-:-:S07]  /*1e130*/  IMAD.MOV.U32 R6, RZ, RZ, R14 ;  /* 0x000000ffff067224 */ /* 0x000fce00078e000e */
[----:B------:R-:W-:Y:S05]  /*1e140*/  WARPSYNC.COLLECTIVE R15, `(.L_x_1284) ;  /* 0x000000000f087348 */ /* 0x000fea0003c00000 */
[----:B------:R0:W1:Y:S02]  /*1e150*/  SHFL.IDX P6, R14, R13, R12, R11 ;  /* 0x0000000c0d0e7389 */ /* 0x00006400000c000b */
[----:B01----:R-:W-:Y:S01]  /*1e160*/  ENDCOLLECTIVE ;  /* 0x000000000000791b */ /* 0x003fe20003800000 */
.L_x_1284:
        /* <DEDUP_REMOVED lines=14> */
.L_x_1285:
[----:B------:R-:W-:Y:S01]  /*1e250*/  IMAD.MOV.U32 R4, RZ, RZ, R14 ;  /* 0x000000ffff047224 */ /* 0x000fe200078e000e */
[----:B------:R-:W-:Y:S06]  /*1e260*/  BRA `(.L_x_1286) ;  /* 0xffffffc4007c7947 */ /* 0x000fec000383ffff */
.L_x_1212:
[----:B-1----:R1:W2:Y:S02]  /*1e270*/  SYNCS.PHASECHK.TRANS64.TRYWAIT P0, [R18+URZ+0x29820], R0 ;  /* 0x02982000120075a7 */ /* 0x0022a4000800017f */
[----:B--2---:R-:W-:Y:S05]  /*1e280*/  @!P0 NANOSLEEP.SYNCS 0x989680 ;  /* 0x009896800000895d */ /* 0x004fea0003900000 */
[----:B------:R-:W2:Y:S02]  /*1e290*/  @!P0 SYNCS.PHASECHK.TRANS64 P0, [R18+URZ+0x29820], R0 ;  /* 0x02982000120085a7 */ /* 0x000ea4000800007f */
[----:B--2---:R-:W-:Y:S05]  /*1e2a0*/  @!P0 BRA `(.L_x_1212) ;  /* 0xfffffffc00f08947 */ /* 0x004fea000383ffff */
[----:B------:R-:W-:Y:S05]  /*1e2b0*/  BRA `(.L_x_1287) ;  /* 0xffffffc400ec7947 */ /* 0x000fea000383ffff */
.L_x_1218:
[----:B-1----:R1:W3:Y:S02]  /*1e2c0*/  SYNCS.PHASECHK.TRANS64.TRYWAIT P0, [R5+URZ+0x29880], R4 ;  /* 0x02988004050075a7 */ /* 0x0022e4000800017f */
[----:B---3--:R-:W-:Y:S05]  /*1e2d0*/  @!P0 NANOSLEEP.SYNCS 0x989680 ;  /* 0x009896800000895d */ /* 0x008fea0003900000 */
[----:B------:R-:W3:Y:S02]  /*1e2e0*/  @!P0 SYNCS.PHASECHK.TRANS64 P0, [R5+URZ+0x29880], R4 ;  /* 0x02988004050085a7 */ /* 0x000ee4000800007f */
[----:B---3--:R-:W-:Y:S05]  /*1e2f0*/  @!P0 BRA `(.L_x_1218) ;  /* 0xfffffffc00f08947 */ /* 0x008fea000383ffff */
[----:B------:R-:W-:Y:S05]  /*1e300*/  BRA `(.L_x_1288) ;  /* 0xffffffc800a07947 */ /* 0x000fea000383ffff */
.L_x_1223:
[----:B---3--:R3:W4:Y:S02]  /*1e310*/  SYNCS.PHASECHK.TRANS64.TRYWAIT P0, [R5+URZ+0x29840], R4 ;  /* 0x02984004050075a7 */ /* 0x008724000800017f */
[----:B----4-:R-:W-:Y:S05]  /*1e320*/  @!P0 NANOSLEEP.SYNCS 0x989680 ;  /* 0x009896800000895d */ /* 0x010fea0003900000 */
[----:B------:R-:W4:Y:S02]  /*1e330*/  @!P0 SYNCS.PHASECHK.TRANS64 P0, [R5+URZ+0x29840], R4 ;  /* 0x02984004050085a7 */ /* 0x000f24000800007f */
[----:B----4-:R-:W-:Y:S05]  /*1e340*/  @!P0 BRA `(.L_x_1223) ;  /* 0xfffffffc00f08947 */ /* 0x010fea000383ffff */
[----:B------:R-:W-:Y:S05]  /*1e350*/  BRA `(.L_x_1289) ;  /* 0xffffffcc001c7947 */ /* 0x000fea000383ffff */
.L_x_1231:
[----:B-1----:R1:W3:Y:S02]  /*1e360*/  SYNCS.PHASECHK.TRANS64.TRYWAIT P0, [R20+URZ+0x29870], R4 ;  /* 0x02987004140075a7 */ /* 0x0022e4000800017f */
[----:B---3--:R-:W-:Y:S05]  /*1e370*/  @!P0 NANOSLEEP.SYNCS 0x989680 ;  /* 0x009896800000895d */ /* 0x008fea0003900000 */
[----:B------:R-:W3:Y:S02]  /*1e380*/  @!P0 SYNCS.PHASECHK.TRANS64 P0, [R20+URZ+0x29870], R4 ;  /* 0x02987004140085a7 */ /* 0x000ee4000800007f */
[----:B---3--:R-:W-:Y:S05]  /*1e390*/  @!P0 BRA `(.L_x_1231) ;  /* 0xfffffffc00f08947 */ /* 0x008fea000383ffff */
[----:B------:R-:W-:Y:S05]  /*1e3a0*/  BRA `(.L_x_1290) ;  /* 0xffffffd000347947 */ /* 0x000fea000383ffff */
.L_x_1233:
[----:B---3--:R3:W4:Y:S02]  /*1e3b0*/  SYNCS.PHASECHK.TRANS64.TRYWAIT P0, [R20+URZ+0x29860], R3 ;  /* 0x02986003140075a7 */ /* 0x008724000800017f */
[----:B----4-:R-:W-:Y:S05]  /*1e3c0*/  @!P0 NANOSLEEP.SYNCS 0x989680 ;  /* 0x009896800000895d */ /* 0x010fea0003900000 */
[----:B------:R-:W4:Y:S02]  /*1e3d0*/  @!P0 SYNCS.PHASECHK.TRANS64 P0, [R20+URZ+0x29860], R3 ;  /* 0x02986003140085a7 */ /* 0x000f24000800007f */
[----:B----4-:R-:W-:Y:S05]  /*1e3e0*/  @!P0 BRA `(.L_x_1233) ;  /* 0xfffffffc00f08947 */ /* 0x010fea000383ffff */
[----:B------:R-:W-:Y:S05]  /*1e3f0*/  BRA `(.L_x_1291) ;  /* 0xffffffd0003c7947 */ /* 0x000fea000383ffff */
.L_x_1240:
[----:B-1----:R1:W3:Y:S02]  /*1e400*/  SYNCS.PHASECHK.TRANS64.TRYWAIT P1, [R17+URZ+0x29870], R0 ;  /* 0x02987000110075a7 */ /* 0x0022e4000802017f */
[----:B---3--:R-:W-:Y:S05]  /*1e410*/  @!P1 NANOSLEEP.SYNCS 0x989680 ;  /* 0x009896800000995d */ /* 0x008fea0003900000 */
[----:B------:R-:W3:Y:S02]  /*1e420*/  @!P1 SYNCS.PHASECHK.TRANS64 P1, [R17+URZ+0x29870], R0 ;  /* 0x02987000110095a7 */ /* 0x000ee4000802007f */
[----:B---3--:R-:W-:Y:S05]  /*1e430*/  @!P1 BRA `(.L_x_1240) ;  /* 0xfffffffc00f09947 */ /* 0x008fea000383ffff */
[----:B------:R-:W-:Y:S05]  /*1e440*/  BRA `(.L_x_1292) ;  /* 0xffffffd800207947 */ /* 0x000fea000383ffff */
.L_x_1242:
[----:B-1----:R1:W3:Y:S02]  /*1e450*/  SYNCS.PHASECHK.TRANS64.TRYWAIT P1, [R17+URZ+0x29860], R0 ;  /* 0x02986000110075a7 */ /* 0x0022e4000802017f */
[----:B---3--:R-:W-:Y:S05]  /*1e460*/  @!P1 NANOSLEEP.SYNCS 0x989680 ;  /* 0x009896800000995d */ /* 0x008fea0003900000 */
[----:B------:R-:W3:Y:S02]  /*1e470*/  @!P1 SYNCS.PHASECHK.TRANS64 P1, [R17+URZ+0x29860], R0 ;  /* 0x02986000110095a7 */ /* 0x000ee4000802007f */
[----:B---3--:R-:W-:Y:S05]  /*1e480*/  @!P1 BRA `(.L_x_1242) ;  /* 0xfffffffc00f09947 */ /* 0x008fea000383ffff */
[----:B------:R-:W-:Y:S05]  /*1e490*/  BRA `(.L_x_1293) ;  /* 0xffffffd800287947 */ /* 0x000fea000383ffff */
.L_x_1255:
[----:B0-----:R0:W1:Y:S02]  /*1e4a0*/  SYNCS.PHASECHK.TRANS64.TRYWAIT P0, [R0+URZ+0x29820], R3 ;  /* 0x02982003000075a7 */ /* 0x001064000800017f */
[----:B-1----:R-:W-:Y:S05]  /*1e4b0*/  @!P0 NANOSLEEP.SYNCS 0x989680 ;  /* 0x009896800000895d */ /* 0x002fea0003900000 */
[----:B------:R-:W1:Y:S02]  /*1e4c0*/  @!P0 SYNCS.PHASECHK.TRANS64 P0, [R0+URZ+0x29820], R3 ;  /* 0x02982003000085a7 */ /* 0x000e64000800007f */
[----:B-1----:R-:W-:Y:S05]  /*1e4d0*/  @!P0 BRA `(.L_x_1255) ;  /* 0xfffffffc00f08947 */ /* 0x002fea000383ffff */
[----:B------:R-:W-:Y:S05]  /*1e4e0*/  BRA `(.L_x_1294) ;  /* 0xffffffec00e87947 */ /* 0x000fea000383ffff */
.L_x_1256:
        /* <DEDUP_REMOVED lines=8> */
[----:B0-2---:R-:W-:Y:S05]  /*1e570*/  WARPSYNC.COLLECTIVE R15, `(.L_x_1296) ;  /* 0x000000000f087348 */ /* 0x005fea0003c00000 */
[----:B------:R1:W3:Y:S02]  /*1e580*/  SHFL.IDX P6, R14, R13, R12, R11 ;  /* 0x0000000c0d0e7389 */ /* 0x0002e400000c000b */
[----:B0123--:R-:W-:Y:S01]  /*1e590*/  ENDCOLLECTIVE ;  /* 0x000000000000791b */ /* 0x00ffe20003800000 */
.L_x_1296:
[----:B------:R-:W-:Y:S05]  /*1e5a0*/  BSYNC B0 ;  /* 0x0000000000007941 */ /* 0x000fea0003800000 */
.L_x_1295:
[----:B------:R-:W-:Y:S05]  /*1e5b0*/  BRA `(.L_x_1297) ;  /* 0xffffffec00d07947 */ /* 0x000fea000383ffff */
.L_x_1259:
[----:B------:R-:W-:Y:S01]  /*1e5c0*/  BSSY B1, `(.L_x_1298) ;  /* 0x0000006000017945 */ /* 0x000fe20003800000 */
[----:B------:R-:W-:-:S07]  /*1e5d0*/  IMAD.MOV.U32 R15, RZ, RZ, -0x1 ;  /* 0xffffffffff0f7424 */ /* 0x000fce00078e00ff */
[----:B012---:R-:W-:Y:S05]  /*1e5e0*/  WARPSYNC.COLLECTIVE R15, `(.L_x_1299) ;  /* 0x000000000f0c7348 */ /* 0x007fea0003c00000 */
[----:B------:R-:W-:Y:S02]  /*1e5f0*/  ELECT P6, UR62, PT ;  /* 0x00000000003e782f */ /* 0x000fe400038c0000 */
[----:B------:R-:W-:Y:S01]  /*1e600*/  MOV R14, UR62 ;  /* 0x0000003e000e7c02 */ /* 0x000fe20008000f00 */
[----:B012---:R-:W-:Y:S10]  /*1e610*/  ENDCOLLECTIVE ;  /* 0x000000000000791b */ /* 0x007ff40003800000 */
.L_x_1299:
[----:B------:R-:W-:Y:S05]  /*1e620*/  BSYNC B1 ;  /* 0x0000000000017941 */ /* 0x000fea0003800000 */
.L_x_1298:
[----:B------:R-:W-:Y:S05]  /*1e630*/  BRA `(.L_x_1300) ;  /* 0xffffffec00c87947 */ /* 0x000fea000383ffff */
.L_x_1261:
[----:B0-----:R0:W1:Y:S02]  /*1e640*/  SYNCS.PHASECHK.TRANS64.TRYWAIT P1, [R6+URZ], R5 ;  /* 0x00000005060075a7 */ /* 0x001064000802017f */
[----:B-1----:R-:W-:Y:S05]  /*1e650*/  @!P1 NANOSLEEP.SYNCS 0x989680 ;  /* 0x009896800000995d */ /* 0x002fea0003900000 */
[----:B------:R-:W1:Y:S02]  /*1e660*/  @!P1 SYNCS.PHASECHK.TRANS64 P1, [R6+URZ], R5 ;  /* 0x00000005060095a7 */ /* 0x000e64000802007f */
[----:B-1----:R-:W-:Y:S05]  /*1e670*/  @!P1 BRA `(.L_x_1261) ;  /* 0xfffffffc00f09947 */ /* 0x002fea000383ffff */
[----:B------:R-:W-:Y:S05]  /*1e680*/  BRA `(.L_x_1301) ;  /* 0xfffffff000007947 */ /* 0x000fea000383ffff */
.L_x_1262:
[----:B-1----:R1:W3:Y:S02]  /*1e690*/  SYNCS.PHASECHK.TRANS64.TRYWAIT P1, [R7+URZ], R2 ;  /* 0x00000002070075a7 */ /* 0x0022e4000802017f */
[----:B---3--:R-:W-:Y:S05]  /*1e6a0*/  @!P1 NANOSLEEP.SYNCS 0x989680 ;  /* 0x009896800000995d */ /* 0x008fea0003900000 */
[----:B------:R-:W3:Y:S02]  /*1e6b0*/  @!P1 SYNCS.PHASECHK.TRANS64 P1, [R7+URZ], R2 ;  /* 0x00000002070095a7 */ /* 0x000ee4000802007f */
[----:B---3--:R-:W-:Y:S05]  /*1e6c0*/  @!P1 BRA `(.L_x_1262) ;  /* 0xfffffffc00f09947 */ /* 0x008fea000383ffff */
[----:B------:R-:W-:Y:S05]  /*1e6d0*/  BRA `(.L_x_1302) ;  /* 0xffffffec00f47947 */ /* 0x000fea000383ffff */
.L_x_1264:
[----:B---3--:R3:W4:Y:S02]  /*1e6e0*/  SYNCS.PHASECHK.TRANS64.TRYWAIT P1, [R4+URZ+0x29860], R5 ;  /* 0x02986005040075a7 */ /* 0x008724000802017f */
[----:B----4-:R-:W-:Y:S05]  /*1e6f0*/  @!P1 NANOSLEEP.SYNCS 0x989680 ;  /* 0x009896800000995d */ /* 0x010fea0003900000 */
[----:B------:R-:W4:Y:S02]  /*1e700*/  @!P1 SYNCS.PHASECHK.TRANS64 P1, [R4+URZ+0x29860], R5 ;  /* 0x02986005040095a7 */ /* 0x000f24000802007f */
[----:B----4-:R-:W-:Y:S05]  /*1e710*/  @!P1 BRA `(.L_x_1264) ;  /* 0xfffffffc00f09947 */ /* 0x010fea000383ffff */
[----:B------:R-:W-:Y:S05]  /*1e720*/  BRA `(.L_x_1303) ;  /* 0xffffffec00f47947 */ /* 0x000fea000383ffff */
.L_x_1266:
[----:B----4-:R4:W0:Y:S02]  /*1e730*/  SYNCS.PHASECHK.TRANS64.TRYWAIT P1, [R3+URZ+0x29860], R2 ;  /* 0x02986002030075a7 */ /* 0x010824000802017f */
[----:B0-----:R-:W-:Y:S05]  /*1e740*/  @!P1 NANOSLEEP.SYNCS 0x989680 ;  /* 0x009896800000995d */ /* 0x001fea0003900000 */
[----:B------:R-:W0:Y:S02]  /*1e750*/  @!P1 SYNCS.PHASECHK.TRANS64 P1, [R3+URZ+0x29860], R2 ;  /* 0x02986002030095a7 */ /* 0x000e24000802007f */
[----:B0-----:R-:W-:Y:S05]  /*1e760*/  @!P1 BRA `(.L_x_1266) ;  /* 0xfffffffc00f09947 */ /* 0x001fea000383ffff */
[----:B------:R-:W-:Y:S05]  /*1e770*/  BRA `(.L_x_1304) ;  /* 0xffffffec00f47947 */ /* 0x000fea000383ffff */
.L_x_1268:
[----:B------:R0:W0:Y:S02]  /*1e780*/  SYNCS.PHASECHK.TRANS64.TRYWAIT P0, [R4+URZ+0x29880], R5 ;  /* 0x02988005040075a7 */ /* 0x000024000800017f */
[----:B0-----:R-:W-:Y:S05]  /*1e790*/  @!P0 NANOSLEEP.SYNCS 0x989680 ;  /* 0x009896800000895d */ /* 0x001fea0003900000 */
[----:B------:R-:W0:Y:S02]  /*1e7a0*/  @!P0 SYNCS.PHASECHK.TRANS64 P0, [R4+URZ+0x29880], R5 ;  /* 0x02988005040085a7 */ /* 0x000e24000800007f */
[----:B0-----:R-:W-:Y:S05]  /*1e7b0*/  @!P0 BRA `(.L_x_1268) ;  /* 0xfffffffc00f08947 */ /* 0x001fea000383ffff */
[----:B------:R-:W-:Y:S05]  /*1e7c0*/  BRA `(.L_x_1269) ;  /* 0xffffffec00f07947 */ /* 0x000fea000383ffff */
.L_x_1305:
        /* <DEDUP_REMOVED lines=11> */
.L_x_2848:


//--------------------- .text._ZN7cutlass13device_kernelIN5flash11enable_sm90INS1_16FlashAttnFwdSm90INS1_25CollectiveMainloopFwdSm90ILi2EN4cute5tupleIJNS5_1CILi1EEES8_S8_EEENS6_IJNS7_ILi128EEENS7_ILi160EEENS7_ILi192EEEEEELi128ENS_12float_e4m3_tEfNS_4arch4Sm90ELb0ELb1ELb0ELb1ELb0ELb1ELb0ELb1ELb1ELb1ELb1ELb0EEENS1_21CollectiveEpilogueFwdINS6_IJSA_SA_SB_EEES9_NS_10bfloat16_tESG_Li256ELb1ELb1ELb1ELb1EEENS1_36VarlenDynamicPersistentTileSchedulerILi128ELi160ELi256ELi128ELb1ELb1ELb1ELb1ELb0ELb1EEEEEEEEEvNT_6ParamsE --------------------------
	.section	.text._ZN7cutlass13device_kernelIN5flash11enable_sm90INS1_16FlashAttnFwdSm90INS1_25CollectiveMainloopFwdSm90ILi2EN4cute5tupleIJNS5_1CILi1EEES8_S8_EEENS6_IJNS7_ILi128EEENS7_ILi160EEENS7_ILi192EEEEEELi128ENS_12float_e4m3_tEfNS_4arch4Sm90ELb0ELb1ELb0ELb1ELb0ELb1ELb0ELb1ELb1ELb1ELb1ELb0EEENS1_21CollectiveEpilogueFwdINS6_IJSA_SA_SB_EEES9_NS_10bfloat16_tESG_Li256ELb1ELb1ELb1ELb1EEENS1_36VarlenDynamicPersistentTileSchedulerILi128ELi160ELi256ELi128ELb1ELb1ELb1ELb1ELb0ELb1EEEEEEEEEvNT_6ParamsE,"ax",@progbits
	.align	128
.text._ZN7cutlass13device_kernelIN5flash11enable_sm90INS1_16FlashAttnFwdSm90INS1_25CollectiveMainloopFwdSm90ILi2EN4cute5tupleIJNS5_1CILi1EEES8_S8_EEENS6_IJNS7_ILi128EEENS7_ILi160EEENS7_ILi192EEEEEELi128ENS_12float_e4m3_tEfNS_4arch4Sm90ELb0ELb1ELb0ELb1ELb0ELb1ELb0ELb1ELb1ELb1ELb1ELb0EEENS1_21CollectiveEpilogueFwdINS6_IJSA_SA_SB_EEES9_NS_10bfloat16_tESG_Li256ELb1ELb1ELb1ELb1EEENS1_36VarlenDynamicPersistentTileSchedulerILi128ELi160ELi256ELi128ELb1ELb1ELb1ELb1ELb0ELb1EEEEEEEEEvNT_6ParamsE:
        .type           _ZN7cutlass13device_kernelIN5flash11enable_sm90INS1_16FlashAttnFwdSm90INS1_25CollectiveMainloopFwdSm90ILi2EN4cute5tupleIJNS5_1CILi1EEES8_S8_EEENS6_IJNS7_ILi128EEENS7_ILi160EEENS7_ILi192EEEEEELi128ENS_12float_e4m3_tEfNS_4arch4Sm90ELb0ELb1ELb0ELb1ELb0ELb1ELb0ELb1ELb1ELb1ELb1ELb0EEENS1_21CollectiveEpilogueFwdINS6_IJSA_SA_SB_EEES9_NS_10bfloat16_tESG_Li256ELb1ELb1ELb1ELb1EEENS1_36VarlenDynamicPersistentTileSchedulerILi128ELi160ELi256ELi128ELb1ELb1ELb1ELb1ELb0ELb1EEEEEEEEEvNT_6ParamsE,@function
        .size           _ZN7cutlass13device_kernelIN5flash11enable_sm90INS1_16FlashAttnFwdSm90INS1_25CollectiveMainloopFwdSm90ILi2EN4cute5tupleIJNS5_1CILi1EEES8_S8_EEENS6_IJNS7_ILi128EEENS7_ILi160EEENS7_ILi192EEEEEELi128ENS_12float_e4m3_tEfNS_4arch4Sm90ELb0ELb1ELb0ELb1ELb0ELb1ELb0ELb1ELb1ELb1ELb1ELb0EEENS1_21CollectiveEpilogueFwdINS6_IJSA_SA_SB_EEES9_NS_10bfloat16_tESG_Li256ELb1ELb1ELb1ELb1EEENS1_36VarlenDynamicPersistentTileSchedulerILi128ELi160ELi256ELi128ELb1ELb1ELb1ELb1ELb0ELb1EEEEEEEEEvNT_6ParamsE,(.L_x_2849 - _ZN7cutlass13device_kernelIN5flash11enable_sm90INS1_16FlashAttnFwdSm90INS1_25CollectiveMainloopFwdSm90ILi2EN4cute5tupleIJNS5_1CILi1EEES8_S8_EEENS6_IJNS7_ILi128EEENS7_ILi160EEENS7_ILi192EEEEEELi128ENS_12float_e4m3_tEfNS_4arch4Sm90ELb0ELb1ELb0ELb1ELb0ELb1ELb0ELb1ELb1ELb1ELb1ELb0EEENS1_21CollectiveEpilogueFwdINS6_IJSA_SA_SB_EEES9_NS_10bfloat16_tESG_Li256ELb1ELb1ELb1ELb1EEENS1_36VarlenDynamicPersistentTileSchedulerILi128ELi160ELi256ELi128ELb1ELb1ELb1ELb1ELb0ELb1EEEEEEEEEvNT_6ParamsE)
        .other          _ZN7cutlass13device_kernelIN5flash11enable_sm90INS1_16FlashAttnFwdSm90INS1_25CollectiveMainloopFwdSm90ILi2EN4cute5tupleIJNS5_1CILi1EEES8_S8_EEENS6_IJNS7_ILi128EEENS7_ILi160EEENS7_ILi192EEEEEELi128ENS_12float_e4m3_tEfNS_4arch4Sm90ELb0ELb1ELb0ELb1ELb0ELb1ELb0ELb1ELb1ELb1ELb1ELb0EEENS1_21CollectiveEpilogueFwdINS6_IJSA_SA_SB_EEES9_NS_10bfloat16_tESG_Li256ELb1ELb1ELb1ELb1EEENS1_36VarlenDynamicPersistentTileSchedulerILi128ELi160ELi256ELi128ELb1ELb1ELb1ELb1ELb0ELb1EEEEEEEEEvNT_6ParamsE,@"STO_CUDA_ENTRY STV_DEFAULT"
_ZN7cutlass13device_kernelIN5flash11enable_sm90INS1_16FlashAttnFwdSm90INS1_25CollectiveMainloopFwdSm90ILi2EN4cute5tupleIJNS5_1CILi1EEES8_S8_EEENS6_IJNS7_ILi128EEENS7_ILi160EEENS7_ILi192EEEEEELi128ENS_12float_e4m3_tEfNS_4arch4Sm90ELb0ELb1ELb0ELb1ELb0ELb1ELb0ELb1ELb1ELb1ELb1ELb0EEENS1_21CollectiveEpilogueFwdINS6_IJSA_SA_SB_EEES9_NS_10bfloat16_tESG_Li256ELb1ELb1ELb1ELb1EEENS1_36VarlenDynamicPersistentTileSchedulerILi128ELi160ELi256ELi128ELb1ELb1ELb1ELb1ELb0ELb1EEEEEEEEEvNT_6ParamsE:
        /* <DEDUP_REMOVED lines=24> */
.L_x_1307:
[----:B------:R-:W-:Y:S05]  /*0180*/  BSYNC B0 ;  /* 0x0000000000007941 */ /* 0x000fea0003800000 */
.L_x_1306:
        /* <DEDUP_REMOVED lines=41> */
.L_x_1308:
        /* <DEDUP_REMOVED lines=22> */
.L_x_1309:
        /* <DEDUP_REMOVED lines=18> */
.L_x_1310:
        /* <DEDUP_REMOVED lines=22> */
.L_x_1311:
        /* <DEDUP_REMOVED lines=22> */
.L_x_1312:
        /* <DEDUP_REMOVED lines=8> */
.L_x_1315:
[----:B------:R-:W-:-:S08]  /*09e0*/  NOP ;  /* 0x0000000000007918 */ /* 0x000fd00000000000 */
[----:B------:R-:W0:Y:S02]  /*09f0*/  USETMAXREG.TRY_ALLOC.CTAPOOL UP0, 0xf0 ;  /* 0x000000f0000079c8 */ /* 0x000e240008000600 */
[----:B0-----:R-:W-:-:S13]  /*0a00*/  PLOP3.LUT P0, PT, PT, PT, UP0, 0x80, 0x0 ;  /* 0x000000000000781c */ /* 0x001fda0003f0f008 */
[----:B------:R-:W-:Y:S05]  /*0a10*/  @!P0 BRA `(.L_x_1315) ;  /* 0xfffffffc00f08947 */ /* 0x000fea000383ffff */
[----:B------:R-:W0:Y:S01]  /*0a20*/  S2R R0, SR_TID.X ;  /* 0x0000000000007919 */ /* 0x000e220000002100 */
[----:B------:R-:W1:Y:S01]  /*0a30*/  S2UR UR37, SR_CgaCtaId ;  /* 0x00000000002579c3 */ /* 0x000e620000008800 */
[----:B------:R-:W-:Y:S01]  /*0a40*/  UMOV UR4, 0x400 ;  /* 0x0000040000047882 */ /* 0x000fe20000000000 */
[----:B------:R-:W-:-:S06]  /*0a50*/  LOP3.LUT R18, R18, 0xffffffbf, RZ, 0xc0, !PT ;  /* 0xffffffbf12127812 */ /* 0x000fcc00078ec0ff */
[----:B------:R-:W-:Y:S06]  /*0a60*/  BAR.ARV 0x8, 0x180 ;  /* 0x0206000000007b1d */ /* 0x000fec0000002000 */
[----:B-1----:R-:W-:-:S06]  /*0a70*/  ULEA UR4, UR37, UR4, 0x18 ;  /* 0x0000000425047291 */ /* 0x002fcc000f8ec03f */
[----:B------:R-:W-:Y:S01]  /*0a80*/  IMAD.U32 R16, RZ, RZ, UR4 ;  /* 0x00000004ff107e24 */ /* 0x000fe2000f8e00ff */
[----:B0-----:R-:W-:Y:S01]  /*0a90*/  SHF.R.U32.HI R0, RZ, 0x7, R0 ;  /* 0x00000007ff007819 */ /* 0x001fe20000011600 */
[----:B------:R-:W-:-:S03]  /*0aa0*/  ULDC UR4, c[0x0][0xc3c] ;  /* 0x00030f0000047ab9 */ /* 0x000fc60000000800 */
[----:B------:R-:W-:-:S13]  /*0ab0*/  ISETP.NE.AND P0, PT, R0, 0x1, PT ;  /* 0x000000010000780c */ /* 0x000fda0003f05270 */
[----:B------:R-:W-:Y:S01]  /*0ac0*/  @P0 LOP3.LUT R18, R18, 0x40, RZ, 0xfc, !PT ;  /* 0x0000004012120812 */ /* 0x000fe200078efcff */
[----:B------:R-:W-:Y:S08]  /*0ad0*/  @!P0 BAR.ARV 0x9, 0x100 ;  /* 0x0244000000008b1d */ /* 0x000ff00000002000 */
[----:B------:R-:W-:Y:S06]  /*0ae0*/  BAR.SYNC.DEFER_BLOCKING 0x5, 0x180 ;  /* 0x0146000000007b1d */ /* 0x000fec0000010000 */
[----:B------:R-:W0:Y:S02]  /*0af0*/  LDS.128 R212, [R16+0x298d0] ;  /* 0x0298d00010d47984 */ /* 0x000e240000000c00 */
[----:B------:R-:W-:Y:S06]  /*0b00*/  BAR.ARV 0x4, 0x180 ;  /* 0x0106000000007b1d */ /* 0x000fec0000002000 */
[----:B0-----:R-:W-:-:S13]  /*0b10*/  ISETP.GE.AND P0, PT, R215, UR4, PT ;  /* 0x00000004d7007c0c */ /* 0x001fda000bf06270 */
[----:B------:R-:W-:Y:S05]  /*0b20*/  @P0 BRA `(.L_x_1316) ;  /* 0x0000035800840947 */ /* 0x000fea0003800000 */
[----:B------:R-:W0:Y:S01]  /*0b30*/  S2R R0, SR_TID.X ;  /* 0x0000000000007919 */ /* 0x000e220000002100 */
[----:B------:R-:W-:Y:S01]  /*0b40*/  R2UR UR52, R16 ;  /* 0x00000000103472ca */ /* 0x000fe200000e0000 */
[----:B------:R-:W-:Y:S01]  /*0b50*/  IMAD.MOV.U32 R19, RZ, RZ, RZ ;  /* 0x000000ffff137224 */ /* 0x000fe200078e00ff */
[----:B------:R-:W-:Y:S01]  /*0b60*/  CS2R R188, SRZ ;  /* 0x0000000000bc7805 */ /* 0x000fe2000001ff00 */
[----:B------:R-:W-:Y:S01]  /*0b70*/  IMAD.MOV.U32 R197, RZ, RZ, RZ ;  /* 0x000000ffffc57224 */ /* 0x000fe200078e00ff */
[----:B------:R-:W-:Y:S01]  /*0b80*/  ULOP3.LUT UR53, UR36, 0x1, URZ, 0xfc, !UPT ;  /* 0x0000000124357892 */ /* 0x000fe2000f8efc3f */
[----:B------:R-:W-:-:S08]  /*0b90*/  UMOV UR43, URZ ;  /* 0x0000003f002b7c82 */ /* 0x000fd00008000000 */
[----:B------:R-:W-:Y:S01]  /*0ba0*/  UIADD3 UR52, UR52, 0x14400, URZ ;  /* 0x0001440034347890 */ /* 0x000fe2000fffe03f */
[----:B0-----:R-:W-:-:S05]  /*0bb0*/  VIADD R0, R0, 0xffffff80 ;  /* 0xffffff8000007836 */ /* 0x001fca0000000000 */
[CC--:B------:R-:W-:Y:S02]  /*0bc0*/  LEA.HI R5, R0.reuse, R0.reuse, RZ, 0x1 ;  /* 0x0000000000057211 */ /* 0x0c0fe400078f08ff */
[----:B------:R-:W-:Y:S02]  /*0bd0*/  SHF.R.S32.HI R3, RZ, 0x1f, R0 ;  /* 0x0000001fff037819 */ /* 0x000fe40000011400 */
[----:B------:R-:W-:Y:S02]  /*0be0*/  LOP3.LUT R7, R5, 0xfffffffe, RZ, 0xc0, !PT ;  /* 0xfffffffe05077812 */ /* 0x000fe400078ec0ff */
[CC--:B------:R-:W-:Y:S02]  /*0bf0*/  LEA.HI R8, R3.reuse, R0.reuse, RZ, 0x4 ;  /* 0x0000000003087211 */ /* 0x0c0fe400078f20ff */
[CC--:B------:R-:W-:Y:S01]  /*0c00*/  LEA.HI R6, R3.reuse, R0.reuse, RZ, 0x5 ;  /* 0x0000000003067211 */ /* 0x0c0fe200078f28ff */
[----:B------:R-:W-:Y:S01]  /*0c10*/  IMAD.IADD R232, R0, 0x1, -R7 ;  /* 0x0000000100e87824 */ /* 0x000fe200078e0a07 */
[----:B------:R-:W-:-:S02]  /*0c20*/  LEA.HI R2, R3, R0, RZ, 0x7 ;  /* 0x0000000003027211 */ /* 0x000fc400078f38ff */
[CC--:B------:R-:W-:Y:S01]  /*0c30*/  LEA.HI R4, R3.reuse, R0.reuse, RZ, 0x2 ;  /* 0x0000000003047211 */ /* 0x0c0fe200078f10ff */
[----:B------:R-:W-:Y:S01]  /*0c40*/  IMAD.SHL.U32 R9, R6, 0x20, RZ ;  /* 0x0000002006097824 */ /* 0x000fe200078e00ff */
[----:B------:R-:W-:Y:S01]  /*0c50*/  LEA.HI R230, R3, R0, RZ, 0x3 ;  /* 0x0000000003e67211 */ /* 0x000fe200078f18ff */
[C---:B------:R-:W-:Y:S01]  /*0c60*/  IMAD.SHL.U32 R190, R232.reuse, 0x8, RZ ;  /* 0x00000008e8be7824 */ /* 0x040fe200078e00ff */
[----:B------:R-:W-:Y:S01]  /*0c70*/  SHF.R.S32.HI R219, RZ, 0x4, R8 ;  /* 0x00000004ffdb7819 */ /* 0x000fe20000011408 */
[----:B------:R-:W-:Y:S01]  /*0c80*/  IMAD.SHL.U32 R22, R232, 0x10, RZ ;  /* 0x00000010e8167824 */ /* 0x000fe200078e00ff */
[----:B------:R-:W-:Y:S01]  /*0c90*/  LOP3.LUT R13, R4, 0xfffffffc, RZ, 0xc0, !PT ;  /* 0xfffffffc040d7812 */ /* 0x000fe200078ec0ff */
[----:B------:R-:W-:Y:S01]  /*0ca0*/  VIADD R200, R190, 0x20 ;  /* 0x00000020bec87836 */ /* 0x000fe20000000000 */
[----:B------:R-:W-:Y:S01]  /*0cb0*/  LOP3.LUT R7, R8, 0x3fffff0, RZ, 0xc0, !PT ;  /* 0x03fffff008077812 */ /* 0x000fe200078ec0ff */
[----:B------:R-:W-:Y:S01]  /*0cc0*/  VIADD R199, R190, 0x40 ;  /* 0x00000040bec77836 */ /* 0x000fe20000000000 */
[----:B------:R-:W-:Y:S01]  /*0cd0*/  LOP3.LUT R11, R2, 0xffffff80, RZ, 0xc0, !PT ;  /* 0xffffff80020b7812 */ /* 0x000fe200078ec0ff */
[----:B------:R-:W-:Y:S01]  /*0ce0*/  IMAD.IADD R13, R0, 0x1, -R13 ;  /* 0x00000001000d7824 */ /* 0x000fe200078e0a0d */
[----:B------:R-:W-:Y:S01]  /*0cf0*/  LOP3.LUT R221, R230, 0xfffffff8, RZ, 0xc0, !PT ;  /* 0xfffffff8e6dd7812 */ /* 0x000fe200078ec0ff */
[C---:B------:R-:W-:Y:S01]  /*0d00*/  IMAD.IADD R7, R0.reuse, 0x1, -R7 ;  /* 0x0000000100077824 */ /* 0x040fe200078e0a07 */
[--C-:B------:R-:W-:Y:S01]  /*0d10*/  SHF.R.S32.HI R3, RZ, 0x2, R4.reuse ;  /* 0x00000002ff037819 */ /* 0x100fe20000011404 */
[C---:B------:R-:W-:Y:S01]  /*0d20*/  IMAD.IADD R234, R0.reuse, 0x1, -R11 ;  /* 0x0000000100ea7824 */ /* 0x040fe200078e0a0b */
[----:B------:R-:W-:Y:S01]  /*0d30*/  SHF.R.S32.HI R6, RZ, 0x1f, R4 ;  /* 0x0000001fff067819 */ /* 0x000fe20000011404 */
[----:B------:R-:W-:Y:S01]  /*0d40*/  IMAD.IADD R221, R0, 0x1, -R221 ;  /* 0x0000000100dd7824 */ /* 0x000fe200078e0add */
[----:B------:R-:W-:Y:S01]  /*0d50*/  LEA.HI R8, R8, R219, RZ, 0x1 ;  /* 0x000000db08087211 */ /* 0x000fe200078f08ff */
[----:B------:R-:W-:Y:S01]  /*0d60*/  VIADD R198, R190, 0x10 ;  /* 0x00000010bec67836 */ /* 0x000fe20000000000 */
[----:B------:R-:W-:Y:S01]  /*0d70*/  LEA.HI R6, R6, R3, RZ, 0x2 ;  /* 0x0000000306067211 */ /* 0x000fe200078f10ff */
[----:B------:R-:W-:Y:S01]  /*0d80*/  IMAD.SHL.U32 R211, R221, 0x8, RZ ;  /* 0x00000008ddd37824 */ /* 0x000fe200078e00ff */
[--C-:B------:R-:W-:Y:S01]  /*0d90*/  SHF.R.S32.HI R192, RZ, 0x1, R5.reuse ;  /* 0x00000001ffc07819 */ /* 0x100fe20000011405 */
[----:B------:R-:W-:Y:S01]  /*0da0*/  VIADD R201, R190, 0x30 ;  /* 0x00000030bec97836 */ /* 0x000fe20000000000 */
[----:B------:R-:W-:Y:S01]  /*0db0*/  LOP3.LUT R0, R9, 0xfffffc00, RZ, 0xc0, !PT ;  /* 0xfffffc0009007812 */ /* 0x000fe200078ec0ff */
[----:B------:R-:W-:Y:S01]  /*0dc0*/  VIADD R220, R211, 0x40 ;  /* 0x00000040d3dc7836 */ /* 0x000fe20000000000 */
[----:B------:R-:W-:Y:S01]  /*0dd0*/  LOP3.LUT R8, R8, 0x1ffffffe, RZ, 0xc0, !PT ;  /* 0x1ffffffe08087812 */ /* 0x000fe200078ec0ff */
[----:B------:R-:W-:Y:S01]  /*0de0*/  VIADD R224, R192, 0x80 ;  /* 0x00000080c0e07836 */ /* 0x000fe20000000000 */
[----:B------:R-:W-:Y:S01]  /*0df0*/  LOP3.LUT R6, R6, 0xfffffffc, RZ, 0xc0, !PT ;  /* 0xfffffffc06067812 */ /* 0x000fe200078ec0ff */
[----:B------:R-:W-:Y:S01]  /*0e00*/  IMAD R9, R7, 0x40, R0 ;  /* 0x0000004007097824 */ /* 0x000fe200078e0200 */
[----:B------:R-:W-:Y:S01]  /*0e10*/  SHF.R.S32.HI R7, RZ, 0x1f, R5 ;  /* 0x0000001fff077819 */ /* 0x000fe20000011405 */
[----:B------:R-:W-:Y:S01]  /*0e20*/  IMAD.IADD R8, R219, 0x1, -R8 ;  /* 0x00000001db087824 */ /* 0x000fe200078e0a08 */
[----:B------:R-:W-:Y:S01]  /*0e30*/  LEA.HI R11, R224, R224, RZ, 0x1 ;  /* 0x000000e0e00b7211 */ /* 0x000fe200078f08ff */
[----:B------:R-:W-:Y:S01]  /*0e40*/  IMAD.IADD R6, R3, 0x1, -R6 ;  /* 0x0000000103067824 */ /* 0x000fe200078e0a06 */
[----:B------:R-:W-:Y:S01]  /*0e50*/  SHF.R.S32.HI R3, RZ, 0x1f, R224 ;  /* 0x0000001fff037819 */ /* 0x000fe200000114e0 */
[----:B------:R-:W-:Y:S01]  /*0e60*/  IMAD R0, R8, 0x8, R9 ;  /* 0x0000000808007824 */ /* 0x000fe200078e0209 */
[----:B------:R-:W-:Y:S01]  /*0e70*/  LEA.HI R7, R7, R192, RZ, 0x3 ;  /* 0x000000c007077211 */ /* 0x000fe200078f18ff */
[----:B------:R-:W-:Y:S01]  /*0e80*/  IMAD.SHL.U32 R204, R6, 0x80, RZ ;  /* 0x0000008006cc7824 */ /* 0x000fe200078e00ff */
[----:B------:R-:W-:Y:S01]  /*0e90*/  LEA.HI R4, R3, R224, RZ, 0x3 ;  /* 0x000000e003047211 */ /* 0x000fe200078f18ff */
[----:B------:R-:W-:Y:S01]  /*0ea0*/  VIADD R202, R190, 0x50 ;  /* 0x00000050beca7836 */ /* 0x000fe20000000000 */
[----:B------:R0:W-:Y:S01]  /*0eb0*/  STL [R1+0x18], R0 ;  /* 0x0000180001007387 */ /* 0x0001e20000100800 */
[----:B------:R-:W-:-:S02]  /*0ec0*/  LOP3.LUT R3, R11, 0x3fffffe, RZ, 0xc0, !PT ;  /* 0x03fffffe0b037812 */ /* 0x000fc400078ec0ff */
[----:B------:R-:W-:Y:S01]  /*0ed0*/  LOP3.LUT R7, R7, 0xfffffff8, RZ, 0xc0, !PT ;  /* 0xfffffff807077812 */ /* 0x000fe200078ec0ff */
[----:B------:R-:W-:Y:S01]  /*0ee0*/  IMAD.SHL.U32 R4, R4, 0x40, RZ ;  /* 0x0000004004047824 */ /* 0x000fe200078e00ff */
[----:B------:R-:W-:Y:S01]  /*0ef0*/  LEA.HI R5, R5, R192, RZ, 0x1 ;  /* 0x000000c005057211 */ /* 0x000fe200078f08ff */
[----:B------:R-:W-:Y:S01]  /*0f00*/  IMAD.IADD R208, R224, 0x1, -R3 ;  /* 0x00000001e0d07824 */ /* 0x000fe200078e0a03 */
[----:B------:R-:W-:Y:S01]  /*0f10*/  LOP3.LUT R204, R204, 0x180, RZ, 0xc0, !PT ;  /* 0x00000180cccc7812 */ /* 0x000fe200078ec0ff */
[----:B------:R-:W-:Y:S01]  /*0f20*/  IMAD.IADD R3, R190, 0x1, R200 ;  /* 0x00000001be037824 */ /* 0x000fe200078e02c8 */
[----:B------:R-:W-:Y:S01]  /*0f30*/  LOP3.LUT R5, R5, 0x3fffffe, RZ, 0xc0, !PT ;  /* 0x03fffffe05057812 */ /* 0x000fe200078ec0ff */
[C---:B------:R-:W-:Y:S01]  /*0f40*/  IMAD.IADD R10, R192.reuse, 0x1, -R7 ;  /* 0x00000001c00a7824 */ /* 0x040fe200078e0a07 */
[----:B0-----:R-:W-:Y:S02]  /*0f50*/  LEA.HI R0, R13, R13, RZ, 0x1 ;  /* 0x0000000d0d007211 */ /* 0x001fe400078f08ff */
[----:B------:R-:W-:Y:S01]  /*0f60*/  SHF.R.S32.HI R7, RZ, 0x1f, R234 ;  /* 0x0000001fff077819 */ /* 0x000fe200000114ea */
[----:B------:R-:W-:Y:S01]  /*0f70*/  IMAD.IADD R5, R192, 0x1, -R5 ;  /* 0x00000001c0057824 */ /* 0x000fe200078e0a05 */
[----:B------:R-:W-:Y:S01]  /*0f80*/  LOP3.LUT R0, R0, 0x1ffffffe, RZ, 0xc0, !PT ;  /* 0x1ffffffe00007812 */ /* 0x000fe200078ec0ff */
[----:B------:R0:W-:Y:S01]  /*0f90*/  STL [R1+0x14], R10 ;  /* 0x0000140a01007387 */ /* 0x0001e20000100800 */
[----:B------:R-:W-:Y:S01]  /*0fa0*/  LOP3.LUT R9, R4, 0xfffffe00, RZ, 0xc0, !PT ;  /* 0xfffffe0004097812 */ /* 0x000fe200078ec0ff */
[----:B------:R-:W-:Y:S01]  /*0fb0*/  IMAD R5, R219, 0x8, R5 ;  /* 0x00000008db057824 */ /* 0x000fe200078e0205 */
[----:B------:R-:W-:Y:S01]  /*0fc0*/  LEA.HI R4, R7, R234, RZ, 0x2 ;  /* 0x000000ea07047211 */ /* 0x000fe200078f10ff */
[----:B------:R-:W-:Y:S01]  /*0fd0*/  IMAD.IADD R210, R13, 0x1, -R0 ;  /* 0x000000010dd27824 */ /* 0x000fe200078e0a00 */
[----:B------:R-:W-:Y:S01]  /*0fe0*/  SHF.R.S32.HI R0, RZ, 0x1f, R3 ;  /* 0x0000001fff007819 */ /* 0x000fe20000011403 */
[----:B------:R-:W-:Y:S01]  /*0ff0*/  IMAD R208, R208, 0x40, R9 ;  /* 0x00000040d0d07824 */ /* 0x000fe200078e0209 */
[----:B------:R-:W-:Y:S01]  /*1000*/  SHF.R.U32.HI R205, RZ, 0x3, R204 ;  /* 0x00000003ffcd7819 */ /* 0x000fe200000116cc */
[----:B------:R-:W-:Y:S01]  /*1010*/  IMAD.SHL.U32 R206, R5, 0x40, RZ ;  /* 0x0000004005ce7824 */ /* 0x000fe200078e00ff */
[----:B------:R-:W-:-:S02]  /*1020*/  LEA.HI R231, R0, R3, RZ, 0x4 ;  /* 0x0000000300e77211 */ /* 0x000fc400078f20ff */
[----:B------:R-:W-:Y:S01]  /*1030*/  LEA.HI R12, R0, R3, RZ, 0x6 ;  /* 0x00000003000c7211 */ /* 0x000fe200078f30ff */
[----:B------:R-:W-:Y:S01]  /*1040*/  IMAD.SHL.U32 R0, R10, 0x80, RZ ;  /* 0x000000800a007824 */ /* 0x000fe200078e00ff */
[--C-:B------:R-:W-:Y:S01]  /*1050*/  SHF.R.S32.HI R8, RZ, 0x2, R4.reuse ;  /* 0x00000002ff087819 */ /* 0x100fe20000011404 */
[----:B0-----:R-:W-:Y:S01]  /*1060*/  IMAD.IADD R10, R190, 0x1, R199 ;  /* 0x00000001be0a7824 */ /* 0x001fe200078e02c7 */
[----:B------:R-:W-:Y:S01]  /*1070*/  SHF.R.S32.HI R9, RZ, 0x1f, R4 ;  /* 0x0000001fff097819 */ /* 0x000fe20000011404 */
[----:B------:R-:W-:Y:S01]  /*1080*/  IMAD.SHL.U32 R12, R12, 0x80, RZ ;  /* 0x000000800c0c7824 */ /* 0x000fe200078e00ff */
[----:B------:R-:W-:Y:S02]  /*1090*/  LOP3.LUT R3, R0, 0x380, RZ, 0xc0, !PT ;  /* 0x0000038000037812 */ /* 0x000fe400078ec0ff */
[----:B------:R-:W-:Y:S02]  /*10a0*/  LEA.HI R9, R9, R8, RZ, 0x3 ;  /* 0x0000000809097211 */ /* 0x000fe400078f18ff */
[----:B------:R-:W-:-:S02]  /*10b0*/  SHF.R.U32.HI R0, RZ, 0x3, R3 ;  /* 0x00000003ff007819 */ /* 0x000fc40000011603 */
[----:B------:R-:W-:Y:S02]  /*10c0*/  LOP3.LUT R3, R3, 0x10, R22, 0xf8, !PT ;  /* 0x0000001003037812 */ /* 0x000fe400078ef816 */
[----:B------:R-:W-:Y:S02]  /*10d0*/  SHF.R.S32.HI R14, RZ, 0x7, R2 ;  /* 0x00000007ff0e7819 */ /* 0x000fe40000011402 */
[----:B------:R-:W-:Y:S02]  /*10e0*/  LOP3.LUT R0, R3, R0, RZ, 0x3c, !PT ;  /* 0x0000000003007212 */ /* 0x000fe400078e3cff */
[----:B------:R-:W-:Y:S02]  /*10f0*/  LOP3.LUT R3, R12, 0xffffe000, RZ, 0xc0, !PT ;  /* 0xffffe0000c037812 */ /* 0x000fe400078ec0ff */
[----:B------:R-:W-:Y:S01]  /*1100*/  LOP3.LUT R9, R9, 0xfffffff8, RZ, 0xc0, !PT ;  /* 0xfffffff809097812 */ /* 0x000fe200078ec0ff */
[----:B------:R-:W-:Y:S01]  /*1110*/  IMAD R219, R219, 0x400, R0 ;  /* 0x00000400dbdb7824 */ /* 0x000fe200078e0200 */
[----:B------:R-:W-:-:S02]  /*1120*/  LOP3.LUT R0, R204, 0x30, R231, 0xf8, !PT ;  /* 0x00000030cc007812 */ /* 0x000fc400078ef8e7 */
[----:B------:R-:W-:Y:S01]  /*1130*/  LEA.HI R7, R7, R234, RZ, 0x5 ;  /* 0x000000ea07077211 */ /* 0x000fe200078f28ff */
[----:B------:R-:W-:Y:S01]  /*1140*/  IMAD.IADD R8, R8, 0x1, -R9 ;  /* 0x0000000108087824 */ /* 0x000fe200078e0a09 */
[----:B------:R-:W-:Y:S02]  /*1150*/  LOP3.LUT R0, R0, R205, RZ, 0x3c, !PT ;  /* 0x000000cd00007212 */ /* 0x000fe400078e3cff */
[----:B------:R-:W-:Y:S02]  /*1160*/  LEA.HI R2, R2, R14, RZ, 0x1 ;  /* 0x0000000e02027211 */ /* 0x000fe400078f08ff */
[----:B------:R-:W-:Y:S02]  /*1170*/  IADD3 R5, R0, R206, R3 ;  /* 0x000000ce00057210 */ /* 0x000fe40007ffe003 */
[----:B------:R-:W-:Y:S02]  /*1180*/  LOP3.LUT R3, R4, 0x7ffffffc, RZ, 0xc0, !PT ;  /* 0x7ffffffc04037812 */ /* 0x000fe400078ec0ff */
[----:B------:R-:W-:-:S02]  /*1190*/  SHF.R.S32.HI R7, RZ, 0x5, R7 ;  /* 0x00000005ff077819 */ /* 0x000fc40000011407 */
[----:B------:R-:W-:Y:S01]  /*11a0*/  LOP3.LUT R2, R2, 0x3fffffe, RZ, 0xc0, !PT ;  /* 0x03fffffe02027812 */ /* 0x000fe200078ec0ff */
[----:B------:R-:W-:Y:S01]  /*11b0*/  IMAD.IADD R3, R234, 0x1, -R3 ;  /* 0x00000001ea037824 */ /* 0x000fe200078e0a03 */
[----:B------:R-:W-:Y:S01]  /*11c0*/  LOP3.LUT R4, R204, 0x30, R22, 0xf8, !PT ;  /* 0x00000030cc047812 */ /* 0x000fe200078ef816 */
[----:B------:R-:W-:Y:S01]  /*11d0*/  IMAD R7, R7, 0x10, R8 ;  /* 0x0000001007077824 */ /* 0x000fe200078e0208 */
[----:B------:R-:W-:Y:S01]  /*11e0*/  SHF.R.S32.HI R0, RZ, 0x1f, R211 ;  /* 0x0000001fff007819 */ /* 0x000fe200000114d3 */
[----:B------:R-:W-:Y:S01]  /*11f0*/  IMAD.IADD R2, R14, 0x1, -R2 ;  /* 0x000000010e027824 */ /* 0x000fe200078e0a02 */
[----:B------:R-:W-:Y:S01]  /*1200*/  SHF.R.S32.HI R0, RZ, 0x1f, R220 ;  /* 0x0000001fff007819 */ /* 0x000fe200000114dc */
[----:B------:R-:W-:Y:S01]  /*1210*/  IMAD.SHL.U32 R195, R3, 0x2, RZ ;  /* 0x0000000203c37824 */ /* 0x000fe200078e00ff */
[----:B------:R-:W-:Y:S01]  /*1220*/  LOP3.LUT R0, R204, 0x10, R22, 0xf8, !PT ;  /* 0x00000010cc007812 */ /* 0x000fe200078ef816 */
[----:B------:R-:W-:Y:S01]  /*1230*/  IMAD R7, R2, 0x40, R7 ;  /* 0x0000004002077824 */ /* 0x000fe200078e0207 */
[-C--:B------:R-:W-:Y:S01]  /*1240*/  LOP3.LUT R3, R4, R205.reuse, RZ, 0x3c, !PT ;  /* 0x000000cd04037212 */ /* 0x080fe200078e3cff */
[----:B------:R-:W-:Y:S01]  /*1250*/  IMAD.MOV.U32 R2, RZ, RZ, 0x20 ;  /* 0x00000020ff027424 */ /* 0x000fe200078e00ff */
[----:B------:R-:W-:Y:S01]  /*1260*/  LOP3.LUT R217, R0, R205, RZ, 0x3c, !PT ;  /* 0x000000cd00d97212 */ /* 0x000fe200078e3cff */
[C---:B------:R-:W-:Y:S01]  /*1270*/  VIADD R228, R195.reuse, 0x70 ;  /* 0x00000070c3e47836 */ /* 0x040fe20000000000 */
[----:B------:R-:W-:Y:S01]  /*1280*/  IADD3 R0, R16, R206, R3 ;  /* 0x000000ce10007210 */ /* 0x000fe20007ffe003 */
[----:B------:R-:W-:Y:S01]  /*1290*/  STL [R1+0x10], R7 ;  /* 0x0000100701007387 */ /* 0x000fe20000100800 */
[----:B------:R-:W-:Y:S01]  /*12a0*/  SHF.R.S32.HI R13, RZ, 0x1f, R10 ;  /* 0x0000001fff0d7819 */ /* 0x000fe2000001140a */
[----:B------:R-:W-:Y:S01]  /*12b0*/  VIADD R227, R195, 0x78 ;  /* 0x00000078c3e37836 */ /* 0x000fe20000000000 */
[----:B------:R-:W-:Y:S01]  /*12c0*/  LOP3.LUT P0, RZ, R6, 0x2, RZ, 0xc0, !PT ;  /* 0x0000000206ff7812 */ /* 0x000fe2000780c0ff */
[----:B------:R0:W-:Y:S01]  /*12d0*/  STL [R1+0x8], R0 ;  /* 0x0000080001007387 */ /* 0x0001e20000100800 */
[CC--:B------:R-:W-:Y:S01]  /*12e0*/  LEA.HI R233, R13.reuse, R10.reuse, RZ, 0x4 ;  /* 0x0000000a0de97211 */ /* 0x0c0fe200078f20ff */
[----:B------:R-:W-:Y:S01]  /*12f0*/  IMAD.IADD R217, R206, 0x1, R217 ;  /* 0x00000001ced97824 */ /* 0x000fe200078e02d9 */
[----:B------:R-:W-:Y:S01]  /*1300*/  LEA.HI R10, R13, R10, RZ, 0x6 ;  /* 0x0000000a0d0a7211 */ /* 0x000fe200078f30ff */
[----:B------:R-:W-:Y:S01]  /*1310*/  IMAD R210, R210, 0x8, R7 ;  /* 0x00000008d2d27824 */ /* 0x000fe200078e0207 */
[----:B------:R-:W-:-:S02]  /*1320*/  LOP3.LUT R6, R204, 0x30, R233, 0xf8, !PT ;  /* 0x00000030cc067812 */ /* 0x000fc400078ef8e9 */
[----:B------:R-:W-:Y:S01]  /*1330*/  SHF.R.S32.HI R11, RZ, 0x1, R11 ;  /* 0x00000001ff0b7819 */ /* 0x000fe2000001140b */
[----:B------:R-:W-:Y:S01]  /*1340*/  IMAD.SHL.U32 R10, R10, 0x80, RZ ;  /* 0x000000800a0a7824 */ /* 0x000fe200078e00ff */
[----:B------:R-:W-:Y:S01]  /*1350*/  LOP3.LUT R6, R6, R205, RZ, 0x3c, !PT ;  /* 0x000000cd06067212 */ /* 0x000fe200078e3cff */
[----:B0-----:R-:W-:Y:S01]  /*1360*/  IMAD.IADD R0, R16, 0x1, R5 ;  /* 0x0000000110007824 */ /* 0x001fe200078e0205 */
[----:B------:R-:W-:Y:S01]  /*1370*/  SEL R2, R2, 0xffffffe0, !P0 ;  /* 0xffffffe002027807 */ /* 0x000fe20004000000 */
[----:B------:R-:W-:Y:S01]  /*1380*/  IMAD.SHL.U32 R11, R11, 0x80, RZ ;  /* 0x000000800b0b7824 */ /* 0x000fe200078e00ff */
[----:B------:R-:W-:Y:S02]  /*1390*/  LOP3.LUT R9, R10, 0xffffe000, RZ, 0xc0, !PT ;  /* 0xffffe0000a097812 */ /* 0x000fe400078ec0ff */
[----:B------:R0:W-:Y:S01]  /*13a0*/  STL [R1+0x4], R0 ;  /* 0x0000040001007387 */ /* 0x0001e20000100800 */
[----:B------:R-:W-:Y:S01]  /*13b0*/  SHF.R.S32.HI R230, RZ, 0x3, R230 ;  /* 0x00000003ffe67819 */ /* 0x000fe200000114e6 */
[----:B------:R-:W-:Y:S01]  /*13c0*/  IMAD.IADD R218, R2, 0x1, R217 ;  /* 0x0000000102da7824 */ /* 0x000fe200078e02d9 */
[----:B------:R-:W-:-:S02]  /*13d0*/  IADD3 R9, R6, R206, R9 ;  /* 0x000000ce06097210 */ /* 0x000fc40007ffe009 */
[----:B------:R-:W-:Y:S02]  /*13e0*/  SHF.R.S32.HI R226, RZ, 0x1f, R192 ;  /* 0x0000001fffe27819 */ /* 0x000fe400000114c0 */
[----:B------:R-:W-:Y:S01]  /*13f0*/  LOP3.LUT R207, R11, 0x180, RZ, 0xc0, !PT ;  /* 0x000001800bcf7812 */ /* 0x000fe200078ec0ff */
[----:B------:R-:W-:Y:S01]  /*1400*/  IMAD.IADD R237, R16, 0x1, R9 ;  /* 0x0000000110ed7824 */ /* 0x000fe200078e0209 */
[----:B------:R-:W-:Y:S02]  /*1410*/  SHF.R.S32.HI R231, RZ, 0x4, R231 ;  /* 0x00000004ffe77819 */ /* 0x000fe400000114e7 */
[----:B------:R-:W-:Y:S02]  /*1420*/  SHF.R.S32.HI R233, RZ, 0x4, R233 ;  /* 0x00000004ffe97819 */ /* 0x000fe400000114e9 */
[----:B------:R-:W-:Y:S02]  /*1430*/  SHF.R.S32.HI R236, RZ, 0x1f, R228 ;  /* 0x0000001fffec7819 */ /* 0x000fe400000114e4 */
[----:B------:R-:W-:-:S02]  /*1440*/  SHF.R.S32.HI R235, RZ, 0x1f, R227 ;  /* 0x0000001fffeb7819 */ /* 0x000fc400000114e3 */
[----:B0-----:R-:W-:-:S07]  /*1450*/  IADD3 R229, R2, UR52, R217 ;  /* 0x0000003402e57c10 */ /* 0x001fce000fffe0d9 */
.L_x_1592:
[----:B------:R-:W-:Y:S05]  /*1460*/  YIELD ;  /* 0x0000000000007946 */ /* 0x000fea0003800000 */
[----:B------:R-:W-:Y:S01]  /*1470*/  ULDC.64 UR4, c[0x0][0xa28] ;  /* 0x00028a0000047ab9 */ /* 0x000fe20000000a00 */
[----:B01-3--:R-:W0:Y:S01]  /*1480*/  LDC.64 R4, c[0x0][0xa08] ;  /* 0x00028200ff047b82 */ /* 0x00be220000000a00 */
[----:B------:R-:W-:Y:S01]  /*1490*/  ISETP.NE.U32.AND P1, PT, RZ, UR4, PT ;  /* 0x00000004ff007c0c */ /* 0x000fe2000bf25070 */
[----:B------:R-:W-:Y:S02]  /*14a0*/  IMAD.MOV.U32 R26, RZ, RZ, RZ ;  /* 0x000000ffff1a7224 */ /* 0x000fe400078e00ff */
[----:B------:R-:W-:Y:S01]  /*14b0*/  IMAD.MOV.U32 R10, RZ, RZ, RZ ;  /* 0x000000ffff0a7224 */ /* 0x000fe200078e00ff */
[----:B------:R-:W-:Y:S01]  /*14c0*/  ISETP.NE.AND.EX P1, PT, RZ, UR5, PT, P1 ;  /* 0x00000005ff007c0c */ /* 0x000fe2000bf25310 */
[----:B------:R-:W-:-:S02]  /*14d0*/  ULDC.64 UR4, c[0x0][0xa18] ;  /* 0x0002860000047ab9 */ /* 0x000fc40000000a00 */
[----:B------:R-:W-:-:S04]  /*14e0*/  ISETP.NE.U32.AND P2, PT, RZ, UR4, PT ;  /* 0x00000004ff007c0c */ /* 0x000fc8000bf45070 */
[----:B------:R-:W-:Y:S01]  /*14f0*/  ISETP.NE.AND.EX P2, PT, RZ, UR5, PT, P2 ;  /* 0x00000005ff007c0c */ /* 0x000fe2000bf45320 */
[----:B------:R-:W-:Y:S02]  /*1500*/  ULDC.64 UR4, c[0x0][0xa08] ;  /* 0x0002820000047ab9 */ /* 0x000fe40000000a00 */
[----:B------:R-:W-:-:S03]  /*1510*/  ISETP.NE.U32.AND P0, PT, RZ, UR4, PT ;  /* 0x00000004ff007c0c */ /* 0x000fc6000bf05070 */
[----:B----4-:R-:W1:Y:S01]  /*1520*/  @P1 LDC.64 R2, c[0x0][0xa28] ;  /* 0x00028a00ff021b82 */ /* 0x010e620000000a00 */
[----:B------:R-:W-:Y:S01]  /*1530*/  ISETP.NE.AND.EX P0, PT, RZ, UR5, PT, P0 ;  /* 0x00000005ff007c0c */ /* 0x000fe2000bf05300 */
[----:B0-----:R-:W-:-:S06]  /*1540*/  IMAD.WIDE R8, R215, 0x4, R4 ;  /* 0x00000004d7087825 */ /* 0x001fcc00078e0204 */
[----:B------:R-:W0:Y:S01]  /*1550*/  @P2 LDC.64 R6, c[0x0][0xa18] ;  /* 0x00028600ff062b82 */ /* 0x000e220000000a00 */
[----:B------:R-:W-:Y:S02]  /*1560*/  ULDC UR4, c[0x0][0x288] ;  /* 0x0000a20000047ab9 */ /* 0x000fe40000000800 */
[----:B------:R-:W-:Y:S01]  /*1570*/  IMAD.U32 R193, RZ, RZ, UR4 ;  /* 0x00000004ffc17e24 */ /* 0x000fe2000f8e00ff */
[----:B------:R-:W-:Y:S02]  /*1580*/  ULDC.64 UR4, c[0x0][0x418] ;  /* 0x0001060000047ab9 */ /* 0x000fe40000000a00 */
[----:B------:R-:W5:Y:S01]  /*1590*/  @P0 LDG.E R26, desc[UR60][R8.64] ;  /* 0x0000003c081a0981 */ /* 0x000f62000c1e1900 */
[----:B-1----:R-:W-:-:S04]  /*15a0*/  @P1 IMAD.WIDE R2, R215, 0x4, R2 ;  /* 0x00000004d7021825 */ /* 0x002fc800078e0202 */
[----:B0-----:R-:W-:Y:S01]  /*15b0*/  @P2 IMAD.WIDE R4, R215, 0x4, R6 ;  /* 0x00000004d7042825 */ /* 0x001fe200078e0206 */
[----:B------:R-:W-:Y:S01]  /*15c0*/  UISETP.NE.U32.AND UP0, UPT, UR4, URZ, UPT ;  /* 0x0000003f0400728c */ /* 0x000fe2000bf05070 */
[----:B------:R0:W5:Y:S02]  /*15d0*/  @P1 LDG.E R10, desc[UR60][R2.64] ;  /* 0x0000003c020a1981 */ /* 0x000164000c1e1900 */
[----:B------:R-:W-:Y:S02]  /*15e0*/  ULDC UR4, c[0x0][0x424] ;  /* 0x0001090000047ab9 */ /* 0x000fe40000000800 */
[----:B------:R1:W5:Y:S01]  /*15f0*/  @P2 LDG.E R193, desc[UR60][R4.64] ;  /* 0x0000003c04c12981 */ /* 0x000362000c1e1900 */
[----:B------:R-:W-:-:S03]  /*1600*/  UISETP.NE.AND.EX UP0, UPT, UR5, URZ, UPT, UP0 ;  /* 0x0000003f0500728c */ /* 0x000fc6000bf05300 */
[----:B------:R-:W-:Y:S01]  /*1610*/  ULDC UR5, c[0x0][0x2f0] ;  /* 0x0000bc0000057ab9 */ /* 0x000fe20000000800 */
[----:B------:R-:W-:-:S04]  /*1620*/  USEL UR4, UR4, 0x1, UP0 ;  /* 0x0000000104047887 */ /* 0x000fc80008000000 */
[----:B------:R-:W-:-:S03]  /*1630*/  UIMAD UR4, UR4, UR5, URZ ;  /* 0x00000005040472a4 */ /* 0x000fc6000f8e023f */
[----:B------:R-:W-:Y:S02]  /*1640*/  ULDC UR5, c[0x0][0x348] ;  /* 0x0000d20000057ab9 */ /* 0x000fe40000000800 */
[----:B0-----:R-:W-:Y:S02]  /*1650*/  IMAD.U32 R2, RZ, RZ, UR5 ;  /* 0x00000005ff027e24 */ /* 0x001fe4000f8e00ff */
[----:B------:R-:W-:Y:S01]  /*1660*/  IMAD.U32 R25, RZ, RZ, UR4 ;  /* 0x00000004ff197e24 */ /* 0x000fe2000f8e00ff */
[----:B-1----:R-:W-:Y:S06]  /*1670*/  @P2 BRA `(.L_x_1317) ;  /* 0x0000000000242947 */ /* 0x002fec0003800000 */
[----:B------:R-:W-:Y:S02]  /*1680*/  ULDC.64 UR4, c[0x0][0xa00] ;  /* 0x0002800000047ab9 */ /* 0x000fe40000000a00 */
[----:B------:R-:W-:-:S04]  /*1690*/  ISETP.NE.U32.AND P1, PT, RZ, UR4, PT ;  /* 0x00000004ff007c0c */ /* 0x000fc8000bf25070 */
[----:B------:R-:W-:-:S13]  /*16a0*/  ISETP.NE.AND.EX P1, PT, RZ, UR5, PT, P1 ;  /* 0x00000005ff007c0c */ /* 0x000fda000bf25310 */
[----:B------:R-:W-:Y:S05]  /*16b0*/  @!P1 BRA `(.L_x_1317) ;  /* 0x0000000000149947 */ /* 0x000fea0003800000 */
[----:B------:R-:W0:Y:S02]  /*16c0*/  LDC.64 R4, c[0x0][0xa00] ;  /* 0x00028000ff047b82 */ /* 0x000e240000000a00 */
[----:B0-----:R-:W-:-:S05]  /*16d0*/  IMAD.WIDE R4, R215, 0x4, R4 ;  /* 0x00000004d7047825 */ /* 0x001fca00078e0204 */
[----:B-----5:R-:W2:Y:S04]  /*16e0*/  LDG.E R193, desc[UR60][R4.64] ;  /* 0x0000003c04c17981 */ /* 0x020ea8000c1e1900 */
[----:B------:R-:W2:Y:S02]  /*16f0*/  LDG.E R0, desc[UR60][R4.64+0x4] ;  /* 0x0000043c04007981 */ /* 0x000ea4000c1e1900 */
[----:B--2---:R-:W-:-:S07]  /*1700*/  IMAD.IADD R193, R0, 0x1, -R193 ;  /* 0x0000000100c17824 */ /* 0x004fce00078e0ac1 */
.L_x_1317:
[----:B------:R-:W-:Y:S01]  /*1710*/  ULDC.64 UR4, c[0x0][0xa20] ;  /* 0x0002880000047ab9 */ /* 0x000fe20000000a00 */
[C---:B------:R-:W-:Y:S01]  /*1720*/  LOP3.LUT R3, R214.reuse, 0xff000000, RZ, 0xc0, !PT ;  /* 0xff000000d6037812 */ /* 0x040fe200078ec0ff */
[----:B------:R-:W-:Y:S01]  /*1730*/  IMAD.MOV.U32 R223, RZ, RZ, R215 ;  /* 0x000000ffffdf7224 */ /* 0x000fe200078e00d7 */
[----:B------:R-:W-:Y:S02]  /*1740*/  ISETP.NE.U32.AND P1, PT, RZ, UR4, PT ;  /* 0x00000004ff007c0c */ /* 0x000fe4000bf25070 */
[C---:B------:R-:W-:Y:S02]  /*1750*/  LOP3.LUT R0, R214.reuse, 0xff0000, RZ, 0xc0, !PT ;  /* 0x00ff0000d6007812 */ /* 0x040fe400078ec0ff */
[----:B------:R-:W-:Y:S02]  /*1760*/  ISETP.NE.AND.EX P1, PT, RZ, UR5, PT, P1 ;  /* 0x00000005ff007c0c */ /* 0x000fe4000bf25310 */
[----:B------:R-:W-:Y:S02]  /*1770*/  SHF.R.U32.HI R3, RZ, 0x8, R3 ;  /* 0x00000008ff037819 */ /* 0x000fe40000011603 */
[----:B------:R-:W-:-:S02]  /*1780*/  LOP3.LUT R216, R214, 0xffff, RZ, 0xc0, !PT ;  /* 0x0000ffffd6d87812 */ /* 0x000fc400078ec0ff */
[----:B------:R-:W-:-:S07]  /*1790*/  LEA.HI R222, R0, R3, RZ, 0x10 ;  /* 0x0000000300de7211 */ /* 0x000fce00078f80ff */
[----:B------:R-:W-:Y:S05]  /*17a0*/  @!P1 BRA `(.L_x_1318) ;  /* 0x0000000000109947 */ /* 0x000fea0003800000 */
[----:B------:R-:W0:Y:S02]  /*17b0*/  LDC.64 R4, c[0x0][0xa20] ;  /* 0x00028800ff047b82 */ /* 0x000e240000000a00 */
[----:B0-----:R-:W-:-:S05]  /*17c0*/  IMAD.WIDE R4, R215, 0x4, R4 ;  /* 0x00000004d7047825 */ /* 0x001fca00078e0204 */
[----:B------:R0:W5:Y:S01]  /*17d0*/  LDG.E R25, desc[UR60][R4.64] ;  /* 0x0000003c04197981 */ /* 0x000162000c1e1900 */
[----:B------:R-:W-:Y:S05]  /*17e0*/  BRA `(.L_x_1319) ;  /* 0x0000000000107947 */ /* 0x000fea0003800000 */
.L_x_1318:
[----:B------:R-:W-:Y:S05]  /*17f0*/  @!P0 BRA `(.L_x_1319) ;  /* 0x00000000000c8947 */ /* 0x000fea0003800000 */
[----:B------:R-:W2:Y:S04]  /*1800*/  LDG.E R0, desc[UR60][R8.64] ;  /* 0x0000003c08007981 */ /* 0x000ea8000c1e1900 */
[----:B------:R-:W2:Y:S02]  /*1810*/  LDG.E R25, desc[UR60][R8.64+0x4] ;  /* 0x0000043c08197981 */ /* 0x000ea4000c1e1900 */
[----:B--2---:R-:W-:-:S07]  /*1820*/  IMAD.IADD R25, R25, 0x1, -R0 ;  /* 0x0000000119197824 */ /* 0x004fce00078e0a00 */
.L_x_1319:
[----:B------:R-:W-:Y:S01]  /*1830*/  ULDC.64 UR4, c[0x0][0xa10] ;  /* 0x0002840000047ab9 */ /* 0x000fe20000000a00 */
[----:B------:R-:W1:Y:S01]  /*1840*/  LDC R8, c[0x0][0x448] ;  /* 0x00011200ff087b82 */ /* 0x000e620000000800 */
[----:B------:R-:W-:-:S04]  /*1850*/  ISETP.NE.U32.AND P0, PT, RZ, UR4, PT ;  /* 0x00000004ff007c0c */ /* 0x000fc8000bf05070 */
[----:B------:R-:W-:Y:S01]  /*1860*/  ISETP.NE.AND.EX P0, PT, RZ, UR5, PT, P0 ;  /* 0x00000005ff007c0c */ /* 0x000fe2000bf05300 */
[----:B------:R-:W-:Y:S02]  /*1870*/  ULDC.64 UR4, c[0x0][0xa30] ;  /* 0x00028c0000047ab9 */ /* 0x000fe40000000a00 */
[----:B------:R-:W-:Y:S01]  /*1880*/  ISETP.NE.U32.AND P1, PT, RZ, UR4, PT ;  /* 0x00000004ff007c0c */ /* 0x000fe2000bf25070 */
[----:B-----5:R-:W-:Y:S01]  /*1890*/  IMAD.MOV.U32 R144, RZ, RZ, R25 ;  /* 0x000000ffff907224 */ /* 0x020fe200078e0019 */
[----:B------:R-:W2:Y:S02]  /*18a0*/  LDC.64 R12, c[0x0][0x9e0] ;  /* 0x00027800ff0c7b82 */ /* 0x000ea40000000a00 */
[----:B------:R-:W-:-:S06]  /*18b0*/  ISETP.NE.AND.EX P1, PT, RZ, UR5, PT, P1 ;  /* 0x00000005ff007c0c */ /* 0x000fcc000bf25310 */
[----:B0-----:R-:W0:Y:S08]  /*18c0*/  @P0 LDC.64 R4, c[0x0][0xa10] ;  /* 0x00028400ff040b82 */ /* 0x001e300000000a00 */
[----:B------:R-:W3:Y:S01]  /*18d0*/  @P1 LDC.64 R6, c[0x0][0xa30] ;  /* 0x00028c00ff061b82 */ /* 0x000ee20000000a00 */
[----:B0-----:R-:W-:-:S05]  /*18e0*/  @P0 IMAD.WIDE R4, R215, 0x4, R4 ;  /* 0x00000004d7040825 */ /* 0x001fca00078e0204 */
[----:B------:R-:W4:Y:S04]  /*18f0*/  @P0 LDG.E R0, desc[UR60][R4.64] ;  /* 0x0000003c04000981 */ /* 0x000f28000c1e1900 */
[----:B------:R-:W4:Y:S01]  /*1900*/  @P0 LDG.E R3, desc[UR60][R4.64+0x4] ;  /* 0x0000043c04030981 */ /* 0x000f22000c1e1900 */
[----:B---3--:R-:W-:-:S05]  /*1910*/  @P1 IMAD.WIDE R6, R215, 0x4, R6 ;  /* 0x00000004d7061825 */ /* 0x008fca00078e0206 */
[----:B------:R0:W5:Y:S01]  /*1920*/  @P1 LDG.E R144, desc[UR60][R6.64] ;  /* 0x0000003c06901981 */ /* 0x000162000c1e1900 */
[----:B-1----:R-:W-:Y:S01]  /*1930*/  ISETP.NE.AND P1, PT, R8, 0x1, PT ;  /* 0x000000010800780c */ /* 0x002fe20003f25270 */
[----:B------:R-:W-:Y:S01]  /*1940*/  IMAD.SHL.U32 R203, R213, 0x80, RZ ;  /* 0x00000080d5cb7824 */ /* 0x000fe200078e00ff */
[----:B--2---:R-:W-:Y:S01]  /*1950*/  ISETP.GE.AND P2, PT, R13, 0x1, PT ;  /* 0x000000010d00780c */ /* 0x004fe20003f46270 */
[----:B------:R-:W-:-:S10]  /*1960*/  IMAD.IADD R11, R25, 0x1, -R10 ;  /* 0x00000001190b7824 */ /* 0x000fd400078e0a0a */
[----:B------:R-:W1:Y:S08]  /*1970*/  @P1 LDC R8, c[0x0][0x44c] ;  /* 0x00011300ff081b82 */ /* 0x000e700000000800 */
[----:B------:R-:W2:Y:S01]  /*1980*/  @P1 LDC R9, c[0x0][0x450] ;  /* 0x00011400ff091b82 */ /* 0x000ea20000000800 */
[----:B----4-:R-:W-:Y:S02]  /*1990*/  @P0 IMAD.IADD R2, R3, 0x1, -R0 ;  /* 0x0000000103020824 */ /* 0x010fe400078e0a00 */
[----:B------:R-:W-:-:S02]  /*19a0*/  VIADD R3, R203, 0x7f ;  /* 0x0000007fcb037836 */ /* 0x000fc40000000000 */
[----:B------:R-:W-:Y:S02]  /*19b0*/  IMAD.IADD R194, R11, 0x1, R2 ;  /* 0x000000010bc27824 */ /* 0x000fe400078e0202 */
[----:B-1----:R-:W-:-:S03]  /*19c0*/  @P1 IMAD.HI.U32 R4, R3, R8, RZ ;  /* 0x0000000803041227 */ /* 0x002fc600078e00ff */
[C---:B------:R-:W-:Y:S01]  /*19d0*/  IADD3 R162, R194.reuse, 0x1, -R193 ;  /* 0x00000001c2a27810 */ /* 0x040fe20007ffe8c1 */
[----:B------:R-:W-:Y:S01]  /*19e0*/  VIADD R0, R194, 0x9f ;  /* 0x0000009fc2007836 */ /* 0x000fe20000000000 */
[----:B--2---:R-:W-:-:S03]  /*19f0*/  @P1 SHF.R.U32.HI R3, RZ, R9, R4 ;  /* 0x00000009ff031219 */ /* 0x004fc60000011604 */
[----:B------:R-:W-:-:S04]  /*1a00*/  IMAD.HI R0, R0, 0x66666667, RZ ;  /* 0x6666666700007827 */ /* 0x000fc800078e02ff */
[----:B0-----:R-:W-:Y:S01]  /*1a10*/  IMAD.IADD R7, R162, 0x1, R3 ;  /* 0x00000001a2077824 */ /* 0x001fe200078e0203 */
[----:B------:R-:W-:-:S04]  /*1a20*/  SHF.R.U32.HI R163, RZ, 0x1f, R0 ;  /* 0x0000001fffa37819 */ /* 0x000fc80000011600 */
[----:B------:R-:W-:Y:S01]  /*1a30*/  LEA.HI.SX32 R163, R0, R163, 0x1a ;  /* 0x000000a300a37211 */ /* 0x000fe200078fd2ff */
[----:B------:R-:W-:Y:S01]  /*1a40*/  IMAD.IADD R0, R7, 0x1, R12 ;  /* 0x0000000107007824 */ /* 0x000fe200078e020c */
[----:B------:R-:W-:Y:S06]  /*1a50*/  @!P2 BRA `(.L_x_1320) ;  /* 0x000000000048a947 */ /* 0x000fec0003800000 */
[C---:B------:R-:W-:Y:S01]  /*1a60*/  ISETP.GT.AND P0, PT, R7.reuse, RZ, PT ;  /* 0x000000ff0700720c */ /* 0x040fe20003f04270 */
[----:B------:R-:W-:Y:S01]  /*1a70*/  BSSY B0, `(.L_x_1321) ;  /* 0x000000e000007945 */ /* 0x000fe20003800000 */
[----:B------:R-:W-:-:S11]  /*1a80*/  VIADD R3, R7, 0xffffffff ;  /* 0xffffffff07037836 */ /* 0x000fd60000000000 */
[----:B------:R-:W-:Y:S05]  /*1a90*/  @P0 BRA `(.L_x_1322) ;  /* 0x00000000001c0947 */ /* 0x000fea0003800000 */
[----:B------:R-:W-:Y:S01]  /*1aa0*/  ISETP.NE.AND P0, PT, R13, 0x1, PT ;  /* 0x000000010d00780c */ /* 0x000fe20003f05270 */
[----:B------:R-:W-:-:S12]  /*1ab0*/  IMAD.MOV R3, RZ, RZ, -R7 ;  /* 0x000000ffff037224 */ /* 0x000fd800078e0a07 */
[----:B------:R-:W0:Y:S02]  /*1ac0*/  @P0 LDC.64 R4, c[0x0][0x9e8] ;  /* 0x00027a00ff040b82 */ /* 0x000e240000000a00 */
[----:B0-----:R-:W-:-:S05]  /*1ad0*/  @P0 IMAD.HI.U32 R4, R3, R4, RZ ;  /* 0x0000000403040227 */ /* 0x001fca00078e00ff */
[----:B------:R-:W-:-:S04]  /*1ae0*/  @P0 SHF.R.U32.HI R3, RZ, R5, R4 ;  /* 0x00000005ff030219 */ /* 0x000fc80000011604 */
[----:B------:R-:W-:Y:S01]  /*1af0*/  LOP3.LUT R3, RZ, R3, RZ, 0x33, !PT ;  /* 0x00000003ff037212 */ /* 0x000fe200078e33ff */
[----:B------:R-:W-:Y:S06]  /*1b00*/  BRA `(.L_x_1323) ;  /* 0x0000000000107947 */ /* 0x000fec0003800000 */
.L_x_1322:
[----:B------:R-:W-:-:S13]  /*1b10*/  ISETP.NE.AND P0, PT, R13, 0x1, PT ;  /* 0x000000010d00780c */ /* 0x000fda0003f05270 */
[----:B------:R-:W0:Y:S02]  /*1b20*/  @P0 LDC.64 R4, c[0x0][0x9e8] ;  /* 0x00027a00ff040b82 */ /* 0x000e240000000a00 */
[----:B0-----:R-:W-:-:S05]  /*1b30*/  @P0 IMAD.HI.U32 R4, R3, R4, RZ ;  /* 0x0000000403040227 */ /* 0x001fca00078e00ff */
[----:B------:R-:W-:-:S07]  /*1b40*/  @P0 SHF.R.U32.HI R3, RZ, R5, R4 ;  /* 0x00000005ff030219 */ /* 0x000fce0000011604 */
.L_x_1323:
[----:B------:R-:W-:Y:S05]  /*1b50*/  BSYNC B0 ;  /* 0x0000000000007941 */ /* 0x000fea0003800000 */
.L_x_1321:
[----:B------:R-:W-:-:S05]  /*1b60*/  IMAD R3, R3, R13, R13 ;  /* 0x0000000d03037224 */ /* 0x000fca00078e020d */
[----:B------:R-:W-:-:S07]  /*1b70*/  VIMNMX R0, R0, R3, PT ;  /* 0x0000000300007248 */ /* 0x000fce0003fe0100 */
.L_x_1320:
[----:B------:R-:W0:Y:S01]  /*1b80*/  @P1 LDC R4, c[0x0][0x44c] ;  /* 0x00011300ff041b82 */ /* 0x000e220000000800 */
[----:B------:R-:W-:Y:S01]  /*1b90*/  VIADD R0, R0, 0x9f ;  /* 0x0000009f00007836 */ /* 0x000fe20000000000 */
[----:B------:R-:W-:Y:S01]  /*1ba0*/  ULDC UR4, c[0x0][0x9dc] ;  /* 0x0002770000047ab9 */ /* 0x000fe20000000800 */
[----:B------:R-:W-:Y:S02]  /*1bb0*/  IMAD.MOV.U32 R5, RZ, RZ, R203 ;  /* 0x000000ffff057224 */ /* 0x000fe400078e00cb */
[----:B------:R-:W-:-:S03]  /*1bc0*/  IMAD.HI R0, R0, 0x66666667, RZ ;  /* 0x6666666700007827 */ /* 0x000fc600078e02ff */
[----:B------:R-:W1:Y:S01]  /*1bd0*/  @P1 LDC R7, c[0x0][0x450] ;  /* 0x00011400ff071b82 */ /* 0x000e620000000800 */
[----:B------:R-:W-:Y:S01]  /*1be0*/  IMAD.IADD R156, R194, 0x1, -R193 ;  /* 0x00000001c29c7824 */ /* 0x000fe200078e0ac1 */
[----:B------:R-:W-:-:S04]  /*1bf0*/  SHF.R.U32.HI R3, RZ, 0x1f, R0 ;  /* 0x0000001fff037819 */ /* 0x000fc80000011600 */
[----:B------:R-:W-:-:S04]  /*1c00*/  LEA.HI.SX32 R0, R0, R3, 0x1a ;  /* 0x0000000300007211 */ /* 0x000fc800078fd2ff */
[----:B------:R-:W-:Y:S01]  /*1c10*/  VIMNMX R8, R163, R0, PT ;  /* 0x00000000a3087248 */ /* 0x000fe20003fe0100 */
[----:B0-----:R-:W-:-:S05]  /*1c20*/  @P1 IMAD.HI.U32 R4, R203, R4, RZ ;  /* 0x00000004cb041227 */ /* 0x001fca00078e00ff */
[----:B-1----:R-:W-:-:S05]  /*1c30*/  @P1 SHF.R.U32.HI R5, RZ, R7, R4 ;  /* 0x00000007ff051219 */ /* 0x002fca0000011604 */
[----:B------:R-:W-:-:S04]  /*1c40*/  IMAD.IADD R3, R156, 0x1, R5 ;  /* 0x000000019c037824 */ /* 0x000fc800078e0205 */
[----:B------:R-:W-:Y:S01]  /*1c50*/  VIADD R0, R3, -UR4 ;  /* 0x8000000403007c36 */ /* 0x000fe20008000000 */
[----:B------:R-:W-:Y:S06]  /*1c60*/  @!P2 BRA `(.L_x_1324) ;  /* 0x000000000044a947 */ /* 0x000fec0003800000 */
[----:B------:R-:W-:Y:S01]  /*1c70*/  ISETP.GT.AND P0, PT, R3, -0x1, PT ;  /* 0xffffffff0300780c */ /* 0x000fe20003f04270 */
[----:B------:R-:W-:-:S12]  /*1c80*/  BSSY B0, `(.L_x_1325) ;  /* 0x000000d000007945 */ /* 0x000fd80003800000 */
[----:B------:R-:W-:Y:S05]  /*1c90*/  @P0 BRA `(.L_x_1326) ;  /* 0x00000000001c0947 */ /* 0x000fea0003800000 */
[----:B------:R-:W-:Y:S02]  /*1ca0*/  ISETP.NE.AND P0, PT, R13, 0x1, PT ;  /* 0x000000010d00780c */ /* 0x000fe40003f05270 */
[----:B------:R-:W-:-:S11]  /*1cb0*/  LOP3.LUT R3, RZ, R3, RZ, 0x33, !PT ;  /* 0x00000003ff037212 */ /* 0x000fd600078e33ff */
[----:B------:R-:W0:Y:S02]  /*1cc0*/  @P0 LDC.64 R4, c[0x0][0x9e8] ;  /* 0x00027a00ff040b82 */ /* 0x000e240000000a00 */
[----:B0-----:R-:W-:-:S05]  /*1cd0*/  @P0 IMAD.HI.U32 R4, R3, R4, RZ ;  /* 0x0000000403040227 */ /* 0x001fca00078e00ff */
[----:B------:R-:W-:-:S04]  /*1ce0*/  @P0 SHF.R.U32.HI R3, RZ, R5, R4 ;  /* 0x00000005ff030219 */ /* 0x000fc80000011604 */
[----:B------:R-:W-:Y:S01]  /*1cf0*/  LOP3.LUT R3, RZ, R3, RZ, 0x33, !PT ;  /* 0x00000003ff037212 */ /* 0x000fe200078e33ff */
[----:B------:R-:W-:Y:S06]  /*1d00*/  BRA `(.L_x_1327) ;  /* 0x0000000000107947 */ /* 0x000fec0003800000 */
.L_x_1326:
[----:B------:R-:W-:-:S13]  /*1d10*/  ISETP.NE.AND P0, PT, R13, 0x1, PT ;  /* 0x000000010d00780c */ /* 0x000fda0003f05270 */
[----:B------:R-:W0:Y:S02]  /*1d20*/  @P0 LDC.64 R4, c[0x0][0x9e8] ;  /* 0x00027a00ff040b82 */ /* 0x000e240000000a00 */
[----:B0-----:R-:W-:-:S05]  /*1d30*/  @P0 IMAD.HI.U32 R4, R3, R4, RZ ;  /* 0x0000000403040227 */ /* 0x001fca00078e00ff */
[----:B------:R-:W-:-:S07]  /*1d40*/  @P0 SHF.R.U32.HI R3, RZ, R5, R4 ;  /* 0x00000005ff030219 */ /* 0x000fce0000011604 */
.L_x_1327:
[----:B------:R-:W-:Y:S05]  /*1d50*/  BSYNC B0 ;  /* 0x0000000000007941 */ /* 0x000fea0003800000 */
.L_x_1325:
[----:B------:R-:W-:-:S05]  /*1d60*/  IMAD R3, R3, R13, RZ ;  /* 0x0000000d03037224 */ /* 0x000fca00078e02ff */
[----:B------:R-:W-:-:S07]  /*1d70*/  VIMNMX R0, R0, R3, !PT ;  /* 0x0000000300007248 */ /* 0x000fce0007fe0100 */
.L_x_1324:
[----:B------:R-:W-:Y:S01]  /*1d80*/  IMAD.HI R0, R0, 0x66666667, RZ ;  /* 0x6666666700007827 */ /* 0x000fe200078e02ff */
[----:B------:R-:W-:Y:S01]  /*1d90*/  BSSY B0, `(.L_x_1328) ;  /* 0x0000028000007945 */ /* 0x000fe20003800000 */
[----:B------:R-:W-:Y:S02]  /*1da0*/  LOP3.LUT R225, R222, 0xff, RZ, 0xc0, !PT ;  /* 0x000000ffdee17812 */ /* 0x000fe400078ec0ff */
[----:B------:R-:W-:Y:S02]  /*1db0*/  SHF.R.U32.HI R222, RZ, 0x10, R222 ;  /* 0x00000010ffde7819 */ /* 0x000fe400000116de */
[----:B------:R-:W-:-:S04]  /*1dc0*/  SHF.R.U32.HI R3, RZ, 0x1f, R0 ;  /* 0x0000001fff037819 */ /* 0x000fc80000011600 */
[----:B------:R-:W-:Y:S01]  /*1dd0*/  LEA.HI.SX32 R3, R0, R3, 0x1a ;  /* 0x0000000300037211 */ /* 0x000fe200078fd2ff */
[----:B------:R-:W-:-:S03]  /*1de0*/  IMAD.MOV.U32 R0, RZ, RZ, RZ ;  /* 0x000000ffff007224 */ /* 0x000fc600078e00ff */
[----:B------:R-:W-:-:S04]  /*1df0*/  VIMNMX R9, RZ, R3, !PT ;  /* 0x00000003ff097248 */ /* 0x000fc80007fe0100 */
[----:B------:R-:W-:-:S13]  /*1e00*/  ISETP.GT.AND P0, PT, R8, R9, PT ;  /* 0x000000090800720c */ /* 0x000fda0003f04270 */
[----:B------:R-:W-:Y:S05]  /*1e10*/  @!P0 BRA `(.L_x_1329) ;  /* 0x00000000007c8947 */ /* 0x000fea0003800000 */
[----:B------:R-:W-:Y:S01]  /*1e20*/  ISETP.NE.AND P0, PT, R222, RZ, PT ;  /* 0x000000ffde00720c */ /* 0x000fe20003f05270 */
[----:B------:R-:W-:-:S03]  /*1e30*/  ULDC UR4, c[0x0][0x9f0] ;  /* 0x00027c0000047ab9 */ /* 0x000fc60000000800 */
[----:B------:R-:W-:-:S04]  /*1e40*/  SEL R13, R222, UR4, P0 ;  /* 0x00000004de0d7c07 */ /* 0x000fc80008000000 */
[-C--:B------:R-:W-:Y:S02]  /*1e50*/  IABS R6, R13.reuse ;  /* 0x0000000d00067213 */ /* 0x080fe40000000000 */
[----:B------:R-:W-:Y:S02]  /*1e60*/  IADD3 R0, R13, -0x1, R8 ;  /* 0xffffffff0d007810 */ /* 0x000fe40007ffe008 */
[----:B------:R-:W0:Y:S01]  /*1e70*/  I2F.RP R3, R6 ;  /* 0x0000000600037306 */ /* 0x000e220000209400 */
[----:B------:R-:W-:Y:S02]  /*1e80*/  IABS R12, R13 ;  /* 0x0000000d000c7213 */ /* 0x000fe40000000000 */
[----:B------:R-:W-:-:S05]  /*1e90*/  IMAD.IADD R0, R0, 0x1, -R9 ;  /* 0x0000000100007824 */ /* 0x000fca00078e0a09 */
        /* <DEDUP_REMOVED lines=10> */
[----:B------:R-:W-:-:S04]  /*1f40*/  IMAD.HI.U32 R5, R5, R7, R4 ;  /* 0x0000000705057227 */ /* 0x000fc800078e0004 */
[----:B------:R-:W-:-:S04]  /*1f50*/  IMAD.MOV.U32 R4, RZ, RZ, R10 ;  /* 0x000000ffff047224 */ /* 0x000fc800078e000a */
        /* <DEDUP_REMOVED lines=11> */
.L_x_1329:
[----:B------:R-:W-:Y:S05]  /*2010*/  BSYNC B0 ;  /* 0x0000000000007941 */ /* 0x000fea0003800000 */
.L_x_1328:
[----:B------:R-:W-:-:S05]  /*2020*/  IMAD R3, R225, R0, R9 ;  /* 0x00000000e1037224 */ /* 0x000fca00078e0209 */
[C---:B------:R-:W-:Y:S01]  /*2030*/  VIADDMNMX R0, R3.reuse, R0, R8, PT ;  /* 0x0000000003007246 */ /* 0x040fe20003800108 */
[----:B------:R-:W-:-:S04]  /*2040*/  IMAD R3, R3, 0xa0, -R11 ;  /* 0x000000a003037824 */ /* 0x000fc800078e0a0b */
[----:B------:R-:W-:Y:S01]  /*2050*/  IMAD R5, R0, 0xa0, -R11 ;  /* 0x000000a000057824 */ /* 0x000fe200078e0a0b */
[----:B------:R-:W-:-:S04]  /*2060*/  VIMNMX R3, RZ, R3, !PT ;  /* 0x00000003ff037248 */ /* 0x000fc80007fe0100 */
[----:B------:R-:W-:Y:S01]  /*2070*/  VIMNMX R0, R5, R2, PT ;  /* 0x0000000205007248 */ /* 0x000fe20003fe0100 */
[----:B------:R-:W-:-:S03]  /*2080*/  IMAD.WIDE.U32 R122, R3, -0x33333333, RZ ;  /* 0xcccccccd037a7825 */ /* 0x000fc600078e00ff */
[----:B------:R-:W-:Y:S02]  /*2090*/  ISETP.GT.AND P0, PT, R0, R3, PT ;  /* 0x000000030000720c */ /* 0x000fe40003f04270 */
[----:B------:R-:W-:-:S05]  /*20a0*/  SHF.R.U32.HI R122, RZ, 0x7, R123 ;  /* 0x00000007ff7a7819 */ /* 0x000fca000001167b */
[----:B------:R-:W-:-:S06]  /*20b0*/  IMAD.MOV.U32 R24, RZ, RZ, R122 ;  /* 0x000000ffff187224 */ /* 0x000fcc00078e007a */
        /* <DEDUP_REMOVED lines=26> */
[----:B-1---5:R-:W-:Y:S05]  /*2260*/  CALL.ABS.NOINC R14 ;  /* 0x000000000e007343 */ /* 0x022fea0003c00000 */
.L_x_1332:
[----:B------:R-:W-:Y:S05]  /*2270*/  BSYNC B6 ;  /* 0x0000000000067941 */ /* 0x000fea0003800000 */
.L_x_1331:
        /* <DEDUP_REMOVED lines=20> */
.L_x_1334:
[----:B------:R-:W-:Y:S05]  /*23c0*/  BSYNC B6 ;  /* 0x0000000000067941 */ /* 0x000fea0003800000 */
.L_x_1333:
[----:B------:R-:W-:Y:S01]  /*23d0*/  ULDC.64 UR4, c[0x0][0x9f8] ;  /* 0x00027e0000047ab9 */ /* 0x000fe20000000a00 */
[----:B------:R-:W-:Y:S01]  /*23e0*/  IMAD.MOV.U32 R0, RZ, RZ, R215 ;  /* 0x000000ffff007224 */ /* 0x000fe200078e00d7 */
[----:B------:R-:W-:Y:S01]  /*23f0*/  ISETP.NE.U32.AND P0, PT, RZ, UR4, PT ;  /* 0x00000004ff007c0c */ /* 0x000fe2000bf05070 */
[----:B------:R-:W-:Y:S01]  /*2400*/  IMAD.IADD R119, R26, 0x1, R25 ;  /* 0x000000011a777824 */ /* 0x000fe200078e0219 */
[----:B------:R-:W0:Y:S01]  /*2410*/  S2R R20, SR_TID.X ;  /* 0x0000000000147919 */ /* 0x000e220000002100 */
[----:B------:R-:W1:Y:S01]  /*2420*/  LDC.64 R112, c[0x0][0x300] ;  /* 0x0000c000ff707b82 */ /* 0x000e620000000a00 */
[----:B------:R-:W-:Y:S01]  /*2430*/  ISETP.NE.AND.EX P0, PT, RZ, UR5, PT, P0 ;  /* 0x00000005ff007c0c */ /* 0x000fe2000bf05300 */
[----:B------:R-:W-:Y:S01]  /*2440*/  ULDC.64 UR4, c[0x0][0xa08] ;  /* 0x0002820000047ab9 */ /* 0x000fe20000000a00 */
[----:B------:R-:W2:Y:S01]  /*2450*/  LDL R26, [R1+0x14] ;  /* 0x00001400011a7983 */ /* 0x000ea20000100800 */
[----:B------:R-:W-:-:S04]  /*2460*/  SHF.R.S32.HI R23, RZ, 0x1f, R22 ;  /* 0x0000001fff177819 */ /* 0x000fc80000011416 */
[----:B------:R-:W3:Y:S08]  /*2470*/  LDC.64 R106, c[0x0][0x3f8] ;  /* 0x0000fe00ff6a7b82 */ /* 0x000ef00000000a00 */
[----:B------:R-:W4:Y:S01]  /*2480*/  @P0 LDC.64 R4, c[0x0][0x9f8] ;  /* 0x00027e00ff040b82 */ /* 0x000f220000000a00 */
[----:B------:R-:W-:-:S07]  /*2490*/  VIADD R9, R22, 0xa0 ;  /* 0x000000a016097836 */ /* 0x000fce0000000000 */
[----:B------:R-:W2:Y:S08]  /*24a0*/  LDC R99, c[0x0][0x3f4] ;  /* 0x0000fd00ff637b82 */ /* 0x000eb00000000800 */
[----:B------:R-:W3:Y:S01]  /*24b0*/  LDC.64 R100, c[0x0][0x408] ;  /* 0x00010200ff647b82 */ /* 0x000ee20000000a00 */
[----:B----4-:R-:W-:-:S05]  /*24c0*/  @P0 IMAD.WIDE R4, R215, 0x4, R4 ;  /* 0x00000004d7040825 */ /* 0x010fca00078e0204 */
[----:B------:R4:W2:Y:S01]  /*24d0*/  @P0 LDG.E R0, desc[UR60][R4.64] ;  /* 0x0000003c04000981 */ /* 0x0008a2000c1e1900 */
[----:B------:R-:W-:Y:S01]  /*24e0*/  SHF.R.S32.HI R37, RZ, 0x1f, R119 ;  /* 0x0000001fff257819 */ /* 0x000fe20000011477 */
[-C--:B-1----:R-:W-:Y:S01]  /*24f0*/  IMAD.WIDE.U32 R6, R119, R112.reuse, RZ ;  /* 0x0000007077067225 */ /* 0x082fe200078e00ff */
[----:B------:R-:W-:Y:S02]  /*2500*/  ISETP.NE.U32.AND P0, PT, RZ, UR4, PT ;  /* 0x00000004ff007c0c */ /* 0x000fe4000bf05070 */
[----:B0-----:R-:W-:Y:S01]  /*2510*/  SHF.R.U32.HI R20, RZ, 0x7, R20 ;  /* 0x00000007ff147819 */ /* 0x001fe20000011614 */
[----:B------:R-:W-:Y:S01]  /*2520*/  IMAD R8, R37, R112, RZ ;  /* 0x0000007025087224 */ /* 0x000fe200078e02ff */
[----:B------:R-:W-:Y:S01]  /*2530*/  ISETP.NE.AND.EX P0, PT, RZ, UR5, PT, P0 ;  /* 0x00000005ff007c0c */ /* 0x000fe2000bf05300 */
[----:B------:R-:W-:Y:S02]  /*2540*/  ULDC.64 UR4, c[0x0][0x308] ;  /* 0x0000c20000047ab9 */ /* 0x000fe40000000a00 */
[----:B------:R-:W-:Y:S01]  /*2550*/  IMAD R3, R119, R113, R8 ;  /* 0x0000007177037224 */ /* 0x000fe200078e0208 */
[----:B------:R-:W-:-:S03]  /*2560*/  ISETP.NE.AND P6, PT, R20, 0x1, PT ;  /* 0x000000011400780c */ /* 0x000fc60003fc5270 */
[----:B------:R-:W-:Y:S02]  /*2570*/  IMAD.IADD R7, R7, 0x1, R3 ;  /* 0x0000000107077824 */ /* 0x000fe400078e0203 */
[----:B----4-:R-:W-:-:S04]  /*2580*/  IMAD.WIDE.U32 R4, R216, UR4, R6 ;  /* 0x00000004d8047c25 */ /* 0x010fc8000f8e0006 */
[----:B------:R-:W-:Y:S01]  /*2590*/  IMAD R5, R216, UR5, R5 ;  /* 0x00000005d8057c24 */ /* 0x000fe2000f8e0205 */
[----:B------:R-:W-:Y:S01]  /*25a0*/  ULDC.64 UR4, c[0x0][0x310] ;  /* 0x0000c40000047ab9 */ /* 0x000fe20000000a00 */
[----:B------:R-:W-:-:S04]  /*25b0*/  IMAD R8, R226, R112, RZ ;  /* 0x00000070e2087224 */ /* 0x000fc800078e02ff */
[----:B------:R-:W-:Y:S01]  /*25c0*/  IMAD R8, R192, R113, R8 ;  /* 0x00000071c0087224 */ /* 0x000fe200078e0208 */
[----:B------:R-:W-:Y:S01]  /*25d0*/  SHF.R.S32.HI R191, RZ, 0x1f, R190 ;  /* 0x0000001fffbf7819 */ /* 0x000fe200000114be */
[-C--:B---3--:R-:W-:Y:S02]  /*25e0*/  IMAD R11, R226, R106.reuse, RZ ;  /* 0x0000006ae20b7224 */ /* 0x088fe400078e02ff */
[----:B------:R-:W-:-:S04]  /*25f0*/  IMAD.WIDE.U32 R108, R192, R106, R22 ;  /* 0x0000006ac06c7225 */ /* 0x000fc800078e0016 */
[C---:B------:R-:W-:Y:S02]  /*2600*/  IMAD R11, R192.reuse, R107, R11 ;  /* 0x0000006bc00b7224 */ /* 0x040fe400078e020b */
[----:B------:R-:W-:-:S04]  /*2610*/  IMAD.WIDE.U32 R110, R192, R106, R190 ;  /* 0x0000006ac06e7225 */ /* 0x000fc800078e00be */
[----:B------:R-:W-:Y:S02]  /*2620*/  IMAD.IADD R111, R111, 0x1, R11 ;  /* 0x000000016f6f7824 */ /* 0x000fe400078e020b */
[----:B------:R-:W-:Y:S02]  /*2630*/  IMAD.IADD R109, R11, 0x1, R109 ;  /* 0x000000010b6d7824 */ /* 0x000fe400078e026d */
[----:B------:R-:W-:-:S04]  /*2640*/  IMAD.WIDE.U32 R104, R192, R100, R190 ;  /* 0x00000064c0687225 */ /* 0x000fc800078e00be */
[----:B------:R-:W-:-:S04]  /*2650*/  IMAD.WIDE.U32 R102, R192, R100, R22 ;  /* 0x00000064c0667225 */ /* 0x000fc800078e0016 */
[----:B------:R-:W-:Y:S02]  /*2660*/  IMAD.MOV.U32 R124, RZ, RZ, 0x20 ;  /* 0x00000020ff7c7424 */ /* 0x000fe400078e00ff */
[----:B-----5:R-:W-:-:S04]  /*2670*/  IMAD.WIDE.U32 R110, R144, R106, R110 ;  /* 0x0000006a906e7225 */ /* 0x020fc800078e006e */
[----:B------:R-:W-:-:S04]  /*2680*/  IMAD.WIDE.U32 R108, R144, R106, R108 ;  /* 0x0000006a906c7225 */ /* 0x000fc800078e006c */
[----:B------:R-:W-:Y:S01]  /*2690*/  IMAD.MOV.U32 R123, RZ, RZ, 0x40 ;  /* 0x00000040ff7b7424 */ /* 0x000fe200078e00ff */
[C---:B------:R-:W-:Y:S01]  /*26a0*/  SHF.L.U64.HI R129, R112.reuse, 0x7, R113 ;  /* 0x0000000770817819 */ /* 0x040fe20000010271 */
[----:B------:R-:W-:Y:S01]  /*26b0*/  IMAD R125, R113, 0xa0, RZ ;  /* 0x000000a0717d7824 */ /* 0x000fe200078e02ff */
[----:B------:R-:W-:Y:S01]  /*26c0*/  LOP3.LUT R17, R17, 0xfffffffe, RZ, 0xc0, !PT ;  /* 0xfffffffe11117812 */ /* 0x000fe200078ec0ff */
[----:B------:R-:W-:Y:S02]  /*26d0*/  IMAD.SHL.U32 R136, R112, 0x80, RZ ;  /* 0x0000008070887824 */ /* 0x000fe400078e00ff */
[----:B------:R-:W-:Y:S01]  /*26e0*/  VIADD R157, R20, 0x8 ;  /* 0x00000008149d7836 */ /* 0x000fe20000000000 */
[----:B------:R-:W-:Y:S02]  /*26f0*/  SHF.R.S32.HI R145, RZ, 0x1f, R224 ;  /* 0x0000001fff917819 */ /* 0x000fe400000114e0 */
[----:B--2---:R-:W-:-:S04]  /*2700*/  SHF.R.S32.HI R3, RZ, 0x1f, R0 ;  /* 0x0000001fff037819 */ /* 0x004fc80000011400 */
[----:B------:R-:W-:Y:S02]  /*2710*/  SEL R12, R3, RZ, !P0 ;  /* 0x000000ff030c7207 */ /* 0x000fe40004000000 */
[----:B------:R-:W-:-:S03]  /*2720*/  SEL R13, R0, RZ, !P0 ;  /* 0x000000ff000d7207 */ /* 0x000fc60004000000 */
[----:B------:R-:W-:Y:S02]  /*2730*/  IMAD R0, R12, UR4, RZ ;  /* 0x000000040c007c24 */ /* 0x000fe4000f8e02ff */
[----:B------:R-:W-:-:S04]  /*2740*/  IMAD.WIDE.U32 R116, R13, UR4, R4 ;  /* 0x000000040d747c25 */ /* 0x000fc8000f8e0004 */
[----:B------:R-:W-:Y:S01]  /*2750*/  IMAD R3, R13, UR5, R0 ;  /* 0x000000050d037c24 */ /* 0x000fe2000f8e0200 */
[----:B------:R-:W-:Y:S05]  /*2760*/  @!P6 WARPSYNC.ALL ;  /* 0x000000000000e948 */ /* 0x000fea0003800000 */
[----:B------:R-:W-:Y:S02]  /*2770*/  ULDC.64 UR4, c[0x0][0x330] ;  /* 0x0000cc0000047ab9 */ /* 0x000fe40000000a00 */
[----:B------:R-:W-:Y:S01]  /*2780*/  IMAD.WIDE.U32 R6, R216, UR4, R22 ;  /* 0x00000004d8067c25 */ /* 0x000fe2000f8e0016 */
[----:B------:R-:W-:-:S03]  /*2790*/  ULDC UR4, c[0x0][0x2f4] ;  /* 0x0000bd0000047ab9 */ /* 0x000fc60000000800 */
[----:B------:R-:W-:Y:S02]  /*27a0*/  VIADD R0, R22, 0x20 ;  /* 0x0000002016007836 */ /* 0x000fe40000000000 */
[----:B------:R-:W-:Y:S02]  /*27b0*/  IMAD R115, R216, UR5, R7 ;  /* 0x00000005d8737c24 */ /* 0x000fe4000f8e0207 */
[----:B------:R-:W-:Y:S01]  /*27c0*/  VIADD R7, R22, 0x80 ;  /* 0x0000008016077836 */ /* 0x000fe20000000000 */
[----:B------:R-:W-:Y:S01]  /*27d0*/  @!P6 BAR.SYNC.DEFER_BLOCKING 0x9, 0x100 ;  /* 0x024400000000eb1d */ /* 0x000fe20000010000 */
[----:B------:R-:W-:Y:S01]  /*27e0*/  IMAD.WIDE.U32 R4, R192, R112, R22 ;  /* 0x00000070c0047225 */ /* 0x000fe200078e0016 */
[----:B------:R-:W-:Y:S02]  /*27f0*/  ISETP.GE.AND P1, PT, R0, UR4, PT ;  /* 0x0000000400007c0c */ /* 0x000fe4000bf26270 */
[----:B------:R-:W-:Y:S01]  /*2800*/  ISETP.GE.AND P2, PT, R7, UR4, PT ;  /* 0x0000000407007c0c */ /* 0x000fe2000bf46270 */
[----:B------:R-:W-:Y:S01]  /*2810*/  IMAD.IADD R3, R117, 0x1, R3 ;  /* 0x0000000175037824 */ /* 0x000fe200078e0203 */
[----:B------:R-:W-:-:S02]  /*2820*/  SEL R7, RZ, 0xffffffff, P1 ;  /* 0xffffffffff077807 */ /* 0x000fc40000800000 */
[----:B------:R-:W-:Y:S01]  /*2830*/  IADD3 R4, P0, R116, R4, RZ ;  /* 0x0000000474047210 */ /* 0x000fe20007f1e0ff */
[----:B------:R-:W-:Y:S01]  /*2840*/  IMAD.MOV.U32 R114, RZ, RZ, R6 ;  /* 0x000000ffff727224 */ /* 0x000fe200078e0006 */
[----:B------:R-:W-:Y:S01]  /*2850*/  ISETP.GE.AND P4, PT, R9, UR4, PT ;  /* 0x0000000409007c0c */ /* 0x000fe2000bf86270 */
[----:B------:R-:W-:Y:S01]  /*2860*/  IMAD.SHL.U32 R9, R7, 0x2, RZ ;  /* 0x0000000207097824 */ /* 0x000fe200078e00ff */
[----:B------:R-:W-:Y:S01]  /*2870*/  IADD3.X R5, R3, R5, R8, P0, !PT ;  /* 0x0000000503057210 */ /* 0x000fe200007fe408 */
[C---:B------:R-:W-:Y:S01]  /*2880*/  VIADD R6, R22.reuse, 0x40 ;  /* 0x0000004016067836 */ /* 0x040fe20000000000 */
[C---:B------:R-:W-:Y:S01]  /*2890*/  ISETP.GE.AND P0, PT, R22.reuse, UR4, PT ;  /* 0x0000000416007c0c */ /* 0x040fe2000bf06270 */
[----:B------:R-:W-:-:S03]  /*28a0*/  VIADD R7, R22, 0x60 ;  /* 0x0000006016077836 */ /* 0x000fc60000000000 */
[----:B------:R-:W-:Y:S02]  /*28b0*/  SEL R8, RZ, 0x1, P0 ;  /* 0x00000001ff087807 */ /* 0x000fe40000000000 */
[----:B------:R-:W-:Y:S02]  /*28c0*/  ISETP.GE.AND P0, PT, R6, UR4, PT ;  /* 0x0000000406007c0c */ /* 0x000fe4000bf06270 */
[----:B------:R-:W-:Y:S01]  /*28d0*/  ISETP.GE.AND P1, PT, R7, UR4, PT ;  /* 0x0000000407007c0c */ /* 0x000fe2000bf26270 */
[----:B------:R-:W-:Y:S01]  /*28e0*/  ULDC.64 UR4, c[0x0][0x338] ;  /* 0x0000ce0000047ab9 */ /* 0x000fe20000000a00 */
[----:B------:R-:W-:Y:S02]  /*28f0*/  LOP3.LUT R8, R9, 0x2, R8, 0xe2, !PT ;  /* 0x0000000209087812 */ /* 0x000fe400078ee208 */
[----:B------:R-:W-:Y:S02]  /*2900*/  SEL R9, RZ, 0x4, P0 ;  /* 0x00000004ff097807 */ /* 0x000fe40000000000 */
[----:B------:R-:W-:-:S02]  /*2910*/  SEL R10, RZ, 0x8, P1 ;  /* 0x00000008ff0a7807 */ /* 0x000fc40000800000 */
[-C--:B------:R-:W-:Y:S02]  /*2920*/  ISETP.GE.AND P0, PT, R22, R99.reuse, PT ;  /* 0x000000631600720c */ /* 0x080fe40003f06270 */
[----:B------:R-:W-:Y:S02]  /*2930*/  LOP3.LUT R8, R10, R8, R9, 0xfe, !PT ;  /* 0x000000080a087212 */ /* 0x000fe400078efe09 */
[----:B------:R-:W-:Y:S02]  /*2940*/  SEL R9, RZ, 0x10, P2 ;  /* 0x00000010ff097807 */ /* 0x000fe40001000000 */
[----:B------:R-:W-:Y:S02]  /*2950*/  ISETP.GE.AND P3, PT, R0, R99, PT ;  /* 0x000000630000720c */ /* 0x000fe40003f66270 */
[----:B------:R-:W-:Y:S02]  /*2960*/  LOP3.LUT R35, R8, R9, RZ, 0xfc, !PT ;  /* 0x0000000908237212 */ /* 0x000fe400078efcff */
[C---:B------:R-:W-:Y:S01]  /*2970*/  SEL R9, R99.reuse, RZ, P0 ;  /* 0x000000ff63097207 */ /* 0x040fe20000000000 */
[----:B------:R-:W-:Y:S01]  /*2980*/  IMAD R10, R12, UR4, RZ ;  /* 0x000000040c0a7c24 */ /* 0x000fe2000f8e02ff */
[----:B------:R-:W-:Y:S01]  /*2990*/  SEL R11, R99, RZ, P3 ;  /* 0x000000ff630b7207 */ /* 0x000fe20001800000 */
[----:B------:R-:W-:-:S02]  /*29a0*/  IMAD R8, R226, R100, RZ ;  /* 0x00000064e2087224 */ /* 0x000fc400078e02ff */
[----:B------:R-:W-:Y:S02]  /*29b0*/  IMAD.IADD R9, R22, 0x1, R9 ;  /* 0x0000000116097824 */ /* 0x000fe400078e0209 */
[C---:B------:R-:W-:Y:S02]  /*29c0*/  IMAD R33, R13.reuse, UR5, R10 ;  /* 0x000000050d217c24 */ /* 0x040fe4000f8e020a */
[----:B------:R-:W-:Y:S01]  /*29d0*/  IMAD.WIDE.U32 R114, R13, UR4, R114 ;  /* 0x000000040d727c25 */ /* 0x000fe2000f8e0072 */
[----:B------:R-:W-:-:S03]  /*29e0*/  ISETP.GE.AND P5, PT, R6, R99, PT ;  /* 0x000000630600720c */ /* 0x000fc60003fa6270 */
[----:B------:R-:W-:Y:S02]  /*29f0*/  IMAD R13, R192, R101, R8 ;  /* 0x00000065c00d7224 */ /* 0x000fe400078e0208 */
[----:B------:R-:W-:Y:S01]  /*2a00*/  IMAD.IADD R11, R0, 0x1, R11 ;  /* 0x00000001000b7824 */ /* 0x000fe200078e020b */
[----:B------:R-:W-:Y:S01]  /*2a10*/  SHF.R.S32.HI R8, RZ, 0x1f, R9 ;  /* 0x0000001fff087819 */ /* 0x000fe20000011409 */
[----:B------:R-:W-:Y:S02]  /*2a20*/  IMAD.IADD R105, R105, 0x1, R13 ;  /* 0x0000000169697824 */ /* 0x000fe400078e020d */
[----:B------:R-:W-:Y:S01]  /*2a30*/  IMAD.IADD R103, R13, 0x1, R103 ;  /* 0x000000010d677824 */ /* 0x000fe200078e0267 */
[----:B------:R-:W-:Y:S02]  /*2a40*/  SEL R13, R99, RZ, P5 ;  /* 0x000000ff630d7207 */ /* 0x000fe40002800000 */
[----:B------:R-:W-:Y:S02]  /*2a50*/  SHF.R.S32.HI R10, RZ, 0x1f, R11 ;  /* 0x0000001fff0a7819 */ /* 0x000fe4000001140b */
[----:B------:R-:W-:-:S02]  /*2a60*/  LEA.HI R25, R8, R9, RZ, 0x4 ;  /* 0x0000000908197211 */ /* 0x000fc400078f20ff */
[----:B------:R-:W-:Y:S01]  /*2a70*/  LEA.HI R9, R8, R9, RZ, 0x6 ;  /* 0x0000000908097211 */ /* 0x000fe200078f30ff */
[----:B------:R-:W-:Y:S01]  /*2a80*/  IMAD.IADD R14, R6, 0x1, R13 ;  /* 0x00000001060e7824 */ /* 0x000fe200078e020d */
[CC--:B------:R-:W-:Y:S02]  /*2a90*/  LEA.HI R27, R10.reuse, R11.reuse, RZ, 0x4 ;  /* 0x0000000b0a1b7211 */ /* 0x0c0fe400078f20ff */
[----:B------:R-:W-:Y:S02]  /*2aa0*/  LEA.HI R10, R10, R11, RZ, 0x6 ;  /* 0x0000000b0a0a7211 */ /* 0x000fe400078f30ff */
[----:B------:R-:W-:Y:S02]  /*2ab0*/  SHF.R.S32.HI R9, RZ, 0x6, R9 ;  /* 0x00000006ff097819 */ /* 0x000fe40000011409 */
[----:B------:R-:W-:Y:S02]  /*2ac0*/  SHF.R.S32.HI R11, RZ, 0x6, R10 ;  /* 0x00000006ff0b7819 */ /* 0x000fe4000001140a */
[----:B------:R-:W-:-:S02]  /*2ad0*/  LOP3.LUT R12, R204, 0x30, R27, 0xf8, !PT ;  /* 0x00000030cc0c7812 */ /* 0x000fc400078ef81b */
[----:B------:R-:W-:Y:S01]  /*2ae0*/  SHF.R.S32.HI R15, RZ, 0x1f, R14 ;  /* 0x0000001fff0f7819 */ /* 0x000fe2000001140e */
[C---:B------:R-:W-:Y:S01]  /*2af0*/  IMAD R143, R9.reuse, 0x2800, R206 ;  /* 0x00002800098f7824 */ /* 0x040fe200078e02ce */
[----:B------:R-:W-:Y:S01]  /*2b00*/  LOP3.LUT R10, R204, 0x30, R25, 0xf8, !PT ;  /* 0x00000030cc0a7812 */ /* 0x000fe200078ef819 */
[----:B------:R-:W-:Y:S01]  /*2b10*/  IMAD R141, R9, 0x2800, R208 ;  /* 0x00002800098d7824 */ /* 0x000fe200078e02d0 */
[-C--:B------:R-:W-:Y:S01]  /*2b20*/  LOP3.LUT R9, R12, R205.reuse, RZ, 0x3c, !PT ;  /* 0x000000cd0c097212 */ /* 0x080fe200078e3cff */
[----:B------:R-:W-:Y:S01]  /*2b30*/  IMAD R142, R11, 0x2800, R206 ;  /* 0x000028000b8e7824 */ /* 0x000fe200078e02ce */
[CC--:B------:R-:W-:Y:S02]  /*2b40*/  LEA.HI R29, R15.reuse, R14.reuse, RZ, 0x4 ;  /* 0x0000000e0f1d7211 */ /* 0x0c0fe400078f20ff */
[----:B------:R-:W-:Y:S02]  /*2b50*/  LOP3.LUT R10, R10, R205, RZ, 0x3c, !PT ;  /* 0x000000cd0a0a7212 */ /* 0x000fe400078e3cff */
[----:B------:R-:W-:Y:S01]  /*2b60*/  LEA.HI R14, R15, R14, RZ, 0x6 ;  /* 0x0000000e0f0e7211 */ /* 0x000fe200078f30ff */
[----:B------:R-:W-:-:S02]  /*2b70*/  IMAD.IADD R142, R142, 0x1, R9 ;  /* 0x000000018e8e7824 */ /* 0x000fc400078e0209 */
[----:B------:R-:W-:Y:S01]  /*2b80*/  IMAD.IADD R143, R143, 0x1, R10 ;  /* 0x000000018f8f7824 */ /* 0x000fe200078e020a */
[----:B------:R-:W-:Y:S02]  /*2b90*/  SHF.R.S32.HI R9, RZ, 0x6, R14 ;  /* 0x00000006ff097819 */ /* 0x000fe4000001140e */
[----:B------:R-:W-:Y:S01]  /*2ba0*/  LOP3.LUT R10, R204, 0x30, R29, 0xf8, !PT ;  /* 0x00000030cc0a7812 */ /* 0x000fe200078ef81d */
[----:B------:R-:W-:Y:S01]  /*2bb0*/  IMAD R139, R11, 0x2800, R208 ;  /* 0x000028000b8b7824 */ /* 0x000fe200078e02d0 */
[----:B------:R-:W-:Y:S01]  /*2bc0*/  SHF.R.U32.HI R8, RZ, 0x3, R207 ;  /* 0x00000003ff087819 */ /* 0x000fe200000116cf */
[----:B------:R-:W-:Y:S01]  /*2bd0*/  IMAD R140, R9, 0x2800, R206 ;  /* 0x00002800098c7824 */ /* 0x000fe200078e02ce */
[----:B------:R-:W-:Y:S01]  /*2be0*/  LOP3.LUT R13, R207, 0x30, R25, 0xf8, !PT ;  /* 0x00000030cf0d7812 */ /* 0x000fe200078ef819 */
[----:B------:R-:W-:Y:S01]  /*2bf0*/  IMAD R138, R9, 0x2800, R208 ;  /* 0x00002800098a7824 */ /* 0x000fe200078e02d0 */
[----:B------:R-:W-:Y:S02]  /*2c00*/  LOP3.LUT R9, R10, R205, RZ, 0x3c, !PT ;  /* 0x000000cd0a097212 */ /* 0x000fe400078e3cff */
[----:B------:R-:W-:-:S02]  /*2c10*/  SHF.R.S32.HI R11, RZ, 0x1f, R144 ;  /* 0x0000001fff0b7819 */ /* 0x000fc40000011490 */
[----:B------:R-:W-:Y:S01]  /*2c20*/  LOP3.LUT R12, R13, R8, RZ, 0x3c, !PT ;  /* 0x000000080d0c7212 */ /* 0x000fe200078e3cff */
[----:B------:R-:W-:Y:S01]  /*2c30*/  IMAD.IADD R140, R140, 0x1, R9 ;  /* 0x000000018c8c7824 */ /* 0x000fe200078e0209 */
[----:B------:R-:W-:Y:S01]  /*2c40*/  LOP3.LUT R13, R207, 0x30, R27, 0xf8, !PT ;  /* 0x00000030cf0d7812 */ /* 0x000fe200078ef81b */
[----:B------:R-:W-:Y:S01]  /*2c50*/  IMAD R9, R11, R106, RZ ;  /* 0x0000006a0b097224 */ /* 0x000fe200078e02ff */
[----:B------:R-:W-:Y:S01]  /*2c60*/  LOP3.LUT R15, R207, 0x30, R29, 0xf8, !PT ;  /* 0x00000030cf0f7812 */ /* 0x000fe200078ef81d */
[----:B------:R-:W-:Y:S01]  /*2c70*/  IMAD.IADD R141, R141, 0x1, R12 ;  /* 0x000000018d8d7824 */ /* 0x000fe200078e020c */
[-C--:B------:R-:W-:Y:S01]  /*2c80*/  LOP3.LUT R12, R13, R8.reuse, RZ, 0x3c, !PT ;  /* 0x000000080d0c7212 */ /* 0x080fe200078e3cff */
[----:B------:R-:W-:Y:S01]  /*2c90*/  IMAD R21, R144, R107, R9 ;  /* 0x0000006b90157224 */ /* 0x000fe200078e0209 */
[----:B------:R-:W-:Y:S01]  /*2ca0*/  LOP3.LUT R15, R15, R8, RZ, 0x3c, !PT ;  /* 0x000000080f0f7212 */ /* 0x000fe200078e3cff */
[----:B------:R-:W-:Y:S01]  /*2cb0*/  IMAD R13, R107, 0xa0, RZ ;  /* 0x000000a06b0d7824 */ /* 0x000fe200078e02ff */
[----:B------:R-:W-:Y:S01]  /*2cc0*/  R2P PR, R26, 0x6 ;  /* 0x000000061a007804 */ /* 0x000fe20000000000 */
[C---:B------:R-:W-:Y:S01]  /*2cd0*/  IMAD.SHL.U32 R10, R106.reuse, 0x80, RZ ;  /* 0x000000806a0a7824 */ /* 0x040fe200078e00ff */
[----:B------:R-:W-:Y:S01]  /*2ce0*/  SHF.L.U64.HI R9, R106, 0x7, R107 ;  /* 0x000000076a097819 */ /* 0x000fe2000001026b */
[----:B------:R-:W-:-:S02]  /*2cf0*/  IMAD R11, R11, R100, RZ ;  /* 0x000000640b0b7224 */ /* 0x000fc400078e02ff */
[----:B------:R-:W-:Y:S01]  /*2d00*/  IMAD.WIDE.U32 R106, R106, 0xa0, RZ ;  /* 0x000000a06a6a7825 */ /* 0x000fe200078e00ff */
[----:B------:R-:W-:Y:S02]  /*2d10*/  SEL R32, RZ, 0x20, P4 ;  /* 0x00000020ff207807 */ /* 0x000fe40002000000 */
[----:B------:R-:W-:Y:S01]  /*2d20*/  SEL R124, R124, 0xffffffe0, !P1 ;  /* 0xffffffe07c7c7807 */ /* 0x000fe20004800000 */
[----:B------:R-:W-:Y:S01]  /*2d30*/  IMAD.IADD R139, R139, 0x1, R12 ;  /* 0x000000018b8b7824 */ /* 0x000fe200078e020c */
[----:B------:R-:W-:Y:S01]  /*2d40*/  IADD3 R118, P1, R192, R119, RZ ;  /* 0x00000077c0767210 */ /* 0x000fe20007f3e0ff */
[----:B------:R-:W-:Y:S02]  /*2d50*/  IMAD.IADD R138, R138, 0x1, R15 ;  /* 0x000000018a8a7824 */ /* 0x000fe400078e020f */
[----:B------:R-:W-:Y:S01]  /*2d60*/  IMAD R31, R144, R101, R11 ;  /* 0x00000065901f7224 */ /* 0x000fe200078e020b */
[----:B------:R-:W-:Y:S01]  /*2d70*/  SHF.L.U64.HI R11, R100, 0x7, R101 ;  /* 0x00000007640b7819 */ /* 0x000fe20000010265 */
[----:B------:R-:W-:-:S02]  /*2d80*/  IMAD R15, R101, 0xa0, RZ ;  /* 0x000000a0650f7824 */ /* 0x000fc400078e02ff */
[----:B------:R-:W-:Y:S02]  /*2d90*/  IMAD.SHL.U32 R12, R100, 0x80, RZ ;  /* 0x00000080640c7824 */ /* 0x000fe400078e00ff */
[----:B------:R-:W-:Y:S01]  /*2da0*/  IMAD.WIDE.U32 R104, R144, R100, R104 ;  /* 0x0000006490687225 */ /* 0x000fe200078e0068 */
[----:B------:R-:W-:-:S03]  /*2db0*/  SEL R123, R123, 0xffffffc0, !P2 ;  /* 0xffffffc07b7b7807 */ /* 0x000fc60005000000 */
[----:B------:R-:W-:Y:S01]  /*2dc0*/  IMAD.WIDE.U32 R102, R144, R100, R102 ;  /* 0x0000006490667225 */ /* 0x000fe200078e0066 */
[----:B------:R-:W-:-:S03]  /*2dd0*/  SHF.R.S32.HI R26, RZ, 0x4, R27 ;  /* 0x00000004ff1a7819 */ /* 0x000fc6000001141b */
[----:B------:R-:W-:Y:S01]  /*2de0*/  IMAD.IADD R126, R107, 0x1, R13 ;  /* 0x000000016b7e7824 */ /* 0x000fe200078e020d */
[----:B------:R-:W-:Y:S01]  /*2df0*/  SHF.R.S32.HI R28, RZ, 0x4, R29 ;  /* 0x00000004ff1c7819 */ /* 0x000fe2000001141d */
[----:B------:R-:W-:Y:S01]  /*2e00*/  IMAD.WIDE.U32 R100, R100, 0xa0, RZ ;  /* 0x000000a064647825 */ /* 0x000fe200078e00ff */
[----:B------:R-:W-:-:S03]  /*2e10*/  LOP3.LUT R39, R35, R32, RZ, 0xfc, !PT ;  /* 0x0000002023277212 */ /* 0x000fc600078efcff */
[----:B------:R-:W-:Y:S02]  /*2e20*/  IMAD.IADD R13, R111, 0x1, R21 ;  /* 0x000000016f0d7824 */ /* 0x000fe400078e0215 */
[----:B------:R-:W-:Y:S01]  /*2e30*/  IMAD.IADD R14, R21, 0x1, R109 ;  /* 0x00000001150e7824 */ /* 0x000fe200078e026d */
[----:B------:R-:W-:Y:S01]  /*2e40*/  SHF.R.S32.HI R21, RZ, 0x4, R25 ;  /* 0x00000004ff157819 */ /* 0x000fe20000011419 */
[----:B------:R-:W-:Y:S01]  /*2e50*/  IMAD.WIDE.U32 R112, R112, 0xa0, RZ ;  /* 0x000000a070707825 */ /* 0x000fe200078e00ff */
[----:B------:R-:W-:Y:S02]  /*2e60*/  LOP3.LUT R25, R25, 0xfffffff0, RZ, 0xc0, !PT ;  /* 0xfffffff019197812 */ /* 0x000fe400078ec0ff */
[----:B------:R-:W-:Y:S02]  /*2e70*/  LOP3.LUT R27, R27, 0xfffffff0, RZ, 0xc0, !PT ;  /* 0xfffffff01b1b7812 */ /* 0x000fe400078ec0ff */
[----:B------:R-:W-:Y:S01]  /*2e80*/  LOP3.LUT R29, R29, 0xfffffff0, RZ, 0xc0, !PT ;  /* 0xfffffff01d1d7812 */ /* 0x000fe200078ec0ff */
[----:B------:R-:W-:Y:S01]  /*2e90*/  IMAD.X R119, R226, 0x1, R37, P1 ;  /* 0x00000001e2777824 */ /* 0x000fe200008e0625 */
[----:B------:R-:W-:Y:S01]  /*2ea0*/  LOP3.LUT R34, R35, 0x1, RZ, 0xc0, !PT ;  /* 0x0000000123227812 */ /* 0x000fe200078ec0ff */
[----:B------:R-:W-:Y:S01]  /*2eb0*/  IMAD.IADD R128, R101, 0x1, R15 ;  /* 0x0000000165807824 */ /* 0x000fe200078e020f */
[----:B------:R-:W-:Y:S01]  /*2ec0*/  LOP3.LUT R35, R39, 0x2, RZ, 0xc0, !PT ;  /* 0x0000000227237812 */ /* 0x000fe200078ec0ff */
[----:B------:R-:W-:Y:S01]  /*2ed0*/  IMAD.IADD R15, R105, 0x1, R31 ;  /* 0x00000001690f7824 */ /* 0x000fe200078e021f */
[----:B------:R-:W-:Y:S01]  /*2ee0*/  LOP3.LUT R36, R39, 0x4, RZ, 0xc0, !PT ;  /* 0x0000000427247812 */ /* 0x000fe200078ec0ff */
[----:B------:R-:W-:Y:S01]  /*2ef0*/  IMAD.IADD R20, R31, 0x1, R103 ;  /* 0x000000011f147824 */ /* 0x000fe200078e0267 */
[----:B------:R-:W-:Y:S01]  /*2f00*/  LOP3.LUT R37, R39, 0x8, RZ, 0xc0, !PT ;  /* 0x0000000827257812 */ /* 0x000fe200078ec0ff */
[----:B------:R-:W-:Y:S01]  /*2f10*/  IMAD.SHL.U32 R99, R99, 0x2, RZ ;  /* 0x0000000263637824 */ /* 0x000fe200078e00ff */
[----:B------:R-:W-:Y:S01]  /*2f20*/  LOP3.LUT R38, R39, 0x10, RZ, 0xc0, !PT ;  /* 0x0000001027267812 */ /* 0x000fe200078ec0ff */
[----:B------:R-:W-:Y:S01]  /*2f30*/  IMAD.IADD R137, R124, 0x1, R123 ;  /* 0x000000017c897824 */ /* 0x000fe200078e027b */
[----:B------:R-:W-:Y:S01]  /*2f40*/  @P5 LOP3.LUT R17, R17, 0x1, RZ, 0xfc, !PT ;  /* 0x0000000111115812 */ /* 0x000fe200078efcff */
[----:B------:R-:W-:Y:S01]  /*2f50*/  IMAD.IADD R125, R113, 0x1, R125 ;  /* 0x00000001717d7824 */ /* 0x000fe200078e027d */
[----:B------:R-:W-:Y:S01]  /*2f60*/  SHF.R.S32.HI R30, RZ, 0x1f, R25 ;  /* 0x0000001fff1e7819 */ /* 0x000fe20000011419 */
[----:B------:R-:W-:Y:S01]  /*2f70*/  IMAD.IADD R33, R115, 0x1, R33 ;  /* 0x0000000173217824 */ /* 0x000fe200078e0221 */
[----:B------:R-:W-:-:S02]  /*2f80*/  SHF.R.S32.HI R31, RZ, 0x1f, R27 ;  /* 0x0000001fff1f7819 */ /* 0x000fc4000001141b */
[----:B------:R-:W-:Y:S02]  /*2f90*/  SHF.R.S32.HI R32, RZ, 0x1f, R29 ;  /* 0x0000001fff207819 */ /* 0x000fe4000001141d */
[----:B------:R-:W-:-:S07]  /*2fa0*/  LOP3.LUT R39, R39, 0x20, RZ, 0xc0, !PT ;  /* 0x0000002027277812 */ /* 0x000fce00078ec0ff */
.L_x_1434:
[----:B------:R-:W0:Y:S01]  /*2fb0*/  LDC.64 R120, c[0x0][0x2e8] ;  /* 0x0000ba00ff787b82 */ /* 0x000e220000000a00 */
[----:B------:R-:W-:Y:S01]  /*2fc0*/  VIADD R51, R24, 0xffffffff ;  /* 0xffffffff18337836 */ /* 0x000fe20000000000 */
[----:B------:R-:W-:Y:S01]  /*2fd0*/  LOP3.LUT R17, R17, 0xfffffffd, RZ, 0xc0, !PT ;  /* 0xfffffffd11117812 */ /* 0x000fe200078ec0ff */
[----:B------:R-:W-:Y:S01]  /*2fe0*/  IMAD R47, R19, 0x7800, R217 ;  /* 0x00007800132f7824 */ /* 0x000fe200078e02d9 */
[----:B------:R-:W-:Y:S05]  /*2ff0*/  YIELD ;  /* 0x0000000000007946 */ /* 0x000fea0003800000 */
[----:B------:R-:W1:Y:S01]  /*3000*/  LDC R127, c[0x0][0x3f4] ;  /* 0x0000fd00ff7f7b82 */ /* 0x000e620000000800 */
[----:B------:R-:W-:Y:S01]  /*3010*/  SHF.R.S32.HI R40, RZ, 0x1f, R51 ;  /* 0x0000001fff287819 */ /* 0x000fe20000011433 */
[-C--:B------:R-:W-:Y:S01]  /*3020*/  IMAD R41, R125, R51.reuse, RZ ;  /* 0x000000337d297224 */ /* 0x080fe200078e02ff */
[----:B------:R-:W-:Y:S01]  /*3030*/  ISETP.GT.AND P4, PT, R51, R122, PT ;  /* 0x0000007a3300720c */ /* 0x000fe20003f84270 */
[----:B------:R-:W-:Y:S01]  /*3040*/  IMAD.WIDE.U32 R132, R112, R51, RZ ;  /* 0x0000003370847225 */ /* 0x000fe200078e00ff */
[----:B------:R-:W-:Y:S03]  /*3050*/  BSSY B0, `(.L_x_1335) ;  /* 0x0000c9a000007945 */ /* 0x000fe60003800000 */
[----:B------:R-:W-:Y:S01]  /*3060*/  IMAD R41, R40, R112, R41 ;  /* 0x0000007028297224 */ /* 0x000fe200078e0229 */
[----:B------:R-:W-:Y:S01]  /*3070*/  IADD3 R45, P1, P2, R4, R132, R136 ;  /* 0x00000084042d7210 */ /* 0x000fe20007a3e088 */
[----:B------:R-:W-:-:S02]  /*3080*/  IMAD.IADD R47, R16, 0x1, R47 ;  /* 0x00000001102f7824 */ /* 0x000fc400078e022f */
[----:B------:R-:W-:Y:S02]  /*3090*/  IMAD.IADD R92, R133, 0x1, R41 ;  /* 0x00000001855c7824 */ /* 0x000fe400078e0229 */
[----:B------:R-:W-:Y:S02]  /*30a0*/  IMAD R41, R19, 0x7800, R218 ;  /* 0x0000780013297824 */ /* 0x000fe400078e02da */
[----:B------:R-:W-:Y:S02]  /*30b0*/  @P4 LOP3.LUT R17, R17, 0x2, RZ, 0xfc, !PT ;  /* 0x0000000211114812 */ /* 0x000fe400078efcff */
[----:B------:R-:W-:Y:S01]  /*30c0*/  IADD3.X R24, R5, R92, R129, P1, P2 ;  /* 0x0000005c05187210 */ /* 0x000fe20000fe4481 */
[----:B------:R-:W-:Y:S01]  /*30d0*/  IMAD.IADD R46, R16, 0x1, R41 ;  /* 0x00000001102e7824 */ /* 0x000fe200078e0229 */
[----:B0-----:R-:W-:-:S04]  /*30e0*/  IADD3 R48, P1, P2, R132, R120, R4 ;  /* 0x0000007884307210 */ /* 0x001fc80007a3e004 */
[----:B------:R-:W-:Y:S02]  /*30f0*/  IADD3.X R49, R92, R121, R5, P1, P2 ;  /* 0x000000795c317210 */ /* 0x000fe40000fe4405 */
[----:B-1----:R-:W-:Y:S02]  /*3100*/  ISETP.GE.AND P1, PT, R127, 0x1, PT ;  /* 0x000000017f00780c */ /* 0x002fe40003f26270 */
[----:B------:R-:W-:-:S05]  /*3110*/  IADD3 R44, P2, R45, R120, RZ ;  /* 0x000000782d2c7210 */ /* 0x000fca0007f5e0ff */
[----:B------:R-:W-:Y:S02]  /*3120*/  IMAD.X R45, R24, 0x1, R121, P2 ;  /* 0x00000001182d7824 */ /* 0x000fe400010e0679 */
[----:B------:R-:W-:-:S04]  /*3130*/  IMAD.MOV.U32 R24, RZ, RZ, R51 ;  /* 0x000000ffff187224 */ /* 0x000fc800078e0033 */
[----:B----4-:R-:W-:Y:S05]  /*3140*/  @!P1 BRA `(.L_x_1336) ;  /* 0x000000c400509947 */ /* 0x010fea0003800000 */
        /* <DEDUP_REMOVED lines=29> */
[----:B------:R-:W-:Y:S01]  /*3320*/  ULDC.64 UR4, c[0x0][0x3e8] ;  /* 0x0000fa0000047ab9 */ /* 0x000fe20000000a00 */
[----:B------:R-:W-:Y:S02]  /*3330*/  CS2R R130, SRZ ;  /* 0x0000000000827805 */ /* 0x000fe4000001ff00 */
[----:B------:R-:W-:Y:S02]  /*3340*/  IADD3 R40, P1, P4, R110, UR4, R90 ;  /* 0x000000046e287c10 */ /* 0x000fe4000fc3e05a */
        /* <DEDUP_REMOVED lines=33> */
.L_x_1339:
[----:B------:R-:W-:Y:S05]  /*3560*/  BSYNC B1 ;  /* 0x0000000000017941 */ /* 0x000fea0003800000 */
.L_x_1338:
        /* <DEDUP_REMOVED lines=12> */
[----:B-----5:R-:W-:Y:S01]  /*3630*/  IMAD.MOV.U32 R148, RZ, RZ, R74 ;  /* 0x000000ffff947224 */ /* 0x020fe200078e004a */
[----:B------:R-:W-:Y:S01]  /*3640*/  CS2R R72, SRZ ;  /* 0x0000000000487805 */ /* 0x000fe2000001ff00 */
[----:B------:R-:W-:Y:S01]  /*3650*/  IMAD.MOV.U32 R151, RZ, RZ, R78 ;  /* 0x000000ffff977224 */ /* 0x000fe200078e004e */
[----:B------:R-:W-:Y:S06]  /*3660*/  @P4 BRA `(.L_x_1341) ;  /* 0x0000000000a04947 */ /* 0x000fec0003800000 */
[----:B0-----:R-:W-:Y:S01]  /*3670*/  IADD3 R40, P1, P5, R110, R90, R10 ;  /* 0x0000005a6e287210 */ /* 0x001fe20007d3e00a */
[----:B------:R-:W-:Y:S01]  /*3680*/  ULDC.64 UR4, c[0x0][0x3e8] ;  /* 0x0000fa0000047ab9 */ /* 0x000fe20000000a00 */
[----:B------:R-:W-:Y:S02]  /*3690*/  CS2R R70, SRZ ;  /* 0x0000000000467805 */ /* 0x000fe4000001ff00 */
[----:B------:R-:W-:Y:S02]  /*36a0*/  CS2R R72, SRZ ;  /* 0x0000000000487805 */ /* 0x000fe4000001ff00 */
[----:B------:R-:W-:Y:S02]  /*36b0*/  IADD3.X R97, R13, R97, R9, P1, P5 ;  /* 0x000000610d617210 */ /* 0x000fe40000fea409 */
[----:B------:R-:W-:-:S04]  /*36c0*/  IADD3 R42, P1, P5, R104, R88, R12 ;  /* 0x00000058682a7210 */ /* 0x000fc80007d3e00c */
        /* <DEDUP_REMOVED lines=34> */
.L_x_1341:
[----:B------:R-:W-:Y:S05]  /*38f0*/  BSYNC B1 ;  /* 0x0000000000017941 */ /* 0x000fea0003800000 */
.L_x_1340:
[----:B------:R-:W-:Y:S01]  /*3900*/  UISETP.NE.AND UP0, UPT, UR53, 0x3, UPT ;  /* 0x000000033500788c */ /* 0x000fe2000bf05270 */
[----:B------:R-:W-:Y:S02]  /*3910*/  IMAD.MOV.U32 R158, RZ, RZ, R82 ;  /* 0x000000ffff9e7224 */ /* 0x000fe400078e0052 */
[----:B------:R-:W-:Y:S02]  /*3920*/  IMAD.MOV.U32 R160, RZ, RZ, R86 ;  /* 0x000000ffffa07224 */ /* 0x000fe400078e0056 */
[----:B------:R-:W-:Y:S01]  /*3930*/  IMAD.MOV.U32 R164, RZ, RZ, R94 ;  /* 0x000000ffffa47224 */ /* 0x000fe200078e005e */
[----:B------:R-:W-:Y:S01]  /*3940*/  PLOP3.LUT P1, PT, PT, PT, UP0, 0x80, 0x0 ;  /* 0x000000000000781c */ /* 0x000fe20003f2f008 */
[----:B------:R-:W-:Y:S02]  /*3950*/  IMAD.MOV.U32 R166, RZ, RZ, R130 ;  /* 0x000000ffffa67224 */ /* 0x000fe400078e0082 */
[----:B------:R-:W-:Y:S02]  /*3960*/  IMAD.MOV.U32 R154, RZ, RZ, R76 ;  /* 0x000000ffff9a7224 */ /* 0x000fe400078e004c */
[----:B------:R-:W-:-:S02]  /*3970*/  IMAD.MOV.U32 R155, RZ, RZ, R80 ;  /* 0x000000ffff9b7224 */ /* 0x000fc400078e0050 */
[----:B------:R-:W-:Y:S02]  /*3980*/  IMAD.MOV.U32 R159, RZ, RZ, R84 ;  /* 0x000000ffff9f7224 */ /* 0x000fe400078e0054 */
[----:B------:R-:W-:Y:S02]  /*3990*/  IMAD.MOV.U32 R161, RZ, RZ, R92 ;  /* 0x000000ffffa17224 */ /* 0x000fe400078e005c */
[----:B------:R-:W-:Y:S02]  /*39a0*/  IMAD.MOV.U32 R165, RZ, RZ, R120 ;  /* 0x000000ffffa57224 */ /* 0x000fe400078e0078 */
[----:B------:R-:W-:Y:S02]  /*39b0*/  IMAD.MOV.U32 R168, RZ, RZ, R132 ;  /* 0x000000ffffa87224 */ /* 0x000fe400078e0084 */
[----:B-----5:R-:W-:Y:S02]  /*39c0*/  IMAD.MOV.U32 R88, RZ, RZ, R50 ;  /* 0x000000ffff587224 */ /* 0x020fe400078e0032 */
        /* <DEDUP_REMOVED lines=10> */
[----:B------:R-:W-:Y:S01]  /*3a70*/  IMAD.MOV.U32 R153, RZ, RZ, R72 ;  /* 0x000000ffff997224 */ /* 0x000fe200078e0048 */
[----:B------:R-:W-:Y:S06]  /*3a80*/  @!P1 BRA `(.L_x_1342) ;  /* 0x0000000000049947 */ /* 0x000fec0003800000 */
[----:B------:R-:W-:Y:S01]  /*3a90*/  BPT.TRAP 0x1 ;  /* 0x000000040000795c */ /* 0x000fe20000300000 */
.L_x_1342:
[----:B------:R-:W-:Y:S01]  /*3aa0*/  IMAD R97, R19, 0x8, R16 ;  /* 0x0000000813617824 */ /* 0x000fe200078e0210 */
[----:B------:R-:W-:Y:S01]  /*3ab0*/  SHF.L.U32 R98, R197, 0x1f, RZ ;  /* 0x0000001fc5627819 */ /* 0x000fe200000006ff */
[----:B------:R-:W-:Y:S03]  /*3ac0*/  BSSY B1, `(.L_x_1343) ;  /* 0x0000003000017945 */ /* 0x000fe60003800000 */
[----:B------:R-:W2:Y:S02]  /*3ad0*/  SYNCS.PHASECHK.TRANS64.TRYWAIT P5, [R97+URZ+0x29890], R98 ;  /* 0x02989062610075a7 */ /* 0x000ea400080a017f */
[----:B--2---:R-:W-:Y:S05]  /*3ae0*/  @!P5 BRA `(.L_x_1344) ;  /* 0x00000328009cd947 */ /* 0x004fea0003800000 */
.L_x_1747:
[----:B------:R-:W-:Y:S05]  /*3af0*/  BSYNC B1 ;  /* 0x0000000000017941 */ /* 0x000fea0003800000 */
.L_x_1343:
[----:B------:R-:W-:Y:S04]  /*3b00*/  BSSY B1, `(.L_x_1345) ;  /* 0x00002ad000017945 */ /* 0x000fe80003800000 */
[----:B------:R-:W-:Y:S05]  /*3b10*/  @P2 BRA `(.L_x_1346) ;  /* 0x0000002800ac2947 */ /* 0x000fea0003800000 */
[----:B------:R-:W-:Y:S01]  /*3b20*/  ISETP.NE.AND P2, PT, R34, RZ, PT ;  /* 0x000000ff2200720c */ /* 0x000fe20003f45270 */
[----:B------:R-:W-:-:S12]  /*3b30*/  BSSY B2, `(.L_x_1347) ;  /* 0x0000073000027945 */ /* 0x000fd80003800000 */
[----:B------:R-:W-:Y:S05]  /*3b40*/  @!P2 BRA `(.L_x_1348) ;  /* 0x0000000400c4a947 */ /* 0x000fea0003800000 */
[----:B01----:R0:W1:Y:S01]  /*3b50*/  LDS.128 R40, [R47+0x1a400] ;  /* 0x01a400002f287984 */ /* 0x0030620000000c00 */
[----:B------:R-:W-:Y:S01]  /*3b60*/  ISETP.GE.AND P2, PT, R190, R127, PT ;  /* 0x0000007fbe00720c */ /* 0x000fe20003f46270 */
[----:B------:R-:W-:-:S12]  /*3b70*/  BSSY B3, `(.L_x_1349) ;  /* 0x000006d000037945 */ /* 0x000fd80003800000 */
[----:B0-----:R-:W-:Y:S05]  /*3b80*/  @P2 BRA `(.L_x_1350) ;  /* 0x0000000400ac2947 */ /* 0x001fea0003800000 */
[----:B-1----:R-:W-:Y:S01]  /*3b90*/  IMAD.MOV.U32 R132, RZ, RZ, R41 ;  /* 0x000000ffff847224 */ /* 0x002fe200078e0029 */
[----:B------:R-:W-:Y:S02]  /*3ba0*/  F2FP.F16.E4M3.UNPACK_B R171, R168.H1 ;  /* 0x000000a8ffab723e */ /* 0x000fe400030006ff */
[----:B------:R-:W-:Y:S02]  /*3bb0*/  F2FP.F16.E4M3.UNPACK_B R41, R166.H1 ;  /* 0x000000a6ff29723e */ /* 0x000fe400030006ff */
[----:B------:R-:W-:Y:S01]  /*3bc0*/  F2FP.F16.E4M3.UNPACK_B R130, R132 ;  /* 0x00000084ff82723e */ /* 0x000fe200020006ff */
[----:B------:R-:W-:Y:S01]  /*3bd0*/  HADD2.F32 R167, -RZ, R171.H0_H0 ;  /* 0x200000abffa77230 */ /* 0x000fe20000004100 */
[----:B------:R-:W-:Y:S01]  /*3be0*/  F2FP.F16.E4M3.UNPACK_B R168, R168 ;  /* 0x000000a8ffa8723e */ /* 0x000fe200020006ff */
[----:B------:R-:W-:Y:S01]  /*3bf0*/  HADD2.F32 R170, -RZ, R41.H0_H0 ;  /* 0x20000029ffaa7230 */ /* 0x000fe20000004100 */
[----:B------:R-:W-:Y:S01]  /*3c00*/  F2FP.F16.E4M3.UNPACK_B R166, R166 ;  /* 0x000000a6ffa6723e */ /* 0x000fe200020006ff */
        /* <DEDUP_REMOVED lines=8> */
[----:B------:R-:W-:Y:S01]  /*3c90*/  F2FP.F16.E4M3.UNPACK_B R169, R132.H1 ;  /* 0x00000084ffa9723e */ /* 0x000fe200030006ff */
[----:B------:R-:W-:Y:S02]  /*3ca0*/  IMAD.MOV.U32 R132, RZ, RZ, R40 ;  /* 0x000000ffff847224 */ /* 0x000fe400078e0028 */
[--C-:B------:R-:W-:Y:S02]  /*3cb0*/  HADD2.F32 R172, -RZ, R168.reuse.H1_H1 ;  /* 0x300000a8ffac7230 */ /* 0x100fe40000004100 */
[--C-:B------:R-:W-:Y:S02]  /*3cc0*/  HADD2.F32 R170, -RZ, R169.reuse.H1_H1 ;  /* 0x300000a9ffaa7230 */ /* 0x100fe40000004100 */
[----:B------:R-:W-:Y:S02]  /*3cd0*/  HADD2.F32 R169, -RZ, R169.H0_H0 ;  /* 0x200000a9ffa97230 */ /* 0x000fe40000004100 */
[----:B------:R-:W-:-:S02]  /*3ce0*/  HADD2.F32 R168, -RZ, R168.H0_H0 ;  /* 0x200000a8ffa87230 */ /* 0x000fc40000004100 */
[-C--:B------:R-:W-:Y:S01]  /*3cf0*/  FMUL.FTZ R40, R170, R171.reuse ;  /* 0x000000abaa287220 */ /* 0x080fe20000410000 */
[----:B------:R-:W-:-:S03]  /*3d00*/  FMUL.FTZ R171, R169, R171 ;  /* 0x000000aba9ab7220 */ /* 0x000fc60000410000 */
[-C--:B------:R-:W-:Y:S01]  /*3d10*/  FFMA.FTZ R169, R169, R41.reuse, -R40 ;  /* 0x00000029a9a97223 */ /* 0x080fe20000010828 */
[-C--:B------:R-:W-:Y:S01]  /*3d20*/  F2FP.F16.E4M3.UNPACK_B R40, R132.reuse.H1 ;  /* 0x00000084ff28723e */ /* 0x080fe200030006ff */
[----:B------:R-:W-:Y:S01]  /*3d30*/  FFMA.FTZ R170, R170, R41, R171 ;  /* 0x00000029aaaa7223 */ /* 0x000fe200000100ab */
[----:B------:R-:W-:Y:S01]  /*3d40*/  F2FP.F16.E4M3.UNPACK_B R132, R132 ;  /* 0x00000084ff84723e */ /* 0x000fe200020006ff */
[----:B------:R-:W-:Y:S02]  /*3d50*/  HADD2.F32 R171, -RZ, R166.H1_H1 ;  /* 0x300000a6ffab7230 */ /* 0x000fe40000004100 */
[--C-:B------:R-:W-:Y:S01]  /*3d60*/  HADD2.F32 R41, -RZ, R40.reuse.H1_H1 ;  /* 0x30000028ff297230 */ /* 0x100fe20000004100 */
[----:B------:R-:W-:Y:S01]  /*3d70*/  F2FP.SATFINITE.E4M3.F32.PACK_AB_MERGE_C R170, R170, R169, RZ ;  /* 0x000000a9aaaa723e */ /* 0x000fe200048070ff */
[----:B------:R-:W-:Y:S02]  /*3d80*/  HADD2.F32 R40, -RZ, R40.H0_H0 ;  /* 0x20000028ff287230 */ /* 0x000fe40000004100 */
[----:B------:R-:W-:-:S02]  /*3d90*/  HADD2.F32 R169, -RZ, R132.H1_H1 ;  /* 0x30000084ffa97230 */ /* 0x000fc40000004100 */
[CC--:B------:R-:W-:Y:S01]  /*3da0*/  FMUL.FTZ R173, R41.reuse, R172.reuse ;  /* 0x000000ac29ad7220 */ /* 0x0c0fe20000410000 */
[----:B------:R-:W-:Y:S02]  /*3db0*/  HADD2.F32 R132, -RZ, R132.H0_H0 ;  /* 0x20000084ff847230 */ /* 0x000fe40000004100 */
[C---:B------:R-:W-:Y:S01]  /*3dc0*/  FMUL.FTZ R172, R40.reuse, R172 ;  /* 0x000000ac28ac7220 */ /* 0x040fe20000410000 */
[----:B------:R-:W-:Y:S02]  /*3dd0*/  HADD2.F32 R166, -RZ, R166.H0_H0 ;  /* 0x200000a6ffa67230 */ /* 0x000fe40000004100 */
[----:B------:R-:W-:Y:S01]  /*3de0*/  FFMA.FTZ R40, R40, R171, -R173 ;  /* 0x000000ab28287223 */ /* 0x000fe200000108ad */
[----:B------:R-:W-:Y:S01]  /*3df0*/  F2FP.SATFINITE.E4M3.F32.PACK_AB_MERGE_C R130, R130, R167, R170 ;  /* 0x000000a78282723e */ /* 0x000fe200048070aa */
[----:B------:R-:W-:Y:S01]  /*3e00*/  FFMA.FTZ R41, R41, R171, R172 ;  /* 0x000000ab29297223 */ /* 0x000fe200000100ac */
[-C--:B------:R-:W-:Y:S01]  /*3e10*/  FMUL.FTZ R171, R169, R168.reuse ;  /* 0x000000a8a9ab7220 */ /* 0x080fe20000410000 */
[----:B------:R-:W-:Y:S01]  /*3e20*/  FMUL.FTZ R168, R132, R168 ;  /* 0x000000a884a87220 */ /* 0x000fe20000410000 */
[----:B------:R-:W-:-:S02]  /*3e30*/  SHF.R.U32.HI R167, RZ, 0x10, R133 ;  /* 0x00000010ffa77819 */ /* 0x000fc40000011685 */
[-C--:B------:R-:W-:Y:S01]  /*3e40*/  FFMA.FTZ R132, R132, R166.reuse, -R171 ;  /* 0x000000a684847223 */ /* 0x080fe200000108ab */
[----:B------:R-:W-:Y:S01]  /*3e50*/  FFMA.FTZ R169, R169, R166, R168 ;  /* 0x000000a6a9a97223 */ /* 0x000fe200000100a8 */
[----:B------:R-:W-:Y:S02]  /*3e60*/  SHF.R.U32.HI R166, RZ, 0x8, R133 ;  /* 0x00000008ffa67819 */ /* 0x000fe40000011685 */
[----:B------:R-:W-:Y:S02]  /*3e70*/  LOP3.LUT R168, R133, 0xff0000ff, RZ, 0xc0, !PT ;  /* 0xff0000ff85a87812 */ /* 0x000fe400078ec0ff */
[--C-:B------:R-:W-:Y:S01]  /*3e80*/  SHF.R.U32.HI R170, RZ, 0x8, R131.reuse ;  /* 0x00000008ffaa7819 */ /* 0x100fe20000011683 */
[----:B------:R-:W-:Y:S01]  /*3e90*/  IMAD.SHL.U32 R133, R166, 0x100, RZ ;  /* 0x00000100a6857824 */ /* 0x000fe200078e00ff */
[----:B------:R-:W-:Y:S02]  /*3ea0*/  SHF.R.U32.HI R171, RZ, 0x10, R131 ;  /* 0x00000010ffab7819 */ /* 0x000fe40000011683 */
[----:B------:R-:W-:Y:S01]  /*3eb0*/  LOP3.LUT R166, R131, 0xff0000ff, RZ, 0xc0, !PT ;  /* 0xff0000ff83a67812 */ /* 0x000fe200078ec0ff */
[----:B------:R-:W-:Y:S01]  /*3ec0*/  IMAD.SHL.U32 R131, R170, 0x100, RZ ;  /* 0x00000100aa837824 */ /* 0x000fe200078e00ff */
[----:B------:R-:W-:Y:S01]  /*3ed0*/  LOP3.LUT R168, R168, 0xff00, R133, 0xf8, !PT ;  /* 0x0000ff00a8a87812 */ /* 0x000fe200078ef885 */
[----:B------:R-:W-:Y:S01]  /*3ee0*/  IMAD.U32 R133, R167, 0x10000, RZ ;  /* 0x00010000a7857824 */ /* 0x000fe200078e00ff */
[----:B------:R-:W-:Y:S01]  /*3ef0*/  F2FP.SATFINITE.E4M3.F32.PACK_AB_MERGE_C R40, R41, R40, RZ ;  /* 0x000000282928723e */ /* 0x000fe200048070ff */
[----:B------:R-:W-:Y:S01]  /*3f00*/  IMAD.MOV.U32 R167, RZ, RZ, R43 ;  /* 0x000000ffffa77224 */ /* 0x000fe200078e002b */
[----:B------:R-:W-:Y:S01]  /*3f10*/  LOP3.LUT R166, R166, 0xff00, R131, 0xf8, !PT ;  /* 0x0000ff00a6a67812 */ /* 0x000fe200078ef883 */
[----:B------:R-:W-:Y:S01]  /*3f20*/  IMAD.MOV.U32 R41, RZ, RZ, R130 ;  /* 0x000000ffff297224 */ /* 0x000fe200078e0082 */
[----:B------:R-:W-:Y:S01]  /*3f30*/  LOP3.LUT R131, R168, 0xff0000, R133, 0xf8, !PT ;  /* 0x00ff0000a8837812 */ /* 0x000fe200078ef885 */
[----:B------:R-:W-:Y:S01]  /*3f40*/  IMAD.U32 R133, R171, 0x10000, RZ ;  /* 0x00010000ab857824 */ /* 0x000fe200078e00ff */
[----:B------:R-:W-:-:S02]  /*3f50*/  F2FP.F16.E4M3.UNPACK_B R43, R167 ;  /* 0x000000a7ff2b723e */ /* 0x000fc400020006ff */
[----:B------:R-:W-:Y:S02]  /*3f60*/  F2FP.F16.E4M3.UNPACK_B R172, R131.H1 ;  /* 0x00000083ffac723e */ /* 0x000fe400030006ff */
[----:B------:R-:W-:Y:S01]  /*3f70*/  LOP3.LUT R133, R166, 0xff0000, R133, 0xf8, !PT ;  /* 0x00ff0000a6857812 */ /* 0x000fe200078ef885 */
[--C-:B------:R-:W-:Y:S01]  /*3f80*/  HADD2.F32 R170, -RZ, R43.reuse.H1_H1 ;  /* 0x3000002bffaa7230 */ /* 0x100fe20000004100 */
[----:B------:R-:W-:Y:S01]  /*3f90*/  F2FP.SATFINITE.E4M3.F32.PACK_AB_MERGE_C R40, R169, R132, R40 ;  /* 0x00000084a928723e */ /* 0x000fe20004807028 */
[--C-:B------:R-:W-:Y:S01]  /*3fa0*/  HADD2.F32 R166, -RZ, R172.reuse.H0_H0 ;  /* 0x200000acffa67230 */ /* 0x100fe20000004100 */
[-C--:B------:R-:W-:Y:S01]  /*3fb0*/  F2FP.F16.E4M3.UNPACK_B R168, R133.reuse.H1 ;  /* 0x00000085ffa8723e */ /* 0x080fe200030006ff */
[----:B------:R-:W-:Y:S01]  /*3fc0*/  HADD2.F32 R43, -RZ, R43.H0_H0 ;  /* 0x2000002bff2b7230 */ /* 0x000fe20000004100 */
[----:B------:R-:W-:Y:S01]  /*3fd0*/  F2FP.F16.E4M3.UNPACK_B R133, R133 ;  /* 0x00000085ff85723e */ /* 0x000fe200020006ff */
[----:B------:R-:W-:Y:S02]  /*3fe0*/  HADD2.F32 R172, -RZ, R172.H1_H1 ;  /* 0x300000acffac7230 */ /* 0x000fe40000004100 */
[----:B------:R-:W-:Y:S01]  /*3ff0*/  FMUL.FTZ R174, R170, R166 ;  /* 0x000000a6aaae7220 */ /* 0x000fe20000410000 */
[----:B------:R-:W-:-:S02]  /*4000*/  HADD2.F32 R171, -RZ, R168.H0_H0 ;  /* 0x200000a8ffab7230 */ /* 0x000fc40000004100 */
[C---:B------:R-:W-:Y:S01]  /*4010*/  FMUL.FTZ R173, R43.reuse, R166 ;  /* 0x000000a62bad7220 */ /* 0x040fe20000410000 */
[----:B------:R-:W-:Y:S02]  /*4020*/  HADD2.F32 R168, -RZ, R168.H1_H1 ;  /* 0x300000a8ffa87230 */ /* 0x000fe40000004100 */
[-C--:B------:R-:W-:Y:S01]  /*4030*/  FFMA.FTZ R166, R43, R171.reuse, -R174 ;  /* 0x000000ab2ba67223 */ /* 0x080fe200000108ae */
[----:B------:R-:W-:Y:S01]  /*4040*/  FFMA.FTZ R43, R170, R171, R173 ;  /* 0x000000abaa2b7223 */ /* 0x000fe200000100ad */
[----:B------:R-:W-:Y:S01]  /*4050*/  F2FP.F16.E4M3.UNPACK_B R170, R167.H1 ;  /* 0x000000a7ffaa723e */ /* 0x000fe200030006ff */
[----:B------:R-:W-:-:S04]  /*4060*/  IMAD.MOV.U32 R167, RZ, RZ, R42 ;  /* 0x000000ffffa77224 */ /* 0x000fc800078e002a */
[--C-:B------:R-:W-:Y:S02]  /*4070*/  HADD2.F32 R171, -RZ, R170.reuse.H1_H1 ;  /* 0x300000aaffab7230 */ /* 0x100fe40000004100 */
[----:B------:R-:W-:-:S03]  /*4080*/  HADD2.F32 R170, -RZ, R170.H0_H0 ;  /* 0x200000aaffaa7230 */ /* 0x000fc60000004100 */
[CC--:B------:R-:W-:Y:S02]  /*4090*/  FMUL.FTZ R173, R171.reuse, R172.reuse ;  /* 0x000000acabad7220 */ /* 0x0c0fe40000410000 */
[C---:B------:R-:W-:Y:S02]  /*40a0*/  FMUL.FTZ R172, R170.reuse, R172 ;  /* 0x000000acaaac7220 */ /* 0x040fe40000410000 */
[-C--:B------:R-:W-:Y:S01]  /*40b0*/  FFMA.FTZ R42, R170, R168.reuse, -R173 ;  /* 0x000000a8aa2a7223 */ /* 0x080fe200000108ad */
[--C-:B------:R-:W-:Y:S02]  /*40c0*/  HADD2.F32 R170, -RZ, R133.reuse.H1_H1 ;  /* 0x30000085ffaa7230 */ /* 0x100fe40000004100 */
[----:B------:R-:W-:Y:S01]  /*40d0*/  FFMA.FTZ R171, R171, R168, R172 ;  /* 0x000000a8abab7223 */ /* 0x000fe200000100ac */
[----:B------:R-:W-:Y:S01]  /*40e0*/  F2FP.F16.E4M3.UNPACK_B R172, R131 ;  /* 0x00000083ffac723e */ /* 0x000fe200020006ff */
[----:B------:R-:W-:Y:S01]  /*40f0*/  HADD2.F32 R133, -RZ, R133.H0_H0 ;  /* 0x20000085ff857230 */ /* 0x000fe20000004100 */
[----:B------:R-:W-:-:S02]  /*4100*/  F2FP.F16.E4M3.UNPACK_B R131, R167.H1 ;  /* 0x000000a7ff83723e */ /* 0x000fc400030006ff */
[----:B------:R-:W-:Y:S01]  /*4110*/  F2FP.F16.E4M3.UNPACK_B R167, R167 ;  /* 0x000000a7ffa7723e */ /* 0x000fe200020006ff */
[--C-:B------:R-:W-:Y:S01]  /*4120*/  HADD2.F32 R173, -RZ, R172.reuse.H1_H1 ;  /* 0x300000acffad7230 */ /* 0x100fe20000004100 */
[----:B------:R-:W-:Y:S01]  /*4130*/  F2FP.SATFINITE.E4M3.F32.PACK_AB_MERGE_C R171, R171, R42, RZ ;  /* 0x0000002aabab723e */ /* 0x000fe200048070ff */
[--C-:B------:R-:W-:Y:S02]  /*4140*/  HADD2.F32 R168, -RZ, R131.reuse.H1_H1 ;  /* 0x30000083ffa87230 */ /* 0x100fe40000004100 */
[----:B------:R-:W-:Y:S01]  /*4150*/  HADD2.F32 R131, -RZ, R131.H0_H0 ;  /* 0x20000083ff837230 */ /* 0x000fe20000004100 */
[----:B------:R-:W-:Y:S01]  /*4160*/  F2FP.SATFINITE.E4M3.F32.PACK_AB_MERGE_C R43, R43, R166, R171 ;  /* 0x000000a62b2b723e */ /* 0x000fe200048070ab */
[----:B------:R-:W-:Y:S02]  /*4170*/  HADD2.F32 R172, -RZ, R172.H0_H0 ;  /* 0x200000acffac7230 */ /* 0x000fe40000004100 */
[-C--:B------:R-:W-:Y:S01]  /*4180*/  FMUL.FTZ R174, R168, R173.reuse ;  /* 0x000000ada8ae7220 */ /* 0x080fe20000410000 */
[----:B------:R-:W-:-:S03]  /*4190*/  FMUL.FTZ R173, R131, R173 ;  /* 0x000000ad83ad7220 */ /* 0x000fc60000410000 */
[-C--:B------:R-:W-:Y:S01]  /*41a0*/  FFMA.FTZ R131, R131, R170.reuse, -R174 ;  /* 0x000000aa83837223 */ /* 0x080fe200000108ae */
[----:B------:R-:W-:Y:S01]  /*41b0*/  FFMA.FTZ R174, R168, R170, R173 ;  /* 0x000000aaa8ae7223 */ /* 0x000fe200000100ad */
[--C-:B------:R-:W-:Y:S02]  /*41c0*/  HADD2.F32 R168, -RZ, R167.reuse.H1_H1 ;  /* 0x300000a7ffa87230 */ /* 0x100fe40000004100 */
[----:B------:R-:W-:Y:S02]  /*41d0*/  HADD2.F32 R167, -RZ, R167.H0_H0 ;  /* 0x200000a7ffa77230 */ /* 0x000fe40000004100 */
[----:B------:R-:W-:Y:S01]  /*41e0*/  F2FP.SATFINITE.E4M3.F32.PACK_AB_MERGE_C R131, R174, R131, RZ ;  /* 0x00000083ae83723e */ /* 0x000fe200048070ff */
[-C--:B------:R-:W-:Y:S02]  /*41f0*/  FMUL.FTZ R170, R168, R172.reuse ;  /* 0x000000aca8aa7220 */ /* 0x080fe40000410000 */
[C---:B------:R-:W-:Y:S02]  /*4200*/  FMUL.FTZ R173, R167.reuse, R172 ;  /* 0x000000aca7ad7220 */ /* 0x040fe40000410000 */
[----:B------:R-:W-:-:S02]  /*4210*/  FFMA.FTZ R170, R167, R133, -R170 ;  /* 0x00000085a7aa7223 */ /* 0x000fc400000108aa */
[----:B------:R-:W-:-:S05]  /*4220*/  FFMA.FTZ R173, R168, R133, R173 ;  /* 0x00000085a8ad7223 */ /* 0x000fca00000100ad */
[----:B------:R-:W-:-:S07]  /*4230*/  F2FP.SATFINITE.E4M3.F32.PACK_AB_MERGE_C R42, R173, R170, R131 ;  /* 0x000000aaad2a723e */ /* 0x000fce0004807083 */
.L_x_1350:
[----:B------:R-:W-:Y:S05]  /*4240*/  BSYNC B3 ;  /* 0x0000000000037941 */ /* 0x000fea0003800000 */
.L_x_1349:
[----:B-1----:R3:W-:Y:S02]  /*4250*/  STG.E.128 desc[UR60][R48.64], R40 ;  /* 0x0000002830007986 */ /* 0x0027e4000c101d3c */
.L_x_1348:
[----:B------:R-:W-:Y:S05]  /*4260*/  BSYNC B2 ;  /* 0x0000000000027941 */ /* 0x000fea0003800000 */
.L_x_1347:
[----:B------:R-:W-:Y:S01]  /*4270*/  ISETP.NE.AND P2, PT, R35, RZ, PT ;  /* 0x000000ff2300720c */ /* 0x000fe20003f45270 */
[----:B------:R-:W-:-:S12]  /*4280*/  BSSY B2, `(.L_x_1351) ;  /* 0x0000072000027945 */ /* 0x000fd80003800000 */
[----:B------:R-:W-:Y:S05]  /*4290*/  @!P2 BRA `(.L_x_1352) ;  /* 0x0000000400c0a947 */ /* 0x000fea0003800000 */
[----:B01-3--:R0:W1:Y:S01]  /*42a0*/  LDS.128 R40, [R46+0x1a400] ;  /* 0x01a400002e287984 */ /* 0x00b0620000000c00 */
[----:B------:R-:W-:Y:S01]  /*42b0*/  ISETP.GE.AND P2, PT, R198, R127, PT ;  /* 0x0000007fc600720c */ /* 0x000fe20003f46270 */
[----:B------:R-:W-:-:S12]  /*42c0*/  BSSY B3, `(.L_x_1353) ;  /* 0x000006c000037945 */ /* 0x000fd80003800000 */
[----:B0-----:R-:W-:Y:S05]  /*42d0*/  @P2 BRA `(.L_x_1354) ;  /* 0x0000000400a82947 */ /* 0x001fea0003800000 */
[----:B------:R-:W-:Y:S01]  /*42e0*/  SHF.R.U32.HI R94, RZ, 0x8, R95 ;  /* 0x00000008ff5e7819 */ /* 0x000fe2000001165f */
[----:B-1----:R-:W-:Y:S01]  /*42f0*/  IMAD.MOV.U32 R130, RZ, RZ, R40 ;  /* 0x000000ffff827224 */ /* 0x002fe200078e0028 */
[----:B------:R-:W-:Y:S02]  /*4300*/  SHF.R.U32.HI R132, RZ, 0x8, R121 ;  /* 0x00000008ff847819 */ /* 0x000fe40000011679 */
[----:B------:R-:W-:Y:S02]  /*4310*/  LOP3.LUT R120, R95, 0xff0000ff, RZ, 0xc0, !PT ;  /* 0xff0000ff5f787812 */ /* 0x000fe400078ec0ff */
[----:B------:R-:W-:Y:S01]  /*4320*/  SHF.R.U32.HI R166, RZ, 0x10, R95 ;  /* 0x00000010ffa67819 */ /* 0x000fe2000001165f */
[----:B------:R-:W-:Y:S01]  /*4330*/  IMAD.SHL.U32 R95, R94, 0x100, RZ ;  /* 0x000001005e5f7824 */ /* 0x000fe200078e00ff */
[----:B------:R-:W-:Y:S01]  /*4340*/  LOP3.LUT R131, R121, 0xff0000ff, RZ, 0xc0, !PT ;  /* 0xff0000ff79837812 */ /* 0x000fe200078ec0ff */
[----:B------:R-:W-:Y:S01]  /*4350*/  IMAD.MOV.U32 R94, RZ, RZ, R41 ;  /* 0x000000ffff5e7224 */ /* 0x000fe200078e0029 */
[----:B------:R-:W-:Y:S01]  /*4360*/  SHF.R.U32.HI R133, RZ, 0x10, R121 ;  /* 0x00000010ff857819 */ /* 0x000fe20000011679 */
[----:B------:R-:W-:Y:S01]  /*4370*/  IMAD.SHL.U32 R132, R132, 0x100, RZ ;  /* 0x0000010084847824 */ /* 0x000fe200078e00ff */
[----:B------:R-:W-:Y:S01]  /*4380*/  LOP3.LUT R40, R120, 0xff00, R95, 0xf8, !PT ;  /* 0x0000ff0078287812 */ /* 0x000fe200078ef85f */
[----:B------:R-:W-:Y:S01]  /*4390*/  IMAD.U32 R95, R166, 0x10000, RZ ;  /* 0x00010000a65f7824 */ /* 0x000fe200078e00ff */
[----:B------:R-:W-:Y:S01]  /*43a0*/  F2FP.F16.E4M3.UNPACK_B R41, R94 ;  /* 0x0000005eff29723e */ /* 0x000fe200020006ff */
[----:B------:R-:W-:Y:S01]  /*43b0*/  IMAD.U32 R133, R133, 0x10000, RZ ;  /* 0x0001000085857824 */ /* 0x000fe200078e00ff */
[----:B------:R-:W-:-:S02]  /*43c0*/  LOP3.LUT R120, R131, 0xff00, R132, 0xf8, !PT ;  /* 0x0000ff0083787812 */ /* 0x000fc400078ef884 */
[-C--:B------:R-:W-:Y:S01]  /*43d0*/  F2FP.F16.E4M3.UNPACK_B R132, R165.reuse.H1 ;  /* 0x000000a5ff84723e */ /* 0x080fe200030006ff */
[--C-:B------:R-:W-:Y:S01]  /*43e0*/  HADD2.F32 R121, -RZ, R41.reuse.H1_H1 ;  /* 0x30000029ff797230 */ /* 0x100fe20000004100 */
[----:B------:R-:W-:Y:S01]  /*43f0*/  LOP3.LUT R40, R40, 0xff0000, R95, 0xf8, !PT ;  /* 0x00ff000028287812 */ /* 0x000fe200078ef85f */
[----:B------:R-:W-:Y:S01]  /*4400*/  HADD2.F32 R95, -RZ, R41.H0_H0 ;  /* 0x20000029ff5f7230 */ /* 0x000fe20000004100 */
[----:B------:R-:W-:Y:S01]  /*4410*/  F2FP.F16.E4M3.UNPACK_B R131, R164.H1 ;  /* 0x000000a4ff83723e */ /* 0x000fe200030006ff */
[--C-:B------:R-:W-:Y:S01]  /*4420*/  HADD2.F32 R168, -RZ, R132.reuse.H0_H0 ;  /* 0x20000084ffa87230 */ /* 0x100fe20000004100 */
[----:B------:R-:W-:Y:S01]  /*4430*/  LOP3.LUT R41, R120, 0xff0000, R133, 0xf8, !PT ;  /* 0x00ff000078297812 */ /* 0x000fe200078ef885 */
[----:B------:R-:W-:Y:S01]  /*4440*/  HADD2.F32 R169, -RZ, R132.H1_H1 ;  /* 0x30000084ffa97230 */ /* 0x000fe20000004100 */
[----:B------:R-:W-:Y:S01]  /*4450*/  F2FP.F16.E4M3.UNPACK_B R120, R94.H1 ;  /* 0x0000005eff78723e */ /* 0x000fe200030006ff */
[--C-:B------:R-:W-:Y:S02]  /*4460*/  HADD2.F32 R166, -RZ, R131.reuse.H0_H0 ;  /* 0x20000083ffa67230 */ /* 0x100fe40000004100 */
[-C--:B------:R-:W-:Y:S01]  /*4470*/  FMUL.FTZ R94, R121, R168.reuse ;  /* 0x000000a8795e7220 */ /* 0x080fe20000410000 */
[----:B------:R-:W-:Y:S01]  /*4480*/  FMUL.FTZ R168, R95, R168 ;  /* 0x000000a85fa87220 */ /* 0x000fe20000410000 */
[----:B------:R-:W-:Y:S01]  /*4490*/  HADD2.F32 R133, -RZ, R131.H1_H1 ;  /* 0x30000083ff857230 */ /* 0x000fe20000004100 */
[----:B------:R-:W-:Y:S01]  /*44a0*/  F2FP.F16.E4M3.UNPACK_B R167, R165 ;  /* 0x000000a5ffa7723e */ /* 0x000fe200020006ff */
[----:B------:R-:W-:-:S02]  /*44b0*/  HADD2.F32 R132, -RZ, R120.H1_H1 ;  /* 0x30000078ff847230 */ /* 0x000fc40000004100 */
[-C--:B------:R-:W-:Y:S01]  /*44c0*/  FFMA.FTZ R94, R95, R166.reuse, -R94 ;  /* 0x000000a65f5e7223 */ /* 0x080fe2000001085e */
[----:B------:R-:W-:Y:S02]  /*44d0*/  HADD2.F32 R120, -RZ, R120.H0_H0 ;  /* 0x20000078ff787230 */ /* 0x000fe40000004100 */
[----:B------:R-:W-:Y:S01]  /*44e0*/  FFMA.FTZ R95, R121, R166, R168 ;  /* 0x000000a6795f7223 */ /* 0x000fe200000100a8 */
[----:B------:R-:W-:Y:S01]  /*44f0*/  F2FP.F16.E4M3.UNPACK_B R121, R130.H1 ;  /* 0x00000082ff79723e */ /* 0x000fe200030006ff */
[-C--:B------:R-:W-:Y:S01]  /*4500*/  FMUL.FTZ R131, R132, R169.reuse ;  /* 0x000000a984837220 */ /* 0x080fe20000410000 */
[----:B------:R-:W-:Y:S01]  /*4510*/  F2FP.F16.E4M3.UNPACK_B R165, R164 ;  /* 0x000000a4ffa5723e */ /* 0x000fe200020006ff */
[C---:B------:R-:W-:Y:S01]  /*4520*/  FMUL.FTZ R169, R120.reuse, R169 ;  /* 0x000000a978a97220 */ /* 0x040fe20000410000 */
[----:B------:R-:W-:Y:S02]  /*4530*/  HADD2.F32 R168, -RZ, R167.H1_H1 ;  /* 0x300000a7ffa87230 */ /* 0x000fe40000004100 */
[----:B------:R-:W-:Y:S01]  /*4540*/  FFMA.FTZ R120, R120, R133, -R131 ;  /* 0x0000008578787223 */ /* 0x000fe20000010883 */
[----:B------:R-:W-:-:S02]  /*4550*/  HADD2.F32 R164, -RZ, R121.H1_H1 ;  /* 0x30000079ffa47230 */ /* 0x000fc40000004100 */
[----:B------:R-:W-:Y:S02]  /*4560*/  HADD2.F32 R131, -RZ, R121.H0_H0 ;  /* 0x20000079ff837230 */ /* 0x000fe40000004100 */
[----:B------:R-:W-:Y:S01]  /*4570*/  FFMA.FTZ R121, R132, R133, R169 ;  /* 0x0000008584797223 */ /* 0x000fe200000100a9 */
[----:B------:R-:W-:Y:S01]  /*4580*/  F2FP.F16.E4M3.UNPACK_B R132, R130 ;  /* 0x00000082ff84723e */ /* 0x000fe200020006ff */
[----:B------:R-:W-:Y:S02]  /*4590*/  HADD2.F32 R166, -RZ, R165.H1_H1 ;  /* 0x300000a5ffa67230 */ /* 0x000fe40000004100 */
[-C--:B------:R-:W-:Y:S01]  /*45a0*/  FMUL.FTZ R130, R164, R168.reuse ;  /* 0x000000a8a4827220 */ /* 0x080fe20000410000 */
[----:B------:R-:W-:Y:S01]  /*45b0*/  FMUL.FTZ R169, R131, R168 ;  /* 0x000000a883a97220 */ /* 0x000fe20000410000 */
[----:B------:R-:W-:Y:S02]  /*45c0*/  HADD2.F32 R167, -RZ, R167.H0_H0 ;  /* 0x200000a7ffa77230 */ /* 0x000fe40000004100 */
[----:B------:R-:W-:-:S02]  /*45d0*/  HADD2.F32 R133, -RZ, R132.H1_H1 ;  /* 0x30000084ff857230 */ /* 0x000fc40000004100 */
[-C--:B------:R-:W-:Y:S01]  /*45e0*/  FFMA.FTZ R130, R131, R166.reuse, -R130 ;  /* 0x000000a683827223 */ /* 0x080fe20000010882 */
[----:B------:R-:W-:Y:S01]  /*45f0*/  FFMA.FTZ R131, R164, R166, R169 ;  /* 0x000000a6a4837223 */ /* 0x000fe200000100a9 */
[----:B------:R-:W-:Y:S02]  /*4600*/  HADD2.F32 R132, -RZ, R132.H0_H0 ;  /* 0x20000084ff847230 */ /* 0x000fe40000004100 */
[----:B------:R-:W-:Y:S02]  /*4610*/  HADD2.F32 R166, -RZ, R165.H0_H0 ;  /* 0x200000a5ffa67230 */ /* 0x000fe40000004100 */
[-C--:B------:R-:W-:Y:S01]  /*4620*/  FMUL.FTZ R169, R133, R167.reuse ;  /* 0x000000a785a97220 */ /* 0x080fe20000410000 */
[----:B------:R-:W-:Y:S02]  /*4630*/  IMAD.MOV.U32 R165, RZ, RZ, R43 ;  /* 0x000000ffffa57224 */ /* 0x000fe400078e002b */
[C---:B------:R-:W-:Y:S01]  /*4640*/  FMUL.FTZ R168, R132.reuse, R167 ;  /* 0x000000a784a87220 */ /* 0x040fe20000410000 */
[----:B------:R-:W-:Y:S01]  /*4650*/  F2FP.SATFINITE.E4M3.F32.PACK_AB_MERGE_C R130, R131, R130, RZ ;  /* 0x000000828382723e */ /* 0x000fe200048070ff */
[-C--:B------:R-:W-:Y:S01]  /*4660*/  FFMA.FTZ R43, R132, R166.reuse, -R169 ;  /* 0x000000a6842b7223 */ /* 0x080fe200000108a9 */
[----:B------:R-:W-:Y:S01]  /*4670*/  F2FP.F16.E4M3.UNPACK_B R169, R41.H1 ;  /* 0x00000029ffa9723e */ /* 0x000fe200030006ff */
[----:B------:R-:W-:Y:S01]  /*4680*/  FFMA.FTZ R132, R133, R166, R168 ;  /* 0x000000a685847223 */ /* 0x000fe200000100a8 */
[----:B------:R-:W-:-:S02]  /*4690*/  F2FP.F16.E4M3.UNPACK_B R164, R165 ;  /* 0x000000a5ffa4723e */ /* 0x000fc400020006ff */
[----:B------:R-:W-:Y:S01]  /*46a0*/  F2FP.F16.E4M3.UNPACK_B R168, R40.H1 ;  /* 0x00000028ffa8723e */ /* 0x000fe200030006ff */
[----:B------:R-:W-:Y:S01]  /*46b0*/  HADD2.F32 R133, -RZ, R169.H0_H0 ;  /* 0x200000a9ff857230 */ /* 0x000fe20000004100 */
[----:B------:R-:W-:Y:S01]  /*46c0*/  F2FP.F16.E4M3.UNPACK_B R165, R165.H1 ;  /* 0x000000a5ffa5723e */ /* 0x000fe200030006ff */
[--C-:B------:R-:W-:Y:S02]  /*46d0*/  HADD2.F32 R166, -RZ, R164.reuse.H1_H1 ;  /* 0x300000a4ffa67230 */ /* 0x100fe40000004100 */
[----:B------:R-:W-:Y:S02]  /*46e0*/  HADD2.F32 R164, -RZ, R164.H0_H0 ;  /* 0x200000a4ffa47230 */ /* 0x000fe40000004100 */
[--C-:B------:R-:W-:Y:S02]  /*46f0*/  HADD2.F32 R167, -RZ, R168.reuse.H0_H0 ;  /* 0x200000a8ffa77230 */ /* 0x100fe40000004100 */
[----:B------:R-:W-:Y:S01]  /*4700*/  FMUL.FTZ R171, R166, R133 ;  /* 0x00000085a6ab7220 */ /* 0x000fe20000410000 */
[----:B------:R-:W-:-:S02]  /*4710*/  HADD2.F32 R168, -RZ, R168.H1_H1 ;  /* 0x300000a8ffa87230 */ /* 0x000fc40000004100 */
[C---:B------:R-:W-:Y:S01]  /*4720*/  FMUL.FTZ R173, R164.reuse, R133 ;  /* 0x00000085a4ad7220 */ /* 0x040fe20000410000 */
[----:B------:R-:W-:-:S03]  /*4730*/  FFMA.FTZ R133, R164, R167, -R171 ;  /* 0x000000a7a4857223 */ /* 0x000fc600000108ab */
[----:B------:R-:W-:Y:S01]  /*4740*/  FFMA.FTZ R164, R166, R167, R173 ;  /* 0x000000a7a6a47223 */ /* 0x000fe200000100ad */
[----:B------:R-:W-:Y:S02]  /*4750*/  IMAD.MOV.U32 R166, RZ, RZ, R42 ;  /* 0x000000ffffa67224 */ /* 0x000fe400078e002a */
[----:B------:R-:W-:Y:S01]  /*4760*/  HADD2.F32 R42, -RZ, R169.H1_H1 ;  /* 0x300000a9ff2a7230 */ /* 0x000fe20000004100 */
[----:B------:R-:W-:Y:S01]  /*4770*/  F2FP.F16.E4M3.UNPACK_B R169, R41 ;  /* 0x00000029ffa9723e */ /* 0x000fe200020006ff */
[--C-:B------:R-:W-:Y:S02]  /*4780*/  HADD2.F32 R167, -RZ, R165.reuse.H1_H1 ;  /* 0x300000a5ffa77230 */ /* 0x100fe40000004100 */
[----:B------:R-:W-:-:S03]  /*4790*/  HADD2.F32 R165, -RZ, R165.H0_H0 ;  /* 0x200000a5ffa57230 */ /* 0x000fc60000004100 */
[-C--:B------:R-:W-:Y:S02]  /*47a0*/  FMUL.FTZ R170, R167, R42.reuse ;  /* 0x0000002aa7aa7220 */ /* 0x080fe40000410000 */
[C---:B------:R-:W-:Y:S02]  /*47b0*/  FMUL.FTZ R172, R165.reuse, R42 ;  /* 0x0000002aa5ac7220 */ /* 0x040fe40000410000 */
[-C--:B------:R-:W-:Y:S02]  /*47c0*/  FFMA.FTZ R42, R165, R168.reuse, -R170 ;  /* 0x000000a8a52a7223 */ /* 0x080fe400000108aa */
[----:B------:R-:W-:Y:S01]  /*47d0*/  FFMA.FTZ R165, R167, R168, R172 ;  /* 0x000000a8a7a57223 */ /* 0x000fe200000100ac */
[----:B------:R-:W-:Y:S02]  /*47e0*/  F2FP.F16.E4M3.UNPACK_B R167, R166.H1 ;  /* 0x000000a6ffa7723e */ /* 0x000fe400030006ff */
        /* <DEDUP_REMOVED lines=12> */
[----:B------:R-:W-:Y:S01]  /*48b0*/  FFMA.FTZ R167, R41, R170, R174 ;  /* 0x000000aa29a77223 */ /* 0x000fe200000100ae */
[--C-:B------:R-:W-:Y:S01]  /*48c0*/  HADD2.F32 R41, -RZ, R166.reuse.H1_H1 ;  /* 0x300000a6ff297230 */ /* 0x100fe20000004100 */
[----:B------:R-:W-:Y:S01]  /*48d0*/  F2FP.SATFINITE.E4M3.F32.PACK_AB_MERGE_C R170, R121, R120, RZ ;  /* 0x0000007879aa723e */ /* 0x000fe200048070ff */
[----:B------:R-:W-:-:S02]  /*48e0*/  HADD2.F32 R166, -RZ, R166.H0_H0 ;  /* 0x200000a6ffa67230 */ /* 0x000fc40000004100 */
[----:B------:R-:W-:Y:S01]  /*48f0*/  F2FP.SATFINITE.E4M3.F32.PACK_AB_MERGE_C R167, R167, R40, RZ ;  /* 0x00000028a7a7723e */ /* 0x000fe200048070ff */
[C---:B------:R-:W-:Y:S01]  /*4900*/  FMUL.FTZ R121, R41.reuse, R169 ;  /* 0x000000a929797220 */ /* 0x040fe20000410000 */
[----:B------:R-:W-:Y:S01]  /*4910*/  F2FP.SATFINITE.E4M3.F32.PACK_AB_MERGE_C R40, R132, R43, R130 ;  /* 0x0000002b8428723e */ /* 0x000fe20004807082 */
[----:B------:R-:W-:Y:S01]  /*4920*/  FMUL.FTZ R120, R166, R169 ;  /* 0x000000a9a6787220 */ /* 0x000fe20000410000 */
[----:B------:R-:W-:Y:S01]  /*4930*/  F2FP.SATFINITE.E4M3.F32.PACK_AB_MERGE_C R43, R164, R133, R165 ;  /* 0x00000085a42b723e */ /* 0x000fe200048070a5 */
[-C--:B------:R-:W-:Y:S02]  /*4940*/  FFMA.FTZ R121, R166, R168.reuse, -R121 ;  /* 0x000000a8a6797223 */ /* 0x080fe40000010879 */
[----:B------:R-:W-:Y:S01]  /*4950*/  FFMA.FTZ R120, R41, R168, R120 ;  /* 0x000000a829787223 */ /* 0x000fe20000010078 */
[----:B------:R-:W-:-:S04]  /*4960*/  F2FP.SATFINITE.E4M3.F32.PACK_AB_MERGE_C R41, R95, R94, R170 ;  /* 0x0000005e5f29723e */ /* 0x000fc800048070aa */
[----:B------:R-:W-:-:S07]  /*4970*/  F2FP.SATFINITE.E4M3.F32.PACK_AB_MERGE_C R42, R120, R121, R167 ;  /* 0x00000079782a723e */ /* 0x000fce00048070a7 */
.L_x_1354:
[----:B------:R-:W-:Y:S05]  /*4980*/  BSYNC B3 ;  /* 0x0000000000037941 */ /* 0x000fea0003800000 */
.L_x_1353:
[----:B-1----:R4:W-:Y:S02]  /*4990*/  STG.E.128 desc[UR60][R48.64+0x20], R40 ;  /* 0x0000202830007986 */ /* 0x0029e4000c101d3c */
.L_x_1352:
[----:B------:R-:W-:Y:S05]  /*49a0*/  BSYNC B2 ;  /* 0x0000000000027941 */ /* 0x000fea0003800000 */
.L_x_1351:
[----:B------:R-:W-:Y:S01]  /*49b0*/  ISETP.NE.AND P2, PT, R36, RZ, PT ;  /* 0x000000ff2400720c */ /* 0x000fe20003f45270 */
[----:B------:R-:W-:-:S12]  /*49c0*/  BSSY B2, `(.L_x_1355) ;  /* 0x000006f000027945 */ /* 0x000fd80003800000 */
        /* <DEDUP_REMOVED lines=9> */
[----:B------:R-:W-:Y:S02]  /*4a60*/  SHF.R.U32.HI R95, RZ, 0x10, R93 ;  /* 0x00000010ff5f7819 */ /* 0x000fe4000001165d */
[----:B------:R-:W-:Y:S01]  /*4a70*/  LOP3.LUT R94, R93, 0xff0000ff, RZ, 0xc0, !PT ;  /* 0xff0000ff5d5e7812 */ /* 0x000fe200078ec0ff */
[----:B------:R-:W-:Y:S01]  /*4a80*/  IMAD.SHL.U32 R93, R92, 0x100, RZ ;  /* 0x000001005c5d7824 */ /* 0x000fe200078e00ff */
[----:B------:R-:W-:Y:S01]  /*4a90*/  LOP3.LUT R87, R87, 0xff0000ff, RZ, 0xc0, !PT ;  /* 0xff0000ff57577812 */ /* 0x000fe200078ec0ff */
[----:B-1----:R-:W-:Y:S01]  /*4aa0*/  IMAD.MOV.U32 R92, RZ, RZ, R40 ;  /* 0x000000ffff5c7224 */ /* 0x002fe200078e0028 */
[----:B------:R-:W-:-:S02]  /*4ab0*/  F2FP.F16.E4M3.UNPACK_B R40, R41 ;  /* 0x00000029ff28723e */ /* 0x000fc400020006ff */
[----:B------:R-:W-:Y:S01]  /*4ac0*/  LOP3.LUT R87, R87, 0xff00, R86, 0xf8, !PT ;  /* 0x0000ff0057577812 */ /* 0x000fe200078ef856 */
[----:B------:R-:W-:Y:S01]  /*4ad0*/  IMAD.U32 R86, R121, 0x10000, RZ ;  /* 0x0001000079567824 */ /* 0x000fe200078e00ff */
[----:B------:R-:W-:Y:S01]  /*4ae0*/  LOP3.LUT R120, R94, 0xff00, R93, 0xf8, !PT ;  /* 0x0000ff005e787812 */ /* 0x000fe200078ef85d */
[----:B------:R-:W-:Y:S01]  /*4af0*/  IMAD.U32 R93, R95, 0x10000, RZ ;  /* 0x000100005f5d7824 */ /* 0x000fe200078e00ff */
        /* <DEDUP_REMOVED lines=26> */
[----:B------:R-:W-:-:S02]  /*4ca0*/  HADD2.F32 R120, -RZ, R93.H1_H1 ;  /* 0x3000005dff787230 */ /* 0x000fc40000004100 */
[----:B------:R-:W-:Y:S02]  /*4cb0*/  HADD2.F32 R95, -RZ, R93.H0_H0 ;  /* 0x2000005dff5f7230 */ /* 0x000fe40000004100 */
[----:B------:R-:W-:Y:S02]  /*4cc0*/  HADD2.F32 R161, -RZ, R161.H0_H0 ;  /* 0x200000a1ffa17230 */ /* 0x000fe40000004100 */
[-C--:B------:R-:W-:Y:S01]  /*4cd0*/  FMUL.FTZ R132, R120, R121.reuse ;  /* 0x0000007978847220 */ /* 0x080fe20000410000 */
[--C-:B------:R-:W-:Y:S02]  /*4ce0*/  HADD2.F32 R94, -RZ, R92.reuse.H1_H1 ;  /* 0x3000005cff5e7230 */ /* 0x100fe40000004100 */
[----:B------:R-:W-:Y:S01]  /*4cf0*/  FMUL.FTZ R121, R95, R121 ;  /* 0x000000795f797220 */ /* 0x000fe20000410000 */
[----:B------:R-:W-:Y:S02]  /*4d00*/  HADD2.F32 R93, -RZ, R92.H0_H0 ;  /* 0x2000005cff5d7230 */ /* 0x000fe40000004100 */
[----:B------:R-:W-:-:S02]  /*4d10*/  HADD2.F32 R92, -RZ, R160.H1_H1 ;  /* 0x300000a0ff5c7230 */ /* 0x000fc40000004100 */
[-C--:B------:R-:W-:Y:S01]  /*4d20*/  FMUL.FTZ R130, R94, R161.reuse ;  /* 0x000000a15e827220 */ /* 0x080fe20000410000 */
[----:B------:R-:W-:Y:S02]  /*4d30*/  HADD2.F32 R160, -RZ, R160.H0_H0 ;  /* 0x200000a0ffa07230 */ /* 0x000fe40000004100 */
[----:B------:R-:W-:Y:S01]  /*4d40*/  FMUL.FTZ R161, R93, R161 ;  /* 0x000000a15da17220 */ /* 0x000fe20000410000 */
[-C--:B------:R-:W-:Y:S01]  /*4d50*/  FFMA.FTZ R95, R95, R92.reuse, -R132 ;  /* 0x0000005c5f5f7223 */ /* 0x080fe20000010884 */
[----:B------:R-:W-:Y:S01]  /*4d60*/  FFMA.FTZ R132, R120, R92, R121 ;  /* 0x0000005c78847223 */ /* 0x000fe20000010079 */
[-C--:B------:R-:W-:Y:S01]  /*4d70*/  FFMA.FTZ R92, R93, R160.reuse, -R130 ;  /* 0x000000a05d5c7223 */ /* 0x080fe20000010882 */
[----:B------:R-:W-:Y:S01]  /*4d80*/  FFMA.FTZ R93, R94, R160, R161 ;  /* 0x000000a05e5d7223 */ /* 0x000fe200000100a1 */
[----:B------:R-:W-:Y:S02]  /*4d90*/  F2FP.F16.E4M3.UNPACK_B R120, R43.H1 ;  /* 0x0000002bff78723e */ /* 0x000fe400030006ff */
[----:B------:R-:W-:-:S02]  /*4da0*/  F2FP.SATFINITE.E4M3.F32.PACK_AB_MERGE_C R94, R164, R133, RZ ;  /* 0x00000085a45e723e */ /* 0x000fc400048070ff */
[----:B------:R-:W-:Y:S01]  /*4db0*/  F2FP.F16.E4M3.UNPACK_B R164, R87.H1 ;  /* 0x00000057ffa4723e */ /* 0x000fe200030006ff */
[--C-:B------:R-:W-:Y:S01]  /*4dc0*/  HADD2.F32 R133, -RZ, R120.reuse.H1_H1 ;  /* 0x30000078ff857230 */ /* 0x100fe20000004100 */
[----:B------:R-:W-:Y:S01]  /*4dd0*/  F2FP.SATFINITE.E4M3.F32.PACK_AB_MERGE_C R95, R132, R95, RZ ;  /* 0x0000005f845f723e */ /* 0x000fe200048070ff */
[----:B------:R-:W-:Y:S01]  /*4de0*/  HADD2.F32 R132, -RZ, R120.H0_H0 ;  /* 0x20000078ff847230 */ /* 0x000fe20000004100 */
[----:B------:R-:W-:Y:S01]  /*4df0*/  F2FP.F16.E4M3.UNPACK_B R120, R86.H1 ;  /* 0x00000056ff78723e */ /* 0x000fe200030006ff */
[--C-:B------:R-:W-:Y:S01]  /*4e00*/  HADD2.F32 R160, -RZ, R164.reuse.H1_H1 ;  /* 0x300000a4ffa07230 */ /* 0x100fe20000004100 */
[----:B------:R-:W-:Y:S01]  /*4e10*/  F2FP.F16.E4M3.UNPACK_B R130, R42.H1 ;  /* 0x0000002aff82723e */ /* 0x000fe200030006ff */
        /* <DEDUP_REMOVED lines=39> */
.L_x_1358:
[----:B------:R-:W-:Y:S05]  /*5090*/  BSYNC B3 ;  /* 0x0000000000037941 */ /* 0x000fea0003800000 */
.L_x_1357:
[----:B-1----:R0:W-:Y:S02]  /*50a0*/  STG.E.128 desc[UR60][R48.64+0x40], R40 ;  /* 0x0000402830007986 */ /* 0x0021e4000c101d3c */
.L_x_1356:
[----:B------:R-:W-:Y:S05]  /*50b0*/  BSYNC B2 ;  /* 0x0000000000027941 */ /* 0x000fea0003800000 */
.L_x_1355:
        /* <DEDUP_REMOVED lines=9> */
[----:B------:R-:W-:Y:S02]  /*5150*/  LOP3.LUT R82, R83, 0xff0000ff, RZ, 0xc0, !PT ;  /* 0xff0000ff53527812 */ /* 0x000fe400078ec0ff */
[----:B------:R-:W-:Y:S01]  /*5160*/  SHF.R.U32.HI R87, RZ, 0x10, R83 ;  /* 0x00000010ff577819 */ /* 0x000fe20000011653 */
[----:B------:R-:W-:Y:S01]  /*5170*/  IMAD.SHL.U32 R83, R93, 0x100, RZ ;  /* 0x000001005d537824 */ /* 0x000fe200078e00ff */
[----:B------:R-:W-:Y:S02]  /*5180*/  LOP3.LUT R86, R85, 0xff0000ff, RZ, 0xc0, !PT ;  /* 0xff0000ff55567812 */ /* 0x000fe400078ec0ff */
[----:B------:R-:W-:Y:S01]  /*5190*/  SHF.R.U32.HI R92, RZ, 0x10, R85 ;  /* 0x00000010ff5c7819 */ /* 0x000fe20000011655 */
[----:B------:R-:W-:Y:S01]  /*51a0*/  IMAD.SHL.U32 R85, R84, 0x100, RZ ;  /* 0x0000010054557824 */ /* 0x000fe200078e00ff */
[----:B------:R-:W-:Y:S01]  /*51b0*/  LOP3.LUT R82, R82, 0xff00, R83, 0xf8, !PT ;  /* 0x0000ff0052527812 */ /* 0x000fe200078ef853 */
[----:B------:R-:W-:-:S02]  /*51c0*/  IMAD.U32 R83, R87, 0x10000, RZ ;  /* 0x0001000057537824 */ /* 0x000fc400078e00ff */
[----:B-1----:R-:W-:Y:S01]  /*51d0*/  IMAD.MOV.U32 R84, RZ, RZ, R40 ;  /* 0x000000ffff547224 */ /* 0x002fe200078e0028 */
        /* <DEDUP_REMOVED lines=32> */
[--C-:B------:R-:W-:Y:S02]  /*53e0*/  HADD2.F32 R85, -RZ, R84.reuse.H0_H0 ;  /* 0x20000054ff557230 */ /* 0x100fe40000004100 */
[----:B------:R-:W-:Y:S01]  /*53f0*/  FMUL.FTZ R120, R92, R93 ;  /* 0x0000005d5c787220 */ /* 0x000fe20000410000 */
[----:B------:R-:W-:-:S02]  /*5400*/  HADD2.F32 R86, -RZ, R84.H1_H1 ;  /* 0x30000054ff567230 */ /* 0x000fc40000004100 */
[----:B------:R-:W-:Y:S01]  /*5410*/  FMUL.FTZ R93, R87, R93 ;  /* 0x0000005d575d7220 */ /* 0x000fe20000410000 */
[----:B------:R-:W-:Y:S01]  /*5420*/  HADD2.F32 R159, -RZ, R159.H0_H0 ;  /* 0x2000009fff9f7230 */ /* 0x000fe20000004100 */
[----:B------:R-:W-:Y:S01]  /*5430*/  F2FP.F16.E4M3.UNPACK_B R95, R82 ;  /* 0x00000052ff5f723e */ /* 0x000fe200020006ff */
        /* <DEDUP_REMOVED lines=54> */
.L_x_1362:
[----:B------:R-:W-:Y:S05]  /*57a0*/  BSYNC B3 ;  /* 0x0000000000037941 */ /* 0x000fea0003800000 */
.L_x_1361:
[----:B-1----:R0:W-:Y:S02]  /*57b0*/  STG.E.128 desc[UR60][R48.64+0x60], R40 ;  /* 0x0000602830007986 */ /* 0x0021e4000c101d3c */
.L_x_1360:
[----:B------:R-:W-:Y:S05]  /*57c0*/  BSYNC B2 ;  /* 0x0000000000027941 */ /* 0x000fea0003800000 */
.L_x_1359:
        /* <DEDUP_REMOVED lines=51> */
[----:B------:R-:W-:Y:S02]  /*5b00*/  HADD2.F32 R155, -RZ, R155.H0_H0 ;  /* 0x2000009bff9b7230 */ /* 0x000fe40000004100 */
[----:B------:R-:W-:Y:S01]  /*5b10*/  FMUL.FTZ R92, R84, R85 ;  /* 0x00000055545c7220 */ /* 0x000fe20000410000 */
[----:B------:R-:W-:-:S02]  /*5b20*/  HADD2.F32 R81, -RZ, R80.H0_H0 ;  /* 0x20000050ff517230 */ /* 0x000fc40000004100 */
[----:B------:R-:W-:Y:S01]  /*5b30*/  FMUL.FTZ R85, R83, R85 ;  /* 0x0000005553557220 */ /* 0x000fe20000410000 */
[----:B------:R-:W-:Y:S02]  /*5b40*/  HADD2.F32 R82, -RZ, R80.H1_H1 ;  /* 0x30000050ff527230 */ /* 0x000fe40000004100 */
        /* <DEDUP_REMOVED lines=54> */
.L_x_1366:
[----:B------:R-:W-:Y:S05]  /*5eb0*/  BSYNC B3 ;  /* 0x0000000000037941 */ /* 0x000fea0003800000 */
.L_x_1365:
[----:B-1----:R0:W-:Y:S02]  /*5ec0*/  STG.E.128 desc[UR60][R48.64+0x80], R40 ;  /* 0x0000802830007986 */ /* 0x0021e4000c101d3c */
.L_x_1364:
[----:B------:R-:W-:Y:S05]  /*5ed0*/  BSYNC B2 ;  /* 0x0000000000027941 */ /* 0x000fea0003800000 */
.L_x_1363:
        /* <DEDUP_REMOVED lines=46> */
[----:B------:R-:W-:-:S02]  /*61c0*/  HADD2.F32 R79, -RZ, R77.H0_H0 ;  /* 0x2000004dff4f7230 */ /* 0x000fc40000004100 */
[----:B------:R-:W-:Y:S01]  /*61d0*/  HADD2.F32 R80, -RZ, R77.H1_H1 ;  /* 0x3000004dff507230 */ /* 0x000fe20000004100 */
[----:B------:R-:W-:Y:S01]  /*61e0*/  F2FP.SATFINITE.E4M3.F32.PACK_AB_MERGE_C R95, R86, R85, RZ ;  /* 0x00000055565f723e */ /* 0x000fe200048070ff */
[--C-:B------:R-:W-:Y:S02]  /*61f0*/  HADD2.F32 R77, -RZ, R76.reuse.H0_H0 ;  /* 0x2000004cff4d7230 */ /* 0x100fe40000004100 */
[-C--:B------:R-:W-:Y:S01]  /*6200*/  FMUL.FTZ R83, R79, R81.reuse ;  /* 0x000000514f537220 */ /* 0x080fe20000410000 */
[----:B------:R-:W-:Y:S02]  /*6210*/  HADD2.F32 R78, -RZ, R76.H1_H1 ;  /* 0x3000004cff4e7230 */ /* 0x000fe40000004100 */
[----:B------:R-:W-:Y:S01]  /*6220*/  FMUL.FTZ R84, R80, R81 ;  /* 0x0000005150547220 */ /* 0x000fe20000410000 */
[----:B------:R-:W-:Y:S01]  /*6230*/  HADD2.F32 R154, -RZ, R154.H0_H0 ;  /* 0x2000009aff9a7230 */ /* 0x000fe20000004100 */
[----:B------:R-:W-:Y:S01]  /*6240*/  F2FP.F16.E4M3.UNPACK_B R85, R75.H1 ;  /* 0x0000004bff55723e */ /* 0x000fe200030006ff */
[--C-:B------:R-:W-:Y:S01]  /*6250*/  HADD2.F32 R76, -RZ, R148.reuse.H1_H1 ;  /* 0x30000094ff4c7230 */ /* 0x100fe20000004100 */
[----:B------:R-:W-:Y:S01]  /*6260*/  F2FP.SATFINITE.E4M3.F32.PACK_AB_MERGE_C R41, R41, R40, R95 ;  /* 0x000000282929723e */ /* 0x000fe2000480705f */
[----:B------:R-:W-:-:S02]  /*6270*/  HADD2.F32 R148, -RZ, R148.H0_H0 ;  /* 0x20000094ff947230 */ /* 0x000fc40000004100 */
        /* <DEDUP_REMOVED lines=51> */
.L_x_1368:
[----:B------:R-:W-:Y:S05]  /*65b0*/  BSYNC B2 ;  /* 0x0000000000027941 */ /* 0x000fea0003800000 */
.L_x_1367:
[----:B-1----:R0:W-:Y:S02]  /*65c0*/  STG.E.128 desc[UR60][R48.64+0xa0], R40 ;  /* 0x0000a02830007986 */ /* 0x0021e4000c101d3c */
.L_x_1346:
[----:B------:R-:W-:Y:S05]  /*65d0*/  BSYNC B1 ;  /* 0x0000000000017941 */ /* 0x000fea0003800000 */
.L_x_1345:
        /* <DEDUP_REMOVED lines=15> */
[----:B------:R-:W-:Y:S02]  /*66d0*/  LOP3.LUT R71, R73, 0xff0000ff, RZ, 0xc0, !PT ;  /* 0xff0000ff49477812 */ /* 0x000fe400078ec0ff */
[----:B------:R-:W-:-:S02]  /*66e0*/  SHF.R.U32.HI R73, RZ, 0x10, R73 ;  /* 0x00000010ff497819 */ /* 0x000fc40000011649 */
[----:B------:R-:W-:Y:S01]  /*66f0*/  LOP3.LUT R49, R49, 0xff00, R70, 0xf8, !PT ;  /* 0x0000ff0031317812 */ /* 0x000fe200078ef846 */
[----:B------:R-:W-:Y:S01]  /*6700*/  IMAD.U32 R70, R74, 0x10000, RZ ;  /* 0x000100004a467824 */ /* 0x000fe200078e00ff */
[----:B------:R-:W-:Y:S01]  /*6710*/  LOP3.LUT R72, R71, 0xff00, R72, 0xf8, !PT ;  /* 0x0000ff0047487812 */ /* 0x000fe200078ef848 */
[----:B------:R-:W-:Y:S01]  /*6720*/  IMAD.U32 R73, R73, 0x10000, RZ ;  /* 0x0001000049497824 */ /* 0x000fe200078e00ff */
        /* <DEDUP_REMOVED lines=90> */
.L_x_1373:
[----:B------:R-:W-:Y:S05]  /*6cd0*/  BSYNC B2 ;  /* 0x0000000000027941 */ /* 0x000fea0003800000 */
.L_x_1372:
[----:B-1----:R0:W-:Y:S02]  /*6ce0*/  STG.E.128 desc[UR60][R44.64], R40 ;  /* 0x000000282c007986 */ /* 0x0021e4000c101d3c */
.L_x_1371:
[----:B------:R-:W-:Y:S05]  /*6cf0*/  BSYNC B1 ;  /* 0x0000000000017941 */ /* 0x000fea0003800000 */
.L_x_1370:
        /* <DEDUP_REMOVED lines=18> */
[----:B------:R-:W-:-:S02]  /*6e20*/  F2FP.F16.E4M3.UNPACK_B R40, R41 ;  /* 0x00000029ff28723e */ /* 0x000fc400020006ff */
[----:B------:R-:W-:Y:S01]  /*6e30*/  LOP3.LUT R69, R68, 0xff00, R67, 0xf8, !PT ;  /* 0x0000ff0044457812 */ /* 0x000fe200078ef843 */
[----:B------:R-:W-:Y:S01]  /*6e40*/  IMAD.U32 R68, R70, 0x10000, RZ ;  /* 0x0001000046447824 */ /* 0x000fe200078e00ff */
        /* <DEDUP_REMOVED lines=39> */
[CC--:B------:R-:W-:Y:S01]  /*70c0*/  FMUL.FTZ R69, R49.reuse, R150.reuse ;  /* 0x0000009631457220 */ /* 0x0c0fe20000410000 */
[----:B------:R-:W-:Y:S01]  /*70d0*/  FMUL.FTZ R72, R48, R150 ;  /* 0x0000009630487220 */ /* 0x000fe20000410000 */
[----:B------:R-:W-:Y:S02]  /*70e0*/  F2FP.F16.E4M3.UNPACK_B R68, R70.H1 ;  /* 0x00000046ff44723e */ /* 0x000fe400030006ff */
[----:B------:R-:W-:Y:S01]  /*70f0*/  F2FP.SATFINITE.E4M3.F32.PACK_AB_MERGE_C R79, R74, R71, RZ ;  /* 0x000000474a4f723e */ /* 0x000fe200048070ff */
[----:B------:R-:W-:Y:S01]  /*7100*/  FFMA.FTZ R75, R49, R149, -R72 ;  /* 0x00000095314b7223 */ /* 0x000fe20000010848 */
[----:B------:R-:W-:Y:S01]  /*7110*/  F2FP.F16.E4M3.UNPACK_B R49, R43.H1 ;  /* 0x0000002bff31723e */ /* 0x000fe200030006ff */
[----:B------:R-:W-:Y:S01]  /*7120*/  FFMA.FTZ R76, R48, R149, R69 ;  /* 0x00000095304c7223 */ /* 0x000fe20000010045 */
[-C--:B------:R-:W-:Y:S01]  /*7130*/  F2FP.F16.E4M3.UNPACK_B R71, R73.reuse.H1 ;  /* 0x00000049ff47723e */ /* 0x080fe200030006ff */
[----:B------:R-:W-:Y:S01]  /*7140*/  HADD2.F32 R69, -RZ, R68.H1_H1 ;  /* 0x30000044ff457230 */ /* 0x000fe20000004100 */
[----:B------:R-:W-:Y:S01]  /*7150*/  F2FP.F16.E4M3.UNPACK_B R48, R42.H1 ;  /* 0x0000002aff30723e */ /* 0x000fe200030006ff */
        /* <DEDUP_REMOVED lines=14> */
[----:B------:R-:W-:Y:S01]  /*7240*/  F2FP.F16.E4M3.UNPACK_B R42, R42 ;  /* 0x0000002aff2a723e */ /* 0x000fe200020006ff */
[----:B------:R-:W-:Y:S01]  /*7250*/  FMUL.FTZ R72, R48, R72 ;  /* 0x0000004830487220 */ /* 0x000fe20000410000 */
[----:B------:R-:W-:-:S02]  /*7260*/  HADD2.F32 R73, -RZ, R73.H0_H0 ;  /* 0x20000049ff497230 */ /* 0x000fc40000004100 */
[-C--:B------:R-:W-:Y:S01]  /*7270*/  FFMA.FTZ R77, R48, R66.reuse, -R77 ;  /* 0x00000042304d7223 */ /* 0x080fe2000001084d */
[--C-:B------:R-:W-:Y:S02]  /*7280*/  HADD2.F32 R48, -RZ, R43.reuse.H0_H0 ;  /* 0x2000002bff307230 */ /* 0x100fe40000004100 */
[----:B------:R-:W-:Y:S01]  /*7290*/  FFMA.FTZ R72, R49, R66, R72 ;  /* 0x0000004231487223 */ /* 0x000fe20000010048 */
[----:B------:R-:W-:Y:S02]  /*72a0*/  HADD2.F32 R49, -RZ, R43.H1_H1 ;  /* 0x3000002bff317230 */ /* 0x000fe40000004100 */
[----:B------:R-:W-:Y:S01]  /*72b0*/  FFMA.FTZ R69, R67, R69, R74 ;  /* 0x0000004543457223 */ /* 0x000fe2000001004a */
[--C-:B------:R-:W-:Y:S01]  /*72c0*/  HADD2.F32 R43, -RZ, R42.reuse.H0_H0 ;  /* 0x2000002aff2b7230 */ /* 0x100fe20000004100 */
[----:B------:R-:W-:Y:S01]  /*72d0*/  F2FP.SATFINITE.E4M3.F32.PACK_AB_MERGE_C R40, R76, R75, R79 ;  /* 0x0000004b4c28723e */ /* 0x000fe2000480704f */
[----:B------:R-:W-:Y:S01]  /*72e0*/  HADD2.F32 R42, -RZ, R42.H1_H1 ;  /* 0x3000002aff2a7230 */ /* 0x000fe20000004100 */
[----:B------:R-:W-:Y:S01]  /*72f0*/  F2FP.SATFINITE.E4M3.F32.PACK_AB_MERGE_C R72, R72, R77, RZ ;  /* 0x0000004d4848723e */ /* 0x000fe200048070ff */
[----:B------:R-:W-:Y:S01]  /*7300*/  HADD2.F32 R71, -RZ, R71.H0_H0 ;  /* 0x20000047ff477230 */ /* 0x000fe20000004100 */
[----:B------:R-:W-:Y:S01]  /*7310*/  F2FP.SATFINITE.E4M3.F32.PACK_AB_MERGE_C R69, R69, R78, RZ ;  /* 0x0000004e4545723e */ /* 0x000fe200048070ff */
[----:B------:R-:W-:-:S02]  /*7320*/  HADD2.F32 R68, -RZ, R68.H0_H0 ;  /* 0x20000044ff447230 */ /* 0x000fc40000004100 */
[----:B------:R-:W-:Y:S01]  /*7330*/  FMUL.FTZ R66, R42, R73 ;  /* 0x000000492a427220 */ /* 0x000fe20000410000 */
[----:B------:R-:W-:Y:S02]  /*7340*/  HADD2.F32 R70, -RZ, R70.H0_H0 ;  /* 0x20000046ff467230 */ /* 0x000fe40000004100 */
[-C--:B------:R-:W-:Y:S01]  /*7350*/  FMUL.FTZ R67, R49, R71.reuse ;  /* 0x0000004731437220 */ /* 0x080fe20000410000 */
[C---:B------:R-:W-:Y:S01]  /*7360*/  FMUL.FTZ R74, R48.reuse, R71 ;  /* 0x00000047304a7220 */ /* 0x040fe20000410000 */
[----:B------:R-:W-:Y:S02]  /*7370*/  FMUL.FTZ R73, R43, R73 ;  /* 0x000000492b497220 */ /* 0x000fe40000410000 */
[-C--:B------:R-:W-:Y:S01]  /*7380*/  FFMA.FTZ R67, R48, R68.reuse, -R67 ;  /* 0x0000004430437223 */ /* 0x080fe20000010843 */
[----:B------:R-:W-:Y:S01]  /*7390*/  FFMA.FTZ R74, R49, R68, R74 ;  /* 0x00000044314a7223 */ /* 0x000fe2000001004a */
[-C--:B------:R-:W-:Y:S01]  /*73a0*/  FFMA.FTZ R66, R43, R70.reuse, -R66 ;  /* 0x000000462b427223 */ /* 0x080fe20000010842 */
[----:B------:R-:W-:-:S03]  /*73b0*/  FFMA.FTZ R73, R42, R70, R73 ;  /* 0x000000462a497223 */ /* 0x000fc60000010049 */
[----:B------:R-:W-:Y:S02]  /*73c0*/  F2FP.SATFINITE.E4M3.F32.PACK_AB_MERGE_C R43, R74, R67, R69 ;  /* 0x000000434a2b723e */ /* 0x000fe40004807045 */
[----:B------:R-:W-:-:S07]  /*73d0*/  F2FP.SATFINITE.E4M3.F32.PACK_AB_MERGE_C R42, R73, R66, R72 ;  /* 0x00000042492a723e */ /* 0x000fce0004807048 */
.L_x_1377:
[----:B------:R-:W-:Y:S05]  /*73e0*/  BSYNC B2 ;  /* 0x0000000000027941 */ /* 0x000fea0003800000 */
.L_x_1376:
[----:B-1----:R0:W-:Y:S02]  /*73f0*/  STG.E.128 desc[UR60][R44.64+0x20], R40 ;  /* 0x000020282c007986 */ /* 0x0021e4000c101d3c */
.L_x_1375:
[----:B------:R-:W-:Y:S05]  /*7400*/  BSYNC B1 ;  /* 0x0000000000017941 */ /* 0x000fea0003800000 */
.L_x_1374:
        /* <DEDUP_REMOVED lines=110> */
.L_x_1381:
[----:B------:R-:W-:Y:S05]  /*7af0*/  BSYNC B2 ;  /* 0x0000000000027941 */ /* 0x000fea0003800000 */
.L_x_1380:
[----:B-1----:R0:W-:Y:S02]  /*7b00*/  STG.E.128 desc[UR60][R44.64+0x40], R40 ;  /* 0x000040282c007986 */ /* 0x0021e4000c101d3c */
.L_x_1379:
[----:B------:R-:W-:Y:S05]  /*7b10*/  BSYNC B1 ;  /* 0x0000000000017941 */ /* 0x000fea0003800000 */
.L_x_1378:
        /* <DEDUP_REMOVED lines=22> */
[----:B------:R-:W-:Y:S02]  /*7c80*/  F2FP.F16.E4M3.UNPACK_B R41, R41.H1 ;  /* 0x00000029ff29723e */ /* 0x000fe400030006ff */
[----:B------:R-:W-:Y:S01]  /*7c90*/  LOP3.LUT R64, R62, 0xff0000, R59, 0xf8, !PT ;  /* 0x00ff00003e407812 */ /* 0x000fe200078ef83b */
[----:B------:R-:W-:Y:S01]  /*7ca0*/  HADD2.F32 R62, -RZ, R60.H0_H0 ;  /* 0x2000003cff3e7230 */ /* 0x000fe20000004100 */
[----:B------:R-:W-:Y:S01]  /*7cb0*/  LOP3.LUT R61, R58, 0xff0000, R49, 0xf8, !PT ;  /* 0x00ff00003a3d7812 */ /* 0x000fe200078ef831 */
[----:B------:R-:W-:Y:S01]  /*7cc0*/  HADD2.F32 R49, -RZ, R40.H1_H1 ;  /* 0x30000028ff317230 */ /* 0x000fe20000004100 */
[----:B------:R-:W-:Y:S01]  /*7cd0*/  F2FP.F16.E4M3.UNPACK_B R59, R134.H1 ;  /* 0x00000086ff3b723e */ /* 0x000fe200030006ff */
[----:B------:R-:W-:Y:S01]  /*7ce0*/  HADD2.F32 R63, -RZ, R60.H1_H1 ;  /* 0x3000003cff3f7230 */ /* 0x000fe20000004100 */
[----:B------:R-:W-:Y:S01]  /*7cf0*/  F2FP.F16.E4M3.UNPACK_B R135, R135 ;  /* 0x00000087ff87723e */ /* 0x000fe200020006ff */
[----:B------:R-:W-:-:S02]  /*7d00*/  HADD2.F32 R58, -RZ, R41.H1_H1 ;  /* 0x30000029ff3a7230 */ /* 0x000fc40000004100 */
[----:B------:R-:W-:Y:S01]  /*7d10*/  FMUL.FTZ R65, R49, R62 ;  /* 0x0000003e31417220 */ /* 0x000fe20000410000 */
[----:B------:R-:W-:Y:S01]  /*7d20*/  HADD2.F32 R40, -RZ, R40.H0_H0 ;  /* 0x20000028ff287230 */ /* 0x000fe20000004100 */
[----:B------:R-:W-:Y:S01]  /*7d30*/  F2FP.F16.E4M3.UNPACK_B R134, R134 ;  /* 0x00000086ff86723e */ /* 0x000fe200020006ff */
[----:B------:R-:W-:Y:S02]  /*7d40*/  HADD2.F32 R60, -RZ, R59.H0_H0 ;  /* 0x2000003bff3c7230 */ /* 0x000fe40000004100 */
[-C--:B------:R-:W-:Y:S01]  /*7d50*/  FMUL.FTZ R66, R58, R63.reuse ;  /* 0x0000003f3a427220 */ /* 0x080fe20000410000 */
[----:B------:R-:W-:Y:S02]  /*7d60*/  HADD2.F32 R41, -RZ, R41.H0_H0 ;  /* 0x20000029ff297230 */ /* 0x000fe40000004100 */
[C---:B------:R-:W-:Y:S01]  /*7d70*/  FMUL.FTZ R62, R40.reuse, R62 ;  /* 0x0000003e283e7220 */ /* 0x040fe20000410000 */
[----:B------:R-:W-:Y:S02]  /*7d80*/  HADD2.F32 R59, -RZ, R59.H1_H1 ;  /* 0x3000003bff3b7230 */ /* 0x000fe40000004100 */
[-C--:B------:R-:W-:Y:S01]  /*7d90*/  FFMA.FTZ R40, R40, R60.reuse, -R65 ;  /* 0x0000003c28287223 */ /* 0x080fe20000010841 */
[----:B------:R-:W-:Y:S01]  /*7da0*/  FMUL.FTZ R63, R41, R63 ;  /* 0x0000003f293f7220 */ /* 0x000fe20000410000 */
[----:B------:R-:W-:Y:S01]  /*7db0*/  FFMA.FTZ R67, R49, R60, R62 ;  /* 0x0000003c31437223 */ /* 0x000fe2000001003e */
[-C--:B------:R-:W-:Y:S01]  /*7dc0*/  FFMA.FTZ R65, R41, R59.reuse, -R66 ;  /* 0x0000003b29417223 */ /* 0x080fe20000010842 */
[-C--:B------:R-:W-:Y:S01]  /*7dd0*/  F2FP.F16.E4M3.UNPACK_B R41, R48.reuse.H1 ;  /* 0x00000030ff29723e */ /* 0x080fe200030006ff */
[----:B------:R-:W-:Y:S01]  /*7de0*/  FFMA.FTZ R68, R58, R59, R63 ;  /* 0x0000003b3a447223 */ /* 0x000fe2000001003f */
[----:B------:R-:W-:Y:S01]  /*7df0*/  F2FP.F16.E4M3.UNPACK_B R48, R48 ;  /* 0x00000030ff30723e */ /* 0x000fe200020006ff */
[----:B------:R-:W-:-:S02]  /*7e00*/  HADD2.F32 R60, -RZ, R135.H1_H1 ;  /* 0x30000087ff3c7230 */ /* 0x000fc40000004100 */
[--C-:B------:R-:W-:Y:S01]  /*7e10*/  HADD2.F32 R49, -RZ, R41.reuse.H0_H0 ;  /* 0x20000029ff317230 */ /* 0x100fe20000004100 */
[----:B------:R-:W-:Y:S01]  /*7e20*/  F2FP.SATFINITE.E4M3.F32.PACK_AB_MERGE_C R71, R68, R65, RZ ;  /* 0x000000414447723e */ /* 0x000fe200048070ff */
[----:B------:R-:W-:Y:S02]  /*7e30*/  HADD2.F32 R58, -RZ, R41.H1_H1 ;  /* 0x30000029ff3a7230 */ /* 0x000fe40000004100 */
[--C-:B------:R-:W-:Y:S02]  /*7e40*/  HADD2.F32 R41, -RZ, R48.reuse.H0_H0 ;  /* 0x20000030ff297230 */ /* 0x100fe40000004100 */
[-C--:B------:R-:W-:Y:S01]  /*7e50*/  FMUL.FTZ R63, R49, R60.reuse ;  /* 0x0000003c313f7220 */ /* 0x080fe20000410000 */
[----:B------:R-:W-:Y:S02]  /*7e60*/  HADD2.F32 R135, -RZ, R135.H0_H0 ;  /* 0x20000087ff877230 */ /* 0x000fe40000004100 */
[----:B------:R-:W-:Y:S01]  /*7e70*/  FMUL.FTZ R62, R58, R60 ;  /* 0x0000003c3a3e7220 */ /* 0x000fe20000410000 */
[----:B------:R-:W-:-:S02]  /*7e80*/  HADD2.F32 R48, -RZ, R48.H1_H1 ;  /* 0x30000030ff307230 */ /* 0x000fc40000004100 */
        /* <DEDUP_REMOVED lines=8> */
[----:B------:R-:W-:-:S02]  /*7f10*/  F2FP.F16.E4M3.UNPACK_B R48, R43.H1 ;  /* 0x0000002bff30723e */ /* 0x000fc400030006ff */
[----:B------:R-:W-:Y:S02]  /*7f20*/  F2FP.SATFINITE.E4M3.F32.PACK_AB_MERGE_C R70, R63, R62, RZ ;  /* 0x0000003e3f46723e */ /* 0x000fe400048070ff */
[----:B------:R-:W-:Y:S01]  /*7f30*/  F2FP.F16.E4M3.UNPACK_B R62, R64.H1 ;  /* 0x00000040ff3e723e */ /* 0x000fe200030006ff */
[--C-:B------:R-:W-:Y:S01]  /*7f40*/  HADD2.F32 R58, -RZ, R48.reuse.H1_H1 ;  /* 0x30000030ff3a7230 */ /* 0x100fe20000004100 */
[-C--:B------:R-:W-:Y:S01]  /*7f50*/  F2FP.F16.E4M3.UNPACK_B R59, R61.reuse.H1 ;  /* 0x0000003dff3b723e */ /* 0x080fe200030006ff */
[----:B------:R-:W-:Y:S01]  /*7f60*/  HADD2.F32 R49, -RZ, R48.H0_H0 ;  /* 0x20000030ff317230 */ /* 0x000fe20000004100 */
[----:B------:R-:W-:Y:S01]  /*7f70*/  F2FP.F16.E4M3.UNPACK_B R41, R42.H1 ;  /* 0x0000002aff29723e */ /* 0x000fe200030006ff */
[----:B------:R-:W-:Y:S01]  /*7f80*/  HADD2.F32 R65, -RZ, R62.H1_H1 ;  /* 0x3000003eff417230 */ /* 0x000fe20000004100 */
        /* <DEDUP_REMOVED lines=19> */
[----:B------:R-:W-:Y:S02]  /*80c0*/  HADD2.F32 R43, -RZ, R43.H1_H1 ;  /* 0x3000002bff2b7230 */ /* 0x000fe40000004100 */
[--C-:B------:R-:W-:Y:S01]  /*80d0*/  HADD2.F32 R41, -RZ, R42.reuse.H0_H0 ;  /* 0x2000002aff297230 */ /* 0x100fe20000004100 */
[----:B------:R-:W-:Y:S01]  /*80e0*/  F2FP.SATFINITE.E4M3.F32.PACK_AB_MERGE_C R63, R63, R68, RZ ;  /* 0x000000443f3f723e */ /* 0x000fe200048070ff */
[----:B------:R-:W-:Y:S02]  /*80f0*/  HADD2.F32 R42, -RZ, R42.H1_H1 ;  /* 0x3000002aff2a7230 */ /* 0x000fe40000004100 */
[----:B------:R-:W-:Y:S01]  /*8100*/  FMUL.FTZ R65, R43, R62 ;  /* 0x0000003e2b417220 */ /* 0x000fe20000410000 */
[----:B------:R-:W-:-:S02]  /*8110*/  HADD2.F32 R64, -RZ, R64.H0_H0 ;  /* 0x20000040ff407230 */ /* 0x000fc40000004100 */
[----:B------:R-:W-:Y:S01]  /*8120*/  FMUL.FTZ R62, R48, R62 ;  /* 0x0000003e303e7220 */ /* 0x000fe20000410000 */
[----:B------:R-:W-:Y:S01]  /*8130*/  HADD2.F32 R59, -RZ, R59.H0_H0 ;  /* 0x2000003bff3b7230 */ /* 0x000fe20000004100 */
[----:B------:R-:W-:Y:S01]  /*8140*/  F2FP.SATFINITE.E4M3.F32.PACK_AB_MERGE_C R60, R60, R69, RZ ;  /* 0x000000453c3c723e */ /* 0x000fe200048070ff */
[----:B------:R-:W-:Y:S02]  /*8150*/  HADD2.F32 R61, -RZ, R61.H0_H0 ;  /* 0x2000003dff3d7230 */ /* 0x000fe40000004100 */
[-C--:B------:R-:W-:Y:S01]  /*8160*/  FMUL.FTZ R58, R42, R64.reuse ;  /* 0x000000402a3a7220 */ /* 0x080fe20000410000 */
[----:B------:R-:W-:Y:S01]  /*8170*/  FMUL.FTZ R49, R41, R64 ;  /* 0x0000004029317220 */ /* 0x000fe20000410000 */
[-C--:B------:R-:W-:Y:S01]  /*8180*/  FFMA.FTZ R65, R48, R59.reuse, -R65 ;  /* 0x0000003b30417223 */ /* 0x080fe20000010841 */
[----:B------:R-:W-:Y:S01]  /*8190*/  FFMA.FTZ R62, R43, R59, R62 ;  /* 0x0000003b2b3e7223 */ /* 0x000fe2000001003e */
[-C--:B------:R-:W-:Y:S01]  /*81a0*/  FFMA.FTZ R58, R41, R61.reuse, -R58 ;  /* 0x0000003d293a7223 */ /* 0x080fe2000001083a */
[----:B------:R-:W-:Y:S01]  /*81b0*/  FFMA.FTZ R49, R42, R61, R49 ;  /* 0x0000003d2a317223 */ /* 0x000fe20000010031 */
[----:B------:R-:W-:-:S02]  /*81c0*/  F2FP.SATFINITE.E4M3.F32.PACK_AB_MERGE_C R41, R67, R40, R71 ;  /* 0x000000284329723e */ /* 0x000fc40004807047 */
[----:B------:R-:W-:Y:S02]  /*81d0*/  F2FP.SATFINITE.E4M3.F32.PACK_AB_MERGE_C R40, R135, R66, R70 ;  /* 0x000000428728723e */ /* 0x000fe40004807046 */
[----:B------:R-:W-:Y:S02]  /*81e0*/  F2FP.SATFINITE.E4M3.F32.PACK_AB_MERGE_C R42, R49, R58, R63 ;  /* 0x0000003a312a723e */ /* 0x000fe4000480703f */
[----:B------:R-:W-:-:S07]  /*81f0*/  F2FP.SATFINITE.E4M3.F32.PACK_AB_MERGE_C R43, R62, R65, R60 ;  /* 0x000000413e2b723e */ /* 0x000fce000480703c */
.L_x_1385:
[----:B------:R-:W-:Y:S05]  /*8200*/  BSYNC B2 ;  /* 0x0000000000027941 */ /* 0x000fea0003800000 */
.L_x_1384:
[----:B-1----:R0:W-:Y:S02]  /*8210*/  STG.E.128 desc[UR60][R44.64+0x60], R40 ;  /* 0x000060282c007986 */ /* 0x0021e4000c101d3c */
.L_x_1383:
[----:B------:R-:W-:Y:S05]  /*8220*/  BSYNC B1 ;  /* 0x0000000000017941 */ /* 0x000fea0003800000 */
.L_x_1382:
        /* <DEDUP_REMOVED lines=9> */
[----:B------:R-:W-:Y:S01]  /*82c0*/  LOP3.LUT R47, R55, 0xff0000ff, RZ, 0xc0, !PT ;  /* 0xff0000ff372f7812 */ /* 0x000fe200078ec0ff */
[----:B------:R-:W-:Y:S01]  /*82d0*/  IMAD.MOV.U32 R48, RZ, RZ, R42 ;  /* 0x000000ffff307224 */ /* 0x000fe200078e002a */
[----:B------:R-:W-:Y:S01]  /*82e0*/  SHF.R.U32.HI R56, RZ, 0x10, R55 ;  /* 0x00000010ff387819 */ /* 0x000fe20000011637 */
[----:B------:R-:W-:Y:S01]  /*82f0*/  IMAD.SHL.U32 R42, R59, 0x100, RZ ;  /* 0x000001003b2a7824 */ /* 0x000fe200078e00ff */
[--C-:B------:R-:W-:Y:S02]  /*8300*/  SHF.R.U32.HI R55, RZ, 0x8, R57.reuse ;  /* 0x00000008ff377819 */ /* 0x100fe40000011639 */
[----:B------:R-:W-:Y:S02]  /*8310*/  LOP3.LUT R54, R57, 0xff0000ff, RZ, 0xc0, !PT ;  /* 0xff0000ff39367812 */ /* 0x000fe400078ec0ff */
[----:B------:R-:W-:Y:S01]  /*8320*/  SHF.R.U32.HI R58, RZ, 0x10, R57 ;  /* 0x00000010ff3a7819 */ /* 0x000fe20000011639 */
[----:B------:R-:W-:Y:S01]  /*8330*/  IMAD.SHL.U32 R43, R55, 0x100, RZ ;  /* 0x00000100372b7824 */ /* 0x000fe200078e00ff */
[----:B------:R-:W-:-:S02]  /*8340*/  LOP3.LUT R47, R47, 0xff00, R42, 0xf8, !PT ;  /* 0x0000ff002f2f7812 */ /* 0x000fc400078ef82a */
[----:B------:R-:W-:Y:S01]  /*8350*/  F2FP.F16.E4M3.UNPACK_B R55, R91.H1 ;  /* 0x0000005bff37723e */ /* 0x000fe200030006ff */
[----:B------:R-:W-:Y:S01]  /*8360*/  IMAD.U32 R58, R58, 0x10000, RZ ;  /* 0x000100003a3a7824 */ /* 0x000fe200078e00ff */
[----:B------:R-:W-:Y:S01]  /*8370*/  LOP3.LUT R43, R54, 0xff00, R43, 0xf8, !PT ;  /* 0x0000ff00362b7812 */ /* 0x000fe200078ef82b */
[----:B------:R-:W-:Y:S01]  /*8380*/  IMAD.U32 R54, R56, 0x10000, RZ ;  /* 0x0001000038367824 */ /* 0x000fe200078e00ff */
[-C--:B------:R-:W-:Y:S01]  /*8390*/  F2FP.F16.E4M3.UNPACK_B R42, R41.reuse ;  /* 0x00000029ff2a723e */ /* 0x080fe200020006ff */
[--C-:B------:R-:W-:Y:S01]  /*83a0*/  HADD2.F32 R57, -RZ, R55.reuse.H0_H0 ;  /* 0x20000037ff397230 */ /* 0x100fe20000004100 */
[----:B------:R-:W-:Y:S01]  /*83b0*/  LOP3.LUT R59, R43, 0xff0000, R58, 0xf8, !PT ;  /* 0x00ff00002b3b7812 */ /* 0x000fe200078ef83a */
[----:B------:R-:W-:Y:S01]  /*83c0*/  HADD2.F32 R58, -RZ, R55.H1_H1 ;  /* 0x30000037ff3a7230 */ /* 0x000fe20000004100 */
[----:B------:R-:W-:Y:S01]  /*83d0*/  LOP3.LUT R56, R47, 0xff0000, R54, 0xf8, !PT ;  /* 0x00ff00002f387812 */ /* 0x000fe200078ef836 */
[--C-:B------:R-:W-:Y:S01]  /*83e0*/  HADD2.F32 R43, -RZ, R42.reuse.H1_H1 ;  /* 0x3000002aff2b7230 */ /* 0x100fe20000004100 */
[----:B------:R-:W-:Y:S01]  /*83f0*/  F2FP.F16.E4M3.UNPACK_B R54, R90.H1 ;  /* 0x0000005aff36723e */ /* 0x000fe200030006ff */
[----:B------:R-:W-:Y:S01]  /*8400*/  HADD2.F32 R42, -RZ, R42.H0_H0 ;  /* 0x2000002aff2a7230 */ /* 0x000fe20000004100 */
[----:B------:R-:W-:-:S02]  /*8410*/  F2FP.F16.E4M3.UNPACK_B R41, R41.H1 ;  /* 0x00000029ff29723e */ /* 0x000fc400030006ff */
[-C--:B------:R-:W-:Y:S01]  /*8420*/  FMUL.FTZ R61, R43, R57.reuse ;  /* 0x000000392b3d7220 */ /* 0x080fe20000410000 */
[--C-:B------:R-:W-:Y:S02]  /*8430*/  HADD2.F32 R55, -RZ, R54.reuse.H0_H0 ;  /* 0x20000036ff377230 */ /* 0x100fe40000004100 */
[C---:B------:R-:W-:Y:S01]  /*8440*/  FMUL.FTZ R60, R42.reuse, R57 ;  /* 0x000000392a3c7220 */ /* 0x040fe20000410000 */
[--C-:B------:R-:W-:Y:S01]  /*8450*/  HADD2.F32 R47, -RZ, R41.reuse.H1_H1 ;  /* 0x30000029ff2f7230 */ /* 0x100fe20000004100 */
[----:B------:R-:W-:Y:S01]  /*8460*/  F2FP.F16.E4M3.UNPACK_B R91, R91 ;  /* 0x0000005bff5b723e */ /* 0x000fe200020006ff */
[----:B------:R-:W-:Y:S02]  /*8470*/  HADD2.F32 R41, -RZ, R41.H0_H0 ;  /* 0x20000029ff297230 */ /* 0x000fe40000004100 */
[-C--:B------:R-:W-:Y:S01]  /*8480*/  FFMA.FTZ R61, R42, R55.reuse, -R61 ;  /* 0x000000372a3d7223 */ /* 0x080fe2000001083d */
[----:B------:R-:W-:Y:S02]  /*8490*/  HADD2.F32 R54, -RZ, R54.H1_H1 ;  /* 0x30000036ff367230 */ /* 0x000fe40000004100 */
[-C--:B------:R-:W-:Y:S01]  /*84a0*/  FMUL.FTZ R42, R47, R58.reuse ;  /* 0x0000003a2f2a7220 */ /* 0x080fe20000410000 */
[----:B------:R-:W-:Y:S01]  /*84b0*/  FFMA.FTZ R62, R43, R55, R60 ;  /* 0x000000372b3e7223 */ /* 0x000fe2000001003c */
[C---:B------:R-:W-:Y:S01]  /*84c0*/  FMUL.FTZ R58, R41.reuse, R58 ;  /* 0x0000003a293a7220 */ /* 0x040fe20000410000 */
[----:B------:R-:W-:Y:S01]  /*84d0*/  F2FP.F16.E4M3.UNPACK_B R90, R90 ;  /* 0x0000005aff5a723e */ /* 0x000fe200020006ff */
[----:B------:R-:W-:Y:S01]  /*84e0*/  FFMA.FTZ R57, R41, R54, -R42 ;  /* 0x0000003629397223 */ /* 0x000fe2000001082a */
[----:B------:R-:W-:Y:S01]  /*84f0*/  F2FP.F16.E4M3.UNPACK_B R41, R40.H1 ;  /* 0x00000028ff29723e */ /* 0x000fe200030006ff */
        /* <DEDUP_REMOVED lines=10> */
[----:B------:R-:W-:-:S02]  /*85a0*/  HADD2.F32 R91, -RZ, R91.H0_H0 ;  /* 0x2000005bff5b7230 */ /* 0x000fc40000004100 */
[----:B------:R-:W-:Y:S02]  /*85b0*/  HADD2.F32 R40, -RZ, R40.H1_H1 ;  /* 0x30000028ff287230 */ /* 0x000fe40000004100 */
        /* <DEDUP_REMOVED lines=11> */
[----:B------:R-:W-:Y:S01]  /*8670*/  HADD2.F32 R54, -RZ, R47.H1_H1 ;  /* 0x3000002fff367230 */ /* 0x000fe20000004100 */
[----:B------:R-:W-:-:S02]  /*8680*/  F2FP.F16.E4M3.UNPACK_B R55, R59.H1 ;  /* 0x0000003bff37723e */ /* 0x000fc400030006ff */
[-C--:B------:R-:W-:Y:S01]  /*8690*/  F2FP.F16.E4M3.UNPACK_B R40, R48.reuse.H1 ;  /* 0x00000030ff28723e */ /* 0x080fe200030006ff */
[----:B------:R-:W-:Y:S01]  /*86a0*/  HADD2.F32 R43, -RZ, R41.H1_H1 ;  /* 0x30000029ff2b7230 */ /* 0x000fe20000004100 */
[----:B------:R-:W-:Y:S01]  /*86b0*/  F2FP.F16.E4M3.UNPACK_B R59, R59 ;  /* 0x0000003bff3b723e */ /* 0x000fe200020006ff */
[----:B------:R-:W-:Y:S01]  /*86c0*/  HADD2.F32 R58, -RZ, R55.H1_H1 ;  /* 0x30000037ff3a7230 */ /* 0x000fe20000004100 */
[----:B------:R-:W-:Y:S01]  /*86d0*/  F2FP.F16.E4M3.UNPACK_B R49, R49 ;  /* 0x00000031ff31723e */ /* 0x000fe200020006ff */
[----:B------:R-:W-:Y:S01]  /*86e0*/  HADD2.F32 R42, -RZ, R41.H0_H0 ;  /* 0x20000029ff2a7230 */ /* 0x000fe20000004100 */
[----:B------:R-:W-:Y:S01]  /*86f0*/  F2FP.F16.E4M3.UNPACK_B R48, R48 ;  /* 0x00000030ff30723e */ /* 0x000fe200020006ff */
[----:B------:R-:W-:Y:S02]  /*8700*/  HADD2.F32 R41, -RZ, R40.H1_H1 ;  /* 0x30000028ff297230 */ /* 0x000fe40000004100 */
[----:B------:R-:W-:Y:S01]  /*8710*/  FMUL.FTZ R63, R43, R58 ;  /* 0x0000003a2b3f7220 */ /* 0x000fe20000410000 */
[----:B------:R-:W-:-:S02]  /*8720*/  HADD2.F32 R57, -RZ, R59.H1_H1 ;  /* 0x3000003bff397230 */ /* 0x000fc40000004100 */
[C---:B------:R-:W-:Y:S01]  /*8730*/  FMUL.FTZ R66, R42.reuse, R58 ;  /* 0x0000003a2a427220 */ /* 0x040fe20000410000 */
[----:B------:R-:W-:Y:S02]  /*8740*/  HADD2.F32 R40, -RZ, R40.H0_H0 ;  /* 0x20000028ff287230 */ /* 0x000fe40000004100 */
[-C--:B------:R-:W-:Y:S01]  /*8750*/  FFMA.FTZ R64, R42, R54.reuse, -R63 ;  /* 0x000000362a407223 */ /* 0x080fe2000001083f */
[----:B------:R-:W-:Y:S02]  /*8760*/  HADD2.F32 R42, -RZ, R56.H1_H1 ;  /* 0x30000038ff2a7230 */ /* 0x000fe40000004100 */
[-C--:B------:R-:W-:Y:S01]  /*8770*/  FMUL.FTZ R63, R41, R57.reuse ;  /* 0x00000039293f7220 */ /* 0x080fe20000410000 */
[----:B------:R-:W-:Y:S02]  /*8780*/  HADD2.F32 R59, -RZ, R59.H0_H0 ;  /* 0x2000003bff3b7230 */ /* 0x000fe40000004100 */
[C---:B------:R-:W-:Y:S01]  /*8790*/  FMUL.FTZ R58, R40.reuse, R57 ;  /* 0x00000039283a7220 */ /* 0x040fe20000410000 */
[----:B------:R-:W-:Y:S01]  /*87a0*/  FFMA.FTZ R57, R43, R54, R66 ;  /* 0x000000362b397223 */ /* 0x000fe20000010042 */
[----:B------:R-:W-:Y:S01]  /*87b0*/  FFMA.FTZ R63, R40, R42, -R63 ;  /* 0x0000002a283f7223 */ /* 0x000fe2000001083f */
[----:B------:R-:W-:-:S02]  /*87c0*/  HADD2.F32 R40, -RZ, R48.H0_H0 ;  /* 0x20000030ff287230 */ /* 0x000fc40000004100 */
[----:B------:R-:W-:Y:S01]  /*87d0*/  FFMA.FTZ R58, R41, R42, R58 ;  /* 0x0000002a293a7223 */ /* 0x000fe2000001003a */
[--C-:B------:R-:W-:Y:S01]  /*87e0*/  HADD2.F32 R41, -RZ, R49.reuse.H0_H0 ;  /* 0x20000031ff297230 */ /* 0x100fe20000004100 */
[----:B------:R-:W-:Y:S01]  /*87f0*/  F2FP.SATFINITE.E4M3.F32.PACK_AB_MERGE_C R57, R57, R64, RZ ;  /* 0x000000403939723e */ /* 0x000fe200048070ff */
[----:B------:R-:W-:Y:S02]  /*8800*/  HADD2.F32 R49, -RZ, R49.H1_H1 ;  /* 0x30000031ff317230 */ /* 0x000fe40000004100 */
[----:B------:R-:W-:Y:S01]  /*8810*/  HADD2.F32 R54, -RZ, R55.H0_H0 ;  /* 0x20000037ff367230 */ /* 0x000fe20000004100 */
[----:B------:R-:W-:Y:S01]  /*8820*/  F2FP.SATFINITE.E4M3.F32.PACK_AB_MERGE_C R58, R58, R63, RZ ;  /* 0x0000003f3a3a723e */ /* 0x000fe200048070ff */
[----:B------:R-:W-:Y:S02]  /*8830*/  HADD2.F32 R48, -RZ, R48.H1_H1 ;  /* 0x30000030ff307230 */ /* 0x000fe40000004100 */
[----:B------:R-:W-:Y:S02]  /*8840*/  HADD2.F32 R42, -RZ, R47.H0_H0 ;  /* 0x2000002fff2a7230 */ /* 0x000fe40000004100 */
[----:B------:R-:W-:-:S02]  /*8850*/  HADD2.F32 R43, -RZ, R56.H0_H0 ;  /* 0x20000038ff2b7230 */ /* 0x000fc40000004100 */
[-C--:B------:R-:W-:Y:S01]  /*8860*/  FMUL.FTZ R56, R49, R54.reuse ;  /* 0x0000003631387220 */ /* 0x080fe20000410000 */
[-C--:B------:R-:W-:Y:S01]  /*8870*/  FMUL.FTZ R47, R48, R59.reuse ;  /* 0x0000003b302f7220 */ /* 0x080fe20000410000 */
[C---:B------:R-:W-:Y:S01]  /*8880*/  FMUL.FTZ R54, R41.reuse, R54 ;  /* 0x0000003629367220 */ /* 0x040fe20000410000 */
[C---:B------:R-:W-:Y:S01]  /*8890*/  FMUL.FTZ R59, R40.reuse, R59 ;  /* 0x0000003b283b7220 */ /* 0x040fe20000410000 */
[-C--:B------:R-:W-:Y:S01]  /*88a0*/  FFMA.FTZ R56, R41, R42.reuse, -R56 ;  /* 0x0000002a29387223 */ /* 0x080fe20000010838 */
[-C--:B------:R-:W-:Y:S01]  /*88b0*/  FFMA.FTZ R47, R40, R43.reuse, -R47 ;  /* 0x0000002b282f7223 */ /* 0x080fe2000001082f */
[----:B------:R-:W-:Y:S01]  /*88c0*/  FFMA.FTZ R49, R49, R42, R54 ;  /* 0x0000002a31317223 */ /* 0x000fe20000010036 */
[----:B------:R-:W-:Y:S01]  /*88d0*/  FFMA.FTZ R48, R48, R43, R59 ;  /* 0x0000002b30307223 */ /* 0x000fe2000001003b */
[----:B------:R-:W-:Y:S02]  /*88e0*/  F2FP.SATFINITE.E4M3.F32.PACK_AB_MERGE_C R41, R62, R61, R67 ;  /* 0x0000003d3e29723e */ /* 0x000fe40004807043 */
[----:B------:R-:W-:-:S02]  /*88f0*/  F2FP.SATFINITE.E4M3.F32.PACK_AB_MERGE_C R40, R91, R60, R65 ;  /* 0x0000003c5b28723e */ /* 0x000fc40004807041 */
[----:B------:R-:W-:Y:S02]  /*8900*/  F2FP.SATFINITE.E4M3.F32.PACK_AB_MERGE_C R42, R48, R47, R58 ;  /* 0x0000002f302a723e */ /* 0x000fe4000480703a */
[----:B------:R-:W-:-:S07]  /*8910*/  F2FP.SATFINITE.E4M3.F32.PACK_AB_MERGE_C R43, R49, R56, R57 ;  /* 0x00000038312b723e */ /* 0x000fce0004807039 */
.L_x_1389:
[----:B------:R-:W-:Y:S05]  /*8920*/  BSYNC B2 ;  /* 0x0000000000027941 */ /* 0x000fea0003800000 */
.L_x_1388:
[----:B-1----:R0:W-:Y:S02]  /*8930*/  STG.E.128 desc[UR60][R44.64+0x80], R40 ;  /* 0x000080282c007986 */ /* 0x0021e4000c101d3c */
.L_x_1387:
[----:B------:R-:W-:Y:S05]  /*8940*/  BSYNC B1 ;  /* 0x0000000000017941 */ /* 0x000fea0003800000 */
.L_x_1386:
[----:B------:R-:W-:-:S13]  /*8950*/  ISETP.NE.AND P2, PT, R39, RZ, PT ;  /* 0x000000ff2700720c */ /* 0x000fda0003f45270 */
[----:B------:R-:W-:Y:S05]  /*8960*/  @!P2 BRA `(.L_x_1369) ;  /* 0x000000700020a947 */ /* 0x000fea0003800000 */
[----:B01-34-:R0:W1:Y:S01]  /*8970*/  LDS.128 R40, [R46+0x21400] ;  /* 0x021400002e287984 */ /* 0x01b0620000000c00 */
[----:B------:R-:W-:Y:S01]  /*8980*/  ISETP.GE.AND P2, PT, R202, R127, PT ;  /* 0x0000007fca00720c */ /* 0x000fe20003f46270 */
[----:B------:R-:W-:-:S12]  /*8990*/  BSSY B1, `(.L_x_1390) ;  /* 0x000006b000017945 */ /* 0x000fd80003800000 */
[----:B0-----:R-:W-:Y:S05]  /*89a0*/  @P2 BRA `(.L_x_1391) ;  /* 0x0000000400a42947 */ /* 0x001fea0003800000 */
[----:B------:R-:W-:Y:S01]  /*89b0*/  SHF.R.U32.HI R52, RZ, 0x8, R51 ;  /* 0x00000008ff347819 */ /* 0x000fe20000011633 */
[----:B-1----:R-:W-:Y:S01]  /*89c0*/  IMAD.MOV.U32 R47, RZ, RZ, R42 ;  /* 0x000000ffff2f7224 */ /* 0x002fe200078e002a */
[----:B------:R-:W-:Y:S01]  /*89d0*/  SHF.R.U32.HI R46, RZ, 0x8, R53 ;  /* 0x00000008ff2e7819 */ /* 0x000fe20000011635 */
[----:B------:R-:W-:Y:S01]  /*89e0*/  IMAD.MOV.U32 R48, RZ, RZ, R43 ;  /* 0x000000ffff307224 */ /* 0x000fe200078e002b */
        /* <DEDUP_REMOVED lines=15> */
[----:B------:R-:W-:Y:S01]  /*8ae0*/  HADD2.F32 R43, -RZ, R42.H1_H1 ;  /* 0x3000002aff2b7230 */ /* 0x000fe20000004100 */
[----:B------:R-:W-:Y:S01]  /*8af0*/  F2FP.F16.E4M3.UNPACK_B R49, R88.H1 ;  /* 0x00000058ff31723e */ /* 0x000fe200030006ff */
[----:B------:R-:W-:Y:S01]  /*8b00*/  HADD2.F32 R53, -RZ, R50.H1_H1 ;  /* 0x30000032ff357230 */ /* 0x000fe20000004100 */
[----:B------:R-:W-:Y:S01]  /*8b10*/  F2FP.F16.E4M3.UNPACK_B R41, R41.H1 ;  /* 0x00000029ff29723e */ /* 0x000fe200030006ff */
[----:B------:R-:W-:-:S02]  /*8b20*/  HADD2.F32 R42, -RZ, R42.H0_H0 ;  /* 0x2000002aff2a7230 */ /* 0x000fc40000004100 */
[CC--:B------:R-:W-:Y:S01]  /*8b30*/  FMUL.FTZ R55, R43.reuse, R52.reuse ;  /* 0x000000342b377220 */ /* 0x0c0fe20000410000 */
[----:B------:R-:W-:Y:S01]  /*8b40*/  HADD2.F32 R50, -RZ, R49.H0_H0 ;  /* 0x20000031ff327230 */ /* 0x000fe20000004100 */
[----:B------:R-:W-:Y:S01]  /*8b50*/  F2FP.F16.E4M3.UNPACK_B R89, R89 ;  /* 0x00000059ff59723e */ /* 0x000fe200020006ff */
[--C-:B------:R-:W-:Y:S02]  /*8b60*/  HADD2.F32 R46, -RZ, R41.reuse.H1_H1 ;  /* 0x30000029ff2e7230 */ /* 0x100fe40000004100 */
[C---:B------:R-:W-:Y:S01]  /*8b70*/  FMUL.FTZ R52, R42.reuse, R52 ;  /* 0x000000342a347220 */ /* 0x040fe20000410000 */
[----:B------:R-:W-:Y:S02]  /*8b80*/  HADD2.F32 R41, -RZ, R41.H0_H0 ;  /* 0x20000029ff297230 */ /* 0x000fe40000004100 */
[-C--:B------:R-:W-:Y:S01]  /*8b90*/  FFMA.FTZ R56, R42, R50.reuse, -R55 ;  /* 0x000000322a387223 */ /* 0x080fe20000010837 */
[----:B------:R-:W-:Y:S02]  /*8ba0*/  HADD2.F32 R49, -RZ, R49.H1_H1 ;  /* 0x30000031ff317230 */ /* 0x000fe40000004100 */
[CC--:B------:R-:W-:Y:S01]  /*8bb0*/  FMUL.FTZ R42, R46.reuse, R53.reuse ;  /* 0x000000352e2a7220 */ /* 0x0c0fe20000410000 */
[----:B------:R-:W-:Y:S01]  /*8bc0*/  FFMA.FTZ R57, R43, R50, R52 ;  /* 0x000000322b397223 */ /* 0x000fe20000010034 */
[C---:B------:R-:W-:Y:S01]  /*8bd0*/  FMUL.FTZ R53, R41.reuse, R53 ;  /* 0x0000003529357220 */ /* 0x040fe20000410000 */
[----:B------:R-:W-:Y:S01]  /*8be0*/  F2FP.F16.E4M3.UNPACK_B R88, R88 ;  /* 0x00000058ff58723e */ /* 0x000fe200020006ff */
        /* <DEDUP_REMOVED lines=19> */
[----:B------:R-:W-:Y:S01]  /*8d20*/  FFMA.FTZ R55, R41, R88, -R50 ;  /* 0x0000005829377223 */ /* 0x000fe20000010832 */
[----:B------:R-:W-:Y:S01]  /*8d30*/  F2FP.F16.E4M3.UNPACK_B R41, R48.H1 ;  /* 0x00000030ff29723e */ /* 0x000fe200030006ff */
[----:B------:R-:W-:Y:S01]  /*8d40*/  FFMA.FTZ R88, R40, R88, R89 ;  /* 0x0000005828587223 */ /* 0x000fe20000010059 */
[----:B------:R-:W-:-:S02]  /*8d50*/  F2FP.F16.E4M3.UNPACK_B R50, R54.H1 ;  /* 0x00000036ff32723e */ /* 0x000fc400030006ff */
[----:B------:R-:W-:Y:S01]  /*8d60*/  F2FP.SATFINITE.E4M3.F32.PACK_AB_MERGE_C R60, R52, R53, RZ ;  /* 0x00000035343c723e */ /* 0x000fe200048070ff */
[--C-:B------:R-:W-:Y:S01]  /*8d70*/  HADD2.F32 R43, -RZ, R41.reuse.H1_H1 ;  /* 0x30000029ff2b7230 */ /* 0x100fe20000004100 */
[----:B------:R-:W-:Y:S01]  /*8d80*/  F2FP.F16.E4M3.UNPACK_B R46, R51.H1 ;  /* 0x00000033ff2e723e */ /* 0x000fe200030006ff */
[----:B------:R-:W-:Y:S01]  /*8d90*/  HADD2.F32 R53, -RZ, R50.H1_H1 ;  /* 0x30000032ff357230 */ /* 0x000fe20000004100 */
[----:B------:R-:W-:Y:S01]  /*8da0*/  F2FP.F16.E4M3.UNPACK_B R40, R47.H1 ;  /* 0x0000002fff28723e */ /* 0x000fe200030006ff */
[----:B------:R-:W-:Y:S01]  /*8db0*/  HADD2.F32 R42, -RZ, R41.H0_H0 ;  /* 0x20000029ff2a7230 */ /* 0x000fe20000004100 */
[----:B------:R-:W-:Y:S01]  /*8dc0*/  F2FP.F16.E4M3.UNPACK_B R54, R54 ;  /* 0x00000036ff36723e */ /* 0x000fe200020006ff */
[----:B------:R-:W-:Y:S01]  /*8dd0*/  HADD2.F32 R49, -RZ, R46.H1_H1 ;  /* 0x3000002eff317230 */ /* 0x000fe20000004100 */
[----:B------:R-:W-:Y:S01]  /*8de0*/  F2FP.F16.E4M3.UNPACK_B R51, R51 ;  /* 0x00000033ff33723e */ /* 0x000fe200020006ff */
[----:B------:R-:W-:Y:S01]  /*8df0*/  FMUL.FTZ R59, R43, R53 ;  /* 0x000000352b3b7220 */ /* 0x000fe20000410000 */
[----:B------:R-:W-:-:S02]  /*8e00*/  HADD2.F32 R41, -RZ, R40.H1_H1 ;  /* 0x30000028ff297230 */ /* 0x000fc40000004100 */
        /* <DEDUP_REMOVED lines=15> */
[--C-:B------:R-:W-:Y:S02]  /*8f00*/  HADD2.F32 R41, -RZ, R48.reuse.H0_H0 ;  /* 0x20000030ff297230 */ /* 0x100fe40000004100 */
        /* <DEDUP_REMOVED lines=13> */
[----:B------:R-:W-:-:S02]  /*8fe0*/  F2FP.SATFINITE.E4M3.F32.PACK_AB_MERGE_C R58, R58, R59, RZ ;  /* 0x0000003b3a3a723e */ /* 0x000fc400048070ff */
[----:B------:R-:W-:Y:S02]  /*8ff0*/  F2FP.SATFINITE.E4M3.F32.PACK_AB_MERGE_C R52, R54, R43, R52 ;  /* 0x0000002b3634723e */ /* 0x000fe40004807034 */
[----:B------:R-:W-:Y:S02]  /*9000*/  F2FP.SATFINITE.E4M3.F32.PACK_AB_MERGE_C R43, R49, R42, R58 ;  /* 0x0000002a312b723e */ /* 0x000fe4000480703a */
[----:B------:R-:W-:Y:S01]  /*9010*/  F2FP.SATFINITE.E4M3.F32.PACK_AB_MERGE_C R41, R57, R56, R61 ;  /* 0x000000383929723e */ /* 0x000fe2000480703d */
[----:B------:R-:W-:Y:S01]  /*9020*/  IMAD.MOV.U32 R42, RZ, RZ, R52 ;  /* 0x000000ffff2a7224 */ /* 0x000fe200078e0034 */
[----:B------:R-:W-:-:S07]  /*9030*/  F2FP.SATFINITE.E4M3.F32.PACK_AB_MERGE_C R40, R88, R55, R60 ;  /* 0x000000375828723e */ /* 0x000fce000480703c */
.L_x_1391:
[----:B------:R-:W-:Y:S05]  /*9040*/  BSYNC B1 ;  /* 0x0000000000017941 */ /* 0x000fea0003800000 */
.L_x_1390:
[----:B-1----:R0:W-:Y:S01]  /*9050*/  STG.E.128 desc[UR60][R44.64+0xa0], R40 ;  /* 0x0000a0282c007986 */ /* 0x0021e2000c101d3c */
[----:B------:R-:W-:Y:S05]  /*9060*/  BRA `(.L_x_1369) ;  /* 0x0000006800607947 */ /* 0x000fea0003800000 */
.L_x_1337:
        /* <DEDUP_REMOVED lines=43> */
.L_x_1393:
[----:B------:R-:W-:Y:S05]  /*9320*/  BSYNC B1 ;  /* 0x0000000000017941 */ /* 0x000fea0003800000 */
.L_x_1392:
[----:B------:R-:W-:Y:S01]  /*9330*/  ISETP.GE.AND P2, PT, R224, R96, PT ;  /* 0x00000060e000720c */ /* 0x000fe20003f46270 */
[----:B------:R-:W-:Y:S01]  /*9340*/  BSSY B1, `(.L_x_1394) ;  /* 0x000002e000017945 */ /* 0x000fe20003800000 */
[----:B0-----:R-:W-:Y:S02]  /*9350*/  CS2R R66, SRZ ;  /* 0x0000000000427805 */ /* 0x001fe4000001ff00 */
        /* <DEDUP_REMOVED lines=44> */
.L_x_1395:
[----:B------:R-:W-:Y:S05]  /*9620*/  BSYNC B1 ;  /* 0x0000000000017941 */ /* 0x000fea0003800000 */
.L_x_1394:
        /* <DEDUP_REMOVED lines=26> */
.L_x_1396:
[----:B------:R-:W-:Y:S01]  /*97d0*/  IMAD R97, R19, 0x8, R16 ;  /* 0x0000000813617824 */ /* 0x000fe200078e0210 */
[----:B------:R-:W-:Y:S01]  /*97e0*/  SHF.L.U32 R98, R197, 0x1f, RZ ;  /* 0x0000001fc5627819 */ /* 0x000fe200000006ff */
[----:B------:R-:W1:Y:S01]  /*97f0*/  LDC R150, c[0x0][0x2f4] ;  /* 0x0000bd00ff967b82 */ /* 0x000e620000000800 */
[----:B------:R-:W-:Y:S02]  /*9800*/  BSSY B1, `(.L_x_1397) ;  /* 0x0000004000017945 */ /* 0x000fe40003800000 */
[----:B------:R-:W2:Y:S05]  /*9810*/  SYNCS.PHASECHK.TRANS64.TRYWAIT P5, [R97+URZ+0x29890], R98 ;  /* 0x02989062610075a7 */ /* 0x000eaa00080a017f */
[----:B------:R-:W3:Y:S01]  /*9820*/  LDC.64 R130, c[0x0][0x300] ;  /* 0x0000c000ff827b82 */ /* 0x000ee20000000a00 */
[----:B--2---:R-:W-:Y:S05]  /*9830*/  @!P5 BRA `(.L_x_1398) ;  /* 0x000002cc005cd947 */ /* 0x004fea0003800000 */
.L_x_1748:
[----:B------:R-:W-:Y:S05]  /*9840*/  BSYNC B1 ;  /* 0x0000000000017941 */ /* 0x000fea0003800000 */
.L_x_1397:
[----:B------:R-:W-:Y:S01]  /*9850*/  BSSY B1, `(.L_x_1399) ;  /* 0x00002f0000017945 */ /* 0x000fe20003800000 */
[----:B-1----:R-:W-:Y:S02]  /*9860*/  IMAD.IADD R155, R150, 0x1, -R99 ;  /* 0x00000001969b7824 */ /* 0x002fe400078e0a63 */
[----:B------:R-:W-:Y:S01]  /*9870*/  IMAD.MOV.U32 R133, RZ, RZ, R92 ;  /* 0x000000ffff857224 */ /* 0x000fe200078e005c */
[----:B------:R-:W-:Y:S06]  /*9880*/  @P4 BRA `(.L_x_1400) ;  /* 0x0000002c00b04947 */ /* 0x000fec0003800000 */
[----:B------:R-:W-:Y:S01]  /*9890*/  ISETP.NE.AND P4, PT, R34, RZ, PT ;  /* 0x000000ff2200720c */ /* 0x000fe20003f85270 */
[-C--:B0--3--:R-:W-:Y:S01]  /*98a0*/  IMAD R88, R226, R130.reuse, RZ ;  /* 0x00000082e2587224 */ /* 0x089fe200078e02ff */
[----:B------:R-:W-:Y:S01]  /*98b0*/  BSSY B2, `(.L_x_1401) ;  /* 0x00000f8000027945 */ /* 0x000fe20003800000 */
[----:B------:R-:W-:-:S04]  /*98c0*/  IMAD.WIDE.U32 R134, R192, R130, R132 ;  /* 0x00000082c0867225 */ /* 0x000fc800078e0084 */
[----:B------:R-:W-:-:S04]  /*98d0*/  IMAD R89, R192, R131, R88 ;  /* 0x00000083c0597224 */ /* 0x000fc800078e0258 */
[----:B------:R-:W-:Y:S02]  /*98e0*/  IMAD.IADD R168, R89, 0x1, R135 ;  /* 0x0000000159a87824 */ /* 0x000fe400078e0287 */
[----:B------:R-:W-:Y:S05]  /*98f0*/  @!P4 BRA `(.L_x_1402) ;  /* 0x0000000c00ccc947 */ /* 0x000fea0003800000 */
[----:B------:R-:W-:Y:S01]  /*9900*/  SEL R88, R99, R155, !P0 ;  /* 0x0000009b63587207 */ /* 0x000fe20004000000 */
[----:B------:R-:W-:Y:S01]  /*9910*/  BSSY B3, `(.L_x_1403) ;  /* 0x00000e5000037945 */ /* 0x000fe20003800000 */
[----:B------:R-:W-:Y:S02]  /*9920*/  ISETP.GE.AND P4, PT, R22, R127, PT ;  /* 0x0000007f1600720c */ /* 0x000fe40003f86270 */
        /* <DEDUP_REMOVED lines=20> */
[----:B------:R-:W-:Y:S02]  /*9a70*/  LOP3.LUT R52, R53, 0xff0000ff, RZ, 0xc0, !PT ;  /* 0xff0000ff35347812 */ /* 0x000fe400078ec0ff */
[--C-:B------:R-:W-:Y:S01]  /*9a80*/  SHF.R.U32.HI R42, RZ, 0x10, R55.reuse ;  /* 0x00000010ff2a7819 */ /* 0x100fe20000011637 */
[----:B------:R-:W-:Y:S01]  /*9a90*/  IMAD.SHL.U32 R181, R54, 0x100, RZ ;  /* 0x0000010036b57824 */ /* 0x000fe200078e00ff */
[----:B------:R-:W-:Y:S02]  /*9aa0*/  SHF.R.U32.HI R53, RZ, 0x8, R55 ;  /* 0x00000008ff357819 */ /* 0x000fe40000011637 */
[----:B------:R-:W-:Y:S01]  /*9ab0*/  LOP3.LUT R179, R55, 0xff0000ff, RZ, 0xc0, !PT ;  /* 0xff0000ff37b37812 */ /* 0x000fe200078ec0ff */
[----:B------:R-:W-:Y:S01]  /*9ac0*/  IMAD.U32 R42, R42, 0x10000, RZ ;  /* 0x000100002a2a7824 */ /* 0x000fe200078e00ff */
[----:B------:R-:W-:Y:S01]  /*9ad0*/  SHF.R.U32.HI R55, RZ, 0x8, R41 ;  /* 0x00000008ff377819 */ /* 0x000fe20000011629 */
[----:B------:R-:W-:Y:S01]  /*9ae0*/  IMAD.SHL.U32 R182, R53, 0x100, RZ ;  /* 0x0000010035b67824 */ /* 0x000fe200078e00ff */
[----:B------:R-:W-:-:S02]  /*9af0*/  LOP3.LUT R180, R41, 0xff0000ff, RZ, 0xc0, !PT ;  /* 0xff0000ff29b47812 */ /* 0x000fc400078ec0ff */
[----:B------:R-:W-:Y:S01]  /*9b00*/  SHF.R.U32.HI R178, RZ, 0x10, R41 ;  /* 0x00000010ffb27819 */ /* 0x000fe20000011629 */
[----:B------:R-:W-:Y:S01]  /*9b10*/  IMAD.SHL.U32 R53, R55, 0x100, RZ ;  /* 0x0000010037357824 */ /* 0x000fe200078e00ff */
[----:B------:R-:W-:Y:S02]  /*9b20*/  LOP3.LUT R55, R179, 0xff00, R182, 0xf8, !PT ;  /* 0x0000ff00b3377812 */ /* 0x000fe400078ef8b6 */
[----:B------:R-:W-:Y:S02]  /*9b30*/  LOP3.LUT R52, R52, 0xff00, R181, 0xf8, !PT ;  /* 0x0000ff0034347812 */ /* 0x000fe400078ef8b5 */
[----:B------:R-:W-:Y:S01]  /*9b40*/  LOP3.LUT R179, R180, 0xff00, R53, 0xf8, !PT ;  /* 0x0000ff00b4b37812 */ /* 0x000fe200078ef835 */
[----:B------:R-:W-:Y:S01]  /*9b50*/  IMAD.U32 R53, R40, 0x10000, RZ ;  /* 0x0001000028357824 */ /* 0x000fe200078e00ff */
[--C-:B------:R-:W-:Y:S01]  /*9b60*/  SHF.R.U32.HI R54, RZ, 0x8, R43.reuse ;  /* 0x00000008ff367819 */ /* 0x100fe2000001162b */
[----:B------:R-:W-:Y:S01]  /*9b70*/  IMAD.U32 R40, R178, 0x10000, RZ ;  /* 0x00010000b2287824 */ /* 0x000fe200078e00ff */
[----:B------:R-:W-:-:S02]  /*9b80*/  SHF.R.U32.HI R41, RZ, 0x10, R43 ;  /* 0x00000010ff297819 */ /* 0x000fc4000001162b */
[----:B------:R-:W-:Y:S01]  /*9b90*/  LOP3.LUT R178, R52, 0xff0000, R53, 0xf8, !PT ;  /* 0x00ff000034b27812 */ /* 0x000fe200078ef835 */
[----:B------:R-:W-:Y:S01]  /*9ba0*/  IMAD.SHL.U32 R54, R54, 0x100, RZ ;  /* 0x0000010036367824 */ /* 0x000fe200078e00ff */
[----:B------:R-:W-:Y:S01]  /*9bb0*/  LOP3.LUT R40, R179, 0xff0000, R40, 0xf8, !PT ;  /* 0x00ff0000b3287812 */ /* 0x000fe200078ef828 */
[----:B------:R-:W-:Y:S01]  /*9bc0*/  IMAD.U32 R41, R41, 0x10000, RZ ;  /* 0x0001000029297824 */ /* 0x000fe200078e00ff */
[----:B-1----:R-:W-:Y:S02]  /*9bd0*/  F2FP.F16.E4M3.UNPACK_B R179, R93 ;  /* 0x0000005dffb3723e */ /* 0x002fe400020006ff */
[----:B------:R-:W-:Y:S02]  /*9be0*/  F2FP.F16.E4M3.UNPACK_B R181, R40 ;  /* 0x00000028ffb5723e */ /* 0x000fe400020006ff */
[----:B0-----:R-:W-:Y:S01]  /*9bf0*/  F2FP.F16.E4M3.UNPACK_B R52, R89 ;  /* 0x00000059ff34723e */ /* 0x001fe200020006ff */
        /* <DEDUP_REMOVED lines=15> */
[----:B------:R-:W-:-:S04]  /*9cf0*/  LOP3.LUT R43, R43, 0xff0000ff, RZ, 0xc0, !PT ;  /* 0xff0000ff2b2b7812 */ /* 0x000fc800078ec0ff */
[-C--:B------:R-:W-:Y:S01]  /*9d00*/  FMUL.FTZ R179, R183, R181.reuse ;  /* 0x000000b5b7b37220 */ /* 0x080fe20000410000 */
[C---:B------:R-:W-:Y:S01]  /*9d10*/  FMUL.FTZ R181, R52.reuse, R181 ;  /* 0x000000b534b57220 */ /* 0x040fe20000410000 */
[----:B------:R-:W-:Y:S02]  /*9d20*/  LOP3.LUT R43, R43, 0xff00, R54, 0xf8, !PT ;  /* 0x0000ff002b2b7812 */ /* 0x000fe400078ef836 */
        /* <DEDUP_REMOVED lines=57> */
[----:B------:R-:W-:-:S02]  /*a0c0*/  HADD2.F32 R42, -RZ, R42.H1_H1 ;  /* 0x3000002aff2a7230 */ /* 0x000fc40000004100 */
[--C-:B------:R-:W-:Y:S02]  /*a0d0*/  HADD2.F32 R182, -RZ, R55.reuse.H0_H0 ;  /* 0x20000037ffb67230 */ /* 0x100fe40000004100 */
        /* <DEDUP_REMOVED lines=48> */
[CC--:B------:R-:W-:Y:S01]  /*a3e0*/  FMUL.FTZ R89, R92.reuse, R173.reuse ;  /* 0x000000ad5c597220 */ /* 0x0c0fe20000410000 */
[-C--:B------:R-:W-:Y:S01]  /*a3f0*/  F2FP.F16.E4M3.UNPACK_B R95, R176.reuse.H1 ;  /* 0x000000b0ff5f723e */ /* 0x080fe200030006ff */
        /* <DEDUP_REMOVED lines=42> */
[-C--:B------:R-:W-:Y:S01]  /*a6a0*/  FMUL.FTZ R92, R94, R174.reuse ;  /* 0x000000ae5e5c7220 */ /* 0x080fe20000410000 */
[----:B------:R-:W-:Y:S01]  /*a6b0*/  F2FP.SATFINITE.E4M3.F32.PACK_AB_MERGE_C R88, R88, R185, RZ ;  /* 0x000000b95858723e */ /* 0x000fe200048070ff */
[----:B------:R-:W-:Y:S01]  /*a6c0*/  FMUL.FTZ R174, R90, R174 ;  /* 0x000000ae5aae7220 */ /* 0x000fe20000410000 */
[----:B------:R-:W-:Y:S01]  /*a6d0*/  F2FP.SATFINITE.E4M3.F32.PACK_AB_MERGE_C R93, R52, R53, R40 ;  /* 0x00000035345d723e */ /* 0x000fe20004807028 */
[-C--:B------:R-:W-:Y:S01]  /*a6e0*/  FFMA.FTZ R92, R90, R176.reuse, -R92 ;  /* 0x000000b05a5c7223 */ /* 0x080fe2000001085c */
[----:B------:R-:W-:Y:S01]  /*a6f0*/  F2FP.SATFINITE.E4M3.F32.PACK_AB_MERGE_C R95, R43, R183, R42 ;  /* 0x000000b72b5f723e */ /* 0x000fe2000480702a */
[----:B------:R-:W-:-:S03]  /*a700*/  FFMA.FTZ R174, R94, R176, R174 ;  /* 0x000000b05eae7223 */ /* 0x000fc600000100ae */
[----:B------:R-:W-:Y:S01]  /*a710*/  F2FP.SATFINITE.E4M3.F32.PACK_AB_MERGE_C R90, R92, R173, R89 ;  /* 0x000000ad5c5a723e */ /* 0x000fe20004807059 */
[----:B------:R-:W-:Y:S01]  /*a720*/  IMAD.MOV.U32 R89, RZ, RZ, R179 ;  /* 0x000000ffff597224 */ /* 0x000fe200078e00b3 */
[----:B------:R-:W-:Y:S01]  /*a730*/  F2FP.SATFINITE.E4M3.F32.PACK_AB_MERGE_C R94, R174, R175, R88 ;  /* 0x000000afae5e723e */ /* 0x000fe20004807058 */
[----:B------:R-:W-:Y:S02]  /*a740*/  IMAD.MOV.U32 R88, RZ, RZ, R178 ;  /* 0x000000ffff587224 */ /* 0x000fe400078e00b2 */
[----:B------:R-:W-:-:S07]  /*a750*/  IMAD.MOV.U32 R92, RZ, RZ, R41 ;  /* 0x000000ffff5c7224 */ /* 0x000fce00078e0029 */
.L_x_1404:
[----:B------:R-:W-:Y:S05]  /*a760*/  BSYNC B3 ;  /* 0x0000000000037941 */ /* 0x000fea0003800000 */
.L_x_1403:
        /* <DEDUP_REMOVED lines=9> */
[----:B0-----:R0:W-:Y:S01]  /*a800*/  STG.E.128 desc[UR60][R40.64], R88 ;  /* 0x0000005828007986 */ /* 0x0011e2000c101d3c */
[----:B------:R-:W-:-:S05]  /*a810*/  @!P4 IMAD.X R43, R52, 0x1, R121, P5 ;  /* 0x00000001342bc824 */ /* 0x000fca00028e0679 */
[----:B-1----:R0:W-:Y:S03]  /*a820*/  @!P4 STG.E.128 desc[UR60][R42.64], R92 ;  /* 0x0000005c2a00c986 */ /* 0x0021e6000c101d3c */
.L_x_1402:
[----:B------:R-:W-:Y:S05]  /*a830*/  BSYNC B2 ;  /* 0x0000000000027941 */ /* 0x000fea0003800000 */
.L_x_1401:
[----:B------:R-:W-:Y:S01]  /*a840*/  ISETP.NE.AND P4, PT, R35, RZ, PT ;  /* 0x000000ff2300720c */ /* 0x000fe20003f85270 */
[----:B------:R-:W-:-:S12]  /*a850*/  BSSY B2, `(.L_x_1405) ;  /* 0x00000f6000027945 */ /* 0x000fd80003800000 */
[----:B------:R-:W-:Y:S05]  /*a860*/  @!P4 BRA `(.L_x_1406) ;  /* 0x0000000c00d0c947 */ /* 0x000fea0003800000 */
[----:B0-----:R-:W-:Y:S01]  /*a870*/  SEL R40, R99, R155, !P3 ;  /* 0x0000009b63287207 */ /* 0x001fe20005800000 */
        /* <DEDUP_REMOVED lines=23> */
[----:B------:R-:W-:Y:S02]  /*a9f0*/  LOP3.LUT R44, R57, 0xff0000ff, RZ, 0xc0, !PT ;  /* 0xff0000ff392c7812 */ /* 0x000fe400078ec0ff */
[----:B------:R-:W-:Y:S02]  /*aa00*/  SHF.R.U32.HI R58, RZ, 0x10, R57 ;  /* 0x00000010ff3a7819 */ /* 0x000fe40000011639 */
[--C-:B------:R-:W-:Y:S02]  /*aa10*/  SHF.R.U32.HI R57, RZ, 0x8, R45.reuse ;  /* 0x00000008ff397819 */ /* 0x100fe4000001162d */
[----:B------:R-:W-:Y:S02]  /*aa20*/  SHF.R.U32.HI R56, RZ, 0x10, R45 ;  /* 0x00000010ff387819 */ /* 0x000fe4000001162d */
[----:B------:R-:W-:Y:S01]  /*aa30*/  LOP3.LUT R46, R45, 0xff0000ff, RZ, 0xc0, !PT ;  /* 0xff0000ff2d2e7812 */ /* 0x000fe200078ec0ff */
[----:B------:R-:W-:-:S02]  /*aa40*/  IMAD.SHL.U32 R57, R57, 0x100, RZ ;  /* 0x0000010039397824 */ /* 0x000fc400078e00ff */
[----:B------:R-:W-:Y:S02]  /*aa50*/  IMAD.SHL.U32 R45, R91, 0x100, RZ ;  /* 0x000001005b2d7824 */ /* 0x000fe400078e00ff */
[----:B------:R-:W-:Y:S01]  /*aa60*/  IMAD.U32 R56, R56, 0x10000, RZ ;  /* 0x0001000038387824 */ /* 0x000fe200078e00ff */
[----:B------:R-:W-:Y:S01]  /*aa70*/  LOP3.LUT R57, R46, 0xff00, R57, 0xf8, !PT ;  /* 0x0000ff002e397812 */ /* 0x000fe200078ef839 */
[----:B------:R-:W-:Y:S01]  /*aa80*/  IMAD.U32 R46, R58, 0x10000, RZ ;  /* 0x000100003a2e7824 */ /* 0x000fe200078e00ff */
[----:B------:R-:W-:Y:S01]  /*aa90*/  LOP3.LUT R45, R44, 0xff00, R45, 0xf8, !PT ;  /* 0x0000ff002c2d7812 */ /* 0x000fe200078ef82d */
[----:B-1----:R-:W-:Y:S01]  /*aaa0*/  IMAD.MOV.U32 R58, RZ, RZ, R53 ;  /* 0x000000ffff3a7224 */ /* 0x002fe200078e0035 */
[----:B------:R-:W-:Y:S02]  /*aab0*/  LOP3.LUT R44, R57, 0xff0000, R56, 0xf8, !PT ;  /* 0x00ff0000392c7812 */ /* 0x000fe400078ef838 */
[----:B0-----:R-:W-:Y:S02]  /*aac0*/  F2FP.F16.E4M3.UNPACK_B R53, R41 ;  /* 0x00000029ff35723e */ /* 0x001fe400020006ff */
[----:B------:R-:W-:-:S02]  /*aad0*/  F2FP.F16.E4M3.UNPACK_B R91, R58 ;  /* 0x0000003aff5b723e */ /* 0x000fc400020006ff */
[----:B------:R-:W-:Y:S01]  /*aae0*/  F2FP.F16.E4M3.UNPACK_B R92, R44 ;  /* 0x0000002cff5c723e */ /* 0x000fe200020006ff */
[----:B------:R-:W-:Y:S01]  /*aaf0*/  HADD2.F32 R56, -RZ, R53.H0_H0 ;  /* 0x20000035ff387230 */ /* 0x000fe20000004100 */
[----:B------:R-:W-:Y:S01]  /*ab00*/  LOP3.LUT R57, R45, 0xff0000, R46, 0xf8, !PT ;  /* 0x00ff00002d397812 */ /* 0x000fe200078ef82e */
[--C-:B------:R-:W-:Y:S01]  /*ab10*/  HADD2.F32 R46, -RZ, R91.reuse.H0_H0 ;  /* 0x2000005bff2e7230 */ /* 0x100fe20000004100 */
[----:B------:R-:W-:Y:S01]  /*ab20*/  F2FP.F16.E4M3.UNPACK_B R58, R58.H1 ;  /* 0x0000003aff3a723e */ /* 0x000fe200030006ff */
[----:B------:R-:W-:Y:S01]  /*ab30*/  HADD2.F32 R91, -RZ, R91.H1_H1 ;  /* 0x3000005bff5b7230 */ /* 0x000fe20000004100 */
[-C--:B------:R-:W-:Y:S01]  /*ab40*/  F2FP.F16.E4M3.UNPACK_B R45, R57.reuse ;  /* 0x00000039ff2d723e */ /* 0x080fe200020006ff */
[--C-:B------:R-:W-:Y:S01]  /*ab50*/  HADD2.F32 R94, -RZ, R92.reuse.H1_H1 ;  /* 0x3000005cff5e7230 */ /* 0x100fe20000004100 */
[----:B------:R-:W-:Y:S01]  /*ab60*/  F2FP.F16.E4M3.UNPACK_B R57, R57.H1 ;  /* 0x00000039ff39723e */ /* 0x000fe200030006ff */
[----:B------:R-:W-:Y:S02]  /*ab70*/  HADD2.F32 R53, -RZ, R53.H1_H1 ;  /* 0x30000035ff357230 */ /* 0x000fe40000004100 */
[----:B------:R-:W-:-:S02]  /*ab80*/  HADD2.F32 R95, -RZ, R92.H0_H0 ;  /* 0x2000005cff5f7230 */ /* 0x000fc40000004100 */
[-C--:B------:R-:W-:Y:S01]  /*ab90*/  FMUL.FTZ R174, R91, R94.reuse ;  /* 0x0000005e5bae7220 */ /* 0x080fe20000410000 */
[--C-:B------:R-:W-:Y:S02]  /*aba0*/  HADD2.F32 R92, -RZ, R45.reuse.H1_H1 ;  /* 0x3000002dff5c7230 */ /* 0x100fe40000004100 */
[C---:B------:R-:W-:Y:S01]  /*abb0*/  FMUL.FTZ R94, R53.reuse, R94 ;  /* 0x0000005e355e7220 */ /* 0x040fe20000410000 */
[----:B------:R-:W-:Y:S02]  /*abc0*/  HADD2.F32 R93, -RZ, R45.H0_H0 ;  /* 0x2000002dff5d7230 */ /* 0x000fe40000004100 */
[-C--:B------:R-:W-:Y:S01]  /*abd0*/  FMUL.FTZ R173, R46, R95.reuse ;  /* 0x0000005f2ead7220 */ /* 0x080fe20000410000 */
[C---:B------:R-:W-:Y:S01]  /*abe0*/  FMUL.FTZ R95, R56.reuse, R95 ;  /* 0x0000005f385f7220 */ /* 0x040fe20000410000 */
[-C--:B------:R-:W-:Y:S01]  /*abf0*/  FFMA.FTZ R53, R53, R92.reuse, -R174 ;  /* 0x0000005c35357223 */ /* 0x080fe200000108ae */
[----:B------:R-:W-:Y:S01]  /*ac00*/  FFMA.FTZ R45, R91, R92, R94 ;  /* 0x0000005c5b2d7223 */ /* 0x000fe2000001005e */
[----:B------:R-:W-:Y:S01]  /*ac10*/  F2FP.F16.E4M3.UNPACK_B R92, R44.H1 ;  /* 0x0000002cff5c723e */ /* 0x000fe200030006ff */
[----:B------:R-:W-:Y:S01]  /*ac20*/  FFMA.FTZ R56, R56, R93, -R173 ;  /* 0x0000005d38387223 */ /* 0x000fe200000108ad */
[----:B------:R-:W-:Y:S01]  /*ac30*/  F2FP.F16.E4M3.UNPACK_B R91, R41.H1 ;  /* 0x00000029ff5b723e */ /* 0x000fe200030006ff */
[----:B------:R-:W-:-:S02]  /*ac40*/  HADD2.F32 R41, -RZ, R58.H0_H0 ;  /* 0x2000003aff297230 */ /* 0x000fc40000004100 */
[----:B------:R-:W-:Y:S01]  /*ac50*/  FFMA.FTZ R46, R46, R93, R95 ;  /* 0x0000005d2e2e7223 */ /* 0x000fe2000001005f */
[----:B------:R-:W-:Y:S02]  /*ac60*/  HADD2.F32 R94, -RZ, R92.H0_H0 ;  /* 0x2000005cff5e7230 */ /* 0x000fe40000004100 */
[----:B------:R-:W-:Y:S02]  /*ac70*/  HADD2.F32 R44, -RZ, R91.H0_H0 ;  /* 0x2000005bff2c7230 */ /* 0x000fe40000004100 */
[----:B------:R-:W-:Y:S02]  /*ac80*/  HADD2.F32 R93, -RZ, R57.H0_H0 ;  /* 0x20000039ff5d7230 */ /* 0x000fe40000004100 */
[-C--:B------:R-:W-:Y:S01]  /*ac90*/  FMUL.FTZ R95, R41, R94.reuse ;  /* 0x0000005e295f7220 */ /* 0x080fe20000410000 */
[----:B------:R-:W-:Y:S02]  /*aca0*/  HADD2.F32 R91, -RZ, R91.H1_H1 ;  /* 0x3000005bff5b7230 */ /* 0x000fe40000004100 */
[C---:B------:R-:W-:Y:S01]  /*acb0*/  FMUL.FTZ R94, R44.reuse, R94 ;  /* 0x0000005e2c5e7220 */ /* 0x040fe20000410000 */
[----:B------:R-:W-:-:S03]  /*acc0*/  FFMA.FTZ R44, R44, R93, -R95 ;  /* 0x0000005d2c2c7223 */ /* 0x000fc6000001085f */
[----:B------:R-:W-:Y:S01]  /*acd0*/  FFMA.FTZ R41, R41, R93, R94 ;  /* 0x0000005d29297223 */ /* 0x000fe2000001005e */
[----:B------:R-:W-:Y:S02]  /*ace0*/  HADD2.F32 R93, -RZ, R58.H1_H1 ;  /* 0x3000003aff5d7230 */ /* 0x000fe40000004100 */
[----:B------:R-:W-:Y:S02]  /*acf0*/  HADD2.F32 R58, -RZ, R92.H1_H1 ;  /* 0x3000005cff3a7230 */ /* 0x000fe40000004100 */
[----:B------:R-:W-:-:S03]  /*ad00*/  HADD2.F32 R92, -RZ, R57.H1_H1 ;  /* 0x30000039ff5c7230 */ /* 0x000fc60000004100 */
[-C--:B------:R-:W-:Y:S01]  /*ad10*/  FMUL.FTZ R94, R93, R58.reuse ;  /* 0x0000003a5d5e7220 */ /* 0x080fe20000410000 */
[----:B------:R-:W-:-:S03]  /*ad20*/  FMUL.FTZ R174, R91, R58 ;  /* 0x0000003a5bae7220 */ /* 0x000fc60000410000 */
[-C--:B------:R-:W-:Y:S01]  /*ad30*/  FFMA.FTZ R58, R91, R92.reuse, -R94 ;  /* 0x0000005c5b3a7223 */ /* 0x080fe2000001085e */
[----:B------:R-:W-:Y:S01]  /*ad40*/  SHF.R.U32.HI R94, RZ, 0x8, R47 ;  /* 0x00000008ff5e7819 */ /* 0x000fe2000001162f */
[----:B------:R-:W-:Y:S01]  /*ad50*/  FFMA.FTZ R57, R93, R92, R174 ;  /* 0x0000005c5d397223 */ /* 0x000fe200000100ae */
[----:B------:R-:W-:Y:S02]  /*ad60*/  SHF.R.U32.HI R92, RZ, 0x8, R59 ;  /* 0x00000008ff5c7819 */ /* 0x000fe4000001163b */
[----:B------:R-:W-:Y:S01]  /*ad70*/  SHF.R.U32.HI R174, RZ, 0x10, R47 ;  /* 0x00000010ffae7819 */ /* 0x000fe2000001162f */
[----:B------:R-:W-:Y:S01]  /*ad80*/  IMAD.SHL.U32 R94, R94, 0x100, RZ ;  /* 0x000001005e5e7824 */ /* 0x000fe200078e00ff */
[----:B------:R-:W-:Y:S01]  /*ad90*/  LOP3.LUT R91, R59, 0xff0000ff, RZ, 0xc0, !PT ;  /* 0xff0000ff3b5b7812 */ /* 0x000fe200078ec0ff */
[----:B------:R-:W-:Y:S01]  /*ada0*/  IMAD.SHL.U32 R92, R92, 0x100, RZ ;  /* 0x000001005c5c7824 */ /* 0x000fe200078e00ff */
[----:B------:R-:W-:Y:S01]  /*adb0*/  SHF.R.U32.HI R93, RZ, 0x10, R59 ;  /* 0x00000010ff5d7819 */ /* 0x000fe2000001163b */
[----:B------:R-:W-:Y:S01]  /*adc0*/  IMAD.U32 R174, R174, 0x10000, RZ ;  /* 0x00010000aeae7824 */ /* 0x000fe200078e00ff */
[----:B------:R-:W-:Y:S01]  /*add0*/  LOP3.LUT R59, R47, 0xff0000ff, RZ, 0xc0, !PT ;  /* 0xff0000ff2f3b7812 */ /* 0x000fe200078ec0ff */
[----:B------:R-:W-:Y:S01]  /*ade0*/  IMAD.MOV.U32 R47, RZ, RZ, R55 ;  /* 0x000000ffff2f7224 */ /* 0x000fe200078e0037 */
[----:B------:R-:W-:Y:S01]  /*adf0*/  LOP3.LUT R91, R91, 0xff00, R92, 0xf8, !PT ;  /* 0x0000ff005b5b7812 */ /* 0x000fe200078ef85c */
[----:B------:R-:W-:Y:S01]  /*ae00*/  IMAD.U32 R92, R93, 0x10000, RZ ;  /* 0x000100005d5c7824 */ /* 0x000fe200078e00ff */
[----:B------:R-:W-:-:S02]  /*ae10*/  LOP3.LUT R59, R59, 0xff00, R94, 0xf8, !PT ;  /* 0x0000ff003b3b7812 */ /* 0x000fc400078ef85e */
[----:B------:R-:W-:Y:S02]  /*ae20*/  F2FP.F16.E4M3.UNPACK_B R94, R47 ;  /* 0x0000002fff5e723e */ /* 0x000fe400020006ff */
[----:B------:R-:W-:Y:S02]  /*ae30*/  LOP3.LUT R174, R59, 0xff0000, R174, 0xf8, !PT ;  /* 0x00ff00003bae7812 */ /* 0x000fe400078ef8ae */
[----:B------:R-:W-:Y:S01]  /*ae40*/  LOP3.LUT R175, R91, 0xff0000, R92, 0xf8, !PT ;  /* 0x00ff00005baf7812 */ /* 0x000fe200078ef85c */
[--C-:B------:R-:W-:Y:S01]  /*ae50*/  HADD2.F32 R55, -RZ, R94.reuse.H0_H0 ;  /* 0x2000005eff377230 */ /* 0x100fe20000004100 */
[-C--:B------:R-:W-:Y:S01]  /*ae60*/  F2FP.F16.E4M3.UNPACK_B R95, R174.reuse ;  /* 0x000000aeff5f723e */ /* 0x080fe200020006ff */
[----:B------:R-:W-:Y:S01]  /*ae70*/  HADD2.F32 R94, -RZ, R94.H1_H1 ;  /* 0x3000005eff5e7230 */ /* 0x000fe20000004100 */
[----:B------:R-:W-:Y:S02]  /*ae80*/  F2FP.F16.E4M3.UNPACK_B R93, R43 ;  /* 0x0000002bff5d723e */ /* 0x000fe400020006ff */
[----:B------:R-:W-:Y:S01]  /*ae90*/  F2FP.F16.E4M3.UNPACK_B R173, R175 ;  /* 0x000000afffad723e */ /* 0x000fe200020006ff */
[----:B------:R-:W-:Y:S01]  /*aea0*/  HADD2.F32 R176, -RZ, R95.H0_H0 ;  /* 0x2000005fffb07230 */ /* 0x000fe20000004100 */
[----:B------:R-:W-:Y:S01]  /*aeb0*/  F2FP.F16.E4M3.UNPACK_B R91, R47.H1 ;  /* 0x0000002fff5b723e */ /* 0x000fe200030006ff */
[----:B------:R-:W-:Y:S01]  /*aec0*/  HADD2.F32 R59, -RZ, R93.H0_H0 ;  /* 0x2000005dff3b7230 */ /* 0x000fe20000004100 */
[----:B------:R-:W-:Y:S01]  /*aed0*/  F2FP.F16.E4M3.UNPACK_B R174, R174.H1 ;  /* 0x000000aeffae723e */ /* 0x000fe200030006ff */
[----:B------:R-:W-:-:S02]  /*aee0*/  HADD2.F32 R92, -RZ, R173.H0_H0 ;  /* 0x200000adff5c7230 */ /* 0x000fc40000004100 */
[-C--:B------:R-:W-:Y:S01]  /*aef0*/  FMUL.FTZ R178, R55, R176.reuse ;  /* 0x000000b037b27220 */ /* 0x080fe20000410000 */
[----:B------:R-:W-:Y:S01]  /*af00*/  F2FP.F16.E4M3.UNPACK_B R175, R175.H1 ;  /* 0x000000afffaf723e */ /* 0x000fe200030006ff */
[C---:B------:R-:W-:Y:S01]  /*af10*/  FMUL.FTZ R176, R59.reuse, R176 ;  /* 0x000000b03bb07220 */ /* 0x040fe20000410000 */
[----:B------:R-:W-:Y:S02]  /*af20*/  HADD2.F32 R47, -RZ, R91.H0_H0 ;  /* 0x2000005bff2f7230 */ /* 0x000fe40000004100 */
[-C--:B------:R-:W-:Y:S01]  /*af30*/  FFMA.FTZ R59, R59, R92.reuse, -R178 ;  /* 0x0000005c3b3b7223 */ /* 0x080fe200000108b2 */
[----:B------:R-:W-:Y:S02]  /*af40*/  HADD2.F32 R177, -RZ, R174.H0_H0 ;  /* 0x200000aeffb17230 */ /* 0x000fe40000004100 */
[----:B------:R-:W-:Y:S01]  /*af50*/  FFMA.FTZ R55, R55, R92, R176 ;  /* 0x0000005c37377223 */ /* 0x000fe200000100b0 */
[----:B------:R-:W-:Y:S01]  /*af60*/  F2FP.F16.E4M3.UNPACK_B R92, R43.H1 ;  /* 0x0000002bff5c723e */ /* 0x000fe200030006ff */
[----:B------:R-:W-:Y:S01]  /*af70*/  HADD2.F32 R176, -RZ, R175.H0_H0 ;  /* 0x200000afffb07230 */ /* 0x000fe20000004100 */
[----:B------:R-:W-:Y:S01]  /*af80*/  F2FP.SATFINITE.E4M3.F32.PACK_AB_MERGE_C R44, R58, R44, RZ ;  /* 0x0000002c3a2c723e */ /* 0x000fe200048070ff */
[----:B------:R-:W-:Y:S01]  /*af90*/  FMUL.FTZ R178, R47, R177 ;  /* 0x000000b12fb27220 */ /* 0x000fe20000410000 */
[----:B------:R-:W-:Y:S01]  /*afa0*/  HADD2.F32 R91, -RZ, R91.H1_H1 ;  /* 0x3000005bff5b7230 */ /* 0x000fe20000004100 */
[----:B------:R-:W-:Y:S01]  /*afb0*/  F2FP.SATFINITE.E4M3.F32.PACK_AB_MERGE_C R57, R57, R41, RZ ;  /* 0x000000293939723e */ /* 0x000fe200048070ff */
[----:B------:R-:W-:Y:S01]  /*afc0*/  HADD2.F32 R43, -RZ, R92.H0_H0 ;  /* 0x2000005cff2b7230 */ /* 0x000fe20000004100 */
[----:B------:R-:W-:Y:S01]  /*afd0*/  F2FP.SATFINITE.E4M3.F32.PACK_AB_MERGE_C R41, R53, R56, R44 ;  /* 0x000000383529723e */ /* 0x000fe2000480702c */
[----:B------:R-:W-:Y:S01]  /*afe0*/  HADD2.F32 R174, -RZ, R174.H1_H1 ;  /* 0x300000aeffae7230 */ /* 0x000fe20000004100 */
[----:B------:R-:W-:-:S02]  /*aff0*/  F2FP.SATFINITE.E4M3.F32.PACK_AB_MERGE_C R53, R45, R46, R57 ;  /* 0x0000002e2d35723e */ /* 0x000fc40004807039 */
[C---:B------:R-:W-:Y:S01]  /*b000*/  FMUL.FTZ R177, R43.reuse, R177 ;  /* 0x000000b12bb17220 */ /* 0x040fe20000410000 */
[----:B------:R-:W-:Y:S01]  /*b010*/  FFMA.FTZ R43, R43, R176, -R178 ;  /* 0x000000b02b2b7223 */ /* 0x000fe200000108b2 */
[----:B------:R-:W-:Y:S02]  /*b020*/  F2FP.F16.E4M3.UNPACK_B R178, R170.H1 ;  /* 0x000000aaffb2723e */ /* 0x000fe400030006ff */
[----:B------:R-:W-:Y:S01]  /*b030*/  FFMA.FTZ R47, R47, R176, R177 ;  /* 0x000000b02f2f7223 */ /* 0x000fe200000100b1 */
[----:B------:R-:W-:Y:S02]  /*b040*/  HADD2.F32 R177, -RZ, R92.H1_H1 ;  /* 0x3000005cffb17230 */ /* 0x000fe40000004100 */
[----:B------:R-:W-:Y:S01]  /*b050*/  FMUL.FTZ R92, R91, R174 ;  /* 0x000000ae5b5c7220 */ /* 0x000fe20000410000 */
[----:B------:R-:W-:Y:S01]  /*b060*/  HADD2.F32 R176, -RZ, R175.H1_H1 ;  /* 0x300000afffb07230 */ /* 0x000fe20000004100 */
[----:B------:R-:W-:Y:S01]  /*b070*/  F2FP.F16.E4M3.UNPACK_B R170, R170 ;  /* 0x000000aaffaa723e */ /* 0x000fe200020006ff */
[----:B------:R-:W-:-:S02]  /*b080*/  HADD2.F32 R175, -RZ, R95.H1_H1 ;  /* 0x3000005fffaf7230 */ /* 0x000fc40000004100 */
[C---:B------:R-:W-:Y:S01]  /*b090*/  FMUL.FTZ R174, R177.reuse, R174 ;  /* 0x000000aeb1ae7220 */ /* 0x040fe20000410000 */
[----:B------:R-:W-:Y:S02]  /*b0a0*/  HADD2.F32 R95, -RZ, R173.H1_H1 ;  /* 0x300000adff5f7230 */ /* 0x000fe40000004100 */
[----:B------:R-:W-:Y:S01]  /*b0b0*/  FFMA.FTZ R92, R177, R176, -R92 ;  /* 0x000000b0b15c7223 */ /* 0x000fe2000001085c */
[----:B------:R-:W-:Y:S01]  /*b0c0*/  F2FP.F16.E4M3.UNPACK_B R173, R172.H1 ;  /* 0x000000acffad723e */ /* 0x000fe200030006ff */
[----:B------:R-:W-:Y:S01]  /*b0d0*/  FFMA.FTZ R91, R91, R176, R174 ;  /* 0x000000b05b5b7223 */ /* 0x000fe200000100ae */
[----:B------:R-:W-:Y:S02]  /*b0e0*/  HADD2.F32 R176, -RZ, R93.H1_H1 ;  /* 0x3000005dffb07230 */ /* 0x000fe40000004100 */
[----:B------:R-:W-:Y:S01]  /*b0f0*/  FMUL.FTZ R93, R94, R175 ;  /* 0x000000af5e5d7220 */ /* 0x000fe20000410000 */
[----:B------:R-:W-:Y:S01]  /*b100*/  IMAD.MOV.U32 R174, RZ, RZ, R52 ;  /* 0x000000ffffae7224 */ /* 0x000fe200078e0034 */
[----:B------:R-:W-:Y:S01]  /*b110*/  F2FP.F16.E4M3.UNPACK_B R172, R172 ;  /* 0x000000acffac723e */ /* 0x000fe200020006ff */
[----:B------:R-:W-:-:S02]  /*b120*/  HADD2.F32 R182, -RZ, R173.H0_H0 ;  /* 0x200000adffb67230 */ /* 0x000fc40000004100 */
[C---:B------:R-:W-:Y:S01]  /*b130*/  FMUL.FTZ R52, R176.reuse, R175 ;  /* 0x000000afb0347220 */ /* 0x040fe20000410000 */
[-C--:B------:R-:W-:Y:S01]  /*b140*/  FFMA.FTZ R93, R176, R95.reuse, -R93 ;  /* 0x0000005fb05d7223 */ /* 0x080fe2000001085d */
[----:B------:R-:W-:Y:S01]  /*b150*/  F2FP.F16.E4M3.UNPACK_B R176, R174.H1 ;  /* 0x000000aeffb0723e */ /* 0x000fe200030006ff */
[----:B------:R-:W-:Y:S01]  /*b160*/  HADD2.F32 R180, -RZ, R178.H0_H0 ;  /* 0x200000b2ffb47230 */ /* 0x000fe20000004100 */
[----:B------:R-:W-:Y:S01]  /*b170*/  F2FP.F16.E4M3.UNPACK_B R175, R40.H1 ;  /* 0x00000028ffaf723e */ /* 0x000fe200030006ff */
[----:B------:R-:W-:Y:S01]  /*b180*/  HADD2.F32 R173, -RZ, R173.H1_H1 ;  /* 0x300000adffad7230 */ /* 0x000fe20000004100 */
[----:B------:R-:W-:Y:S01]  /*b190*/  F2FP.F16.E4M3.UNPACK_B R174, R174 ;  /* 0x000000aeffae723e */ /* 0x000fe200020006ff */
[--C-:B------:R-:W-:Y:S01]  /*b1a0*/  HADD2.F32 R177, -RZ, R176.reuse.H0_H0 ;  /* 0x200000b0ffb17230 */ /* 0x100fe20000004100 */
[----:B------:R-:W-:Y:S01]  /*b1b0*/  F2FP.F16.E4M3.UNPACK_B R40, R40 ;  /* 0x00000028ff28723e */ /* 0x000fe200020006ff */
[----:B------:R-:W-:Y:S02]  /*b1c0*/  HADD2.F32 R179, -RZ, R175.H0_H0 ;  /* 0x200000afffb37230 */ /* 0x000fe40000004100 */
[----:B------:R-:W-:Y:S01]  /*b1d0*/  FFMA.FTZ R52, R94, R95, R52 ;  /* 0x0000005f5e347223 */ /* 0x000fe20000010034 */
[----:B------:R-:W-:-:S02]  /*b1e0*/  HADD2.F32 R176, -RZ, R176.H1_H1 ;  /* 0x300000b0ffb07230 */ /* 0x000fc40000004100 */
[-C--:B------:R-:W-:Y:S01]  /*b1f0*/  FMUL.FTZ R181, R177, R182.reuse ;  /* 0x000000b6b1b57220 */ /* 0x080fe20000410000 */
[----:B------:R-:W-:Y:S02]  /*b200*/  HADD2.F32 R175, -RZ, R175.H1_H1 ;  /* 0x300000afffaf7230 */ /* 0x000fe40000004100 */
[C---:B------:R-:W-:Y:S01]  /*b210*/  FMUL.FTZ R182, R179.reuse, R182 ;  /* 0x000000b6b3b67220 */ /* 0x040fe20000410000 */
[----:B------:R-:W-:Y:S02]  /*b220*/  HADD2.F32 R178, -RZ, R178.H1_H1 ;  /* 0x300000b2ffb27230 */ /* 0x000fe40000004100 */
[-C--:B------:R-:W-:Y:S01]  /*b230*/  FFMA.FTZ R181, R179, R180.reuse, -R181 ;  /* 0x000000b4b3b57223 */ /* 0x080fe200000108b5 */
[----:B------:R-:W-:Y:S01]  /*b240*/  F2FP.SATFINITE.E4M3.F32.PACK_AB_MERGE_C R47, R91, R47, RZ ;  /* 0x0000002f5b2f723e */ /* 0x000fe200048070ff */
[----:B------:R-:W-:Y:S01]  /*b250*/  FFMA.FTZ R182, R177, R180, R182 ;  /* 0x000000b4b1b67223 */ /* 0x000fe200000100b6 */
[-C--:B------:R-:W-:Y:S01]  /*b260*/  FMUL.FTZ R177, R176, R173.reuse ;  /* 0x000000adb0b17220 */ /* 0x080fe20000410000 */
[C---:B------:R-:W-:Y:S01]  /*b270*/  FMUL.FTZ R173, R175.reuse, R173 ;  /* 0x000000adafad7220 */ /* 0x040fe20000410000 */
[----:B------:R-:W-:Y:S01]  /*b280*/  HADD2.F32 R180, -RZ, R172.H0_H0 ;  /* 0x200000acffb47230 */ /* 0x000fe20000004100 */
[----:B------:R-:W-:Y:S01]  /*b290*/  F2FP.SATFINITE.E4M3.F32.PACK_AB_MERGE_C R92, R92, R43, RZ ;  /* 0x0000002b5c5c723e */ /* 0x000fe200048070ff */
        /* <DEDUP_REMOVED lines=17> */
[C---:B------:R-:W-:Y:S01]  /*b3b0*/  FMUL.FTZ R172, R40.reuse, R172 ;  /* 0x000000ac28ac7220 */ /* 0x040fe20000410000 */
[----:B------:R-:W-:Y:S01]  /*b3c0*/  F2FP.SATFINITE.E4M3.F32.PACK_AB_MERGE_C R43, R93, R59, R92 ;  /* 0x0000003b5d2b723e */ /* 0x000fe2000480705c */
[-C--:B------:R-:W-:Y:S02]  /*b3d0*/  FFMA.FTZ R176, R40, R170.reuse, -R176 ;  /* 0x000000aa28b07223 */ /* 0x080fe400000108b0 */
[----:B------:R-:W-:Y:S01]  /*b3e0*/  FFMA.FTZ R40, R174, R170, R172 ;  /* 0x000000aaae287223 */ /* 0x000fe200000100ac */
[----:B------:R-:W-:Y:S01]  /*b3f0*/  IMAD.MOV.U32 R170, RZ, RZ, R42 ;  /* 0x000000ffffaa7224 */ /* 0x000fe200078e002a */
[----:B------:R-:W-:Y:S02]  /*b400*/  F2FP.F16.E4M3.UNPACK_B R42, R171.H1 ;  /* 0x000000abff2a723e */ /* 0x000fe400030006ff */
[----:B------:R-:W-:-:S02]  /*b410*/  F2FP.F16.E4M3.UNPACK_B R174, R54.H1 ;  /* 0x00000036ffae723e */ /* 0x000fc400030006ff */
[----:B------:R-:W-:Y:S01]  /*b420*/  F2FP.F16.E4M3.UNPACK_B R172, R170.H1 ;  /* 0x000000aaffac723e */ /* 0x000fe200030006ff */
[----:B------:R-:W-:Y:S01]  /*b430*/  HADD2.F32 R183, -RZ, R42.H0_H0 ;  /* 0x2000002affb77230 */ /* 0x000fe20000004100 */
[----:B------:R-:W-:Y:S01]  /*b440*/  F2FP.SATFINITE.E4M3.F32.PACK_AB_MERGE_C R179, R176, R179, R175 ;  /* 0x000000b3b0b3723e */ /* 0x000fe200048070af */
[----:B------:R-:W-:Y:S01]  /*b450*/  HADD2.F32 R175, -RZ, R174.H0_H0 ;  /* 0x200000aeffaf7230 */ /* 0x000fe20000004100 */
[----:B------:R-:W-:Y:S01]  /*b460*/  F2FP.F16.E4M3.UNPACK_B R176, R169.H1 ;  /* 0x000000a9ffb0723e */ /* 0x000fe200030006ff */
[----:B------:R-:W-:Y:S01]  /*b470*/  HADD2.F32 R177, -RZ, R172.H0_H0 ;  /* 0x200000acffb17230 */ /* 0x000fe20000004100 */
[----:B------:R-:W-:Y:S01]  /*b480*/  F2FP.F16.E4M3.UNPACK_B R171, R171 ;  /* 0x000000abffab723e */ /* 0x000fe200020006ff */
[----:B------:R-:W-:Y:S02]  /*b490*/  HADD2.F32 R42, -RZ, R42.H1_H1 ;  /* 0x3000002aff2a7230 */ /* 0x000fe40000004100 */
[----:B------:R-:W-:Y:S01]  /*b4a0*/  FMUL.FTZ R181, R175, R183 ;  /* 0x000000b7afb57220 */ /* 0x000fe20000410000 */
[----:B------:R-:W-:-:S02]  /*b4b0*/  HADD2.F32 R178, -RZ, R176.H0_H0 ;  /* 0x200000b0ffb27230 */ /* 0x000fc40000004100 */
[----:B------:R-:W-:Y:S01]  /*b4c0*/  FMUL.FTZ R183, R177, R183 ;  /* 0x000000b7b1b77220 */ /* 0x000fe20000410000 */
[----:B------:R-:W-:Y:S01]  /*b4d0*/  HADD2.F32 R174, -RZ, R174.H1_H1 ;  /* 0x300000aeffae7230 */ /* 0x000fe20000004100 */
[----:B------:R-:W-:Y:S01]  /*b4e0*/  F2FP.F16.E4M3.UNPACK_B R54, R54 ;  /* 0x00000036ff36723e */ /* 0x000fe200020006ff */
[----:B------:R-:W-:Y:S02]  /*b4f0*/  HADD2.F32 R172, -RZ, R172.H1_H1 ;  /* 0x300000acffac7230 */ /* 0x000fe40000004100 */
[----:B------:R-:W-:Y:S01]  /*b500*/  FFMA.FTZ R183, R175, R178, R183 ;  /* 0x000000b2afb77223 */ /* 0x000fe200000100b7 */
[----:B------:R-:W-:Y:S02]  /*b510*/  HADD2.F32 R176, -RZ, R176.H1_H1 ;  /* 0x300000b0ffb07230 */ /* 0x000fe40000004100 */
[----:B------:R-:W-:Y:S01]  /*b520*/  FMUL.FTZ R175, R174, R42 ;  /* 0x0000002aaeaf7220 */ /* 0x000fe20000410000 */
[----:B------:R-:W-:Y:S01]  /*b530*/  F2FP.F16.E4M3.UNPACK_B R170, R170 ;  /* 0x000000aaffaa723e */ /* 0x000fe200020006ff */
[C---:B------:R-:W-:Y:S01]  /*b540*/  FMUL.FTZ R42, R172.reuse, R42 ;  /* 0x0000002aac2a7220 */ /* 0x040fe20000410000 */
[----:B------:R-:W-:Y:S01]  /*b550*/  FFMA.FTZ R181, R177, R178, -R181 ;  /* 0x000000b2b1b57223 */ /* 0x000fe200000108b5 */
[-C--:B------:R-:W-:Y:S01]  /*b560*/  FFMA.FTZ R172, R172, R176.reuse, -R175 ;  /* 0x000000b0acac7223 */ /* 0x080fe200000108af */
[----:B------:R-:W-:Y:S01]  /*b570*/  F2FP.F16.E4M3.UNPACK_B R169, R169 ;  /* 0x000000a9ffa9723e */ /* 0x000fe200020006ff */
[----:B------:R-:W-:Y:S01]  /*b580*/  FFMA.FTZ R42, R174, R176, R42 ;  /* 0x000000b0ae2a7223 */ /* 0x000fe2000001002a */
[----:B------:R-:W-:Y:S01]  /*b590*/  HADD2.F32 R178, -RZ, R171.H0_H0 ;  /* 0x200000abffb27230 */ /* 0x000fe20000004100 */
[----:B------:R-:W-:Y:S01]  /*b5a0*/  F2FP.SATFINITE.E4M3.F32.PACK_AB_MERGE_C R180, R40, R180, R173 ;  /* 0x000000b428b4723e */ /* 0x000fe200048070ad */
[----:B------:R-:W-:Y:S01]  /*b5b0*/  HADD2.F32 R174, -RZ, R54.H0_H0 ;  /* 0x20000036ffae7230 */ /* 0x000fe20000004100 */
[----:B------:R-:W-:Y:S01]  /*b5c0*/  F2FP.SATFINITE.E4M3.F32.PACK_AB_MERGE_C R172, R172, R181, RZ ;  /* 0x000000b5acac723e */ /* 0x000fe200048070ff */
[----:B------:R-:W-:-:S02]  /*b5d0*/  HADD2.F32 R176, -RZ, R170.H0_H0 ;  /* 0x200000aaffb07230 */ /* 0x000fc40000004100 */
[----:B------:R-:W-:Y:S02]  /*b5e0*/  HADD2.F32 R175, -RZ, R169.H0_H0 ;  /* 0x200000a9ffaf7230 */ /* 0x000fe40000004100 */
        /* <DEDUP_REMOVED lines=9> */
[----:B------:R-:W-:Y:S02]  /*b680*/  IMAD.MOV.U32 R40, RZ, RZ, R179 ;  /* 0x000000ffff287224 */ /* 0x000fe400078e00b3 */
[C---:B------:R-:W-:Y:S01]  /*b690*/  FMUL.FTZ R171, R170.reuse, R171 ;  /* 0x000000abaaab7220 */ /* 0x040fe20000410000 */
[----:B------:R-:W-:Y:S02]  /*b6a0*/  IMAD.MOV.U32 R52, RZ, RZ, R180 ;  /* 0x000000ffff347224 */ /* 0x000fe400078e00b4 */
[-C--:B------:R-:W-:Y:S01]  /*b6b0*/  FFMA.FTZ R170, R170, R169.reuse, -R175 ;  /* 0x000000a9aaaa7223 */ /* 0x080fe200000108af */
[----:B------:R-:W-:Y:S01]  /*b6c0*/  FFMA.FTZ R171, R54, R169, R171 ;  /* 0x000000a936ab7223 */ /* 0x000fe200000100ab */
[----:B------:R-:W-:-:S03]  /*b6d0*/  F2FP.SATFINITE.E4M3.F32.PACK_AB_MERGE_C R54, R42, R183, RZ ;  /* 0x000000b72a36723e */ /* 0x000fc600048070ff */
[----:B------:R-:W-:Y:S02]  /*b6e0*/  F2FP.SATFINITE.E4M3.F32.PACK_AB_MERGE_C R42, R170, R177, R172 ;  /* 0x000000b1aa2a723e */ /* 0x000fe400048070ac */
[----:B------:R-:W-:-:S07]  /*b6f0*/  F2FP.SATFINITE.E4M3.F32.PACK_AB_MERGE_C R54, R171, R178, R54 ;  /* 0x000000b2ab36723e */ /* 0x000fce0004807036 */
.L_x_1408:
[----:B------:R-:W-:Y:S05]  /*b700*/  BSYNC B3 ;  /* 0x0000000000037941 */ /* 0x000fea0003800000 */
.L_x_1407:
[----:B------:R-:W-:-:S13]  /*b710*/  ISETP.GE.AND P4, PT, R90, R150, PT ;  /* 0x000000965a00720c */ /* 0x000fda0003f86270 */
[--C-:B------:R-:W-:Y:S02]  /*b720*/  @!P4 SHF.R.S32.HI R44, RZ, 0x1f, R90.reuse ;  /* 0x0000001fff2cc819 */ /* 0x100fe4000001145a */
[----:B------:R-:W-:-:S04]  /*b730*/  @!P4 IADD3 R47, P5, P6, R116, R134, R90 ;  /* 0x00000086742fc210 */ /* 0x000fc80007ebe05a */
[----:B------:R-:W-:Y:S02]  /*b740*/  @!P4 IADD3.X R56, R3, R168, R44, P5, P6 ;  /* 0x000000a80338c210 */ /* 0x000fe40002fec42c */
[----:B------:R-:W-:-:S05]  /*b750*/  IADD3 R44, P5, R89, R120, RZ ;  /* 0x00000078592c7210 */ /* 0x000fca0007fbe0ff */
[----:B------:R-:W-:Y:S01]  /*b760*/  IMAD.X R45, R88, 0x1, R121, P5 ;  /* 0x00000001582d7824 */ /* 0x000fe200028e0679 */
[----:B------:R-:W-:-:S04]  /*b770*/  @!P4 IADD3 R46, P5, R47, R120, RZ ;  /* 0x000000782f2ec210 */ /* 0x000fc80007fbe0ff */
[----:B0-----:R3:W-:Y:S01]  /*b780*/  STG.E.128 desc[UR60][R44.64], R40 ;  /* 0x000000282c007986 */ /* 0x0017e2000c101d3c */
[----:B------:R-:W-:-:S05]  /*b790*/  @!P4 IMAD.X R47, R56, 0x1, R121, P5 ;  /* 0x00000001382fc824 */ /* 0x000fca00028e0679 */
[----:B-1----:R3:W-:Y:S03]  /*b7a0*/  @!P4 STG.E.128 desc[UR60][R46.64], R52 ;  /* 0x000000342e00c986 */ /* 0x0027e6000c101d3c */
.L_x_1406:
[----:B------:R-:W-:Y:S05]  /*b7b0*/  BSYNC B2 ;  /* 0x0000000000027941 */ /* 0x000fea0003800000 */
.L_x_1405:
[----:B------:R-:W-:-:S13]  /*b7c0*/  ISETP.NE.AND P4, PT, R36, RZ, PT ;  /* 0x000000ff2400720c */ /* 0x000fda0003f85270 */
[----:B------:R-:W-:Y:S05]  /*b7d0*/  @!P4 BRA `(.L_x_1400) ;  /* 0x0000000c00dcc947 */ /* 0x000fea0003800000 */
[----:B------:R-:W-:Y:S01]  /*b7e0*/  LOP3.LUT P6, RZ, R17, 0x1, RZ, 0xc0, !PT ;  /* 0x0000000111ff7812 */ /* 0x000fe200078cc0ff */
[----:B------:R-:W-:Y:S01]  /*b7f0*/  BSSY B2, `(.L_x_1409) ;  /* 0x00000eb000027945 */ /* 0x000fe20003800000 */
[----:B---3--:R-:W-:Y:S02]  /*b800*/  IADD3 R53, P4, P5, R116, R134, R29 ;  /* 0x0000008674357210 */ /* 0x008fe40007d9e01d */
[----:B0-----:R-:W-:Y:S02]  /*b810*/  SEL R40, R99, R155, !P6 ;  /* 0x0000009b63287207 */ /* 0x001fe40007000000 */
[----:B------:R-:W-:Y:S02]  /*b820*/  IADD3.X R52, R3, R168, R32, P4, P5 ;  /* 0x000000a803347210 */ /* 0x000fe400027ea420 */
[----:B------:R-:W-:Y:S02]  /*b830*/  SHF.R.S32.HI R41, RZ, 0x1f, R40 ;  /* 0x0000001fff297819 */ /* 0x000fe40000011428 */
[----:B------:R-:W-:-:S02]  /*b840*/  ISETP.GE.AND P4, PT, R6, R127, PT ;  /* 0x0000007f0600720c */ /* 0x000fc40003f86270 */
[----:B------:R-:W-:-:S04]  /*b850*/  LEA.HI R41, R41, R40, RZ, 0x5 ;  /* 0x0000002829297211 */ /* 0x000fc800078f28ff */
        /* <DEDUP_REMOVED lines=16> */
[----:B------:R-:W-:Y:S01]  /*b960*/  SHF.R.U32.HI R48, RZ, 0x8, R61 ;  /* 0x00000008ff307819 */ /* 0x000fe2000001163d */
[----:B0-----:R-:W-:Y:S01]  /*b970*/  IMAD.MOV.U32 R54, RZ, RZ, R40 ;  /* 0x000000ffff367224 */ /* 0x001fe200078e0028 */
[----:B------:R-:W-:Y:S01]  /*b980*/  LOP3.LUT R59, R61, 0xff0000ff, RZ, 0xc0, !PT ;  /* 0xff0000ff3d3b7812 */ /* 0x000fe200078ec0ff */
[----:B-1----:R-:W-:Y:S01]  /*b990*/  IMAD.MOV.U32 R56, RZ, RZ, R44 ;  /* 0x000000ffff387224 */ /* 0x002fe200078e002c */
[----:B------:R-:W-:Y:S01]  /*b9a0*/  SHF.R.U32.HI R88, RZ, 0x8, R63 ;  /* 0x00000008ff587819 */ /* 0x000fe2000001163f */
[----:B------:R-:W-:Y:S01]  /*b9b0*/  IMAD.SHL.U32 R40, R48, 0x100, RZ ;  /* 0x0000010030287824 */ /* 0x000fe200078e00ff */
[----:B------:R-:W-:Y:S01]  /*b9c0*/  SHF.R.U32.HI R89, RZ, 0x10, R61 ;  /* 0x00000010ff597819 */ /* 0x000fe2000001163d */
[----:B------:R-:W-:Y:S01]  /*b9d0*/  IMAD.MOV.U32 R48, RZ, RZ, R42 ;  /* 0x000000ffff307224 */ /* 0x000fe200078e002a */
[----:B------:R-:W-:Y:S02]  /*b9e0*/  SHF.R.U32.HI R58, RZ, 0x10, R63 ;  /* 0x00000010ff3a7819 */ /* 0x000fe4000001163f */
[----:B------:R-:W-:Y:S01]  /*b9f0*/  LOP3.LUT R59, R59, 0xff00, R40, 0xf8, !PT ;  /* 0x0000ff003b3b7812 */ /* 0x000fe200078ef828 */
[----:B------:R-:W-:Y:S01]  /*ba00*/  IMAD.SHL.U32 R40, R88, 0x100, RZ ;  /* 0x0000010058287824 */ /* 0x000fe200078e00ff */
[----:B------:R-:W-:Y:S01]  /*ba10*/  LOP3.LUT R61, R63, 0xff0000ff, RZ, 0xc0, !PT ;  /* 0xff0000ff3f3d7812 */ /* 0x000fe200078ec0ff */
[----:B------:R-:W-:Y:S01]  /*ba20*/  IMAD.U32 R44, R89, 0x10000, RZ ;  /* 0x00010000592c7824 */ /* 0x000fe200078e00ff */
[----:B------:R-:W-:-:S02]  /*ba30*/  SHF.R.U32.HI R62, RZ, 0x8, R49 ;  /* 0x00000008ff3e7819 */ /* 0x000fc40000011631 */
[----:B------:R-:W-:Y:S02]  /*ba40*/  SHF.R.U32.HI R60, RZ, 0x8, R51 ;  /* 0x00000008ff3c7819 */ /* 0x000fe40000011633 */
[----:B------:R-:W-:Y:S01]  /*ba50*/  LOP3.LUT R61, R61, 0xff00, R40, 0xf8, !PT ;  /* 0x0000ff003d3d7812 */ /* 0x000fe200078ef828 */
[----:B------:R-:W-:Y:S01]  /*ba60*/  IMAD.U32 R40, R58, 0x10000, RZ ;  /* 0x000100003a287824 */ /* 0x000fe200078e00ff */
[----:B------:R-:W-:Y:S01]  /*ba70*/  SHF.R.U32.HI R50, RZ, 0x10, R49 ;  /* 0x00000010ff327819 */ /* 0x000fe20000011631 */
[----:B------:R-:W-:Y:S01]  /*ba80*/  IMAD.SHL.U32 R42, R62, 0x100, RZ ;  /* 0x000001003e2a7824 */ /* 0x000fe200078e00ff */
[----:B------:R-:W-:Y:S01]  /*ba90*/  LOP3.LUT R63, R49, 0xff0000ff, RZ, 0xc0, !PT ;  /* 0xff0000ff313f7812 */ /* 0x000fe200078ec0ff */
[----:B------:R-:W-:Y:S01]  /*baa0*/  IMAD.MOV.U32 R49, RZ, RZ, R46 ;  /* 0x000000ffff317224 */ /* 0x000fe200078e002e */
[----:B------:R-:W-:Y:S01]  /*bab0*/  LOP3.LUT R44, R59, 0xff0000, R44, 0xf8, !PT ;  /* 0x00ff00003b2c7812 */ /* 0x000fe200078ef82c */
[----:B------:R-:W-:Y:S01]  /*bac0*/  IMAD.SHL.U32 R46, R60, 0x100, RZ ;  /* 0x000001003c2e7824 */ /* 0x000fe200078e00ff */
[----:B------:R-:W-:-:S02]  /*bad0*/  SHF.R.U32.HI R57, RZ, 0x10, R51 ;  /* 0x00000010ff397819 */ /* 0x000fc40000011633 */
[----:B------:R-:W-:Y:S02]  /*bae0*/  F2FP.F16.E4M3.UNPACK_B R62, R164.H1 ;  /* 0x000000a4ff3e723e */ /* 0x000fe400030006ff */
[----:B------:R-:W-:Y:S02]  /*baf0*/  F2FP.F16.E4M3.UNPACK_B R59, R56.H1 ;  /* 0x00000038ff3b723e */ /* 0x000fe400030006ff */
[----:B------:R-:W-:Y:S02]  /*bb00*/  LOP3.LUT R51, R51, 0xff0000ff, RZ, 0xc0, !PT ;  /* 0xff0000ff33337812 */ /* 0x000fe400078ec0ff */
[----:B------:R-:W-:Y:S01]  /*bb10*/  F2FP.F16.E4M3.UNPACK_B R58, R54.H1 ;  /* 0x00000036ff3a723e */ /* 0x000fe200030006ff */
[----:B------:R-:W-:Y:S01]  /*bb20*/  HADD2.F32 R60, -RZ, R59.H0_H0 ;  /* 0x2000003bff3c7230 */ /* 0x000fe20000004100 */
[----:B------:R-:W-:Y:S02]  /*bb30*/  LOP3.LUT R40, R61, 0xff0000, R40, 0xf8, !PT ;  /* 0x00ff00003d287812 */ /* 0x000fe400078ef828 */
[----:B------:R-:W-:Y:S01]  /*bb40*/  LOP3.LUT R63, R63, 0xff00, R42, 0xf8, !PT ;  /* 0x0000ff003f3f7812 */ /* 0x000fe200078ef82a */
[----:B------:R-:W-:Y:S01]  /*bb50*/  HADD2.F32 R42, -RZ, R62.H0_H0 ;  /* 0x2000003eff2a7230 */ /* 0x000fe20000004100 */
[----:B------:R-:W-:-:S02]  /*bb60*/  F2FP.F16.E4M3.UNPACK_B R61, R166.H1 ;  /* 0x000000a6ff3d723e */ /* 0x000fc400030006ff */
[----:B------:R-:W-:Y:S01]  /*bb70*/  LOP3.LUT R89, R51, 0xff00, R46, 0xf8, !PT ;  /* 0x0000ff0033597812 */ /* 0x000fe200078ef82e */
[--C-:B------:R-:W-:Y:S02]  /*bb80*/  HADD2.F32 R51, -RZ, R58.reuse.H0_H0 ;  /* 0x2000003aff337230 */ /* 0x100fe40000004100 */
[----:B------:R-:W-:Y:S01]  /*bb90*/  FMUL.FTZ R88, R60, R42 ;  /* 0x0000002a3c587220 */ /* 0x000fe20000410000 */
[----:B------:R-:W-:Y:S01]  /*bba0*/  IMAD.U32 R46, R50, 0x10000, RZ ;  /* 0x00010000322e7824 */ /* 0x000fe200078e00ff */
[----:B------:R-:W-:Y:S01]  /*bbb0*/  F2FP.F16.E4M3.UNPACK_B R164, R164 ;  /* 0x000000a4ffa4723e */ /* 0x000fe200020006ff */
[----:B------:R-:W-:Y:S02]  /*bbc0*/  IMAD.U32 R50, R57, 0x10000, RZ ;  /* 0x0001000039327824 */ /* 0x000fe400078e00ff */
[----:B------:R-:W-:Y:S01]  /*bbd0*/  FMUL.FTZ R91, R51, R42 ;  /* 0x0000002a335b7220 */ /* 0x000fe20000410000 */
[--C-:B------:R-:W-:Y:S01]  /*bbe0*/  HADD2.F32 R57, -RZ, R61.reuse.H0_H0 ;  /* 0x2000003dff397230 */ /* 0x100fe20000004100 */
[----:B------:R-:W-:Y:S01]  /*bbf0*/  LOP3.LUT R46, R63, 0xff0000, R46, 0xf8, !PT ;  /* 0x00ff00003f2e7812 */ /* 0x000fe200078ef82e */
[----:B------:R-:W-:Y:S01]  /*bc00*/  HADD2.F32 R58, -RZ, R58.H1_H1 ;  /* 0x3000003aff3a7230 */ /* 0x000fe20000004100 */
[----:B------:R-:W-:Y:S01]  /*bc10*/  LOP3.LUT R42, R89, 0xff0000, R50, 0xf8, !PT ;  /* 0x00ff0000592a7812 */ /* 0x000fe200078ef832 */
[----:B------:R-:W-:-:S02]  /*bc20*/  HADD2.F32 R63, -RZ, R61.H1_H1 ;  /* 0x3000003dff3f7230 */ /* 0x000fc40000004100 */
[-C--:B------:R-:W-:Y:S01]  /*bc30*/  FFMA.FTZ R50, R51, R57.reuse, -R88 ;  /* 0x0000003933327223 */ /* 0x080fe20000010858 */
[----:B------:R-:W-:Y:S01]  /*bc40*/  FFMA.FTZ R51, R60, R57, R91 ;  /* 0x000000393c337223 */ /* 0x000fe2000001005b */
[----:B------:R-:W-:Y:S01]  /*bc50*/  HADD2.F32 R57, -RZ, R62.H1_H1 ;  /* 0x3000003eff397230 */ /* 0x000fe20000004100 */
[----:B------:R-:W-:Y:S01]  /*bc60*/  F2FP.F16.E4M3.UNPACK_B R60, R56 ;  /* 0x00000038ff3c723e */ /* 0x000fe200020006ff */
[----:B------:R-:W-:Y:S01]  /*bc70*/  HADD2.F32 R62, -RZ, R59.H1_H1 ;  /* 0x3000003bff3e7230 */ /* 0x000fe20000004100 */
[----:B------:R-:W-:Y:S01]  /*bc80*/  F2FP.F16.E4M3.UNPACK_B R59, R54 ;  /* 0x00000036ff3b723e */ /* 0x000fe200020006ff */
[----:B------:R-:W-:Y:S02]  /*bc90*/  HADD2.F32 R88, -RZ, R164.H0_H0 ;  /* 0x200000a4ff587230 */ /* 0x000fe40000004100 */
[-C--:B------:R-:W-:Y:S01]  /*bca0*/  FMUL.FTZ R91, R58, R57.reuse ;  /* 0x000000393a5b7220 */ /* 0x080fe20000410000 */
[----:B------:R-:W-:Y:S01]  /*bcb0*/  F2FP.F16.E4M3.UNPACK_B R166, R166 ;  /* 0x000000a6ffa6723e */ /* 0x000fe200020006ff */
[----:B------:R-:W-:Y:S01]  /*bcc0*/  FMUL.FTZ R89, R62, R57 ;  /* 0x000000393e597220 */ /* 0x000fe20000410000 */
[----:B------:R-:W-:-:S02]  /*bcd0*/  HADD2.F32 R61, -RZ, R60.H0_H0 ;  /* 0x2000003cff3d7230 */ /* 0x000fc40000004100 */
[-C--:B------:R-:W-:Y:S01]  /*bce0*/  FFMA.FTZ R54, R62, R63.reuse, R91 ;  /* 0x0000003f3e367223 */ /* 0x080fe2000001005b */
[--C-:B------:R-:W-:Y:S02]  /*bcf0*/  HADD2.F32 R56, -RZ, R59.reuse.H0_H0 ;  /* 0x2000003bff387230 */ /* 0x100fe40000004100 */
[----:B------:R-:W-:Y:S01]  /*bd00*/  FFMA.FTZ R57, R58, R63, -R89 ;  /* 0x0000003f3a397223 */ /* 0x000fe20000010859 */
[----:B------:R-:W-:Y:S02]  /*bd10*/  HADD2.F32 R164, -RZ, R164.H1_H1 ;  /* 0x300000a4ffa47230 */ /* 0x000fe40000004100 */
[-C--:B------:R-:W-:Y:S01]  /*bd20*/  FMUL.FTZ R63, R61, R88.reuse ;  /* 0x000000583d3f7220 */ /* 0x080fe20000410000 */
[----:B------:R-:W-:Y:S02]  /*bd30*/  HADD2.F32 R62, -RZ, R60.H1_H1 ;  /* 0x3000003cff3e7230 */ /* 0x000fe40000004100 */
[----:B------:R-:W-:Y:S01]  /*bd40*/  FMUL.FTZ R88, R56, R88 ;  /* 0x0000005838587220 */ /* 0x000fe20000410000 */
[----:B------:R-:W-:Y:S01]  /*bd50*/  HADD2.F32 R58, -RZ, R166.H0_H0 ;  /* 0x200000a6ff3a7230 */ /* 0x000fe20000004100 */
[----:B------:R-:W-:Y:S01]  /*bd60*/  F2FP.F16.E4M3.UNPACK_B R89, R165.H1 ;  /* 0x000000a5ff59723e */ /* 0x000fe200030006ff */
[----:B------:R-:W-:-:S02]  /*bd70*/  HADD2.F32 R59, -RZ, R59.H1_H1 ;  /* 0x3000003bff3b7230 */ /* 0x000fc40000004100 */
[----:B------:R-:W-:Y:S01]  /*bd80*/  FMUL.FTZ R60, R62, R164 ;  /* 0x000000a43e3c7220 */ /* 0x000fe20000410000 */
[----:B------:R-:W-:Y:S02]  /*bd90*/  HADD2.F32 R166, -RZ, R166.H1_H1 ;  /* 0x300000a6ffa67230 */ /* 0x000fe40000004100 */
[-C--:B------:R-:W-:Y:S01]  /*bda0*/  FFMA.FTZ R56, R56, R58.reuse, -R63 ;  /* 0x0000003a38387223 */ /* 0x080fe2000001083f */
[----:B------:R-:W-:Y:S01]  /*bdb0*/  FFMA.FTZ R58, R61, R58, R88 ;  /* 0x0000003a3d3a7223 */ /* 0x000fe20000010058 */
[----:B------:R-:W-:Y:S01]  /*bdc0*/  F2FP.F16.E4M3.UNPACK_B R63, R49.H1 ;  /* 0x00000031ff3f723e */ /* 0x000fe200030006ff */
[C---:B------:R-:W-:Y:S01]  /*bdd0*/  FMUL.FTZ R91, R59.reuse, R164 ;  /* 0x000000a43b5b7220 */ /* 0x040fe20000410000 */
[----:B------:R-:W-:Y:S01]  /*bde0*/  FFMA.FTZ R61, R59, R166, -R60 ;  /* 0x000000a63b3d7223 */ /* 0x000fe2000001083c */
[----:B------:R-:W-:Y:S01]  /*bdf0*/  F2FP.F16.E4M3.UNPACK_B R60, R48.H1 ;  /* 0x00000030ff3c723e */ /* 0x000fe200030006ff */
[----:B------:R-:W-:Y:S01]  /*be00*/  HADD2.F32 R93, -RZ, R89.H0_H0 ;  /* 0x20000059ff5d7230 */ /* 0x000fe20000004100 */
[----:B------:R-:W-:Y:S01]  /*be10*/  F2FP.F16.E4M3.UNPACK_B R90, R167.H1 ;  /* 0x000000a7ff5a723e */ /* 0x000fe200030006ff */
[----:B------:R-:W-:-:S02]  /*be20*/  HADD2.F32 R88, -RZ, R63.H0_H0 ;  /* 0x2000003fff587230 */ /* 0x000fc40000004100 */
[----:B------:R-:W-:Y:S01]  /*be30*/  FFMA.FTZ R59, R62, R166, R91 ;  /* 0x000000a63e3b7223 */ /* 0x000fe2000001005b */
[----:B------:R-:W-:Y:S01]  /*be40*/  HADD2.F32 R62, -RZ, R60.H0_H0 ;  /* 0x2000003cff3e7230 */ /* 0x000fe20000004100 */
[----:B------:R-:W-:Y:S01]  /*be50*/  F2FP.F16.E4M3.UNPACK_B R165, R165 ;  /* 0x000000a5ffa5723e */ /* 0x000fe200020006ff */
[----:B------:R-:W-:Y:S02]  /*be60*/  HADD2.F32 R92, -RZ, R89.H1_H1 ;  /* 0x30000059ff5c7230 */ /* 0x000fe40000004100 */
[-C--:B------:R-:W-:Y:S01]  /*be70*/  FMUL.FTZ R95, R88, R93.reuse ;  /* 0x0000005d585f7220 */ /* 0x080fe20000410000 */
[----:B------:R-:W-:Y:S02]  /*be80*/  HADD2.F32 R91, -RZ, R90.H0_H0 ;  /* 0x2000005aff5b7230 */ /* 0x000fe40000004100 */
[----:B------:R-:W-:Y:S01]  /*be90*/  FMUL.FTZ R93, R62, R93 ;  /* 0x0000005d3e5d7220 */ /* 0x000fe20000410000 */
[----:B------:R-:W-:Y:S01]  /*bea0*/  HADD2.F32 R89, -RZ, R63.H1_H1 ;  /* 0x3000003fff597230 */ /* 0x000fe20000004100 */
[----:B------:R-:W-:Y:S01]  /*beb0*/  F2FP.F16.E4M3.UNPACK_B R48, R48 ;  /* 0x00000030ff30723e */ /* 0x000fe200020006ff */
[----:B------:R-:W-:-:S02]  /*bec0*/  HADD2.F32 R63, -RZ, R60.H1_H1 ;  /* 0x3000003cff3f7230 */ /* 0x000fc40000004100 */
[-C--:B------:R-:W-:Y:S01]  /*bed0*/  FFMA.FTZ R60, R62, R91.reuse, -R95 ;  /* 0x0000005b3e3c7223 */ /* 0x080fe2000001085f */
[----:B------:R-:W-:Y:S02]  /*bee0*/  HADD2.F32 R90, -RZ, R90.H1_H1 ;  /* 0x3000005aff5a7230 */ /* 0x000fe40000004100 */
[-C--:B------:R-:W-:Y:S01]  /*bef0*/  FMUL.FTZ R94, R89, R92.reuse ;  /* 0x0000005c595e7220 */ /* 0x080fe20000410000 */
[----:B------:R-:W-:Y:S01]  /*bf00*/  FFMA.FTZ R62, R88, R91, R93 ;  /* 0x0000005b583e7223 */ /* 0x000fe2000001005d */
[----:B------:R-:W-:Y:S01]  /*bf10*/  FMUL.FTZ R92, R63, R92 ;  /* 0x0000005c3f5c7220 */ /* 0x000fe20000410000 */
[----:B------:R-:W-:Y:S01]  /*bf20*/  F2FP.F16.E4M3.UNPACK_B R88, R49 ;  /* 0x00000031ff58723e */ /* 0x000fe200020006ff */
[----:B------:R-:W-:Y:S01]  /*bf30*/  HADD2.F32 R49, -RZ, R48.H0_H0 ;  /* 0x20000030ff317230 */ /* 0x000fe20000004100 */
[----:B------:R-:W-:Y:S01]  /*bf40*/  F2FP.F16.E4M3.UNPACK_B R167, R167 ;  /* 0x000000a7ffa7723e */ /* 0x000fe200020006ff */
[----:B------:R-:W-:Y:S01]  /*bf50*/  FFMA.FTZ R93, R89, R90, R92 ;  /* 0x0000005a595d7223 */ /* 0x000fe2000001005c */
[----:B------:R-:W-:-:S02]  /*bf60*/  HADD2.F32 R92, -RZ, R165.H0_H0 ;  /* 0x200000a5ff5c7230 */ /* 0x000fc40000004100 */
[----:B------:R-:W-:Y:S01]  /*bf70*/  FFMA.FTZ R63, R63, R90, -R94 ;  /* 0x0000005a3f3f7223 */ /* 0x000fe2000001085e */
[--C-:B------:R-:W-:Y:S01]  /*bf80*/  HADD2.F32 R89, -RZ, R88.reuse.H0_H0 ;  /* 0x20000058ff597230 */ /* 0x100fe20000004100 */
[----:B------:R-:W-:Y:S01]  /*bf90*/  F2FP.SATFINITE.E4M3.F32.PACK_AB_MERGE_C R50, R57, R50, RZ ;  /* 0x000000323932723e */ /* 0x000fe200048070ff */
[----:B------:R-:W-:Y:S01]  /*bfa0*/  HADD2.F32 R165, -RZ, R165.H1_H1 ;  /* 0x300000a5ffa57230 */ /* 0x000fe20000004100 */
[----:B------:R-:W-:Y:S01]  /*bfb0*/  F2FP.SATFINITE.E4M3.F32.PACK_AB_MERGE_C R54, R54, R51, RZ ;  /* 0x000000333636723e */ /* 0x000fe200048070ff */
[----:B------:R-:W-:Y:S02]  /*bfc0*/  HADD2.F32 R88, -RZ, R88.H1_H1 ;  /* 0x30000058ff587230 */ /* 0x000fe40000004100 */
[-C--:B------:R-:W-:Y:S01]  /*bfd0*/  FMUL.FTZ R94, R89, R92.reuse ;  /* 0x0000005c595e7220 */ /* 0x080fe20000410000 */
[----:B------:R-:W-:Y:S02]  /*bfe0*/  HADD2.F32 R48, -RZ, R48.H1_H1 ;  /* 0x30000030ff307230 */ /* 0x000fe40000004100 */
[----:B------:R-:W-:Y:S01]  /*bff0*/  FMUL.FTZ R92, R49, R92 ;  /* 0x0000005c315c7220 */ /* 0x000fe20000410000 */
[----:B------:R-:W-:-:S02]  /*c000*/  HADD2.F32 R90, -RZ, R167.H0_H0 ;  /* 0x200000a7ff5a7230 */ /* 0x000fc40000004100 */
[-C--:B------:R-:W-:Y:S01]  /*c010*/  FMUL.FTZ R91, R88, R165.reuse ;  /* 0x000000a5585b7220 */ /* 0x080fe20000410000 */
[----:B------:R-:W-:Y:S02]  /*c020*/  HADD2.F32 R167, -RZ, R167.H1_H1 ;  /* 0x300000a7ffa77230 */ /* 0x000fe40000004100 */
[C---:B------:R-:W-:Y:S01]  /*c030*/  FMUL.FTZ R165, R48.reuse, R165 ;  /* 0x000000a530a57220 */ /* 0x040fe20000410000 */
[----:B------:R-:W-:Y:S01]  /*c040*/  F2FP.SATFINITE.E4M3.F32.PACK_AB_MERGE_C R60, R63, R60, RZ ;  /* 0x0000003c3f3c723e */ /* 0x000fe200048070ff */
[----:B------:R-:W-:Y:S01]  /*c050*/  FFMA.FTZ R49, R49, R90, -R94 ;  /* 0x0000005a31317223 */ /* 0x000fe2000001085e */
[----:B------:R-:W-:Y:S01]  /*c060*/  F2FP.SATFINITE.E4M3.F32.PACK_AB_MERGE_C R51, R61, R56, R50 ;  /* 0x000000383d33723e */ /* 0x000fe20004807032 */
[----:B------:R-:W-:Y:S01]  /*c070*/  FFMA.FTZ R48, R48, R167, -R91 ;  /* 0x000000a730307223 */ /* 0x000fe2000001085b */
[----:B------:R-:W-:Y:S01]  /*c080*/  F2FP.F16.E4M3.UNPACK_B R57, R45 ;  /* 0x0000002dff39723e */ /* 0x000fe200020006ff */
[----:B------:R-:W-:Y:S01]  /*c090*/  FFMA.FTZ R92, R89, R90, R92 ;  /* 0x0000005a595c7223 */ /* 0x000fe2000001005c */
[----:B------:R-:W-:Y:S01]  /*c0a0*/  F2FP.F16.E4M3.UNPACK_B R63, R46 ;  /* 0x0000002eff3f723e */ /* 0x000fe200020006ff */
[----:B------:R-:W-:Y:S01]  /*c0b0*/  FFMA.FTZ R165, R88, R167, R165 ;  /* 0x000000a758a57223 */ /* 0x000fe200000100a5 */
[----:B------:R-:W-:-:S02]  /*c0c0*/  F2FP.F16.E4M3.UNPACK_B R56, R41 ;  /* 0x00000029ff38723e */ /* 0x000fc400020006ff */
[----:B------:R-:W-:Y:S02]  /*c0d0*/  F2FP.SATFINITE.E4M3.F32.PACK_AB_MERGE_C R62, R93, R62, RZ ;  /* 0x0000003e5d3e723e */ /* 0x000fe400048070ff */
[----:B------:R-:W-:Y:S01]  /*c0e0*/  F2FP.SATFINITE.E4M3.F32.PACK_AB_MERGE_C R50, R59, R58, R54 ;  /* 0x0000003a3b32723e */ /* 0x000fe20004807036 */
[----:B------:R-:W-:Y:S01]  /*c0f0*/  HADD2.F32 R59, -RZ, R57.H0_H0 ;  /* 0x20000039ff3b7230 */ /* 0x000fe20000004100 */
[----:B------:R-:W-:Y:S01]  /*c100*/  F2FP.F16.E4M3.UNPACK_B R61, R44 ;  /* 0x0000002cff3d723e */ /* 0x000fe200020006ff */
[----:B------:R-:W-:Y:S01]  /*c110*/  HADD2.F32 R58, -RZ, R63.H0_H0 ;  /* 0x2000003fff3a7230 */ /* 0x000fe20000004100 */
[----:B------:R-:W-:Y:S01]  /*c120*/  F2FP.SATFINITE.E4M3.F32.PACK_AB_MERGE_C R49, R48, R49, R60 ;  /* 0x000000313031723e */ /* 0x000fe2000480703c */
[----:B------:R-:W-:Y:S01]  /*c130*/  HADD2.F32 R54, -RZ, R56.H0_H0 ;  /* 0x20000038ff367230 */ /* 0x000fe20000004100 */
[----:B------:R-:W-:Y:S01]  /*c140*/  F2FP.SATFINITE.E4M3.F32.PACK_AB_MERGE_C R48, R165, R92, R62 ;  /* 0x0000005ca530723e */ /* 0x000fe2000480703e */
        /* <DEDUP_REMOVED lines=8> */
[----:B------:R-:W-:Y:S02]  /*c1d0*/  HADD2.F32 R61, -RZ, R61.H1_H1 ;  /* 0x3000003dff3d7230 */ /* 0x000fe40000004100 */
[----:B------:R-:W-:Y:S01]  /*c1e0*/  FMUL.FTZ R89, R60, R63 ;  /* 0x0000003f3c597220 */ /* 0x000fe20000410000 */
[----:B------:R-:W-:Y:S01]  /*c1f0*/  F2FP.F16.E4M3.UNPACK_B R59, R45.H1 ;  /* 0x0000002dff3b723e */ /* 0x000fe200030006ff */
[----:B------:R-:W-:Y:S01]  /*c200*/  FMUL.FTZ R63, R58, R63 ;  /* 0x0000003f3a3f7220 */ /* 0x000fe20000410000 */
[----:B------:R-:W-:-:S02]  /*c210*/  F2FP.F16.E4M3.UNPACK_B R62, R46.H1 ;  /* 0x0000002eff3e723e */ /* 0x000fc400030006ff */
[----:B------:R-:W-:Y:S01]  /*c220*/  F2FP.F16.E4M3.UNPACK_B R57, R41.H1 ;  /* 0x00000029ff39723e */ /* 0x000fe200030006ff */
[-C--:B------:R-:W-:Y:S01]  /*c230*/  FFMA.FTZ R41, R58, R61.reuse, -R89 ;  /* 0x0000003d3a297223 */ /* 0x080fe20000010859 */
[----:B------:R-:W-:Y:S01]  /*c240*/  FFMA.FTZ R45, R60, R61, R63 ;  /* 0x0000003d3c2d7223 */ /* 0x000fe2000001003f */
[----:B------:R-:W-:Y:S01]  /*c250*/  HADD2.F32 R58, -RZ, R59.H0_H0 ;  /* 0x2000003bff3a7230 */ /* 0x000fe20000004100 */
[----:B------:R-:W-:Y:S01]  /*c260*/  F2FP.F16.E4M3.UNPACK_B R44, R44.H1 ;  /* 0x0000002cff2c723e */ /* 0x000fe200030006ff */
[--C-:B------:R-:W-:Y:S01]  /*c270*/  HADD2.F32 R63, -RZ, R62.reuse.H0_H0 ;  /* 0x2000003eff3f7230 */ /* 0x100fe20000004100 */
[-C--:B------:R-:W-:Y:S01]  /*c280*/  F2FP.F16.E4M3.UNPACK_B R93, R42.reuse.H1 ;  /* 0x0000002aff5d723e */ /* 0x080fe200030006ff */
[----:B------:R-:W-:Y:S01]  /*c290*/  HADD2.F32 R46, -RZ, R57.H0_H0 ;  /* 0x20000039ff2e7230 */ /* 0x000fe20000004100 */
[----:B------:R-:W-:Y:S01]  /*c2a0*/  F2FP.F16.E4M3.UNPACK_B R92, R42 ;  /* 0x0000002aff5c723e */ /* 0x000fe200020006ff */
[----:B------:R-:W-:Y:S02]  /*c2b0*/  HADD2.F32 R59, -RZ, R59.H1_H1 ;  /* 0x3000003bff3b7230 */ /* 0x000fe40000004100 */
[----:B------:R-:W-:Y:S01]  /*c2c0*/  FMUL.FTZ R89, R58, R63 ;  /* 0x0000003f3a597220 */ /* 0x000fe20000410000 */
[----:B------:R-:W-:-:S02]  /*c2d0*/  HADD2.F32 R62, -RZ, R62.H1_H1 ;  /* 0x3000003eff3e7230 */ /* 0x000fc40000004100 */
[----:B------:R-:W-:Y:S01]  /*c2e0*/  FMUL.FTZ R63, R46, R63 ;  /* 0x0000003f2e3f7220 */ /* 0x000fe20000410000 */
[----:B------:R-:W-:Y:S01]  /*c2f0*/  HADD2.F32 R57, -RZ, R57.H1_H1 ;  /* 0x30000039ff397230 */ /* 0x000fe20000004100 */
[----:B------:R-:W-:Y:S01]  /*c300*/  F2FP.F16.E4M3.UNPACK_B R90, R40.H1 ;  /* 0x00000028ff5a723e */ /* 0x000fe200030006ff */
[--C-:B------:R-:W-:Y:S02]  /*c310*/  HADD2.F32 R60, -RZ, R44.reuse.H1_H1 ;  /* 0x3000002cff3c7230 */ /* 0x100fe40000004100 */
[-C--:B------:R-:W-:Y:S01]  /*c320*/  FMUL.FTZ R88, R59, R62.reuse ;  /* 0x0000003e3b587220 */ /* 0x080fe20000410000 */
[----:B------:R-:W-:Y:S02]  /*c330*/  HADD2.F32 R61, -RZ, R44.H0_H0 ;  /* 0x2000002cff3d7230 */ /* 0x000fe40000004100 */
[C---:B------:R-:W-:Y:S01]  /*c340*/  FMUL.FTZ R62, R57.reuse, R62 ;  /* 0x0000003e393e7220 */ /* 0x040fe20000410000 */
[----:B------:R-:W-:Y:S02]  /*c350*/  HADD2.F32 R95, -RZ, R93.H0_H0 ;  /* 0x2000005dff5f7230 */ /* 0x000fe40000004100 */
[----:B------:R-:W-:Y:S01]  /*c360*/  FFMA.FTZ R57, R57, R60, -R88 ;  /* 0x0000003c39397223 */ /* 0x000fe20000010858 */
[----:B------:R-:W-:-:S02]  /*c370*/  HADD2.F32 R91, -RZ, R90.H0_H0 ;  /* 0x2000005aff5b7230 */ /* 0x000fc40000004100 */
[----:B------:R-:W-:Y:S01]  /*c380*/  FFMA.FTZ R59, R59, R60, R62 ;  /* 0x0000003c3b3b7223 */ /* 0x000fe2000001003e */
[----:B------:R-:W-:Y:S01]  /*c390*/  F2FP.F16.E4M3.UNPACK_B R62, R47.H1 ;  /* 0x0000002fff3e723e */ /* 0x000fe200030006ff */
[-C--:B------:R-:W-:Y:S01]  /*c3a0*/  FFMA.FTZ R44, R46, R61.reuse, -R89 ;  /* 0x0000003d2e2c7223 */ /* 0x080fe20000010859 */
[----:B------:R-:W-:Y:S01]  /*c3b0*/  FFMA.FTZ R46, R58, R61, R63 ;  /* 0x0000003d3a2e7223 */ /* 0x000fe2000001003f */
[----:B------:R-:W-:Y:S01]  /*c3c0*/  F2FP.F16.E4M3.UNPACK_B R58, R43 ;  /* 0x0000002bff3a723e */ /* 0x000fe200020006ff */
[----:B------:R-:W-:Y:S01]  /*c3d0*/  HADD2.F32 R93, -RZ, R93.H1_H1 ;  /* 0x3000005dff5d7230 */ /* 0x000fe20000004100 */
[----:B------:R-:W-:Y:S01]  /*c3e0*/  F2FP.F16.E4M3.UNPACK_B R61, R47 ;  /* 0x0000002fff3d723e */ /* 0x000fe200020006ff */
[--C-:B------:R-:W-:Y:S01]  /*c3f0*/  HADD2.F32 R88, -RZ, R62.reuse.H0_H0 ;  /* 0x2000003eff587230 */ /* 0x100fe20000004100 */
[----:B------:R-:W-:Y:S01]  /*c400*/  F2FP.F16.E4M3.UNPACK_B R43, R43.H1 ;  /* 0x0000002bff2b723e */ /* 0x000fe200030006ff */
[----:B------:R-:W-:Y:S01]  /*c410*/  HADD2.F32 R62, -RZ, R62.H1_H1 ;  /* 0x3000003eff3e7230 */ /* 0x000fe20000004100 */
[----:B------:R-:W-:Y:S01]  /*c420*/  F2FP.F16.E4M3.UNPACK_B R89, R40 ;  /* 0x00000028ff59723e */ /* 0x000fe200020006ff */
[----:B------:R-:W-:-:S02]  /*c430*/  HADD2.F32 R63, -RZ, R61.H0_H0 ;  /* 0x2000003dff3f7230 */ /* 0x000fc40000004100 */
[-C--:B------:R-:W-:Y:S01]  /*c440*/  FMUL.FTZ R165, R88, R95.reuse ;  /* 0x0000005f58a57220 */ /* 0x080fe20000410000 */
[--C-:B------:R-:W-:Y:S01]  /*c450*/  HADD2.F32 R60, -RZ, R43.reuse.H0_H0 ;  /* 0x2000002bff3c7230 */ /* 0x100fe20000004100 */
[----:B------:R-:W-:Y:S01]  /*c460*/  F2FP.SATFINITE.E4M3.F32.PACK_AB_MERGE_C R44, R57, R44, RZ ;  /* 0x0000002c392c723e */ /* 0x000fe200048070ff */
[----:B------:R-:W-:Y:S01]  /*c470*/  HADD2.F32 R40, -RZ, R92.H0_H0 ;  /* 0x2000005cff287230 */ /* 0x000fe20000004100 */
[----:B------:R-:W-:Y:S01]  /*c480*/  F2FP.SATFINITE.E4M3.F32.PACK_AB_MERGE_C R46, R59, R46, RZ ;  /* 0x0000002e3b2e723e */ /* 0x000fe200048070ff */
[----:B------:R-:W-:Y:S02]  /*c490*/  HADD2.F32 R43, -RZ, R43.H1_H1 ;  /* 0x3000002bff2b7230 */ /* 0x000fe40000004100 */
[----:B------:R-:W-:Y:S01]  /*c4a0*/  FMUL.FTZ R95, R60, R95 ;  /* 0x0000005f3c5f7220 */ /* 0x000fe20000410000 */
[----:B------:R-:W-:Y:S02]  /*c4b0*/  HADD2.F32 R47, -RZ, R58.H0_H0 ;  /* 0x2000003aff2f7230 */ /* 0x000fe40000004100 */
[----:B------:R-:W-:Y:S01]  /*c4c0*/  FMUL.FTZ R94, R63, R40 ;  /* 0x000000283f5e7220 */ /* 0x000fe20000410000 */
[----:B------:R-:W-:-:S02]  /*c4d0*/  HADD2.F32 R42, -RZ, R89.H0_H0 ;  /* 0x20000059ff2a7230 */ /* 0x000fc40000004100 */
[----:B------:R-:W-:Y:S01]  /*c4e0*/  FFMA.FTZ R165, R60, R91, -R165 ;  /* 0x0000005b3ca57223 */ /* 0x000fe200000108a5 */
[----:B------:R-:W-:Y:S02]  /*c4f0*/  HADD2.F32 R61, -RZ, R61.H1_H1 ;  /* 0x3000003dff3d7230 */ /* 0x000fe40000004100 */
[-C--:B------:R-:W-:Y:S01]  /*c500*/  FMUL.FTZ R60, R62, R93.reuse ;  /* 0x0000005d3e3c7220 */ /* 0x080fe20000410000 */
[----:B------:R-:W-:Y:S02]  /*c510*/  HADD2.F32 R92, -RZ, R92.H1_H1 ;  /* 0x3000005cff5c7230 */ /* 0x000fe40000004100 */
[----:B------:R-:W-:Y:S01]  /*c520*/  FMUL.FTZ R93, R43, R93 ;  /* 0x0000005d2b5d7220 */ /* 0x000fe20000410000 */
[----:B------:R-:W-:Y:S02]  /*c530*/  HADD2.F32 R90, -RZ, R90.H1_H1 ;  /* 0x3000005aff5a7230 */ /* 0x000fe40000004100 */
[----:B------:R-:W-:Y:S01]  /*c540*/  FMUL.FTZ R164, R47, R40 ;  /* 0x000000282fa47220 */ /* 0x000fe20000410000 */
[----:B------:R-:W-:-:S02]  /*c550*/  HADD2.F32 R58, -RZ, R58.H1_H1 ;  /* 0x3000003aff3a7230 */ /* 0x000fc40000004100 */
[----:B------:R-:W-:Y:S01]  /*c560*/  FFMA.FTZ R40, R47, R42, -R94 ;  /* 0x0000002a2f287223 */ /* 0x000fe2000001085e */
[----:B------:R-:W-:Y:S02]  /*c570*/  HADD2.F32 R89, -RZ, R89.H1_H1 ;  /* 0x30000059ff597230 */ /* 0x000fe40000004100 */
[----:B------:R-:W-:Y:S01]  /*c580*/  FMUL.FTZ R47, R61, R92 ;  /* 0x0000005c3d2f7220 */ /* 0x000fe20000410000 */
[----:B------:R-:W-:Y:S01]  /*c590*/  FFMA.FTZ R60, R43, R90, -R60 ;  /* 0x0000005a2b3c7223 */ /* 0x000fe2000001083c */
[----:B------:R-:W-:Y:S01]  /*c5a0*/  FFMA.FTZ R95, R88, R91, R95 ;  /* 0x0000005b585f7223 */ /* 0x000fe2000001005f */
[----:B------:R-:W-:Y:S01]  /*c5b0*/  FMUL.FTZ R92, R58, R92 ;  /* 0x0000005c3a5c7220 */ /* 0x000fe20000410000 */
[----:B------:R-:W-:Y:S01]  /*c5c0*/  FFMA.FTZ R62, R62, R90, R93 ;  /* 0x0000005a3e3e7223 */ /* 0x000fe2000001005d */
[-C--:B------:R-:W-:Y:S01]  /*c5d0*/  FFMA.FTZ R47, R58, R89.reuse, -R47 ;  /* 0x000000593a2f7223 */ /* 0x080fe2000001082f */
[----:B------:R-:W-:Y:S01]  /*c5e0*/  FFMA.FTZ R42, R63, R42, R164 ;  /* 0x0000002a3f2a7223 */ /* 0x000fe200000100a4 */
[----:B------:R-:W-:Y:S01]  /*c5f0*/  FFMA.FTZ R61, R61, R89, R92 ;  /* 0x000000593d3d7223 */ /* 0x000fe2000001005c */
[----:B------:R-:W-:-:S02]  /*c600*/  F2FP.SATFINITE.E4M3.F32.PACK_AB_MERGE_C R60, R60, R165, RZ ;  /* 0x000000a53c3c723e */ /* 0x000fc400048070ff */
[----:B------:R-:W-:Y:S02]  /*c610*/  F2FP.SATFINITE.E4M3.F32.PACK_AB_MERGE_C R62, R62, R95, RZ ;  /* 0x0000005f3e3e723e */ /* 0x000fe400048070ff */
[----:B------:R-:W-:Y:S01]  /*c620*/  F2FP.SATFINITE.E4M3.F32.PACK_AB_MERGE_C R43, R47, R40, R60 ;  /* 0x000000282f2b723e */ /* 0x000fe2000480703c */
[----:B------:R-:W-:Y:S01]  /*c630*/  IMAD.MOV.U32 R40, RZ, RZ, R51 ;  /* 0x000000ffff287224 */ /* 0x000fe200078e0033 */
[----:B------:R-:W-:Y:S01]  /*c640*/  F2FP.SATFINITE.E4M3.F32.PACK_AB_MERGE_C R41, R41, R54, R44 ;  /* 0x000000362929723e */ /* 0x000fe2000480702c */
[----:B------:R-:W-:Y:S01]  /*c650*/  IMAD.MOV.U32 R44, RZ, RZ, R50 ;  /* 0x000000ffff2c7224 */ /* 0x000fe200078e0032 */
[----:B------:R-:W-:Y:S01]  /*c660*/  F2FP.SATFINITE.E4M3.F32.PACK_AB_MERGE_C R45, R45, R56, R46 ;  /* 0x000000382d2d723e */ /* 0x000fe2000480702e */
[----:B------:R-:W-:Y:S01]  /*c670*/  IMAD.MOV.U32 R46, RZ, RZ, R48 ;  /* 0x000000ffff2e7224 */ /* 0x000fe200078e0030 */
[----:B------:R-:W-:Y:S01]  /*c680*/  F2FP.SATFINITE.E4M3.F32.PACK_AB_MERGE_C R47, R61, R42, R62 ;  /* 0x0000002a3d2f723e */ /* 0x000fe2000480703e */
[----:B------:R-:W-:-:S07]  /*c690*/  IMAD.MOV.U32 R42, RZ, RZ, R49 ;  /* 0x000000ffff2a7224 */ /* 0x000fce00078e0031 */
.L_x_1410:
[----:B------:R-:W-:Y:S05]  /*c6a0*/  BSYNC B2 ;  /* 0x0000000000027941 */ /* 0x000fea0003800000 */
.L_x_1409:
        /* <DEDUP_REMOVED lines=10> */
.L_x_1400:
[----:B------:R-:W-:Y:S05]  /*c750*/  BSYNC B1 ;  /* 0x0000000000017941 */ /* 0x000fea0003800000 */
.L_x_1399:
[-C--:B0--34-:R-:W-:Y:S02]  /*c760*/  IMAD R40, R145, R130.reuse, RZ ;  /* 0x0000008291287224 */ /* 0x099fe400078e02ff */
        /* <DEDUP_REMOVED lines=12> */
[----:B------:R-:W-:-:S04]  /*c830*/  LEA.HI R40, R41, R40, RZ, 0x5 ;  /* 0x0000002829287211 */ /* 0x000fc800078f28ff */
[----:B------:R-:W-:-:S05]  /*c840*/  LEA.HI.SX32 R41, R40, R21, 0x1b ;  /* 0x0000001528297211 */ /* 0x000fca00078fdaff */
[----:B------:R-:W-:-:S05]  /*c850*/  IMAD.SHL.U32 R43, R41, 0x10, RZ ;  /* 0x00000010292b7824 */ /* 0x000fca00078e00ff */
[----:B------:R-:W-:-:S13]  /*c860*/  ISETP.GE.AND P2, PT, R43, R150, PT ;  /* 0x000000962b00720c */ /* 0x000fda0003f46270 */
[--C-:B------:R-:W-:Y:S02]  /*c870*/  @!P2 SHF.R.S32.HI R40, RZ, 0x1f, R43.reuse ;  /* 0x0000001fff28a819 */ /* 0x100fe4000001142b */
[----:B------:R-:W-:-:S04]  /*c880*/  @!P2 IADD3 R51, P4, P5, R116, R132, R43 ;  /* 0x000000847433a210 */ /* 0x000fc80007d9e02b */
[----:B------:R-:W-:Y:S02]  /*c890*/  @!P2 IADD3.X R40, R3, R52, R40, P4, P5 ;  /* 0x000000340328a210 */ /* 0x000fe400027ea428 */
[----:B------:R-:W-:-:S05]  /*c8a0*/  IADD3 R48, P4, R49, R120, RZ ;  /* 0x0000007831307210 */ /* 0x000fca0007f9e0ff */
[----:B------:R-:W-:Y:S01]  /*c8b0*/  IMAD.X R49, R42, 0x1, R121, P4 ;  /* 0x000000012a317824 */ /* 0x000fe200020e0679 */
[----:B------:R-:W-:-:S05]  /*c8c0*/  @!P2 IADD3 R50, P4, R51, R120, RZ ;  /* 0x000000783332a210 */ /* 0x000fca0007f9e0ff */
[----:B------:R-:W-:Y:S01]  /*c8d0*/  @!P2 IMAD.X R51, R40, 0x1, R121, P4 ;  /* 0x000000012833a824 */ /* 0x000fe200020e0679 */
[----:B------:R-:W-:Y:S02]  /*c8e0*/  SHF.R.S32.HI R40, RZ, 0x1f, R41 ;  /* 0x0000001fff287819 */ /* 0x000fe40000011429 */
[----:B------:R-:W-:Y:S02]  /*c8f0*/  ISETP.GE.AND P4, PT, R22, R127, PT ;  /* 0x0000007f1600720c */ /* 0x000fe40003f86270 */
        /* <DEDUP_REMOVED lines=15> */
[----:B------:R-:W-:Y:S01]  /*c9f0*/  SHF.R.U32.HI R62, RZ, 0x8, R65 ;  /* 0x00000008ff3e7819 */ /* 0x000fe20000011641 */
[----:B------:R-:W-:Y:S01]  /*ca00*/  IMAD.MOV.U32 R53, RZ, RZ, R41 ;  /* 0x000000ffff357224 */ /* 0x000fe200078e0029 */
[----:B------:R-:W-:Y:S01]  /*ca10*/  SHF.R.U32.HI R66, RZ, 0x10, R77 ;  /* 0x00000010ff427819 */ /* 0x000fe2000001164d */
[----:B------:R-:W-:Y:S01]  /*ca20*/  IMAD.SHL.U32 R40, R54, 0x100, RZ ;  /* 0x0000010036287824 */ /* 0x000fe200078e00ff */
[----:B------:R-:W-:Y:S01]  /*ca30*/  SHF.R.U32.HI R61, RZ, 0x8, R67 ;  /* 0x00000008ff3d7819 */ /* 0x000fe20000011643 */
[----:B------:R-:W-:Y:S01]  /*ca40*/  IMAD.MOV.U32 R54, RZ, RZ, R42 ;  /* 0x000000ffff367224 */ /* 0x000fe200078e002a */
[----:B------:R-:W-:Y:S01]  /*ca50*/  LOP3.LUT R55, R77, 0xff0000ff, RZ, 0xc0, !PT ;  /* 0xff0000ff4d377812 */ /* 0x000fe200078ec0ff */
[----:B------:R-:W-:Y:S01]  /*ca60*/  IMAD.SHL.U32 R42, R62, 0x100, RZ ;  /* 0x000001003e2a7824 */ /* 0x000fe200078e00ff */
[--C-:B------:R-:W-:Y:S01]  /*ca70*/  SHF.R.U32.HI R64, RZ, 0x8, R79.reuse ;  /* 0x00000008ff407819 */ /* 0x100fe2000001164f */
[----:B------:R-:W-:Y:S01]  /*ca80*/  IMAD.U32 R41, R66, 0x10000, RZ ;  /* 0x0001000042297824 */ /* 0x000fe200078e00ff */
[----:B------:R-:W-:Y:S01]  /*ca90*/  LOP3.LUT R59, R65, 0xff0000ff, RZ, 0xc0, !PT ;  /* 0xff0000ff413b7812 */ /* 0x000fe200078ec0ff */
[----:B------:R-:W-:Y:S01]  /*caa0*/  IMAD.SHL.U32 R61, R61, 0x100, RZ ;  /* 0x000001003d3d7824 */ /* 0x000fe200078e00ff */
[----:B------:R-:W-:Y:S01]  /*cab0*/  SHF.R.U32.HI R63, RZ, 0x10, R79 ;  /* 0x00000010ff3f7819 */ /* 0x000fe2000001164f */
[----:B-1----:R-:W-:Y:S01]  /*cac0*/  IMAD.MOV.U32 R58, RZ, RZ, R44 ;  /* 0x000000ffff3a7224 */ /* 0x002fe200078e002c */
[----:B------:R-:W-:Y:S01]  /*cad0*/  LOP3.LUT R40, R55, 0xff00, R40, 0xf8, !PT ;  /* 0x0000ff0037287812 */ /* 0x000fe200078ef828 */
[----:B------:R-:W-:Y:S01]  /*cae0*/  IMAD.SHL.U32 R55, R64, 0x100, RZ ;  /* 0x0000010040377824 */ /* 0x000fe200078e00ff */
[----:B------:R-:W-:-:S02]  /*caf0*/  LOP3.LUT R60, R67, 0xff0000ff, RZ, 0xc0, !PT ;  /* 0xff0000ff433c7812 */ /* 0x000fc400078ec0ff */
[----:B------:R-:W-:Y:S02]  /*cb00*/  LOP3.LUT R56, R79, 0xff0000ff, RZ, 0xc0, !PT ;  /* 0xff0000ff4f387812 */ /* 0x000fe400078ec0ff */
[----:B------:R-:W-:Y:S02]  /*cb10*/  LOP3.LUT R44, R59, 0xff00, R42, 0xf8, !PT ;  /* 0x0000ff003b2c7812 */ /* 0x000fe400078ef82a */
[----:B------:R-:W-:Y:S01]  /*cb20*/  LOP3.LUT R42, R40, 0xff0000, R41, 0xf8, !PT ;  /* 0x00ff0000282a7812 */ /* 0x000fe200078ef829 */
[----:B------:R-:W-:Y:S01]  /*cb30*/  IMAD.U32 R40, R63, 0x10000, RZ ;  /* 0x000100003f287824 */ /* 0x000fe200078e00ff */
[----:B------:R-:W-:Y:S02]  /*cb40*/  LOP3.LUT R64, R60, 0xff00, R61, 0xf8, !PT ;  /* 0x0000ff003c407812 */ /* 0x000fe400078ef83d */
[----:B------:R-:W-:Y:S02]  /*cb50*/  LOP3.LUT R55, R56, 0xff00, R55, 0xf8, !PT ;  /* 0x0000ff0038377812 */ /* 0x000fe400078ef837 */
[----:B------:R-:W-:-:S02]  /*cb60*/  F2FP.F16.E4M3.UNPACK_B R63, R158.H1 ;  /* 0x0000009eff3f723e */ /* 0x000fc400030006ff */
[----:B------:R-:W-:Y:S02]  /*cb70*/  F2FP.F16.E4M3.UNPACK_B R61, R58.H1 ;  /* 0x0000003aff3d723e */ /* 0x000fe400030006ff */
[----:B------:R-:W-:Y:S01]  /*cb80*/  F2FP.F16.E4M3.UNPACK_B R59, R57.H1 ;  /* 0x00000039ff3b723e */ /* 0x000fe200030006ff */
[----:B------:R-:W-:Y:S01]  /*cb90*/  HADD2.F32 R41, -RZ, R63.H0_H0 ;  /* 0x2000003fff297230 */ /* 0x000fe20000004100 */
[----:B------:R-:W-:Y:S01]  /*cba0*/  SHF.R.U32.HI R65, RZ, 0x10, R65 ;  /* 0x00000010ff417819 */ /* 0x000fe20000011641 */
[----:B------:R-:W-:Y:S01]  /*cbb0*/  HADD2.F32 R56, -RZ, R61.H0_H0 ;  /* 0x2000003dff387230 */ /* 0x000fe20000004100 */
[----:B------:R-:W-:Y:S01]  /*cbc0*/  SHF.R.U32.HI R67, RZ, 0x10, R67 ;  /* 0x00000010ff437819 */ /* 0x000fe20000011643 */
[----:B------:R-:W-:Y:S01]  /*cbd0*/  HADD2.F32 R63, -RZ, R63.H1_H1 ;  /* 0x3000003fff3f7230 */ /* 0x000fe20000004100 */
[----:B------:R-:W-:Y:S01]  /*cbe0*/  LOP3.LUT R40, R55, 0xff0000, R40, 0xf8, !PT ;  /* 0x00ff000037287812 */ /* 0x000fe200078ef828 */
[----:B------:R-:W-:Y:S01]  /*cbf0*/  HADD2.F32 R55, -RZ, R59.H0_H0 ;  /* 0x2000003bff377230 */ /* 0x000fe20000004100 */
[----:B------:R-:W-:Y:S01]  /*cc00*/  F2FP.F16.E4M3.UNPACK_B R60, R160.H1 ;  /* 0x000000a0ff3c723e */ /* 0x000fe200030006ff */
[----:B------:R-:W-:-:S02]  /*cc10*/  IMAD.U32 R65, R65, 0x10000, RZ ;  /* 0x0001000041417824 */ /* 0x000fc400078e00ff */
[-C--:B------:R-:W-:Y:S01]  /*cc20*/  FMUL.FTZ R66, R56, R41.reuse ;  /* 0x0000002938427220 */ /* 0x080fe20000410000 */
[----:B------:R-:W-:Y:S02]  /*cc30*/  IMAD.U32 R67, R67, 0x10000, RZ ;  /* 0x0001000043437824 */ /* 0x000fe400078e00ff */
[C---:B------:R-:W-:Y:S01]  /*cc40*/  FMUL.FTZ R77, R55.reuse, R41 ;  /* 0x00000029374d7220 */ /* 0x040fe20000410000 */
[--C-:B------:R-:W-:Y:S01]  /*cc50*/  HADD2.F32 R62, -RZ, R60.reuse.H0_H0 ;  /* 0x2000003cff3e7230 */ /* 0x100fe20000004100 */
[----:B------:R-:W-:Y:S01]  /*cc60*/  LOP3.LUT R44, R44, 0xff0000, R65, 0xf8, !PT ;  /* 0x00ff00002c2c7812 */ /* 0x000fe200078ef841 */
[----:B------:R-:W-:Y:S01]  /*cc70*/  HADD2.F32 R65, -RZ, R60.H1_H1 ;  /* 0x3000003cff417230 */ /* 0x000fe20000004100 */
[----:B------:R-:W-:Y:S01]  /*cc80*/  LOP3.LUT R41, R64, 0xff0000, R67, 0xf8, !PT ;  /* 0x00ff000040297812 */ /* 0x000fe200078ef843 */
[----:B------:R-:W-:Y:S02]  /*cc90*/  HADD2.F32 R60, -RZ, R59.H1_H1 ;  /* 0x3000003bff3c7230 */ /* 0x000fe40000004100 */
[-C--:B------:R-:W-:Y:S01]  /*cca0*/  FFMA.FTZ R55, R55, R62.reuse, -R66 ;  /* 0x0000003e37377223 */ /* 0x080fe20000010842 */
[----:B------:R-:W-:Y:S01]  /*ccb0*/  FFMA.FTZ R56, R56, R62, R77 ;  /* 0x0000003e38387223 */ /* 0x000fe2000001004d */
[----:B------:R-:W-:Y:S01]  /*ccc0*/  HADD2.F32 R64, -RZ, R61.H1_H1 ;  /* 0x3000003dff407230 */ /* 0x000fe20000004100 */
[----:B------:R-:W-:Y:S01]  /*ccd0*/  F2FP.F16.E4M3.UNPACK_B R158, R158 ;  /* 0x0000009eff9e723e */ /* 0x000fe200020006ff */
[----:B------:R-:W-:Y:S01]  /*cce0*/  FMUL.FTZ R67, R60, R63 ;  /* 0x0000003f3c437220 */ /* 0x000fe20000410000 */
[----:B------:R-:W-:-:S02]  /*ccf0*/  F2FP.F16.E4M3.UNPACK_B R62, R58 ;  /* 0x0000003aff3e723e */ /* 0x000fc400020006ff */
[----:B------:R-:W-:Y:S01]  /*cd00*/  F2FP.F16.E4M3.UNPACK_B R61, R57 ;  /* 0x00000039ff3d723e */ /* 0x000fe200020006ff */
[----:B------:R-:W-:Y:S01]  /*cd10*/  FMUL.FTZ R57, R64, R63 ;  /* 0x0000003f40397220 */ /* 0x000fe20000410000 */
[----:B------:R-:W-:Y:S01]  /*cd20*/  F2FP.F16.E4M3.UNPACK_B R160, R160 ;  /* 0x000000a0ffa0723e */ /* 0x000fe200020006ff */
[----:B------:R-:W-:Y:S02]  /*cd30*/  HADD2.F32 R66, -RZ, R158.H0_H0 ;  /* 0x2000009eff427230 */ /* 0x000fe40000004100 */
[----:B------:R-:W-:Y:S02]  /*cd40*/  HADD2.F32 R63, -RZ, R62.H0_H0 ;  /* 0x2000003eff3f7230 */ /* 0x000fe40000004100 */
[-C--:B------:R-:W-:Y:S01]  /*cd50*/  FFMA.FTZ R58, R60, R65.reuse, -R57 ;  /* 0x000000413c3a7223 */ /* 0x080fe20000010839 */
[----:B------:R-:W-:Y:S02]  /*cd60*/  HADD2.F32 R59, -RZ, R61.H0_H0 ;  /* 0x2000003dff3b7230 */ /* 0x000fe40000004100 */
[----:B------:R-:W-:Y:S01]  /*cd70*/  FFMA.FTZ R57, R64, R65, R67 ;  /* 0x0000004140397223 */ /* 0x000fe20000010043 */
[----:B------:R-:W-:-:S02]  /*cd80*/  HADD2.F32 R60, -RZ, R160.H0_H0 ;  /* 0x200000a0ff3c7230 */ /* 0x000fc40000004100 */
[-C--:B------:R-:W-:Y:S01]  /*cd90*/  FMUL.FTZ R76, R63, R66.reuse ;  /* 0x000000423f4c7220 */ /* 0x080fe20000410000 */
[----:B------:R-:W-:Y:S02]  /*cda0*/  HADD2.F32 R158, -RZ, R158.H1_H1 ;  /* 0x3000009eff9e7230 */ /* 0x000fe40000004100 */
[C---:B------:R-:W-:Y:S01]  /*cdb0*/  FMUL.FTZ R66, R59.reuse, R66 ;  /* 0x000000423b427220 */ /* 0x040fe20000410000 */
[----:B------:R-:W-:Y:S02]  /*cdc0*/  HADD2.F32 R64, -RZ, R62.H1_H1 ;  /* 0x3000003eff407230 */ /* 0x000fe40000004100 */
[----:B------:R-:W-:Y:S01]  /*cdd0*/  FFMA.FTZ R59, R59, R60, -R76 ;  /* 0x0000003c3b3b7223 */ /* 0x000fe2000001084c */
[----:B------:R-:W-:Y:S01]  /*cde0*/  HADD2.F32 R61, -RZ, R61.H1_H1 ;  /* 0x3000003dff3d7230 */ /* 0x000fe20000004100 */
[----:B------:R-:W-:Y:S01]  /*cdf0*/  F2FP.F16.E4M3.UNPACK_B R76, R159.H1 ;  /* 0x0000009fff4c723e */ /* 0x000fe200030006ff */
[----:B------:R-:W-:Y:S01]  /*ce00*/  HADD2.F32 R160, -RZ, R160.H1_H1 ;  /* 0x300000a0ffa07230 */ /* 0x000fe20000004100 */
[----:B------:R-:W-:Y:S01]  /*ce10*/  F2FP.F16.E4M3.UNPACK_B R65, R46.H1 ;  /* 0x0000002eff41723e */ /* 0x000fe200030006ff */
[----:B------:R-:W-:Y:S01]  /*ce20*/  FFMA.FTZ R60, R63, R60, R66 ;  /* 0x0000003c3f3c7223 */ /* 0x000fe20000010042 */
[-C--:B------:R-:W-:Y:S01]  /*ce30*/  FMUL.FTZ R62, R64, R158.reuse ;  /* 0x0000009e403e7220 */ /* 0x080fe20000410000 */
[----:B------:R-:W-:Y:S01]  /*ce40*/  FMUL.FTZ R77, R61, R158 ;  /* 0x0000009e3d4d7220 */ /* 0x000fe20000410000 */
[----:B------:R-:W-:Y:S01]  /*ce50*/  F2FP.F16.E4M3.UNPACK_B R67, R161.H1 ;  /* 0x000000a1ff43723e */ /* 0x000fe200030006ff */
[----:B------:R-:W-:Y:S01]  /*ce60*/  HADD2.F32 R79, -RZ, R76.H0_H0 ;  /* 0x2000004cff4f7230 */ /* 0x000fe20000004100 */
[----:B------:R-:W-:Y:S01]  /*ce70*/  F2FP.F16.E4M3.UNPACK_B R63, R54.H1 ;  /* 0x00000036ff3f723e */ /* 0x000fe200030006ff */
[----:B------:R-:W-:-:S02]  /*ce80*/  HADD2.F32 R66, -RZ, R65.H0_H0 ;  /* 0x20000041ff427230 */ /* 0x000fc40000004100 */
[-C--:B------:R-:W-:Y:S01]  /*ce90*/  FFMA.FTZ R62, R61, R160.reuse, -R62 ;  /* 0x000000a03d3e7223 */ /* 0x080fe2000001083e */
[----:B------:R-:W-:Y:S01]  /*cea0*/  FFMA.FTZ R61, R64, R160, R77 ;  /* 0x000000a0403d7223 */ /* 0x000fe2000001004d */
[----:B------:R-:W-:Y:S01]  /*ceb0*/  HADD2.F32 R77, -RZ, R67.H0_H0 ;  /* 0x20000043ff4d7230 */ /* 0x000fe20000004100 */
[----:B------:R-:W-:Y:S01]  /*cec0*/  F2FP.F16.E4M3.UNPACK_B R159, R159 ;  /* 0x0000009fff9f723e */ /* 0x000fe200020006ff */
[----:B------:R-:W-:Y:S02]  /*ced0*/  HADD2.F32 R64, -RZ, R63.H0_H0 ;  /* 0x2000003fff407230 */ /* 0x000fe40000004100 */
[-C--:B------:R-:W-:Y:S01]  /*cee0*/  FMUL.FTZ R89, R66, R79.reuse ;  /* 0x0000004f42597220 */ /* 0x080fe20000410000 */
[----:B------:R-:W-:Y:S01]  /*cef0*/  HADD2.F32 R76, -RZ, R76.H1_H1 ;  /* 0x3000004cff4c7230 */ /* 0x000fe20000004100 */
[----:B------:R-:W-:Y:S01]  /*cf00*/  F2FP.F16.E4M3.UNPACK_B R54, R54 ;  /* 0x00000036ff36723e */ /* 0x000fe200020006ff */
[----:B------:R-:W-:Y:S02]  /*cf10*/  HADD2.F32 R65, -RZ, R65.H1_H1 ;  /* 0x30000041ff417230 */ /* 0x000fe40000004100 */
[C---:B------:R-:W-:Y:S01]  /*cf20*/  FMUL.FTZ R79, R64.reuse, R79 ;  /* 0x0000004f404f7220 */ /* 0x040fe20000410000 */
[----:B------:R-:W-:Y:S01]  /*cf30*/  FFMA.FTZ R89, R64, R77, -R89 ;  /* 0x0000004d40597223 */ /* 0x000fe20000010859 */
[----:B------:R-:W-:Y:S01]  /*cf40*/  HADD2.F32 R63, -RZ, R63.H1_H1 ;  /* 0x3000003fff3f7230 */ /* 0x000fe20000004100 */
[----:B------:R-:W-:Y:S01]  /*cf50*/  F2FP.F16.E4M3.UNPACK_B R161, R161 ;  /* 0x000000a1ffa1723e */ /* 0x000fe200020006ff */
[----:B------:R-:W-:-:S02]  /*cf60*/  HADD2.F32 R64, -RZ, R67.H1_H1 ;  /* 0x30000043ff407230 */ /* 0x000fc40000004100 */
[-C--:B------:R-:W-:Y:S01]  /*cf70*/  FMUL.FTZ R78, R65, R76.reuse ;  /* 0x0000004c414e7220 */ /* 0x080fe20000410000 */
[--C-:B------:R-:W-:Y:S02]  /*cf80*/  HADD2.F32 R67, -RZ, R159.reuse.H0_H0 ;  /* 0x2000009fff437230 */ /* 0x100fe40000004100 */
[C---:B------:R-:W-:Y:S01]  /*cf90*/  FMUL.FTZ R88, R63.reuse, R76 ;  /* 0x0000004c3f587220 */ /* 0x040fe20000410000 */
[----:B------:R-:W-:Y:S02]  /*cfa0*/  HADD2.F32 R159, -RZ, R159.H1_H1 ;  /* 0x3000009fff9f7230 */ /* 0x000fe40000004100 */
[----:B------:R-:W-:Y:S01]  /*cfb0*/  FFMA.FTZ R78, R63, R64, -R78 ;  /* 0x000000403f4e7223 */ /* 0x000fe2000001084e */
[----:B------:R-:W-:Y:S01]  /*cfc0*/  F2FP.F16.E4M3.UNPACK_B R63, R46 ;  /* 0x0000002eff3f723e */ /* 0x000fe200020006ff */
[----:B------:R-:W-:Y:S01]  /*cfd0*/  FFMA.FTZ R91, R65, R64, R88 ;  /* 0x00000040415b7223 */ /* 0x000fe20000010058 */
[--C-:B------:R-:W-:Y:S02]  /*cfe0*/  HADD2.F32 R46, -RZ, R54.reuse.H0_H0 ;  /* 0x20000036ff2e7230 */ /* 0x100fe40000004100 */
[----:B------:R-:W-:Y:S01]  /*cff0*/  FFMA.FTZ R76, R66, R77, R79 ;  /* 0x0000004d424c7223 */ /* 0x000fe2000001004f */
[----:B------:R-:W-:Y:S01]  /*d000*/  HADD2.F32 R54, -RZ, R54.H1_H1 ;  /* 0x30000036ff367230 */ /* 0x000fe20000004100 */
[----:B------:R-:W-:Y:S01]  /*d010*/  F2FP.SATFINITE.E4M3.F32.PACK_AB_MERGE_C R55, R58, R55, RZ ;  /* 0x000000373a37723e */ /* 0x000fe200048070ff */
[--C-:B------:R-:W-:Y:S01]  /*d020*/  HADD2.F32 R64, -RZ, R63.reuse.H0_H0 ;  /* 0x2000003fff407230 */ /* 0x100fe20000004100 */
[----:B------:R-:W-:Y:S01]  /*d030*/  F2FP.SATFINITE.E4M3.F32.PACK_AB_MERGE_C R57, R57, R56, RZ ;  /* 0x000000383939723e */ /* 0x000fe200048070ff */
[----:B------:R-:W-:-:S02]  /*d040*/  HADD2.F32 R63, -RZ, R63.H1_H1 ;  /* 0x3000003fff3f7230 */ /* 0x000fc40000004100 */
[----:B------:R-:W-:Y:S01]  /*d050*/  FMUL.FTZ R66, R54, R159 ;  /* 0x0000009f36427220 */ /* 0x000fe20000410000 */
[--C-:B------:R-:W-:Y:S02]  /*d060*/  HADD2.F32 R65, -RZ, R161.reuse.H0_H0 ;  /* 0x200000a1ff417230 */ /* 0x100fe40000004100 */
[----:B------:R-:W-:Y:S01]  /*d070*/  FMUL.FTZ R77, R64, R67 ;  /* 0x00000043404d7220 */ /* 0x000fe20000410000 */
[----:B------:R-:W-:Y:S02]  /*d080*/  HADD2.F32 R161, -RZ, R161.H1_H1 ;  /* 0x300000a1ffa17230 */ /* 0x000fe40000004100 */
[C---:B------:R-:W-:Y:S01]  /*d090*/  FMUL.FTZ R79, R63.reuse, R159 ;  /* 0x0000009f3f4f7220 */ /* 0x040fe20000410000 */
[C---:B------:R-:W-:Y:S01]  /*d0a0*/  FMUL.FTZ R67, R46.reuse, R67 ;  /* 0x000000432e437220 */ /* 0x040fe20000410000 */
[----:B------:R-:W-:Y:S01]  /*d0b0*/  FFMA.FTZ R77, R46, R65, -R77 ;  /* 0x000000412e4d7223 */ /* 0x000fe2000001084d */
[----:B------:R-:W-:Y:S01]  /*d0c0*/  F2FP.F16.E4M3.UNPACK_B R58, R53 ;  /* 0x00000035ff3a723e */ /* 0x000fe200020006ff */
[----:B------:R-:W-:Y:S01]  /*d0d0*/  FFMA.FTZ R54, R54, R161, -R79 ;  /* 0x000000a136367223 */ /* 0x000fe2000001084f */
[----:B------:R-:W-:Y:S01]  /*d0e0*/  FFMA.FTZ R46, R64, R65, R67 ;  /* 0x00000041402e7223 */ /* 0x000fe20000010043 */
[----:B------:R-:W-:Y:S01]  /*d0f0*/  FFMA.FTZ R161, R63, R161, R66 ;  /* 0x000000a13fa17223 */ /* 0x000fe20000010042 */
[----:B------:R-:W-:-:S02]  /*d100*/  F2FP.F16.E4M3.UNPACK_B R63, R45 ;  /* 0x0000002dff3f723e */ /* 0x000fc400020006ff */
[----:B------:R-:W-:Y:S02]  /*d110*/  F2FP.F16.E4M3.UNPACK_B R64, R44 ;  /* 0x0000002cff40723e */ /* 0x000fe400020006ff */
[----:B------:R-:W-:Y:S01]  /*d120*/  F2FP.SATFINITE.E4M3.F32.PACK_AB_MERGE_C R56, R62, R59, R55 ;  /* 0x0000003b3e38723e */ /* 0x000fe20004807037 */
[--C-:B------:R-:W-:Y:S01]  /*d130*/  HADD2.F32 R59, -RZ, R63.reuse.H0_H0 ;  /* 0x2000003fff3b7230 */ /* 0x100fe20000004100 */
[----:B------:R-:W-:Y:S01]  /*d140*/  F2FP.SATFINITE.E4M3.F32.PACK_AB_MERGE_C R55, R61, R60, R57 ;  /* 0x0000003c3d37723e */ /* 0x000fe20004807039 */
[----:B------:R-:W-:Y:S01]  /*d150*/  HADD2.F32 R60, -RZ, R64.H0_H0 ;  /* 0x20000040ff3c7230 */ /* 0x000fe20000004100 */
[----:B------:R-:W-:Y:S01]  /*d160*/  F2FP.SATFINITE.E4M3.F32.PACK_AB_MERGE_C R76, R91, R76, RZ ;  /* 0x0000004c5b4c723e */ /* 0x000fe200048070ff */
[----:B------:R-:W-:Y:S01]  /*d170*/  HADD2.F32 R57, -RZ, R58.H0_H0 ;  /* 0x2000003aff397230 */ /* 0x000fe20000004100 */
[----:B------:R-:W-:Y:S01]  /*d180*/  F2FP.F16.E4M3.UNPACK_B R61, R42 ;  /* 0x0000002aff3d723e */ /* 0x000fe200020006ff */
[----:B------:R-:W-:Y:S01]  /*d190*/  HADD2.F32 R63, -RZ, R63.H1_H1 ;  /* 0x3000003fff3f7230 */ /* 0x000fe20000004100 */
[----:B------:R-:W-:Y:S01]  /*d1a0*/  F2FP.SATFINITE.E4M3.F32.PACK_AB_MERGE_C R46, R161, R46, R76 ;  /* 0x0000002ea12e723e */ /* 0x000fe2000480704c */
[-C--:B------:R-:W-:Y:S01]  /*d1b0*/  FMUL.FTZ R66, R59, R60.reuse ;  /* 0x0000003c3b427220 */ /* 0x080fe20000410000 */
[----:B------:R-:W-:Y:S01]  /*d1c0*/  FMUL.FTZ R76, R57, R60 ;  /* 0x0000003c394c7220 */ /* 0x000fe20000410000 */
[----:B------:R-:W-:Y:S01]  /*d1d0*/  HADD2.F32 R62, -RZ, R61.H0_H0 ;  /* 0x2000003dff3e7230 */ /* 0x000fe20000004100 */
[----:B------:R-:W-:Y:S01]  /*d1e0*/  F2FP.F16.E4M3.UNPACK_B R53, R53.H1 ;  /* 0x00000035ff35723e */ /* 0x000fe200030006ff */
[----:B------:R-:W-:Y:S01]  /*d1f0*/  HADD2.F32 R64, -RZ, R64.H1_H1 ;  /* 0x30000040ff407230 */ /* 0x000fe20000004100 */
[----:B------:R-:W-:Y:S01]  /*d200*/  F2FP.F16.E4M3.UNPACK_B R42, R42.H1 ;  /* 0x0000002aff2a723e */ /* 0x000fe200030006ff */
[----:B------:R-:W-:-:S02]  /*d210*/  HADD2.F32 R60, -RZ, R58.H1_H1 ;  /* 0x3000003aff3c7230 */ /* 0x000fc40000004100 */
[-C--:B------:R-:W-:Y:S01]  /*d220*/  FFMA.FTZ R57, R57, R62.reuse, -R66 ;  /* 0x0000003e39397223 */ /* 0x080fe20000010842 */
[----:B------:R-:W-:Y:S01]  /*d230*/  FFMA.FTZ R58, R59, R62, R76 ;  /* 0x0000003e3b3a7223 */ /* 0x000fe2000001004c */
[----:B------:R-:W-:Y:S02]  /*d240*/  HADD2.F32 R61, -RZ, R61.H1_H1 ;  /* 0x3000003dff3d7230 */ /* 0x000fe40000004100 */
[CC--:B------:R-:W-:Y:S01]  /*d250*/  FMUL.FTZ R65, R63.reuse, R64.reuse ;  /* 0x000000403f417220 */ /* 0x0c0fe20000410000 */
[C---:B------:R-:W-:Y:S01]  /*d260*/  FMUL.FTZ R64, R60.reuse, R64 ;  /* 0x000000403c407220 */ /* 0x040fe20000410000 */
[----:B------:R-:W-:Y:S02]  /*d270*/  F2FP.F16.E4M3.UNPACK_B R59, R45.H1 ;  /* 0x0000002dff3b723e */ /* 0x000fe400030006ff */
[----:B------:R-:W-:Y:S01]  /*d280*/  F2FP.F16.E4M3.UNPACK_B R62, R44.H1 ;  /* 0x0000002cff3e723e */ /* 0x000fe200030006ff */
[-C--:B------:R-:W-:Y:S01]  /*d290*/  FFMA.FTZ R60, R60, R61.reuse, -R65 ;  /* 0x0000003d3c3c7223 */ /* 0x080fe20000010841 */
[----:B------:R-:W-:Y:S01]  /*d2a0*/  FFMA.FTZ R45, R63, R61, R64 ;  /* 0x0000003d3f2d7223 */ /* 0x000fe20000010040 */
[----:B------:R-:W-:Y:S01]  /*d2b0*/  HADD2.F32 R61, -RZ, R59.H0_H0 ;  /* 0x2000003bff3d7230 */ /* 0x000fe20000004100 */
[----:B------:R-:W-:Y:S01]  /*d2c0*/  F2FP.SATFINITE.E4M3.F32.PACK_AB_MERGE_C R78, R78, R89, RZ ;  /* 0x000000594e4e723e */ /* 0x000fe200048070ff */
[----:B------:R-:W-:Y:S01]  /*d2d0*/  HADD2.F32 R63, -RZ, R62.H0_H0 ;  /* 0x2000003eff3f7230 */ /* 0x000fe20000004100 */
[----:B------:R-:W-:Y:S01]  /*d2e0*/  F2FP.F16.E4M3.UNPACK_B R67, R41 ;  /* 0x00000029ff43723e */ /* 0x000fe200020006ff */
[----:B------:R-:W-:Y:S01]  /*d2f0*/  HADD2.F32 R44, -RZ, R53.H0_H0 ;  /* 0x20000035ff2c7230 */ /* 0x000fe20000004100 */
[----:B------:R-:W-:Y:S01]  /*d300*/  F2FP.SATFINITE.E4M3.F32.PACK_AB_MERGE_C R54, R54, R77, R78 ;  /* 0x0000004d3636723e */ /* 0x000fe2000480704e */
[----:B------:R-:W-:-:S02]  /*d310*/  HADD2.F32 R59, -RZ, R59.H1_H1 ;  /* 0x3000003bff3b7230 */ /* 0x000fc40000004100 */
[-C--:B------:R-:W-:Y:S01]  /*d320*/  FMUL.FTZ R65, R61, R63.reuse ;  /* 0x0000003f3d417220 */ /* 0x080fe20000410000 */
[----:B------:R-:W-:Y:S02]  /*d330*/  HADD2.F32 R66, -RZ, R62.H1_H1 ;  /* 0x3000003eff427230 */ /* 0x000fe40000004100 */
[C---:B------:R-:W-:Y:S01]  /*d340*/  FMUL.FTZ R76, R44.reuse, R63 ;  /* 0x0000003f2c4c7220 */ /* 0x040fe20000410000 */
[--C-:B------:R-:W-:Y:S02]  /*d350*/  HADD2.F32 R62, -RZ, R42.reuse.H0_H0 ;  /* 0x2000002aff3e7230 */ /* 0x100fe40000004100 */
[----:B------:R-:W-:Y:S02]  /*d360*/  HADD2.F32 R53, -RZ, R53.H1_H1 ;  /* 0x30000035ff357230 */ /* 0x000fe40000004100 */
[----:B------:R-:W-:Y:S01]  /*d370*/  FMUL.FTZ R78, R59, R66 ;  /* 0x000000423b4e7220 */ /* 0x000fe20000410000 */
[----:B------:R-:W-:Y:S02]  /*d380*/  HADD2.F32 R64, -RZ, R42.H1_H1 ;  /* 0x3000002aff407230 */ /* 0x000fe40000004100 */
[-C--:B------:R-:W-:Y:S01]  /*d390*/  FFMA.FTZ R42, R44, R62.reuse, -R65 ;  /* 0x0000003e2c2a7223 */ /* 0x080fe20000010841 */
[----:B------:R-:W-:Y:S01]  /*d3a0*/  FFMA.FTZ R44, R61, R62, R76 ;  /* 0x0000003e3d2c7223 */ /* 0x000fe2000001004c */
[C---:B------:R-:W-:Y:S01]  /*d3b0*/  FMUL.FTZ R66, R53.reuse, R66 ;  /* 0x0000004235427220 */ /* 0x040fe20000410000 */
[----:B------:R-:W-:Y:S01]  /*d3c0*/  F2FP.F16.E4M3.UNPACK_B R61, R47 ;  /* 0x0000002fff3d723e */ /* 0x000fe200020006ff */
[-C--:B------:R-:W-:Y:S01]  /*d3d0*/  FFMA.FTZ R79, R53, R64.reuse, -R78 ;  /* 0x00000040354f7223 */ /* 0x080fe2000001084e */
[----:B------:R-:W-:Y:S01]  /*d3e0*/  F2FP.F16.E4M3.UNPACK_B R53, R43 ;  /* 0x0000002bff35723e */ /* 0x000fe200020006ff */
[----:B------:R-:W-:Y:S01]  /*d3f0*/  FFMA.FTZ R89, R59, R64, R66 ;  /* 0x000000403b597223 */ /* 0x000fe20000010042 */
        /* <DEDUP_REMOVED lines=9> */
[----:B------:R-:W-:-:S02]  /*d490*/  HADD2.F32 R40, -RZ, R62.H0_H0 ;  /* 0x2000003eff287230 */ /* 0x000fc40000004100 */
[-C--:B------:R-:W-:Y:S01]  /*d4a0*/  FMUL.FTZ R88, R63, R78.reuse ;  /* 0x0000004e3f587220 */ /* 0x080fe20000410000 */
[----:B------:R-:W-:Y:S02]  /*d4b0*/  HADD2.F32 R59, -RZ, R43.H0_H0 ;  /* 0x2000002bff3b7230 */ /* 0x000fe40000004100 */
[----:B------:R-:W-:Y:S01]  /*d4c0*/  FMUL.FTZ R78, R47, R78 ;  /* 0x0000004e2f4e7220 */ /* 0x000fe20000410000 */
[----:B------:R-:W-:Y:S02]  /*d4d0*/  HADD2.F32 R66, -RZ, R41.H0_H0 ;  /* 0x20000029ff427230 */ /* 0x000fe40000004100 */
[-C--:B------:R-:W-:Y:S01]  /*d4e0*/  FMUL.FTZ R90, R40, R77.reuse ;  /* 0x0000004d285a7220 */ /* 0x080fe20000410000 */
[----:B------:R-:W-:Y:S02]  /*d4f0*/  HADD2.F32 R65, -RZ, R64.H0_H0 ;  /* 0x20000040ff417230 */ /* 0x000fe40000004100 */
[----:B------:R-:W-:Y:S01]  /*d500*/  FMUL.FTZ R77, R59, R77 ;  /* 0x0000004d3b4d7220 */ /* 0x000fe20000410000 */
[----:B------:R-:W-:-:S02]  /*d510*/  HADD2.F32 R62, -RZ, R62.H1_H1 ;  /* 0x3000003eff3e7230 */ /* 0x000fc40000004100 */
[-C--:B------:R-:W-:Y:S01]  /*d520*/  FFMA.FTZ R88, R47, R66.reuse, -R88 ;  /* 0x000000422f587223 */ /* 0x080fe20000010858 */
[----:B------:R-:W-:Y:S02]  /*d530*/  HADD2.F32 R76, -RZ, R76.H1_H1 ;  /* 0x3000004cff4c7230 */ /* 0x000fe40000004100 */
[----:B------:R-:W-:Y:S01]  /*d540*/  FFMA.FTZ R78, R63, R66, R78 ;  /* 0x000000423f4e7223 */ /* 0x000fe2000001004e */
[----:B------:R-:W-:Y:S02]  /*d550*/  HADD2.F32 R43, -RZ, R43.H1_H1 ;  /* 0x3000002bff2b7230 */ /* 0x000fe40000004100 */
[----:B------:R-:W-:Y:S01]  /*d560*/  FFMA.FTZ R77, R40, R65, R77 ;  /* 0x00000041284d7223 */ /* 0x000fe2000001004d */
[----:B------:R-:W-:Y:S02]  /*d570*/  HADD2.F32 R61, -RZ, R61.H1_H1 ;  /* 0x3000003dff3d7230 */ /* 0x000fe40000004100 */
[----:B------:R-:W-:Y:S01]  /*d580*/  FMUL.FTZ R92, R62, R76 ;  /* 0x0000004c3e5c7220 */ /* 0x000fe20000410000 */
[----:B------:R-:W-:-:S02]  /*d590*/  HADD2.F32 R66, -RZ, R67.H1_H1 ;  /* 0x30000043ff427230 */ /* 0x000fc40000004100 */
[----:B------:R-:W-:Y:S01]  /*d5a0*/  FFMA.FTZ R90, R59, R65, -R90 ;  /* 0x000000413b5a7223 */ /* 0x000fe2000001085a */
[----:B------:R-:W-:Y:S01]  /*d5b0*/  HADD2.F32 R53, -RZ, R53.H1_H1 ;  /* 0x30000035ff357230 */ /* 0x000fe20000004100 */
[----:B------:R-:W-:Y:S01]  /*d5c0*/  F2FP.SATFINITE.E4M3.F32.PACK_AB_MERGE_C R42, R79, R42, RZ ;  /* 0x0000002a4f2a723e */ /* 0x000fe200048070ff */
[----:B------:R-:W-:Y:S02]  /*d5d0*/  HADD2.F32 R40, -RZ, R41.H1_H1 ;  /* 0x30000029ff287230 */ /* 0x000fe40000004100 */
[----:B------:R-:W-:Y:S01]  /*d5e0*/  FMUL.FTZ R41, R43, R76 ;  /* 0x0000004c2b297220 */ /* 0x000fe20000410000 */
[----:B------:R-:W-:Y:S02]  /*d5f0*/  HADD2.F32 R64, -RZ, R64.H1_H1 ;  /* 0x30000040ff407230 */ /* 0x000fe40000004100 */
[-C--:B------:R-:W-:Y:S01]  /*d600*/  FMUL.FTZ R76, R61, R66.reuse ;  /* 0x000000423d4c7220 */ /* 0x080fe20000410000 */
[----:B------:R-:W-:Y:S01]  /*d610*/  FMUL.FTZ R66, R53, R66 ;  /* 0x0000004235427220 */ /* 0x000fe20000410000 */
[----:B------:R-:W-:Y:S01]  /*d620*/  F2FP.SATFINITE.E4M3.F32.PACK_AB_MERGE_C R44, R89, R44, RZ ;  /* 0x0000002c592c723e */ /* 0x000fe200048070ff */
[-C--:B------:R-:W-:Y:S01]  /*d630*/  FFMA.FTZ R43, R43, R64.reuse, -R92 ;  /* 0x000000402b2b7223 */ /* 0x080fe2000001085c */
[----:B------:R-:W-:Y:S01]  /*d640*/  FFMA.FTZ R62, R62, R64, R41 ;  /* 0x000000403e3e7223 */ /* 0x000fe20000010029 */
[-C--:B------:R-:W-:Y:S01]  /*d650*/  FFMA.FTZ R53, R53, R40.reuse, -R76 ;  /* 0x0000002835357223 */ /* 0x080fe2000001084c */
[----:B------:R-:W-:Y:S01]  /*d660*/  FFMA.FTZ R61, R61, R40, R66 ;  /* 0x000000283d3d7223 */ /* 0x000fe20000010042 */
[----:B------:R-:W-:Y:S01]  /*d670*/  F2FP.SATFINITE.E4M3.F32.PACK_AB_MERGE_C R41, R60, R57, R42 ;  /* 0x000000393c29723e */ /* 0x000fe2000480702a */
[----:B------:R-:W-:Y:S01]  /*d680*/  IMAD.MOV.U32 R40, RZ, RZ, R56 ;  /* 0x000000ffff287224 */ /* 0x000fe200078e0038 */
[----:B------:R-:W-:Y:S01]  /*d690*/  F2FP.SATFINITE.E4M3.F32.PACK_AB_MERGE_C R43, R43, R90, RZ ;  /* 0x0000005a2b2b723e */ /* 0x000fe200048070ff */
[----:B------:R-:W-:Y:S01]  /*d6a0*/  IMAD.MOV.U32 R42, RZ, RZ, R54 ;  /* 0x000000ffff2a7224 */ /* 0x000fe200078e0036 */
[----:B------:R-:W-:-:S02]  /*d6b0*/  F2FP.SATFINITE.E4M3.F32.PACK_AB_MERGE_C R62, R62, R77, RZ ;  /* 0x0000004d3e3e723e */ /* 0x000fc400048070ff */
[----:B------:R-:W-:Y:S01]  /*d6c0*/  F2FP.SATFINITE.E4M3.F32.PACK_AB_MERGE_C R45, R45, R58, R44 ;  /* 0x0000003a2d2d723e */ /* 0x000fe2000480702c */
[----:B------:R-:W-:Y:S01]  /*d6d0*/  IMAD.MOV.U32 R44, RZ, RZ, R55 ;  /* 0x000000ffff2c7224 */ /* 0x000fe200078e0037 */
[----:B------:R-:W-:Y:S02]  /*d6e0*/  F2FP.SATFINITE.E4M3.F32.PACK_AB_MERGE_C R43, R53, R88, R43 ;  /* 0x00000058352b723e */ /* 0x000fe4000480702b */
[----:B------:R-:W-:-:S07]  /*d6f0*/  F2FP.SATFINITE.E4M3.F32.PACK_AB_MERGE_C R47, R61, R78, R62 ;  /* 0x0000004e3d2f723e */ /* 0x000fce000480703e */
.L_x_1414:
[----:B------:R-:W-:Y:S05]  /*d700*/  BSYNC B2 ;  /* 0x0000000000027941 */ /* 0x000fea0003800000 */
.L_x_1413:
[----:B0-----:R0:W-:Y:S04]  /*d710*/  STG.E.128 desc[UR60][R48.64], R40 ;  /* 0x0000002830007986 */ /* 0x0011e8000c101d3c */
[----:B-1----:R0:W-:Y:S02]  /*d720*/  @!P2 STG.E.128 desc[UR60][R50.64], R44 ;  /* 0x0000002c3200a986 */ /* 0x0021e4000c101d3c */
.L_x_1412:
[----:B------:R-:W-:Y:S05]  /*d730*/  BSYNC B1 ;  /* 0x0000000000017941 */ /* 0x000fea0003800000 */
.L_x_1411:
        /* <DEDUP_REMOVED lines=42> */
[----:B------:R-:W-:Y:S01]  /*d9e0*/  SHF.R.U32.HI R67, RZ, 0x10, R81 ;  /* 0x00000010ff437819 */ /* 0x000fe20000011651 */
[----:B------:R-:W-:Y:S01]  /*d9f0*/  IMAD.MOV.U32 R53, RZ, RZ, R41 ;  /* 0x000000ffff357224 */ /* 0x000fe200078e0029 */
        /* <DEDUP_REMOVED lines=8> */
[----:B------:R-:W-:Y:S01]  /*da80*/  LOP3.LUT R61, R61, 0xff00, R40, 0xf8, !PT ;  /* 0x0000ff003d3d7812 */ /* 0x000fe200078ef828 */
[----:B------:R-:W-:Y:S01]  /*da90*/  IMAD.U32 R40, R66, 0x10000, RZ ;  /* 0x0001000042287824 */ /* 0x000fe200078e00ff */
[----:B------:R-:W-:Y:S01]  /*daa0*/  LOP3.LUT R67, R63, 0xff00, R44, 0xf8, !PT ;  /* 0x0000ff003f437812 */ /* 0x000fe200078ef82c */
[----:B------:R-:W-:Y:S01]  /*dab0*/  IMAD.SHL.U32 R41, R60, 0x100, RZ ;  /* 0x000001003c297824 */ /* 0x000fe200078e00ff */
[----:B------:R-:W-:Y:S02]  /*dac0*/  LOP3.LUT R56, R69, 0xff0000ff, RZ, 0xc0, !PT ;  /* 0xff0000ff45387812 */ /* 0x000fe400078ec0ff */
[----:B------:R-:W-:Y:S02]  /*dad0*/  F2FP.F16.E4M3.UNPACK_B R63, R151.H1 ;  /* 0x00000097ff3f723e */ /* 0x000fe400030006ff */
[----:B------:R-:W-:-:S02]  /*dae0*/  F2FP.F16.E4M3.UNPACK_B R60, R59.H1 ;  /* 0x0000003bff3c723e */ /* 0x000fc400030006ff */
[----:B------:R-:W-:Y:S02]  /*daf0*/  F2FP.F16.E4M3.UNPACK_B R58, R57.H1 ;  /* 0x00000039ff3a723e */ /* 0x000fe400030006ff */
[----:B------:R-:W-:Y:S02]  /*db00*/  SHF.R.U32.HI R62, RZ, 0x10, R69 ;  /* 0x00000010ff3e7819 */ /* 0x000fe40000011645 */
[----:B------:R-:W-:Y:S02]  /*db10*/  LOP3.LUT R40, R61, 0xff0000, R40, 0xf8, !PT ;  /* 0x00ff00003d287812 */ /* 0x000fe400078ef828 */
[----:B------:R-:W-:Y:S01]  /*db20*/  LOP3.LUT R65, R56, 0xff00, R41, 0xf8, !PT ;  /* 0x0000ff0038417812 */ /* 0x000fe200078ef829 */
[----:B------:R-:W-:Y:S01]  /*db30*/  HADD2.F32 R41, -RZ, R63.H0_H0 ;  /* 0x2000003fff297230 */ /* 0x000fe20000004100 */
[----:B------:R-:W-:Y:S01]  /*db40*/  LOP3.LUT R42, R55, 0xff0000, R42, 0xf8, !PT ;  /* 0x00ff0000372a7812 */ /* 0x000fe200078ef82a */
[----:B------:R-:W-:Y:S01]  /*db50*/  HADD2.F32 R56, -RZ, R60.H0_H0 ;  /* 0x2000003cff387230 */ /* 0x000fe20000004100 */
[----:B------:R-:W-:Y:S01]  /*db60*/  F2FP.F16.E4M3.UNPACK_B R61, R153.H1 ;  /* 0x00000099ff3d723e */ /* 0x000fe200030006ff */
[----:B------:R-:W-:Y:S01]  /*db70*/  HADD2.F32 R55, -RZ, R58.H0_H0 ;  /* 0x2000003aff377230 */ /* 0x000fe20000004100 */
[----:B------:R-:W-:Y:S01]  /*db80*/  SHF.R.U32.HI R64, RZ, 0x10, R71 ;  /* 0x00000010ff407819 */ /* 0x000fe20000011647 */
[----:B------:R-:W-:-:S02]  /*db90*/  IMAD.U32 R44, R62, 0x10000, RZ ;  /* 0x000100003e2c7824 */ /* 0x000fc400078e00ff */
[-C--:B------:R-:W-:Y:S01]  /*dba0*/  FMUL.FTZ R66, R56, R41.reuse ;  /* 0x0000002938427220 */ /* 0x080fe20000410000 */
[----:B------:R-:W-:Y:S02]  /*dbb0*/  HADD2.F32 R62, -RZ, R61.H0_H0 ;  /* 0x2000003dff3e7230 */ /* 0x000fe40000004100 */
[C---:B------:R-:W-:Y:S01]  /*dbc0*/  FMUL.FTZ R69, R55.reuse, R41 ;  /* 0x0000002937457220 */ /* 0x040fe20000410000 */
[----:B------:R-:W-:Y:S01]  /*dbd0*/  IMAD.U32 R64, R64, 0x10000, RZ ;  /* 0x0001000040407824 */ /* 0x000fe200078e00ff */
[----:B------:R-:W-:Y:S01]  /*dbe0*/  F2FP.F16.E4M3.UNPACK_B R151, R151 ;  /* 0x00000097ff97723e */ /* 0x000fe200020006ff */
[----:B------:R-:W-:Y:S02]  /*dbf0*/  HADD2.F32 R58, -RZ, R58.H1_H1 ;  /* 0x3000003aff3a7230 */ /* 0x000fe40000004100 */
[-C--:B------:R-:W-:Y:S01]  /*dc00*/  FFMA.FTZ R55, R55, R62.reuse, -R66 ;  /* 0x0000003e37377223 */ /* 0x080fe20000010842 */
[----:B------:R-:W-:Y:S01]  /*dc10*/  FFMA.FTZ R56, R56, R62, R69 ;  /* 0x0000003e38387223 */ /* 0x000fe20000010045 */
[----:B------:R-:W-:Y:S01]  /*dc20*/  HADD2.F32 R62, -RZ, R63.H1_H1 ;  /* 0x3000003fff3e7230 */ /* 0x000fe20000004100 */
[----:B------:R-:W-:Y:S01]  /*dc30*/  LOP3.LUT R41, R67, 0xff0000, R64, 0xf8, !PT ;  /* 0x00ff000043297812 */ /* 0x000fe200078ef840 */
[----:B------:R-:W-:Y:S01]  /*dc40*/  HADD2.F32 R63, -RZ, R60.H1_H1 ;  /* 0x3000003cff3f7230 */ /* 0x000fe20000004100 */
[----:B------:R-:W-:Y:S01]  /*dc50*/  F2FP.F16.E4M3.UNPACK_B R60, R59 ;  /* 0x0000003bff3c723e */ /* 0x000fe200020006ff */
[----:B------:R-:W-:Y:S01]  /*dc60*/  HADD2.F32 R64, -RZ, R61.H1_H1 ;  /* 0x3000003dff407230 */ /* 0x000fe20000004100 */
[----:B------:R-:W-:Y:S01]  /*dc70*/  F2FP.F16.E4M3.UNPACK_B R61, R57 ;  /* 0x00000039ff3d723e */ /* 0x000fe200020006ff */
[-C--:B------:R-:W-:Y:S01]  /*dc80*/  FMUL.FTZ R66, R58, R62.reuse ;  /* 0x0000003e3a427220 */ /* 0x080fe20000410000 */
[----:B------:R-:W-:Y:S01]  /*dc90*/  LOP3.LUT R44, R65, 0xff0000, R44, 0xf8, !PT ;  /* 0x00ff0000412c7812 */ /* 0x000fe200078ef82c */
[----:B------:R-:W-:Y:S01]  /*dca0*/  FMUL.FTZ R57, R63, R62 ;  /* 0x0000003e3f397220 */ /* 0x000fe20000410000 */
[----:B------:R-:W-:Y:S01]  /*dcb0*/  F2FP.F16.E4M3.UNPACK_B R153, R153 ;  /* 0x00000099ff99723e */ /* 0x000fe200020006ff */
[----:B------:R-:W-:Y:S01]  /*dcc0*/  HADD2.F32 R65, -RZ, R151.H0_H0 ;  /* 0x20000097ff417230 */ /* 0x000fe20000004100 */
[----:B------:R-:W-:Y:S01]  /*dcd0*/  F2FP.F16.E4M3.UNPACK_B R67, R152.H1 ;  /* 0x00000098ff43723e */ /* 0x000fe200030006ff */
[----:B------:R-:W-:-:S02]  /*dce0*/  HADD2.F32 R62, -RZ, R60.H0_H0 ;  /* 0x2000003cff3e7230 */ /* 0x000fc40000004100 */
[-C--:B------:R-:W-:Y:S01]  /*dcf0*/  FFMA.FTZ R58, R58, R64.reuse, -R57 ;  /* 0x000000403a3a7223 */ /* 0x080fe20000010839 */
[----:B------:R-:W-:Y:S02]  /*dd00*/  HADD2.F32 R59, -RZ, R61.H0_H0 ;  /* 0x2000003dff3b7230 */ /* 0x000fe40000004100 */
[----:B------:R-:W-:Y:S01]  /*dd10*/  FFMA.FTZ R57, R63, R64, R66 ;  /* 0x000000403f397223 */ /* 0x000fe20000010042 */
        /* <DEDUP_REMOVED lines=10> */
[----:B------:R-:W-:Y:S01]  /*ddc0*/  F2FP.F16.E4M3.UNPACK_B R64, R46.H1 ;  /* 0x0000002eff40723e */ /* 0x000fe200030006ff */
[C---:B------:R-:W-:Y:S01]  /*ddd0*/  FMUL.FTZ R76, R61.reuse, R66 ;  /* 0x000000423d4c7220 */ /* 0x040fe20000410000 */
[----:B------:R-:W-:Y:S01]  /*dde0*/  F2FP.F16.E4M3.UNPACK_B R66, R154.H1 ;  /* 0x0000009aff42723e */ /* 0x000fe200030006ff */
[----:B------:R-:W-:Y:S01]  /*ddf0*/  FFMA.FTZ R70, R61, R62, -R68 ;  /* 0x0000003e3d467223 */ /* 0x000fe20000010844 */
[----:B------:R-:W-:Y:S01]  /*de00*/  F2FP.F16.E4M3.UNPACK_B R61, R54.H1 ;  /* 0x00000036ff3d723e */ /* 0x000fe200030006ff */
[----:B------:R-:W-:-:S02]  /*de10*/  HADD2.F32 R68, -RZ, R67.H0_H0 ;  /* 0x20000043ff447230 */ /* 0x000fc40000004100 */
[----:B------:R-:W-:Y:S01]  /*de20*/  FFMA.FTZ R69, R63, R62, R76 ;  /* 0x0000003e3f457223 */ /* 0x000fe2000001004c */
[----:B------:R-:W-:Y:S01]  /*de30*/  HADD2.F32 R65, -RZ, R64.H0_H0 ;  /* 0x20000040ff417230 */ /* 0x000fe20000004100 */
[----:B------:R-:W-:Y:S01]  /*de40*/  F2FP.F16.E4M3.UNPACK_B R152, R152 ;  /* 0x00000098ff98723e */ /* 0x000fe200020006ff */
[----:B------:R-:W-:Y:S01]  /*de50*/  HADD2.F32 R62, -RZ, R61.H0_H0 ;  /* 0x2000003dff3e7230 */ /* 0x000fe20000004100 */
[----:B------:R-:W-:Y:S01]  /*de60*/  F2FP.F16.E4M3.UNPACK_B R54, R54 ;  /* 0x00000036ff36723e */ /* 0x000fe200020006ff */
        /* <DEDUP_REMOVED lines=10> */
[----:B------:R-:W-:Y:S01]  /*df10*/  F2FP.F16.E4M3.UNPACK_B R154, R154 ;  /* 0x0000009aff9a723e */ /* 0x000fe200020006ff */
[C---:B------:R-:W-:Y:S01]  /*df20*/  FMUL.FTZ R67, R61.reuse, R67 ;  /* 0x000000433d437220 */ /* 0x040fe20000410000 */
[--C-:B------:R-:W-:Y:S02]  /*df30*/  HADD2.F32 R65, -RZ, R152.reuse.H0_H0 ;  /* 0x20000098ff417230 */ /* 0x100fe40000004100 */
[----:B------:R-:W-:Y:S01]  /*df40*/  FFMA.FTZ R77, R61, R66, -R62 ;  /* 0x000000423d4d7223 */ /* 0x000fe2000001083e */
[----:B------:R-:W-:Y:S01]  /*df50*/  F2FP.F16.E4M3.UNPACK_B R61, R46 ;  /* 0x0000002eff3d723e */ /* 0x000fe200020006ff */
[----:B------:R-:W-:-:S02]  /*df60*/  HADD2.F32 R152, -RZ, R152.H1_H1 ;  /* 0x30000098ff987230 */ /* 0x000fc40000004100 */
[----:B------:R-:W-:Y:S01]  /*df70*/  FFMA.FTZ R79, R64, R66, R67 ;  /* 0x00000042404f7223 */ /* 0x000fe20000010043 */
[--C-:B------:R-:W-:Y:S01]  /*df80*/  HADD2.F32 R46, -RZ, R54.reuse.H0_H0 ;  /* 0x20000036ff2e7230 */ /* 0x100fe20000004100 */
[----:B------:R-:W-:Y:S01]  /*df90*/  F2FP.SATFINITE.E4M3.F32.PACK_AB_MERGE_C R55, R58, R55, RZ ;  /* 0x000000373a37723e */ /* 0x000fe200048070ff */
[--C-:B------:R-:W-:Y:S01]  /*dfa0*/  HADD2.F32 R62, -RZ, R61.reuse.H0_H0 ;  /* 0x2000003dff3e7230 */ /* 0x100fe20000004100 */
[----:B------:R-:W-:Y:S01]  /*dfb0*/  F2FP.SATFINITE.E4M3.F32.PACK_AB_MERGE_C R57, R57, R56, RZ ;  /* 0x000000383939723e */ /* 0x000fe200048070ff */
[----:B------:R-:W-:Y:S01]  /*dfc0*/  HADD2.F32 R61, -RZ, R61.H1_H1 ;  /* 0x3000003dff3d7230 */ /* 0x000fe20000004100 */
[----:B------:R-:W-:Y:S01]  /*dfd0*/  F2FP.F16.E4M3.UNPACK_B R58, R53 ;  /* 0x00000035ff3a723e */ /* 0x000fe200020006ff */
[----:B------:R-:W-:Y:S02]  /*dfe0*/  HADD2.F32 R54, -RZ, R54.H1_H1 ;  /* 0x30000036ff367230 */ /* 0x000fe40000004100 */
[----:B------:R-:W-:Y:S01]  /*dff0*/  FMUL.FTZ R67, R62, R65 ;  /* 0x000000413e437220 */ /* 0x000fe20000410000 */
[----:B------:R-:W-:-:S02]  /*e000*/  HADD2.F32 R63, -RZ, R154.H0_H0 ;  /* 0x2000009aff3f7230 */ /* 0x000fc40000004100 */
[----:B------:R-:W-:Y:S01]  /*e010*/  FMUL.FTZ R65, R46, R65 ;  /* 0x000000412e417220 */ /* 0x000fe20000410000 */
[----:B------:R-:W-:Y:S02]  /*e020*/  HADD2.F32 R154, -RZ, R154.H1_H1 ;  /* 0x3000009aff9a7230 */ /* 0x000fe40000004100 */
[CC--:B------:R-:W-:Y:S01]  /*e030*/  FMUL.FTZ R71, R61.reuse, R152.reuse ;  /* 0x000000983d477220 */ /* 0x0c0fe20000410000 */
[----:B------:R-:W-:Y:S01]  /*e040*/  FMUL.FTZ R152, R54, R152 ;  /* 0x0000009836987220 */ /* 0x000fe20000410000 */
[-C--:B------:R-:W-:Y:S01]  /*e050*/  FFMA.FTZ R67, R46, R63.reuse, -R67 ;  /* 0x0000003f2e437223 */ /* 0x080fe20000010843 */
[----:B------:R-:W-:Y:S01]  /*e060*/  FFMA.FTZ R46, R62, R63, R65 ;  /* 0x0000003f3e2e7223 */ /* 0x000fe20000010041 */
[----:B------:R-:W-:Y:S01]  /*e070*/  F2FP.F16.E4M3.UNPACK_B R63, R44 ;  /* 0x0000002cff3f723e */ /* 0x000fe200020006ff */
[-C--:B------:R-:W-:Y:S01]  /*e080*/  FFMA.FTZ R65, R61, R154.reuse, R152 ;  /* 0x0000009a3d417223 */ /* 0x080fe20000010098 */
[----:B------:R-:W-:Y:S01]  /*e090*/  F2FP.F16.E4M3.UNPACK_B R61, R45 ;  /* 0x0000002dff3d723e */ /* 0x000fe200020006ff */
[----:B------:R-:W-:Y:S01]  /*e0a0*/  FFMA.FTZ R54, R54, R154, -R71 ;  /* 0x0000009a36367223 */ /* 0x000fe20000010847 */
[----:B------:R-:W-:-:S02]  /*e0b0*/  F2FP.SATFINITE.E4M3.F32.PACK_AB_MERGE_C R56, R70, R59, R55 ;  /* 0x0000003b4638723e */ /* 0x000fc40004807037 */
[----:B------:R-:W-:Y:S01]  /*e0c0*/  F2FP.SATFINITE.E4M3.F32.PACK_AB_MERGE_C R55, R69, R60, R57 ;  /* 0x0000003c4537723e */ /* 0x000fe20004807039 */
[----:B------:R-:W-:Y:S01]  /*e0d0*/  HADD2.F32 R59, -RZ, R61.H0_H0 ;  /* 0x2000003dff3b7230 */ /* 0x000fe20000004100 */
[----:B------:R-:W-:Y:S01]  /*e0e0*/  F2FP.SATFINITE.E4M3.F32.PACK_AB_MERGE_C R68, R77, R68, RZ ;  /* 0x000000444d44723e */ /* 0x000fe200048070ff */
[----:B------:R-:W-:Y:S01]  /*e0f0*/  HADD2.F32 R60, -RZ, R63.H0_H0 ;  /* 0x2000003fff3c7230 */ /* 0x000fe20000004100 */
[----:B------:R-:W-:Y:S01]  /*e100*/  F2FP.F16.E4M3.UNPACK_B R62, R42 ;  /* 0x0000002aff3e723e */ /* 0x000fe200020006ff */
[----:B------:R-:W-:Y:S01]  /*e110*/  HADD2.F32 R57, -RZ, R58.H0_H0 ;  /* 0x2000003aff397230 */ /* 0x000fe20000004100 */
[----:B------:R-:W-:Y:S01]  /*e120*/  F2FP.SATFINITE.E4M3.F32.PACK_AB_MERGE_C R54, R54, R67, R68 ;  /* 0x000000433636723e */ /* 0x000fe20004807044 */
[----:B------:R-:W-:Y:S02]  /*e130*/  HADD2.F32 R61, -RZ, R61.H1_H1 ;  /* 0x3000003dff3d7230 */ /* 0x000fe40000004100 */
[----:B------:R-:W-:Y:S01]  /*e140*/  FMUL.FTZ R66, R59, R60 ;  /* 0x0000003c3b427220 */ /* 0x000fe20000410000 */
[----:B------:R-:W-:-:S02]  /*e150*/  HADD2.F32 R64, -RZ, R62.H0_H0 ;  /* 0x2000003eff407230 */ /* 0x000fc40000004100 */
[----:B------:R-:W-:Y:S01]  /*e160*/  FMUL.FTZ R68, R57, R60 ;  /* 0x0000003c39447220 */ /* 0x000fe20000410000 */
[----:B------:R-:W-:Y:S01]  /*e170*/  F2FP.SATFINITE.E4M3.F32.PACK_AB_MERGE_C R76, R79, R76, RZ ;  /* 0x0000004c4f4c723e */ /* 0x000fe200048070ff */
[----:B------:R-:W-:Y:S01]  /*e180*/  HADD2.F32 R63, -RZ, R63.H1_H1 ;  /* 0x3000003fff3f7230 */ /* 0x000fe20000004100 */
[----:B------:R-:W-:Y:S01]  /*e190*/  F2FP.F16.E4M3.UNPACK_B R53, R53.H1 ;  /* 0x00000035ff35723e */ /* 0x000fe200030006ff */
[----:B------:R-:W-:Y:S01]  /*e1a0*/  HADD2.F32 R60, -RZ, R58.H1_H1 ;  /* 0x3000003aff3c7230 */ /* 0x000fe20000004100 */
[----:B------:R-:W-:Y:S01]  /*e1b0*/  F2FP.SATFINITE.E4M3.F32.PACK_AB_MERGE_C R46, R65, R46, R76 ;  /* 0x0000002e412e723e */ /* 0x000fe2000480704c */
[-C--:B------:R-:W-:Y:S01]  /*e1c0*/  FFMA.FTZ R57, R57, R64.reuse, -R66 ;  /* 0x0000004039397223 */ /* 0x080fe20000010842 */
[----:B------:R-:W-:Y:S01]  /*e1d0*/  FFMA.FTZ R58, R59, R64, R68 ;  /* 0x000000403b3a7223 */ /* 0x000fe20000010044 */
[----:B------:R-:W-:Y:S02]  /*e1e0*/  HADD2.F32 R62, -RZ, R62.H1_H1 ;  /* 0x3000003eff3e7230 */ /* 0x000fe40000004100 */
[-C--:B------:R-:W-:Y:S01]  /*e1f0*/  FMUL.FTZ R65, R61, R63.reuse ;  /* 0x0000003f3d417220 */ /* 0x080fe20000410000 */
[----:B------:R-:W-:Y:S01]  /*e200*/  FMUL.FTZ R64, R60, R63 ;  /* 0x0000003f3c407220 */ /* 0x000fe20000410000 */
[----:B------:R-:W-:-:S02]  /*e210*/  F2FP.F16.E4M3.UNPACK_B R59, R45.H1 ;  /* 0x0000002dff3b723e */ /* 0x000fc400030006ff */
[----:B------:R-:W-:Y:S01]  /*e220*/  F2FP.F16.E4M3.UNPACK_B R63, R44.H1 ;  /* 0x0000002cff3f723e */ /* 0x000fe200030006ff */
[----:B------:R-:W-:Y:S01]  /*e230*/  FFMA.FTZ R45, R61, R62, R64 ;  /* 0x0000003e3d2d7223 */ /* 0x000fe20000010040 */
[----:B------:R-:W-:Y:S01]  /*e240*/  HADD2.F32 R44, -RZ, R53.H0_H0 ;  /* 0x20000035ff2c7230 */ /* 0x000fe20000004100 */
[----:B------:R-:W-:Y:S01]  /*e250*/  F2FP.F16.E4M3.UNPACK_B R42, R42.H1 ;  /* 0x0000002aff2a723e */ /* 0x000fe200030006ff */
[----:B------:R-:W-:Y:S02]  /*e260*/  HADD2.F32 R61, -RZ, R59.H0_H0 ;  /* 0x2000003bff3d7230 */ /* 0x000fe40000004100 */
[----:B------:R-:W-:Y:S01]  /*e270*/  FFMA.FTZ R60, R60, R62, -R65 ;  /* 0x0000003e3c3c7223 */ /* 0x000fe20000010841 */
[----:B------:R-:W-:Y:S01]  /*e280*/  HADD2.F32 R64, -RZ, R63.H0_H0 ;  /* 0x2000003fff407230 */ /* 0x000fe20000004100 */
[----:B------:R-:W-:Y:S01]  /*e290*/  F2FP.F16.E4M3.UNPACK_B R65, R41 ;  /* 0x00000029ff41723e */ /* 0x000fe200020006ff */
[----:B------:R-:W-:Y:S02]  /*e2a0*/  HADD2.F32 R59, -RZ, R59.H1_H1 ;  /* 0x3000003bff3b7230 */ /* 0x000fe40000004100 */
[----:B------:R-:W-:-:S02]  /*e2b0*/  HADD2.F32 R66, -RZ, R63.H1_H1 ;  /* 0x3000003fff427230 */ /* 0x000fc40000004100 */
[-C--:B------:R-:W-:Y:S01]  /*e2c0*/  FMUL.FTZ R63, R61, R64.reuse ;  /* 0x000000403d3f7220 */ /* 0x080fe20000410000 */
[----:B------:R-:W-:Y:S02]  /*e2d0*/  HADD2.F32 R53, -RZ, R53.H1_H1 ;  /* 0x30000035ff357230 */ /* 0x000fe40000004100 */
[----:B------:R-:W-:Y:S01]  /*e2e0*/  FMUL.FTZ R68, R44, R64 ;  /* 0x000000402c447220 */ /* 0x000fe20000410000 */
[--C-:B------:R-:W-:Y:S02]  /*e2f0*/  HADD2.F32 R62, -RZ, R42.reuse.H0_H0 ;  /* 0x2000002aff3e7230 */ /* 0x100fe40000004100 */
[----:B------:R-:W-:Y:S02]  /*e300*/  HADD2.F32 R64, -RZ, R42.H1_H1 ;  /* 0x3000002aff407230 */ /* 0x000fe40000004100 */
[-C--:B------:R-:W-:Y:S01]  /*e310*/  FMUL.FTZ R42, R59, R66.reuse ;  /* 0x000000423b2a7220 */ /* 0x080fe20000410000 */
[----:B------:R-:W-:Y:S01]  /*e320*/  FMUL.FTZ R66, R53, R66 ;  /* 0x0000004235427220 */ /* 0x000fe20000410000 */
[----:B------:R-:W-:Y:S01]  /*e330*/  FFMA.FTZ R70, R61, R62, R68 ;  /* 0x0000003e3d467223 */ /* 0x000fe20000010044 */
[----:B------:R-:W-:-:S02]  /*e340*/  HADD2.F32 R67, -RZ, R65.H0_H0 ;  /* 0x20000041ff437230 */ /* 0x000fc40000004100 */
[-C--:B------:R-:W-:Y:S01]  /*e350*/  FFMA.FTZ R76, R53, R64.reuse, -R42 ;  /* 0x00000040354c7223 */ /* 0x080fe2000001082a */
[----:B------:R-:W-:Y:S01]  /*e360*/  F2FP.F16.E4M3.UNPACK_B R53, R47 ;  /* 0x0000002fff35723e */ /* 0x000fe200020006ff */
[----:B------:R-:W-:Y:S01]  /*e370*/  FFMA.FTZ R71, R59, R64, R66 ;  /* 0x000000403b477223 */ /* 0x000fe20000010042 */
[----:B------:R-:W-:Y:S01]  /*e380*/  F2FP.F16.E4M3.UNPACK_B R66, R41.H1 ;  /* 0x00000029ff42723e */ /* 0x000fe200030006ff */
[----:B------:R-:W-:Y:S01]  /*e390*/  FFMA.FTZ R69, R44, R62, -R63 ;  /* 0x0000003e2c457223 */ /* 0x000fe2000001083f */
[----:B------:R-:W-:Y:S01]  /*e3a0*/  F2FP.F16.E4M3.UNPACK_B R42, R43 ;  /* 0x0000002bff2a723e */ /* 0x000fe200020006ff */
[----:B------:R-:W-:Y:S01]  /*e3b0*/  HADD2.F32 R61, -RZ, R53.H0_H0 ;  /* 0x20000035ff3d7230 */ /* 0x000fe20000004100 */
[----:B------:R-:W-:Y:S01]  /*e3c0*/  F2FP.F16.E4M3.UNPACK_B R59, R47.H1 ;  /* 0x0000002fff3b723e */ /* 0x000fe200030006ff */
[----:B------:R-:W-:Y:S01]  /*e3d0*/  HADD2.F32 R68, -RZ, R66.H0_H0 ;  /* 0x20000042ff447230 */ /* 0x000fe20000004100 */
[-C--:B------:R-:W-:Y:S01]  /*e3e0*/  F2FP.F16.E4M3.UNPACK_B R41, R40.reuse ;  /* 0x00000028ff29723e */ /* 0x080fe200020006ff */
[----:B------:R-:W-:Y:S01]  /*e3f0*/  HADD2.F32 R44, -RZ, R42.H0_H0 ;  /* 0x2000002aff2c7230 */ /* 0x000fe20000004100 */
[----:B------:R-:W-:Y:S01]  /*e400*/  F2FP.F16.E4M3.UNPACK_B R43, R43.H1 ;  /* 0x0000002bff2b723e */ /* 0x000fe200030006ff */
[----:B------:R-:W-:Y:S01]  /*e410*/  FMUL.FTZ R77, R61, R67 ;  /* 0x000000433d4d7220 */ /* 0x000fe20000410000 */
[----:B------:R-:W-:Y:S01]  /*e420*/  F2FP.F16.E4M3.UNPACK_B R62, R40.H1 ;  /* 0x00000028ff3e723e */ /* 0x000fe200030006ff */
[----:B------:R-:W-:-:S02]  /*e430*/  HADD2.F32 R40, -RZ, R59.H0_H0 ;  /* 0x2000003bff287230 */ /* 0x000fc40000004100 */
[----:B------:R-:W-:Y:S01]  /*e440*/  FMUL.FTZ R78, R44, R67 ;  /* 0x000000432c4e7220 */ /* 0x000fe20000410000 */
[----:B------:R-:W-:Y:S01]  /*e450*/  HADD2.F32 R63, -RZ, R41.H0_H0 ;  /* 0x20000029ff3f7230 */ /* 0x000fe20000004100 */
[----:B------:R-:W-:Y:S01]  /*e460*/  F2FP.SATFINITE.E4M3.F32.PACK_AB_MERGE_C R69, R76, R69, RZ ;  /* 0x000000454c45723e */ /* 0x000fe200048070ff */
[----:B------:R-:W-:Y:S02]  /*e470*/  HADD2.F32 R47, -RZ, R43.H0_H0 ;  /* 0x2000002bff2f7230 */ /* 0x000fe40000004100 */
[-C--:B------:R-:W-:Y:S01]  /*e480*/  FMUL.FTZ R80, R40, R68.reuse ;  /* 0x0000004428507220 */ /* 0x080fe20000410000 */
[----:B------:R-:W-:Y:S02]  /*e490*/  HADD2.F32 R59, -RZ, R59.H1_H1 ;  /* 0x3000003bff3b7230 */ /* 0x000fe40000004100 */
[----:B------:R-:W-:Y:S01]  /*e4a0*/  FFMA.FTZ R77, R44, R63, -R77 ;  /* 0x0000003f2c4d7223 */ /* 0x000fe2000001084d */
[----:B------:R-:W-:Y:S02]  /*e4b0*/  HADD2.F32 R66, -RZ, R66.H1_H1 ;  /* 0x30000042ff427230 */ /* 0x000fe40000004100 */
[----:B------:R-:W-:Y:S01]  /*e4c0*/  FMUL.FTZ R67, R47, R68 ;  /* 0x000000442f437220 */ /* 0x000fe20000410000 */
[----:B------:R-:W-:-:S02]  /*e4d0*/  HADD2.F32 R43, -RZ, R43.H1_H1 ;  /* 0x3000002bff2b7230 */ /* 0x000fc40000004100 */
[----:B------:R-:W-:Y:S01]  /*e4e0*/  FFMA.FTZ R78, R61, R63, R78 ;  /* 0x0000003f3d4e7223 */ /* 0x000fe2000001004e */
        /* <DEDUP_REMOVED lines=11> */
[----:B------:R-:W-:Y:S01]  /*e5a0*/  FMUL.FTZ R40, R42, R65 ;  /* 0x000000412a287220 */ /* 0x000fe20000410000 */
[----:B------:R-:W-:Y:S01]  /*e5b0*/  F2FP.SATFINITE.E4M3.F32.PACK_AB_MERGE_C R57, R60, R57, R69 ;  /* 0x000000393c39723e */ /* 0x000fe20004807045 */
[-C--:B------:R-:W-:Y:S01]  /*e5c0*/  FFMA.FTZ R43, R43, R62.reuse, -R44 ;  /* 0x0000003e2b2b7223 */ /* 0x080fe2000001082c */
[----:B------:R-:W-:Y:S01]  /*e5d0*/  FFMA.FTZ R66, R59, R62, R66 ;  /* 0x0000003e3b427223 */ /* 0x000fe20000010042 */
[-C--:B------:R-:W-:Y:S01]  /*e5e0*/  FFMA.FTZ R42, R42, R41.reuse, -R47 ;  /* 0x000000292a2a7223 */ /* 0x080fe2000001082f */
[----:B------:R-:W-:Y:S01]  /*e5f0*/  FFMA.FTZ R41, R53, R41, R40 ;  /* 0x0000002935297223 */ /* 0x000fe20000010028 */
[----:B------:R-:W-:Y:S01]  /*e600*/  F2FP.SATFINITE.E4M3.F32.PACK_AB_MERGE_C R70, R71, R70, RZ ;  /* 0x000000464746723e */ /* 0x000fe200048070ff */
[----:B------:R-:W-:Y:S01]  /*e610*/  IMAD.MOV.U32 R40, RZ, RZ, R56 ;  /* 0x000000ffff287224 */ /* 0x000fe200078e0038 */
[----:B------:R-:W-:Y:S01]  /*e620*/  F2FP.SATFINITE.E4M3.F32.PACK_AB_MERGE_C R43, R43, R80, RZ ;  /* 0x000000502b2b723e */ /* 0x000fe200048070ff */
[----:B------:R-:W-:Y:S01]  /*e630*/  IMAD.MOV.U32 R44, RZ, RZ, R55 ;  /* 0x000000ffff2c7224 */ /* 0x000fe200078e0037 */
[----:B------:R-:W-:-:S02]  /*e640*/  F2FP.SATFINITE.E4M3.F32.PACK_AB_MERGE_C R66, R66, R67, RZ ;  /* 0x000000434242723e */ /* 0x000fc400048070ff */
[----:B------:R-:W-:Y:S01]  /*e650*/  F2FP.SATFINITE.E4M3.F32.PACK_AB_MERGE_C R43, R42, R77, R43 ;  /* 0x0000004d2a2b723e */ /* 0x000fe2000480702b */
[----:B------:R-:W-:Y:S01]  /*e660*/  IMAD.MOV.U32 R42, RZ, RZ, R54 ;  /* 0x000000ffff2a7224 */ /* 0x000fe200078e0036 */
[----:B------:R-:W-:Y:S01]  /*e670*/  F2FP.SATFINITE.E4M3.F32.PACK_AB_MERGE_C R47, R41, R78, R66 ;  /* 0x0000004e292f723e */ /* 0x000fe20004807042 */
[----:B------:R-:W-:Y:S01]  /*e680*/  IMAD.MOV.U32 R41, RZ, RZ, R57 ;  /* 0x000000ffff297224 */ /* 0x000fe200078e0039 */
[----:B------:R-:W-:-:S07]  /*e690*/  F2FP.SATFINITE.E4M3.F32.PACK_AB_MERGE_C R45, R45, R58, R70 ;  /* 0x0000003a2d2d723e */ /* 0x000fce0004807046 */
.L_x_1418:
[----:B------:R-:W-:Y:S05]  /*e6a0*/  BSYNC B2 ;  /* 0x0000000000027941 */ /* 0x000fea0003800000 */
.L_x_1417:
[----:B0-----:R3:W-:Y:S04]  /*e6b0*/  STG.E.128 desc[UR60][R48.64], R40 ;  /* 0x0000002830007986 */ /* 0x0017e8000c101d3c */
[----:B-1----:R3:W-:Y:S02]  /*e6c0*/  @!P2 STG.E.128 desc[UR60][R50.64], R44 ;  /* 0x0000002c3200a986 */ /* 0x0027e4000c101d3c */
.L_x_1416:
[----:B------:R-:W-:Y:S05]  /*e6d0*/  BSYNC B1 ;  /* 0x0000000000017941 */ /* 0x000fea0003800000 */
.L_x_1415:
[----:B------:R-:W-:-:S13]  /*e6e0*/  ISETP.NE.AND P2, PT, R36, RZ, PT ;  /* 0x000000ff2400720c */ /* 0x000fda0003f45270 */
[----:B------:R-:W-:Y:S05]  /*e6f0*/  @!P2 BRA `(.L_x_1369) ;  /* 0x0000001000bca947 */ /* 0x000fea0003800000 */
[----:B------:R-:W-:Y:S01]  /*e700*/  LOP3.LUT P5, RZ, R17, 0x1, RZ, 0xc0, !PT ;  /* 0x0000000111ff7812 */ /* 0x000fe200078ac0ff */
[----:B------:R-:W-:Y:S01]  /*e710*/  BSSY B1, `(.L_x_1419) ;  /* 0x00000ed000017945 */ /* 0x000fe20003800000 */
[----:B0--3--:R-:W-:Y:S02]  /*e720*/  IADD3 R49, P2, P4, R116, R132, R29 ;  /* 0x0000008474317210 */ /* 0x009fe40007c5e01d */
[----:B------:R-:W-:Y:S02]  /*e730*/  SEL R155, R99, R155, !P5 ;  /* 0x0000009b639b7207 */ /* 0x000fe40006800000 */
[----:B------:R-:W-:Y:S02]  /*e740*/  IADD3.X R42, R3, R52, R32, P2, P4 ;  /* 0x00000034032a7210 */ /* 0x000fe400017e8420 */
[----:B------:R-:W-:Y:S02]  /*e750*/  SHF.R.S32.HI R40, RZ, 0x1f, R155 ;  /* 0x0000001fff287819 */ /* 0x000fe4000001149b */
[----:B------:R-:W-:-:S02]  /*e760*/  IADD3 R48, P2, R49, R120, RZ ;  /* 0x0000007831307210 */ /* 0x000fc40007f5e0ff */
[----:B------:R-:W-:-:S03]  /*e770*/  LEA.HI R155, R40, R155, RZ, 0x5 ;  /* 0x0000009b289b7211 */ /* 0x000fc600078f28ff */
[----:B------:R-:W-:Y:S01]  /*e780*/  IMAD.X R49, R42, 0x1, R121, P2 ;  /* 0x000000012a317824 */ /* 0x000fe200010e0679 */
[----:B------:R-:W-:Y:S02]  /*e790*/  LEA.HI.SX32 R155, R155, R28, 0x1b ;  /* 0x0000001c9b9b7211 */ /* 0x000fe400078fdaff */
[----:B------:R-:W-:Y:S02]  /*e7a0*/  ISETP.GE.AND P2, PT, R6, R127, PT ;  /* 0x0000007f0600720c */ /* 0x000fe40003f46270 */
        /* <DEDUP_REMOVED lines=15> */
[--C-:B------:R-:W-:Y:S01]  /*e8a0*/  SHF.R.U32.HI R55, RZ, 0x8, R85.reuse ;  /* 0x00000008ff377819 */ /* 0x100fe20000011655 */
[----:B-1----:R-:W-:Y:S01]  /*e8b0*/  IMAD.MOV.U32 R59, RZ, RZ, R44 ;  /* 0x000000ffff3b7224 */ /* 0x002fe200078e002c */
[----:B------:R-:W-:Y:S01]  /*e8c0*/  LOP3.LUT R54, R85, 0xff0000ff, RZ, 0xc0, !PT ;  /* 0xff0000ff55367812 */ /* 0x000fe200078ec0ff */
[----:B0-----:R-:W-:Y:S01]  /*e8d0*/  IMAD.MOV.U32 R56, RZ, RZ, R40 ;  /* 0x000000ffff387224 */ /* 0x001fe200078e0028 */
[----:B------:R-:W-:Y:S01]  /*e8e0*/  SHF.R.U32.HI R66, RZ, 0x10, R85 ;  /* 0x00000010ff427819 */ /* 0x000fe20000011655 */
[----:B------:R-:W-:Y:S01]  /*e8f0*/  IMAD.SHL.U32 R55, R55, 0x100, RZ ;  /* 0x0000010037377824 */ /* 0x000fe200078e00ff */
[----:B------:R-:W-:Y:S01]  /*e900*/  SHF.R.U32.HI R62, RZ, 0x8, R87 ;  /* 0x00000008ff3e7819 */ /* 0x000fe20000011657 */
[----:B------:R-:W-:Y:S01]  /*e910*/  IMAD.MOV.U32 R53, RZ, RZ, R46 ;  /* 0x000000ffff357224 */ /* 0x000fe200078e002e */
[----:B------:R-:W-:Y:S01]  /*e920*/  SHF.R.U32.HI R63, RZ, 0x8, R75 ;  /* 0x00000008ff3f7819 */ /* 0x000fe2000001164b */
[----:B------:R-:W-:Y:S01]  /*e930*/  IMAD.MOV.U32 R50, RZ, RZ, R42 ;  /* 0x000000ffff327224 */ /* 0x000fe200078e002a */
[----:B------:R-:W-:Y:S01]  /*e940*/  LOP3.LUT R44, R54, 0xff00, R55, 0xf8, !PT ;  /* 0x0000ff00362c7812 */ /* 0x000fe200078ef837 */
[----:B------:R-:W-:Y:S01]  /*e950*/  IMAD.U32 R55, R66, 0x10000, RZ ;  /* 0x0001000042377824 */ /* 0x000fe200078e00ff */
[----:B------:R-:W-:Y:S01]  /*e960*/  SHF.R.U32.HI R61, RZ, 0x8, R73 ;  /* 0x00000008ff3d7819 */ /* 0x000fe20000011649 */
[----:B------:R-:W-:Y:S01]  /*e970*/  IMAD.SHL.U32 R40, R62, 0x100, RZ ;  /* 0x000001003e287824 */ /* 0x000fe200078e00ff */
[----:B------:R-:W-:Y:S01]  /*e980*/  SHF.R.U32.HI R64, RZ, 0x10, R87 ;  /* 0x00000010ff407819 */ /* 0x000fe20000011657 */
[----:B------:R-:W-:Y:S01]  /*e990*/  IMAD.SHL.U32 R63, R63, 0x100, RZ ;  /* 0x000001003f3f7824 */ /* 0x000fe200078e00ff */
[----:B------:R-:W-:Y:S01]  /*e9a0*/  LOP3.LUT R57, R87, 0xff0000ff, RZ, 0xc0, !PT ;  /* 0xff0000ff57397812 */ /* 0x000fe200078ec0ff */
[----:B------:R-:W-:Y:S01]  /*e9b0*/  IMAD.SHL.U32 R61, R61, 0x100, RZ ;  /* 0x000001003d3d7824 */ /* 0x000fe200078e00ff */
[----:B------:R-:W-:-:S02]  /*e9c0*/  LOP3.LUT R60, R75, 0xff0000ff, RZ, 0xc0, !PT ;  /* 0xff0000ff4b3c7812 */ /* 0x000fc400078ec0ff */
[----:B------:R-:W-:Y:S01]  /*e9d0*/  LOP3.LUT R44, R44, 0xff0000, R55, 0xf8, !PT ;  /* 0x00ff00002c2c7812 */ /* 0x000fe200078ef837 */
[----:B------:R-:W-:Y:S01]  /*e9e0*/  IMAD.U32 R55, R64, 0x10000, RZ ;  /* 0x0001000040377824 */ /* 0x000fe200078e00ff */
[----:B------:R-:W-:Y:S02]  /*e9f0*/  LOP3.LUT R58, R73, 0xff0000ff, RZ, 0xc0, !PT ;  /* 0xff0000ff493a7812 */ /* 0x000fe400078ec0ff */
[----:B------:R-:W-:Y:S02]  /*ea00*/  LOP3.LUT R40, R57, 0xff00, R40, 0xf8, !PT ;  /* 0x0000ff0039287812 */ /* 0x000fe400078ef828 */
[----:B------:R-:W-:Y:S02]  /*ea10*/  LOP3.LUT R62, R60, 0xff00, R63, 0xf8, !PT ;  /* 0x0000ff003c3e7812 */ /* 0x000fe400078ef83f */
[----:B------:R-:W-:Y:S02]  /*ea20*/  F2FP.F16.E4M3.UNPACK_B R63, R146.H1 ;  /* 0x00000092ff3f723e */ /* 0x000fe400030006ff */
[----:B------:R-:W-:-:S02]  /*ea30*/  F2FP.F16.E4M3.UNPACK_B R60, R59.H1 ;  /* 0x0000003bff3c723e */ /* 0x000fc400030006ff */
[----:B------:R-:W-:Y:S01]  /*ea40*/  F2FP.F16.E4M3.UNPACK_B R57, R56.H1 ;  /* 0x00000038ff39723e */ /* 0x000fe200030006ff */
[----:B------:R-:W-:Y:S01]  /*ea50*/  HADD2.F32 R42, -RZ, R63.H0_H0 ;  /* 0x2000003fff2a7230 */ /* 0x000fe20000004100 */
[----:B------:R-:W-:Y:S02]  /*ea60*/  LOP3.LUT R46, R58, 0xff00, R61, 0xf8, !PT ;  /* 0x0000ff003a2e7812 */ /* 0x000fe400078ef83d */
[----:B------:R-:W-:Y:S01]  /*ea70*/  SHF.R.U32.HI R67, RZ, 0x10, R75 ;  /* 0x00000010ff437819 */ /* 0x000fe2000001164b */
[----:B------:R-:W-:Y:S01]  /*ea80*/  HADD2.F32 R54, -RZ, R57.H0_H0 ;  /* 0x20000039ff367230 */ /* 0x000fe20000004100 */
[----:B------:R-:W-:Y:S01]  /*ea90*/  LOP3.LUT R40, R40, 0xff0000, R55, 0xf8, !PT ;  /* 0x00ff000028287812 */ /* 0x000fe200078ef837 */
[----:B------:R-:W-:Y:S01]  /*eaa0*/  HADD2.F32 R55, -RZ, R60.H0_H0 ;  /* 0x2000003cff377230 */ /* 0x000fe20000004100 */
[----:B------:R-:W-:Y:S01]  /*eab0*/  F2FP.F16.E4M3.UNPACK_B R58, R148.H1 ;  /* 0x00000094ff3a723e */ /* 0x000fe200030006ff */
[----:B------:R-:W-:Y:S01]  /*eac0*/  IMAD.U32 R67, R67, 0x10000, RZ ;  /* 0x0001000043437824 */ /* 0x000fe200078e00ff */
[----:B------:R-:W-:Y:S01]  /*ead0*/  SHF.R.U32.HI R65, RZ, 0x10, R73 ;  /* 0x00000010ff417819 */ /* 0x000fe20000011649 */
[-C--:B------:R-:W-:Y:S01]  /*eae0*/  FMUL.FTZ R64, R54, R42.reuse ;  /* 0x0000002a36407220 */ /* 0x080fe20000410000 */
[----:B------:R-:W-:Y:S01]  /*eaf0*/  FMUL.FTZ R69, R55, R42 ;  /* 0x0000002a37457220 */ /* 0x000fe20000410000 */
[--C-:B------:R-:W-:Y:S01]  /*eb00*/  HADD2.F32 R61, -RZ, R58.reuse.H0_H0 ;  /* 0x2000003aff3d7230 */ /* 0x100fe20000004100 */
[----:B------:R-:W-:Y:S01]  /*eb10*/  LOP3.LUT R42, R62, 0xff0000, R67, 0xf8, !PT ;  /* 0x00ff00003e2a7812 */ /* 0x000fe200078ef843 */
[----:B------:R-:W-:Y:S01]  /*eb20*/  IMAD.U32 R65, R65, 0x10000, RZ ;  /* 0x0001000041417824 */ /* 0x000fe200078e00ff */
[----:B------:R-:W-:Y:S01]  /*eb30*/  F2FP.F16.E4M3.UNPACK_B R146, R146 ;  /* 0x00000092ff92723e */ /* 0x000fe200020006ff */
[----:B------:R-:W-:-:S02]  /*eb40*/  HADD2.F32 R62, -RZ, R58.H1_H1 ;  /* 0x3000003aff3e7230 */ /* 0x000fc40000004100 */
[-C--:B------:R-:W-:Y:S01]  /*eb50*/  FFMA.FTZ R54, R54, R61.reuse, -R69 ;  /* 0x0000003d36367223 */ /* 0x080fe20000010845 */
[----:B------:R-:W-:Y:S01]  /*eb60*/  FFMA.FTZ R55, R55, R61, R64 ;  /* 0x0000003d37377223 */ /* 0x000fe20000010040 */
[----:B------:R-:W-:Y:S01]  /*eb70*/  HADD2.F32 R64, -RZ, R63.H1_H1 ;  /* 0x3000003fff407230 */ /* 0x000fe20000004100 */
[----:B------:R-:W-:Y:S01]  /*eb80*/  F2FP.F16.E4M3.UNPACK_B R59, R59 ;  /* 0x0000003bff3b723e */ /* 0x000fe200020006ff */
[----:B------:R-:W-:Y:S01]  /*eb90*/  HADD2.F32 R61, -RZ, R60.H1_H1 ;  /* 0x3000003cff3d7230 */ /* 0x000fe20000004100 */
[----:B------:R-:W-:Y:S01]  /*eba0*/  F2FP.F16.E4M3.UNPACK_B R56, R56 ;  /* 0x00000038ff38723e */ /* 0x000fe200020006ff */
[----:B------:R-:W-:Y:S01]  /*ebb0*/  HADD2.F32 R58, -RZ, R57.H1_H1 ;  /* 0x30000039ff3a7230 */ /* 0x000fe20000004100 */
[----:B------:R-:W-:Y:S01]  /*ebc0*/  LOP3.LUT R46, R46, 0xff0000, R65, 0xf8, !PT ;  /* 0x00ff00002e2e7812 */ /* 0x000fe200078ef841 */
[----:B------:R-:W-:Y:S02]  /*ebd0*/  HADD2.F32 R63, -RZ, R146.H0_H0 ;  /* 0x20000092ff3f7230 */ /* 0x000fe40000004100 */
[----:B------:R-:W-:Y:S01]  /*ebe0*/  FMUL.FTZ R65, R61, R64 ;  /* 0x000000403d417220 */ /* 0x000fe20000410000 */
[----:B------:R-:W-:Y:S01]  /*ebf0*/  F2FP.F16.E4M3.UNPACK_B R148, R148 ;  /* 0x00000094ff94723e */ /* 0x000fe200020006ff */
[----:B------:R-:W-:Y:S01]  /*ec00*/  FMUL.FTZ R64, R58, R64 ;  /* 0x000000403a407220 */ /* 0x000fe20000410000 */
        /* <DEDUP_REMOVED lines=14> */
[----:B------:R-:W-:Y:S01]  /*ecf0*/  F2FP.F16.E4M3.UNPACK_B R57, R147.H1 ;  /* 0x00000093ff39723e */ /* 0x000fe200030006ff */
[C---:B------:R-:W-:Y:S01]  /*ed00*/  FMUL.FTZ R146, R56.reuse, R146 ;  /* 0x0000009238927220 */ /* 0x040fe20000410000 */
[----:B------:R-:W-:Y:S01]  /*ed10*/  F2FP.F16.E4M3.UNPACK_B R58, R53.H1 ;  /* 0x00000035ff3a723e */ /* 0x000fe200030006ff */
[----:B------:R-:W-:Y:S01]  /*ed20*/  FFMA.FTZ R67, R56, R148, -R61 ;  /* 0x0000009438437223 */ /* 0x000fe2000001083d */
[----:B------:R-:W-:Y:S01]  /*ed30*/  F2FP.F16.E4M3.UNPACK_B R61, R149.H1 ;  /* 0x00000095ff3d723e */ /* 0x000fe200030006ff */
[----:B------:R-:W-:Y:S01]  /*ed40*/  HADD2.F32 R62, -RZ, R57.H0_H0 ;  /* 0x20000039ff3e7230 */ /* 0x000fe20000004100 */
[----:B------:R-:W-:Y:S01]  /*ed50*/  F2FP.F16.E4M3.UNPACK_B R56, R50.H1 ;  /* 0x00000032ff38723e */ /* 0x000fe200030006ff */
[----:B------:R-:W-:-:S02]  /*ed60*/  HADD2.F32 R60, -RZ, R58.H0_H0 ;  /* 0x2000003aff3c7230 */ /* 0x000fc40000004100 */
[----:B------:R-:W-:Y:S01]  /*ed70*/  FFMA.FTZ R146, R59, R148, R146 ;  /* 0x000000943b927223 */ /* 0x000fe20000010092 */
[----:B------:R-:W-:Y:S01]  /*ed80*/  HADD2.F32 R63, -RZ, R57.H1_H1 ;  /* 0x30000039ff3f7230 */ /* 0x000fe20000004100 */
[----:B------:R-:W-:Y:S01]  /*ed90*/  F2FP.F16.E4M3.UNPACK_B R147, R147 ;  /* 0x00000093ff93723e */ /* 0x000fe200020006ff */
[----:B------:R-:W-:Y:S02]  /*eda0*/  HADD2.F32 R57, -RZ, R56.H0_H0 ;  /* 0x20000038ff397230 */ /* 0x000fe40000004100 */
[----:B------:R-:W-:Y:S01]  /*edb0*/  FMUL.FTZ R68, R60, R62 ;  /* 0x0000003e3c447220 */ /* 0x000fe20000410000 */
[----:B------:R-:W-:Y:S01]  /*edc0*/  HADD2.F32 R59, -RZ, R61.H0_H0 ;  /* 0x2000003dff3b7230 */ /* 0x000fe20000004100 */
[----:B------:R-:W-:Y:S01]  /*edd0*/  F2FP.F16.E4M3.UNPACK_B R50, R50 ;  /* 0x00000032ff32723e */ /* 0x000fe200020006ff */
[----:B------:R-:W-:Y:S02]  /*ede0*/  HADD2.F32 R58, -RZ, R58.H1_H1 ;  /* 0x3000003aff3a7230 */ /* 0x000fe40000004100 */
[----:B------:R-:W-:Y:S01]  /*edf0*/  FMUL.FTZ R71, R57, R62 ;  /* 0x0000003e39477220 */ /* 0x000fe20000410000 */
[----:B------:R-:W-:-:S02]  /*ee00*/  HADD2.F32 R56, -RZ, R56.H1_H1 ;  /* 0x30000038ff387230 */ /* 0x000fc40000004100 */
[----:B------:R-:W-:Y:S01]  /*ee10*/  FFMA.FTZ R68, R57, R59, -R68 ;  /* 0x0000003b39447223 */ /* 0x000fe20000010844 */
[----:B------:R-:W-:Y:S02]  /*ee20*/  HADD2.F32 R61, -RZ, R61.H1_H1 ;  /* 0x3000003dff3d7230 */ /* 0x000fe40000004100 */
[----:B------:R-:W-:Y:S01]  /*ee30*/  FMUL.FTZ R57, R58, R63 ;  /* 0x0000003f3a397220 */ /* 0x000fe20000410000 */
[----:B------:R-:W-:Y:S01]  /*ee40*/  FFMA.FTZ R71, R60, R59, R71 ;  /* 0x0000003b3c477223 */ /* 0x000fe20000010047 */
[C---:B------:R-:W-:Y:S01]  /*ee50*/  FMUL.FTZ R73, R56.reuse, R63 ;  /* 0x0000003f38497220 */ /* 0x040fe20000410000 */
[--C-:B------:R-:W-:Y:S02]  /*ee60*/  HADD2.F32 R60, -RZ, R147.reuse.H0_H0 ;  /* 0x20000093ff3c7230 */ /* 0x100fe40000004100 */
[----:B------:R-:W-:Y:S01]  /*ee70*/  FFMA.FTZ R63, R56, R61, -R57 ;  /* 0x0000003d383f7223 */ /* 0x000fe20000010839 */
[----:B------:R-:W-:Y:S01]  /*ee80*/  F2FP.F16.E4M3.UNPACK_B R56, R53 ;  /* 0x00000035ff38723e */ /* 0x000fe200020006ff */
[----:B------:R-:W-:Y:S01]  /*ee90*/  HADD2.F32 R53, -RZ, R50.H0_H0 ;  /* 0x20000032ff357230 */ /* 0x000fe20000004100 */
[----:B------:R-:W-:Y:S01]  /*eea0*/  F2FP.F16.E4M3.UNPACK_B R149, R149 ;  /* 0x00000095ff95723e */ /* 0x000fe200020006ff */
[----:B------:R-:W-:Y:S01]  /*eeb0*/  FFMA.FTZ R70, R58, R61, R73 ;  /* 0x0000003d3a467223 */ /* 0x000fe20000010049 */
[----:B------:R-:W-:Y:S01]  /*eec0*/  HADD2.F32 R147, -RZ, R147.H1_H1 ;  /* 0x30000093ff937230 */ /* 0x000fe20000004100 */
[----:B------:R-:W-:Y:S01]  /*eed0*/  F2FP.SATFINITE.E4M3.F32.PACK_AB_MERGE_C R68, R63, R68, RZ ;  /* 0x000000443f44723e */ /* 0x000fe200048070ff */
[--C-:B------:R-:W-:Y:S01]  /*eee0*/  HADD2.F32 R57, -RZ, R56.reuse.H0_H0 ;  /* 0x20000038ff397230 */ /* 0x100fe20000004100 */
[----:B------:R-:W-:Y:S01]  /*eef0*/  F2FP.SATFINITE.E4M3.F32.PACK_AB_MERGE_C R54, R69, R54, RZ ;  /* 0x000000364536723e */ /* 0x000fe200048070ff */
[----:B------:R-:W-:Y:S01]  /*ef00*/  HADD2.F32 R56, -RZ, R56.H1_H1 ;  /* 0x30000038ff387230 */ /* 0x000fe20000004100 */
[----:B------:R-:W-:Y:S01]  /*ef10*/  F2FP.F16.E4M3.UNPACK_B R63, R46 ;  /* 0x0000002eff3f723e */ /* 0x000fe200020006ff */
[----:B------:R-:W-:-:S02]  /*ef20*/  HADD2.F32 R58, -RZ, R149.H0_H0 ;  /* 0x20000095ff3a7230 */ /* 0x000fc40000004100 */
[-C--:B------:R-:W-:Y:S01]  /*ef30*/  FMUL.FTZ R62, R57, R60.reuse ;  /* 0x0000003c393e7220 */ /* 0x080fe20000410000 */
[----:B------:R-:W-:Y:S02]  /*ef40*/  HADD2.F32 R50, -RZ, R50.H1_H1 ;  /* 0x30000032ff327230 */ /* 0x000fe40000004100 */
[C---:B------:R-:W-:Y:S01]  /*ef50*/  FMUL.FTZ R60, R53.reuse, R60 ;  /* 0x0000003c353c7220 */ /* 0x040fe20000410000 */
[----:B------:R-:W-:Y:S02]  /*ef60*/  HADD2.F32 R149, -RZ, R149.H1_H1 ;  /* 0x30000095ff957230 */ /* 0x000fe40000004100 */
[-C--:B------:R-:W-:Y:S01]  /*ef70*/  FMUL.FTZ R59, R56, R147.reuse ;  /* 0x00000093383b7220 */ /* 0x080fe20000410000 */
[-C--:B------:R-:W-:Y:S01]  /*ef80*/  FFMA.FTZ R53, R53, R58.reuse, -R62 ;  /* 0x0000003a35357223 */ /* 0x080fe2000001083e */
[----:B------:R-:W-:Y:S01]  /*ef90*/  FFMA.FTZ R60, R57, R58, R60 ;  /* 0x0000003a393c7223 */ /* 0x000fe2000001003c */
[C---:B------:R-:W-:Y:S01]  /*efa0*/  FMUL.FTZ R147, R50.reuse, R147 ;  /* 0x0000009332937220 */ /* 0x040fe20000410000 */
[----:B------:R-:W-:Y:S01]  /*efb0*/  F2FP.F16.E4M3.UNPACK_B R58, R45 ;  /* 0x0000002dff3a723e */ /* 0x000fe200020006ff */
[----:B------:R-:W-:Y:S01]  /*efc0*/  FFMA.FTZ R50, R50, R149, -R59 ;  /* 0x0000009532327223 */ /* 0x000fe2000001083b */
[----:B------:R-:W-:Y:S01]  /*efd0*/  F2FP.SATFINITE.E4M3.F32.PACK_AB_MERGE_C R66, R66, R55, RZ ;  /* 0x000000374242723e */ /* 0x000fe200048070ff */
[----:B------:R-:W-:Y:S01]  /*efe0*/  FFMA.FTZ R147, R56, R149, R147 ;  /* 0x0000009538937223 */ /* 0x000fe20000010093 */
[----:B------:R-:W-:Y:S01]  /*eff0*/  F2FP.F16.E4M3.UNPACK_B R57, R41 ;  /* 0x00000029ff39723e */ /* 0x000fe200020006ff */
[--C-:B------:R-:W-:Y:S01]  /*f000*/  HADD2.F32 R59, -RZ, R58.reuse.H0_H0 ;  /* 0x2000003aff3b7230 */ /* 0x100fe20000004100 */
[----:B------:R-:W-:Y:S01]  /*f010*/  F2FP.SATFINITE.E4M3.F32.PACK_AB_MERGE_C R55, R67, R64, R54 ;  /* 0x000000404337723e */ /* 0x000fe20004807036 */
[----:B------:R-:W-:Y:S01]  /*f020*/  HADD2.F32 R64, -RZ, R63.H0_H0 ;  /* 0x2000003fff407230 */ /* 0x000fe20000004100 */
[----:B------:R-:W-:Y:S01]  /*f030*/  F2FP.F16.E4M3.UNPACK_B R61, R44 ;  /* 0x0000002cff3d723e */ /* 0x000fe200020006ff */
[----:B------:R-:W-:Y:S01]  /*f040*/  HADD2.F32 R56, -RZ, R57.H0_H0 ;  /* 0x20000039ff387230 */ /* 0x000fe20000004100 */
[----:B------:R-:W-:Y:S01]  /*f050*/  F2FP.SATFINITE.E4M3.F32.PACK_AB_MERGE_C R70, R70, R71, RZ ;  /* 0x000000474646723e */ /* 0x000fe200048070ff */
[----:B------:R-:W-:Y:S01]  /*f060*/  HADD2.F32 R63, -RZ, R63.H1_H1 ;  /* 0x3000003fff3f7230 */ /* 0x000fe20000004100 */
[----:B------:R-:W-:Y:S01]  /*f070*/  F2FP.SATFINITE.E4M3.F32.PACK_AB_MERGE_C R53, R50, R53, R68 ;  /* 0x000000353235723e */ /* 0x000fe20004807044 */
[----:B------:R-:W-:Y:S01]  /*f080*/  HADD2.F32 R62, -RZ, R61.H0_H0 ;  /* 0x2000003dff3e7230 */ /* 0x000fe20000004100 */
[----:B------:R-:W-:Y:S01]  /*f090*/  F2FP.SATFINITE.E4M3.F32.PACK_AB_MERGE_C R54, R146, R65, R66 ;  /* 0x000000419236723e */ /* 0x000fe20004807042 */
[----:B------:R-:W-:Y:S01]  /*f0a0*/  FMUL.FTZ R65, R59, R64 ;  /* 0x000000403b417220 */ /* 0x000fe20000410000 */
[----:B------:R-:W-:Y:S01]  /*f0b0*/  F2FP.SATFINITE.E4M3.F32.PACK_AB_MERGE_C R50, R147, R60, R70 ;  /* 0x0000003c9332723e */ /* 0x000fe20004807046 */
[----:B------:R-:W-:-:S02]  /*f0c0*/  HADD2.F32 R60, -RZ, R58.H1_H1 ;  /* 0x3000003aff3c7230 */ /* 0x000fc40000004100 */
[C---:B------:R-:W-:Y:S01]  /*f0d0*/  FMUL.FTZ R64, R56.reuse, R64 ;  /* 0x0000004038407220 */ /* 0x040fe20000410000 */
[-C--:B------:R-:W-:Y:S01]  /*f0e0*/  FFMA.FTZ R56, R56, R62.reuse, -R65 ;  /* 0x0000003e38387223 */ /* 0x080fe20000010841 */
[----:B------:R-:W-:Y:S01]  /*f0f0*/  HADD2.F32 R58, -RZ, R57.H1_H1 ;  /* 0x30000039ff3a7230 */ /* 0x000fe20000004100 */
[----:B------:R-:W-:Y:S01]  /*f100*/  F2FP.F16.E4M3.UNPACK_B R41, R41.H1 ;  /* 0x00000029ff29723e */ /* 0x000fe200030006ff */
[----:B------:R-:W-:Y:S02]  /*f110*/  HADD2.F32 R61, -RZ, R61.H1_H1 ;  /* 0x3000003dff3d7230 */ /* 0x000fe40000004100 */
[-C--:B------:R-:W-:Y:S01]  /*f120*/  FMUL.FTZ R65, R60, R63.reuse ;  /* 0x0000003f3c417220 */ /* 0x080fe20000410000 */
[----:B------:R-:W-:Y:S01]  /*f130*/  FFMA.FTZ R57, R59, R62, R64 ;  /* 0x0000003e3b397223 */ /* 0x000fe20000010040 */
[C---:B------:R-:W-:Y:S01]  /*f140*/  FMUL.FTZ R63, R58.reuse, R63 ;  /* 0x0000003f3a3f7220 */ /* 0x040fe20000410000 */
[----:B------:R-:W-:Y:S01]  /*f150*/  F2FP.F16.E4M3.UNPACK_B R59, R45.H1 ;  /* 0x0000002dff3b723e */ /* 0x000fe200030006ff */
[-C--:B------:R-:W-:Y:S01]  /*f160*/  FFMA.FTZ R67, R58, R61.reuse, -R65 ;  /* 0x0000003d3a437223 */ /* 0x080fe20000010841 */
[----:B------:R-:W-:Y:S01]  /*f170*/  F2FP.F16.E4M3.UNPACK_B R58, R46.H1 ;  /* 0x0000002eff3a723e */ /* 0x000fe200030006ff */
[----:B------:R-:W-:Y:S01]  /*f180*/  FFMA.FTZ R66, R60, R61, R63 ;  /* 0x0000003d3c427223 */ /* 0x000fe2000001003f */
[----:B------:R-:W-:Y:S01]  /*f190*/  HADD2.F32 R45, -RZ, R41.H0_H0 ;  /* 0x20000029ff2d7230 */ /* 0x000fe20000004100 */
[----:B------:R-:W-:Y:S01]  /*f1a0*/  F2FP.F16.E4M3.UNPACK_B R44, R44.H1 ;  /* 0x0000002cff2c723e */ /* 0x000fe200030006ff */
[----:B------:R-:W-:Y:S01]  /*f1b0*/  HADD2.F32 R46, -RZ, R59.H0_H0 ;  /* 0x2000003bff2e7230 */ /* 0x000fe20000004100 */
[----:B------:R-:W-:Y:S01]  /*f1c0*/  F2FP.F16.E4M3.UNPACK_B R63, R42.H1 ;  /* 0x0000002aff3f723e */ /* 0x000fe200030006ff */
[----:B------:R-:W-:-:S02]  /*f1d0*/  HADD2.F32 R60, -RZ, R58.H0_H0 ;  /* 0x2000003aff3c7230 */ /* 0x000fc40000004100 */
[----:B------:R-:W-:Y:S02]  /*f1e0*/  HADD2.F32 R59, -RZ, R59.H1_H1 ;  /* 0x3000003bff3b7230 */ /* 0x000fe40000004100 */
[----:B------:R-:W-:Y:S02]  /*f1f0*/  HADD2.F32 R62, -RZ, R58.H1_H1 ;  /* 0x3000003aff3e7230 */ /* 0x000fe40000004100 */
[-C--:B------:R-:W-:Y:S01]  /*f200*/  FMUL.FTZ R64, R46, R60.reuse ;  /* 0x0000003c2e407220 */ /* 0x080fe20000410000 */
[----:B------:R-:W-:Y:S02]  /*f210*/  HADD2.F32 R41, -RZ, R41.H1_H1 ;  /* 0x30000029ff297230 */ /* 0x000fe40000004100 */
[----:B------:R-:W-:Y:S01]  /*f220*/  FMUL.FTZ R61, R45, R60 ;  /* 0x0000003c2d3d7220 */ /* 0x000fe20000410000 */
[--C-:B------:R-:W-:Y:S02]  /*f230*/  HADD2.F32 R58, -RZ, R44.reuse.H0_H0 ;  /* 0x2000002cff3a7230 */ /* 0x100fe40000004100 */
[----:B------:R-:W-:Y:S01]  /*f240*/  FMUL.FTZ R60, R59, R62 ;  /* 0x0000003e3b3c7220 */ /* 0x000fe20000410000 */
[----:B------:R-:W-:-:S02]  /*f250*/  HADD2.F32 R44, -RZ, R44.H1_H1 ;  /* 0x3000002cff2c7230 */ /* 0x000fc40000004100 */
[----:B------:R-:W-:Y:S01]  /*f260*/  FMUL.FTZ R62, R41, R62 ;  /* 0x0000003e293e7220 */ /* 0x000fe20000410000 */
[----:B------:R-:W-:Y:S01]  /*f270*/  FFMA.FTZ R69, R46, R58, R61 ;  /* 0x0000003a2e457223 */ /* 0x000fe2000001003d */
[----:B------:R-:W-:Y:S02]  /*f280*/  F2FP.F16.E4M3.UNPACK_B R46, R47 ;  /* 0x0000002fff2e723e */ /* 0x000fe400020006ff */
[----:B------:R-:W-:Y:S01]  /*f290*/  FFMA.FTZ R70, R59, R44, R62 ;  /* 0x0000002c3b467223 */ /* 0x000fe2000001003e */
[----:B------:R-:W-:Y:S01]  /*f2a0*/  F2FP.F16.E4M3.UNPACK_B R62, R42 ;  /* 0x0000002aff3e723e */ /* 0x000fe200020006ff */
[----:B------:R-:W-:Y:S01]  /*f2b0*/  FFMA.FTZ R71, R41, R44, -R60 ;  /* 0x0000002c29477223 */ /* 0x000fe2000001083c */
[-C--:B------:R-:W-:Y:S01]  /*f2c0*/  F2FP.F16.E4M3.UNPACK_B R41, R43.reuse ;  /* 0x0000002bff29723e */ /* 0x080fe200020006ff */
[----:B------:R-:W-:Y:S01]  /*f2d0*/  FFMA.FTZ R68, R45, R58, -R64 ;  /* 0x0000003a2d447223 */ /* 0x000fe20000010840 */
[----:B------:R-:W-:Y:S01]  /*f2e0*/  F2FP.F16.E4M3.UNPACK_B R43, R43.H1 ;  /* 0x0000002bff2b723e */ /* 0x000fe200030006ff */
[----:B------:R-:W-:Y:S01]  /*f2f0*/  HADD2.F32 R58, -RZ, R46.H0_H0 ;  /* 0x2000002eff3a7230 */ /* 0x000fe20000004100 */
[-C--:B------:R-:W-:Y:S01]  /*f300*/  F2FP.F16.E4M3.UNPACK_B R42, R40.reuse ;  /* 0x00000028ff2a723e */ /* 0x080fe200020006ff */
[----:B------:R-:W-:Y:S01]  /*f310*/  HADD2.F32 R65, -RZ, R62.H0_H0 ;  /* 0x2000003eff417230 */ /* 0x000fe20000004100 */
[----:B------:R-:W-:Y:S01]  /*f320*/  F2FP.F16.E4M3.UNPACK_B R47, R47.H1 ;  /* 0x0000002fff2f723e */ /* 0x000fe200030006ff */
[----:B------:R-:W-:Y:S01]  /*f330*/  HADD2.F32 R44, -RZ, R41.H0_H0 ;  /* 0x20000029ff2c7230 */ /* 0x000fe20000004100 */
[----:B------:R-:W-:Y:S01]  /*f340*/  F2FP.F16.E4M3.UNPACK_B R59, R40.H1 ;  /* 0x00000028ff3b723e */ /* 0x000fe200030006ff */
[----:B------:R-:W-:-:S02]  /*f350*/  HADD2.F32 R45, -RZ, R43.H0_H0 ;  /* 0x2000002bff2d7230 */ /* 0x000fc40000004100 */
[-C--:B------:R-:W-:Y:S01]  /*f360*/  FMUL.FTZ R73, R58, R65.reuse ;  /* 0x000000413a497220 */ /* 0x080fe20000410000 */
[----:B------:R-:W-:Y:S02]  /*f370*/  HADD2.F32 R64, -RZ, R63.H0_H0 ;  /* 0x2000003fff407230 */ /* 0x000fe40000004100 */
[C---:B------:R-:W-:Y:S01]  /*f380*/  FMUL.FTZ R65, R44.reuse, R65 ;  /* 0x000000412c417220 */ /* 0x040fe20000410000 */
[----:B------:R-:W-:Y:S01]  /*f390*/  HADD2.F32 R61, -RZ, R42.H0_H0 ;  /* 0x2000002aff3d7230 */ /* 0x000fe20000004100 */
[----:B------:R-:W-:Y:S01]  /*f3a0*/  F2FP.SATFINITE.E4M3.F32.PACK_AB_MERGE_C R68, R71, R68, RZ ;  /* 0x000000444744723e */ /* 0x000fe200048070ff */
[----:B------:R-:W-:Y:S02]  /*f3b0*/  HADD2.F32 R40, -RZ, R47.H0_H0 ;  /* 0x2000002fff287230 */ /* 0x000fe40000004100 */
[----:B------:R-:W-:Y:S01]  /*f3c0*/  FMUL.FTZ R75, R45, R64 ;  /* 0x000000402d4b7220 */ /* 0x000fe20000410000 */
[----:B------:R-:W-:Y:S02]  /*f3d0*/  HADD2.F32 R60, -RZ, R59.H0_H0 ;  /* 0x2000003bff3c7230 */ /* 0x000fe40000004100 */
[----:B------:R-:W-:Y:S01]  /*f3e0*/  FFMA.FTZ R73, R44, R61, -R73 ;  /* 0x0000003d2c497223 */ /* 0x000fe20000010849 */
[----:B------:R-:W-:-:S02]  /*f3f0*/  HADD2.F32 R47, -RZ, R47.H1_H1 ;  /* 0x3000002fff2f7230 */ /* 0x000fc40000004100 */
[C---:B------:R-:W-:Y:S01]  /*f400*/  FMUL.FTZ R72, R40.reuse, R64 ;  /* 0x0000004028487220 */ /* 0x040fe20000410000 */
[----:B------:R-:W-:Y:S02]  /*f410*/  HADD2.F32 R44, -RZ, R63.H1_H1 ;  /* 0x3000003fff2c7230 */ /* 0x000fe40000004100 */
[-C--:B------:R-:W-:Y:S01]  /*f420*/  FFMA.FTZ R75, R40, R60.reuse, R75 ;  /* 0x0000003c284b7223 */ /* 0x080fe2000001004b */
[----:B------:R-:W-:Y:S02]  /*f430*/  HADD2.F32 R43, -RZ, R43.H1_H1 ;  /* 0x3000002bff2b7230 */ /* 0x000fe40000004100 */
[----:B------:R-:W-:Y:S01]  /*f440*/  FFMA.FTZ R65, R58, R61, R65 ;  /* 0x0000003d3a417223 */ /* 0x000fe20000010041 */
[----:B------:R-:W-:Y:S02]  /*f450*/  HADD2.F32 R46, -RZ, R46.H1_H1 ;  /* 0x3000002eff2e7230 */ /* 0x000fe40000004100 */
[----:B------:R-:W-:Y:S01]  /*f460*/  FFMA.FTZ R72, R45, R60, -R72 ;  /* 0x0000003c2d487223 */ /* 0x000fe20000010848 */
[----:B------:R-:W-:-:S02]  /*f470*/  HADD2.F32 R62, -RZ, R62.H1_H1 ;  /* 0x3000003eff3e7230 */ /* 0x000fc40000004100 */
[-C--:B------:R-:W-:Y:S01]  /*f480*/  FMUL.FTZ R58, R47, R44.reuse ;  /* 0x0000002c2f3a7220 */ /* 0x080fe20000410000 */
[----:B------:R-:W-:Y:S02]  /*f490*/  HADD2.F32 R41, -RZ, R41.H1_H1 ;  /* 0x30000029ff297230 */ /* 0x000fe40000004100 */
[----:B------:R-:W-:Y:S01]  /*f4a0*/  FMUL.FTZ R60, R43, R44 ;  /* 0x0000002c2b3c7220 */ /* 0x000fe20000410000 */
[----:B------:R-:W-:Y:S02]  /*f4b0*/  HADD2.F32 R40, -RZ, R59.H1_H1 ;  /* 0x3000003bff287230 */ /* 0x000fe40000004100 */
[-C--:B------:R-:W-:Y:S01]  /*f4c0*/  FMUL.FTZ R44, R46, R62.reuse ;  /* 0x0000003e2e2c7220 */ /* 0x080fe20000410000 */
[----:B------:R-:W-:Y:S02]  /*f4d0*/  HADD2.F32 R42, -RZ, R42.H1_H1 ;  /* 0x3000002aff2a7230 */ /* 0x000fe40000004100 */
        /* <DEDUP_REMOVED lines=16> */
.L_x_1420:
[----:B------:R-:W-:Y:S05]  /*f5e0*/  BSYNC B1 ;  /* 0x0000000000017941 */ /* 0x000fea0003800000 */
.L_x_1419:
[----:B0-----:R4:W-:Y:S01]  /*f5f0*/  STG.E.128 desc[UR60][R48.64], R40 ;  /* 0x0000002830007986 */ /* 0x0019e2000c101d3c */
[----:B------:R-:W-:-:S13]  /*f600*/  ISETP.GE.AND P2, PT, R51, R150, PT ;  /* 0x000000963300720c */ /* 0x000fda0003f46270 */
[----:B------:R-:W-:Y:S05]  /*f610*/  @P2 BRA `(.L_x_1369) ;  /* 0x0000000000f42947 */ /* 0x000fea0003800000 */
[--C-:B----4-:R-:W-:Y:S02]  /*f620*/  SHF.R.S32.HI R40, RZ, 0x1f, R51.reuse ;  /* 0x0000001fff287819 */ /* 0x110fe40000011433 */
[----:B------:R-:W-:-:S04]  /*f630*/  IADD3 R51, P2, P4, R116, R132, R51 ;  /* 0x0000008474337210 */ /* 0x000fc80007c5e033 */
[----:B------:R-:W-:Y:S02]  /*f640*/  IADD3.X R52, R3, R52, R40, P2, P4 ;  /* 0x0000003403347210 */ /* 0x000fe400017e8428 */
[----:B------:R-:W-:-:S05]  /*f650*/  IADD3 R120, P2, R51, R120, RZ ;  /* 0x0000007833787210 */ /* 0x000fca0007f5e0ff */
[----:B------:R-:W-:-:S05]  /*f660*/  IMAD.X R121, R52, 0x1, R121, P2 ;  /* 0x0000000134797824 */ /* 0x000fca00010e0679 */
[----:B-1----:R0:W-:Y:S01]  /*f670*/  STG.E.128 desc[UR60][R120.64], R44 ;  /* 0x0000002c78007986 */ /* 0x0021e2000c101d3c */
[----:B------:R-:W-:Y:S05]  /*f680*/  BRA `(.L_x_1369) ;  /* 0x0000000000d87947 */ /* 0x000fea0003800000 */
.L_x_1336:
[----:B------:R-:W-:-:S06]  /*f690*/  UISETP.NE.AND UP0, UPT, UR53, 0x3, UPT ;  /* 0x000000033500788c */ /* 0x000fcc000bf05270 */
[----:B------:R-:W-:-:S13]  /*f6a0*/  PLOP3.LUT P1, PT, PT, PT, UP0, 0x80, 0x0 ;  /* 0x000000000000781c */ /* 0x000fda0003f2f008 */
[----:B------:R-:W-:Y:S05]  /*f6b0*/  @!P1 BRA `(.L_x_1421) ;  /* 0x0000000000049947 */ /* 0x000fea0003800000 */
[----:B------:R-:W-:Y:S01]  /*f6c0*/  BPT.TRAP 0x1 ;  /* 0x000000040000795c */ /* 0x000fe20000300000 */
.L_x_1421:
[----:B------:R-:W-:Y:S01]  /*f6d0*/  IMAD R97, R19, 0x8, R16 ;  /* 0x0000000813617824 */ /* 0x000fe200078e0210 */
[----:B------:R-:W-:Y:S01]  /*f6e0*/  SHF.L.U32 R98, R197, 0x1f, RZ ;  /* 0x0000001fc5627819 */ /* 0x000fe200000006ff */
[----:B------:R-:W-:Y:S01]  /*f6f0*/  IMAD R96, R24, -0xa0, R2 ;  /* 0xffffff6018607824 */ /* 0x000fe200078e0202 */
[----:B------:R-:W-:Y:S02]  /*f700*/  BSSY B1, `(.L_x_1422) ;  /* 0x0000004000017945 */ /* 0x000fe40003800000 */
[----:B------:R-:W0:Y:S02]  /*f710*/  SYNCS.PHASECHK.TRANS64.TRYWAIT P2, [R97+URZ+0x29890], R98 ;  /* 0x02989062610075a7 */ /* 0x000e24000804017f */
[----:B------:R-:W-:Y:S01]  /*f720*/  VIMNMX R96, R96, 0xa0, PT ;  /* 0x000000a060607848 */ /* 0x000fe20003fe0100 */
[----:B0-----:R-:W-:Y:S06]  /*f730*/  @!P2 BRA `(.L_x_1423) ;  /* 0x0000026c00b0a947 */ /* 0x001fec0003800000 */
.L_x_1749:
[----:B------:R-:W-:Y:S05]  /*f740*/  BSYNC B1 ;  /* 0x0000000000017941 */ /* 0x000fea0003800000 */
.L_x_1422:
[----:B------:R-:W-:Y:S01]  /*f750*/  ISETP.GE.AND P2, PT, R192, R96, PT ;  /* 0x00000060c000720c */ /* 0x000fe20003f46270 */
[----:B------:R-:W-:-:S12]  /*f760*/  BSSY B1, `(.L_x_1424) ;  /* 0x0000014000017945 */ /* 0x000fd80003800000 */
[----:B------:R-:W-:Y:S05]  /*f770*/  @P2 BRA `(.L_x_1425) ;  /* 0x0000000000482947 */ /* 0x000fea0003800000 */
[----:B------:R-:W-:-:S13]  /*f780*/  ISETP.NE.AND P2, PT, R34, RZ, PT ;  /* 0x000000ff2200720c */ /* 0x000fda0003f45270 */
[----:B------:R-:W1:Y:S04]  /*f790*/  @P2 LDS.128 R40, [R47+0x1a400] ;  /* 0x01a400002f282984 */ /* 0x000e680000000c00 */
[----:B-1----:R-:W-:Y:S01]  /*f7a0*/  @P2 STG.E.128 desc[UR60][R48.64], R40 ;  /* 0x0000002830002986 */ /* 0x002fe2000c101d3c */
        /* <DEDUP_REMOVED lines=14> */
[----:B-1----:R1:W-:Y:S02]  /*f890*/  @P2 STG.E.128 desc[UR60][R48.64+0xa0], R40 ;  /* 0x0000a02830002986 */ /* 0x0023e4000c101d3c */
.L_x_1425:
[----:B------:R-:W-:Y:S05]  /*f8a0*/  BSYNC B1 ;  /* 0x0000000000017941 */ /* 0x000fea0003800000 */
.L_x_1424:
[----:B------:R-:W-:-:S13]  /*f8b0*/  ISETP.GE.AND P2, PT, R224, R96, PT ;  /* 0x00000060e000720c */ /* 0x000fda0003f46270 */
[----:B------:R-:W-:Y:S05]  /*f8c0*/  @P2 BRA `(.L_x_1369) ;  /* 0x0000000000482947 */ /* 0x000fea0003800000 */
[----:B------:R-:W-:-:S13]  /*f8d0*/  ISETP.NE.AND P2, PT, R34, RZ, PT ;  /* 0x000000ff2200720c */ /* 0x000fda0003f45270 */
[----:B-1----:R-:W1:Y:S04]  /*f8e0*/  @P2 LDS.128 R40, [R47+0x1c400] ;  /* 0x01c400002f282984 */ /* 0x002e680000000c00 */
        /* <DEDUP_REMOVED lines=16> */
.L_x_1369:
[----:B------:R-:W-:Y:S05]  /*f9f0*/  BSYNC B0 ;  /* 0x0000000000007941 */ /* 0x000fea0003800000 */
.L_x_1335:
[----:B01234-:R-:W0:Y:S01]  /*fa00*/  S2R R40, SR_TID.X ;  /* 0x0000000000287919 */ /* 0x01fe220000002100 */
        /* <DEDUP_REMOVED lines=11> */
[----:B------:R-:W-:-:S05]  /*fac0*/  @!P2 VIADD R40, R97, 0x298a0 ;  /* 0x000298a06128a836 */ /* 0x000fca0000000000 */
[----:B------:R-:W-:-:S04]  /*fad0*/  @!P2 PRMT R40, RZ, 0x654, R40 ;  /* 0x00000654ff28a816 */ /* 0x000fc80000000028 */
[----:B------:R0:W-:Y:S01]  /*fae0*/  @!P2 SYNCS.ARRIVE.TRANS64.RED.A1T0 RZ, [R40+URZ], RZ ;  /* 0x000000ff28ffa9a7 */ /* 0x0001e2000810043f */
[----:B------:R-:W-:Y:S05]  /*faf0*/  @!P1 BRA `(.L_x_1427) ;  /* 0x0000000000049947 */ /* 0x000fea0003800000 */
[----:B------:R-:W-:Y:S01]  /*fb00*/  BPT.TRAP 0x1 ;  /* 0x000000040000795c */ /* 0x000fe20000300000 */
.L_x_1427:
[----:B------:R-:W-:Y:S05]  /*fb10*/  BSYNC B0 ;  /* 0x0000000000007941 */ /* 0x000fea0003800000 */
.L_x_1426:
[----:B------:R-:W1:Y:S01]  /*fb20*/  SYNCS.PHASECHK.TRANS64.TRYWAIT P1, [R97+URZ+0x298b0], R98 ;  /* 0x0298b062610075a7 */ /* 0x000e62000802017f */
[----:B------:R-:W-:Y:S01]  /*fb30*/  ULDC UR42, c[0x0][0x320] ;  /* 0x0000c800002a7ab9 */ /* 0x000fe20000000800 */
[----:B------:R-:W-:Y:S01]  /*fb40*/  ULDC.64 UR38, c[0x0][0x328] ;  /* 0x0000ca0000267ab9 */ /* 0x000fe20000000a00 */
[----:B------:R-:W-:Y:S01]  /*fb50*/  ULDC.64 UR40, c[0x0][0x318] ;  /* 0x0000c60000287ab9 */ /* 0x000fe20000000a00 */
[----:B------:R-:W-:Y:S01]  /*fb60*/  BSSY B0, `(.L_x_1428) ;  /* 0x0000003000007945 */ /* 0x000fe20003800000 */
[----:B------:R-:W-:-:S03]  /*fb70*/  IMAD R41, R19, 0x5000, R219 ;  /* 0x0000500013297824 */ /* 0x000fc600078e02db */
[----:B-1----:R-:W-:Y:S05]  /*fb80*/  @!P1 BRA `(.L_x_1429) ;  /* 0x0000026800b09947 */ /* 0x002fea0003800000 */
.L_x_1750:
[----:B------:R-:W-:Y:S05]  /*fb90*/  BSYNC B0 ;  /* 0x0000000000007941 */ /* 0x000fea0003800000 */
.L_x_1428:
[----:B------:R-:W-:Y:S01]  /*fba0*/  ISETP.GE.AND P1, PT, R192, R96, PT ;  /* 0x00000060c000720c */ /* 0x000fe20003f26270 */
[----:B------:R-:W-:Y:S01]  /*fbb0*/  BSSY B0, `(.L_x_1430) ;  /* 0x000001a000007945 */ /* 0x000fe20003800000 */
[C---:B------:R-:W-:Y:S01]  /*fbc0*/  IMAD.IADD R48, R16.reuse, 0x1, R41 ;  /* 0x0000000110307824 */ /* 0x040fe200078e0229 */
[-C--:B------:R-:W-:Y:S01]  /*fbd0*/  IADD3 R49, R16, R41.reuse, R124 ;  /* 0x0000002910317210 */ /* 0x080fe20007ffe07c */
[----:B------:R-:W-:Y:S01]  /*fbe0*/  IMAD.WIDE R44, R24, 0xa0, R118 ;  /* 0x000000a0182c7825 */ /* 0x000fe200078e0276 */
[CC--:B------:R-:W-:Y:S02]  /*fbf0*/  IADD3 R50, R16.reuse, R41.reuse, R123 ;  /* 0x0000002910327210 */ /* 0x0c0fe40007ffe07b */
[----:B------:R-:W-:-:S06]  /*fc00*/  IADD3 R51, R16, R41, R137 ;  /* 0x0000002910337210 */ /* 0x000fcc0007ffe089 */
        /* <DEDUP_REMOVED lines=20> */
.L_x_1431:
[----:B------:R-:W-:Y:S05]  /*fd50*/  BSYNC B0 ;  /* 0x0000000000007941 */ /* 0x000fea0003800000 */
.L_x_1430:
[----:B------:R-:W-:Y:S01]  /*fd60*/  ISETP.GE.AND P1, PT, R224, R96, PT ;  /* 0x00000060e000720c */ /* 0x000fe20003f26270 */
[----:B------:R-:W-:-:S12]  /*fd70*/  BSSY B0, `(.L_x_1432) ;  /* 0x0000017000007945 */ /* 0x000fd80003800000 */
[----:B------:R-:W-:Y:S05]  /*fd80*/  @P1 BRA `(.L_x_1433) ;  /* 0x0000000000541947 */ /* 0x000fea0003800000 */
[----:B--2---:R-:W-:Y:S01]  /*fd90*/  IADD3 R43, P1, R44, 0x80, RZ ;  /* 0x000000802c2b7810 */ /* 0x004fe20007f3e0ff */
[----:B0-----:R-:W-:Y:S02]  /*fda0*/  IMAD.MOV.U32 R40, RZ, RZ, R114 ;  /* 0x000000ffff287224 */ /* 0x001fe400078e0072 */
[----:B------:R-:W-:Y:S02]  /*fdb0*/  IMAD.MOV.U32 R41, RZ, RZ, R33 ;  /* 0x000000ffff297224 */ /* 0x000fe400078e0021 */
        /* <DEDUP_REMOVED lines=18> */
.L_x_1433:
[----:B------:R-:W-:Y:S05]  /*fee0*/  BSYNC B0 ;  /* 0x0000000000007941 */ /* 0x000fea0003800000 */
.L_x_1432:
[----:B------:R-:W-:Y:S01]  /*fef0*/  @!PT LDS RZ, [RZ] ;  /* 0x00000000fffff984 */ /* 0x000fe20000000800 */
[----:B------:R-:W-:Y:S01]  /*ff00*/  @!PT LDS RZ, [RZ] ;  /* 0x00000000fffff984 */ /* 0x000fe20000000800 */
[----:B------:R-:W-:Y:S01]  /*ff10*/  @!PT LDS RZ, [RZ] ;  /* 0x00000000fffff984 */ /* 0x000fe20000000800 */
[----:B------:R-:W-:Y:S01]  /*ff20*/  @!PT LDS RZ, [RZ] ;  /* 0x00000000fffff984 */ /* 0x000fe20000000800 */
[----:B------:R4:W-:Y:S06]  /*ff30*/  MEMBAR.ALL.CTA ;  /* 0x0000000000007992 */ /* 0x0009ec0000008000 */
[----:B----4-:R-:W4:Y:S02]  /*ff40*/  FENCE.VIEW.ASYNC.S ;  /* 0x00000000000073c6 */ /* 0x010f240000000000 */
[----:B----4-:R4:W-:Y:S01]  /*ff50*/  BAR.SYNC.DEFER_BLOCKING R157, 0x80 ;  /* 0x0002009d0000751d */ /* 0x0109e20000010000 */
[----:B------:R-:W-:Y:S01]  /*ff60*/  LOP3.LUT P4, RZ, R17, 0x2, RZ, 0xc0, !PT ;  /* 0x0000000211ff7812 */ /* 0x000fe2000788c0ff */
[----:B------:R-:W-:-:S02]  /*ff70*/  VIADD R19, R19, 0x1 ;  /* 0x0000000113137836 */ /* 0x000fc40000000000 */
[----:B-1----:R-:W-:-:S03]  /*ff80*/  @!P2 VIADD R97, R97, 0x298c0 ;  /* 0x000298c06161a836 */ /* 0x002fc60000000000 */
[C---:B------:R-:W-:Y:S02]  /*ff90*/  ISETP.NE.AND P1, PT, R19.reuse, 0x2, PT ;  /* 0x000000021300780c */ /* 0x040fe40003f25270 */
[----:B------:R-:W-:Y:S02]  /*ffa0*/  @!P2 PRMT R97, RZ, 0x654, R97 ;  /* 0x00000654ff61a816 */ /* 0x000fe40000000061 */
[----:B0-23--:R-:W-:Y:S02]  /*ffb0*/  SEL R40, RZ, 0x1, P1 ;  /* 0x00000001ff287807 */ /* 0x00dfe40000800000 */
[----:B------:R-:W-:Y:S02]  /*ffc0*/  SEL R19, R19, RZ, P1 ;  /* 0x000000ff13137207 */ /* 0x000fe40000800000 */
[----:B------:R-:W-:Y:S01]  /*ffd0*/  LOP3.LUT R197, R197, R40, RZ, 0x3c, !PT ;  /* 0x00000028c5c57212 */ /* 0x000fe200078e3cff */
[----:B------:R4:W-:Y:S01]  /*ffe0*/  @!P2 SYNCS.ARRIVE.TRANS64.RED.A1T0 RZ, [R97+URZ], RZ ;  /* 0x000000ff61ffa9a7 */ /* 0x0009e2000810043f */
[----:B------:R-:W-:Y:S05]  /*fff0*/  @P4 BRA `(.L_x_1434) ;  /* 0xffffff2c00ec4947 */ /* 0x000fea000383ffff */
[----:B------:R-:W0:Y:S01]  /*10000*/  S2R R41, SR_TID.X ;  /* 0x0000000000297919 */ /* 0x000e220000002100 */
[----:B------:R-:W-:Y:S02]  /*10010*/  PLOP3.LUT P0, PT, PT, PT, PT, 0x8, 0x0 ;  /* 0x000000000000781c */ /* 0x000fe40003f0e170 */
[----:B0-----:R-:W-:-:S04]  /*10020*/  SHF.R.U32.HI R41, RZ, 0x7, R41 ;  /* 0x00000007ff297819 */ /* 0x001fc80000011629 */
[----:B------:R-:W-:-:S13]  /*10030*/  ISETP.NE.AND P4, PT, R41, 0x1, PT ;  /* 0x000000012900780c */ /* 0x000fda0003f85270 */
[----:B------:R-:W-:Y:S06]  /*10040*/  @!P4 BAR.ARV 0x9, 0x100 ;  /* 0x024400000000cb1d */ /* 0x000fec0000002000 */
.L_x_1330:
[----:B------:R-:W-:Y:S05]  /*10050*/  @P0 BRA `(.L_x_1435) ;  /* 0x00000000000c0947 */ /* 0x000fea0003800000 */
[----:B------:R-:W0:Y:S01]  /*10060*/  FENCE.VIEW.ASYNC.G ;  /* 0x00000000000073c6 */ /* 0x000e220000000100 */
[----:B------:R-:W-:Y:S05]  /*10070*/  WARPSYNC.ALL ;  /* 0x0000000000007948 */ /* 0x000fea0003800000 */
[----:B0-----:R-:W-:Y:S06]  /*10080*/  BAR.ARV 0xc, 0x180 ;  /* 0x0306000000007b1d */ /* 0x001fec0000002000 */
.L_x_1435:
[----:B------:R-:W-:Y:S01]  /*10090*/  ULDC.64 UR6, c[0x0][0x998] ;  /* 0x0002660000067ab9 */ /* 0x000fe20000000a00 */
[----:B------:R-:W-:Y:S01]  /*100a0*/  ULDC.64 UR4, c[0x0][0x990] ;  /* 0x0002640000047ab9 */ /* 0x000fe20000000a00 */
[----:B------:R-:W-:Y:S02]  /*100b0*/  ISETP.NE.U32.AND P1, PT, RZ, UR6, PT ;  /* 0x00000006ff007c0c */ /* 0x000fe4000bf25070 */
[----:B------:R-:W-:Y:S02]  /*100c0*/  ISETP.NE.U32.AND P0, PT, RZ, UR4, PT ;  /* 0x00000004ff007c0c */ /* 0x000fe4000bf05070 */
[----:B------:R-:W-:Y:S02]  /*100d0*/  ISETP.NE.AND.EX P1, PT, RZ, UR7, PT, P1 ;  /* 0x00000007ff007c0c */ /* 0x000fe4000bf25310 */
[----:B------:R-:W-:-:S11]  /*100e0*/  ISETP.NE.AND.EX P0, PT, RZ, UR5, PT, P0 ;  /* 0x00000005ff007c0c */ /* 0x000fd6000bf05300 */
[----:B------:R-:W0:Y:S01]  /*100f0*/  @P1 LDC.64 R8, c[0x0][0x9b8] ;  /* 0x00026e00ff081b82 */ /* 0x000e220000000a00 */
[--C-:B------:R-:W-:Y:S02]  /*10100*/  @P1 SHF.R.S32.HI R5, RZ, 0x1f, R215.reuse ;  /* 0x0000001fff051819 */ /* 0x100fe400000114d7 */
[----:B------:R-:W-:-:S05]  /*10110*/  @P0 SHF.R.S32.HI R3, RZ, 0x1f, R215 ;  /* 0x0000001fff030819 */ /* 0x000fca00000114d7 */
[----:B------:R-:W1:Y:S08]  /*10120*/  @P0 LDC.64 R6, c[0x0][0x9a8] ;  /* 0x00026a00ff060b82 */ /* 0x000e700000000a00 */
[----:B------:R-:W2:Y:S08]  /*10130*/  @P1 LDC.64 R12, c[0x0][0x9c0] ;  /* 0x00027000ff0c1b82 */ /* 0x000eb00000000a00 */
[----:B------:R-:W3:Y:S01]  /*10140*/  @P0 LDC.64 R10, c[0x0][0x9b0] ;  /* 0x00026c00ff0a0b82 */ /* 0x000ee20000000a00 */
[----:B0-----:R-:W-:-:S02]  /*10150*/  @P1 IMAD R2, R5, R8, RZ ;  /* 0x0000000805021224 */ /* 0x001fc400078e02ff */
[----:B------:R-:W-:-:S04]  /*10160*/  @P1 IMAD.WIDE.U32 R4, R215, R8, RZ ;  /* 0x00000008d7041225 */ /* 0x000fc800078e00ff */
[----:B------:R-:W-:Y:S02]  /*10170*/  @P1 IMAD R9, R215, R9, R2 ;  /* 0x00000009d7091224 */ /* 0x000fe400078e0202 */
[-C--:B-1----:R-:W-:Y:S02]  /*10180*/  @P0 IMAD R0, R3, R6.reuse, RZ ;  /* 0x0000000603000224 */ /* 0x082fe400078e02ff */
[----:B------:R-:W-:-:S04]  /*10190*/  @P0 IMAD.WIDE.U32 R2, R215, R6, RZ ;  /* 0x00000006d7020225 */ /* 0x000fc800078e00ff */
[----:B------:R-:W-:Y:S02]  /*101a0*/  @P0 IMAD R7, R215, R7, R0 ;  /* 0x00000007d7070224 */ /* 0x000fe400078e0200 */
[----:B------:R-:W-:Y:S02]  /*101b0*/  @P1 IMAD.IADD R5, R5, 0x1, R9 ;  /* 0x0000000105051824 */ /* 0x000fe400078e0209 */
[----:B------:R-:W-:Y:S02]  /*101c0*/  @P0 IMAD.IADD R3, R3, 0x1, R7 ;  /* 0x0000000103030824 */ /* 0x000fe400078e0207 */
[----:B--2---:R-:W-:-:S04]  /*101d0*/  @P1 IMAD.WIDE.U32 R6, R216, R12, R4 ;  /* 0x0000000cd8061225 */ /* 0x004fc800078e0004 */
[----:B---3--:R-:W-:Y:S01]  /*101e0*/  @P0 IMAD.WIDE.U32 R2, R216, R10, R2 ;  /* 0x0000000ad8020225 */ /* 0x008fe200078e0002 */
[----:B------:R-:W-:-:S03]  /*101f0*/  @P1 LEA R8, P3, R6, UR6, 0x2 ;  /* 0x0000000606081c11 */ /* 0x000fc6000f8610ff */
[----:B------:R-:W-:Y:S01]  /*10200*/  @P1 IMAD R5, R216, R13, R7 ;  /* 0x0000000dd8051224 */ /* 0x000fe200078e0207 */
[----:B------:R-:W-:Y:S01]  /*10210*/  @P0 LEA R4, P2, R2, UR4, 0x2 ;  /* 0x0000000402040c11 */ /* 0x000fe2000f8410ff */
[----:B------:R-:W-:Y:S01]  /*10220*/  @P0 IMAD R3, R216, R11, R3 ;  /* 0x0000000bd8030224 */ /* 0x000fe200078e0203 */
[----:B------:R-:W0:Y:S01]  /*10230*/  LDC.64 R12, c[0x0][0x9e0] ;  /* 0x00027800ff0c7b82 */ /* 0x000e220000000a00 */
[----:B------:R-:W-:Y:S01]  /*10240*/  IMAD.MOV.U32 R0, RZ, RZ, 0x3f800000 ;  /* 0x3f800000ff007424 */ /* 0x000fe200078e00ff */
[----:B------:R-:W-:Y:S01]  /*10250*/  @P1 LEA.HI.X R9, R6, UR7, R5, 0x2, P3 ;  /* 0x0000000706091c11 */ /* 0x000fe200098f1405 */
[----:B------:R-:W-:Y:S01]  /*10260*/  VIADD R7, R203, 0x7f ;  /* 0x0000007fcb077836 */ /* 0x000fe20000000000 */
[----:B------:R-:W-:Y:S01]  /*10270*/  @P0 LEA.HI.X R5, R2, UR5, R3, 0x2, P2 ;  /* 0x0000000502050c11 */ /* 0x000fe200090f1403 */
[----:B------:R-:W-:Y:S01]  /*10280*/  IMAD.MOV.U32 R3, RZ, RZ, 0x3f800000 ;  /* 0x3f800000ff037424 */ /* 0x000fe200078e00ff */
[----:B------:R-:W-:Y:S01]  /*10290*/  ULDC UR4, c[0x0][0x988] ;  /* 0x0002620000047ab9 */ /* 0x000fe20000000800 */
[----:B------:R-:W2:Y:S01]  /*102a0*/  @P1 LDG.E R0, desc[UR60][R8.64] ;  /* 0x0000003c08001981 */ /* 0x000ea2000c1e1900 */
[----:B------:R-:W1:Y:S03]  /*102b0*/  LDC R2, c[0x0][0x448] ;  /* 0x00011200ff027b82 */ /* 0x000e660000000800 */
[----:B------:R-:W2:Y:S01]  /*102c0*/  @P0 LDG.E R3, desc[UR60][R4.64] ;  /* 0x0000003c04030981 */ /* 0x000ea2000c1e1900 */
[----:B0-----:R-:W-:-:S02]  /*102d0*/  ISETP.GE.AND P2, PT, R13, 0x1, PT ;  /* 0x000000010d00780c */ /* 0x001fc40003f46270 */
[----:B-1----:R-:W-:-:S13]  /*102e0*/  ISETP.NE.AND P1, PT, R2, 0x1, PT ;  /* 0x000000010200780c */ /* 0x002fda0003f25270 */
[----:B------:R-:W0:Y:S08]  /*102f0*/  @P1 LDC R2, c[0x0][0x44c] ;  /* 0x00011300ff021b82 */ /* 0x000e300000000800 */
[----:B------:R-:W1:Y:S01]  /*10300*/  @P1 LDC R11, c[0x0][0x450] ;  /* 0x00011400ff0b1b82 */ /* 0x000e620000000800 */
[----:B0-----:R-:W-:-:S05]  /*10310*/  @P1 IMAD.HI.U32 R2, R7, R2, RZ ;  /* 0x0000000207021227 */ /* 0x001fca00078e00ff */
[----:B-1----:R-:W-:-:S05]  /*10320*/  @P1 SHF.R.U32.HI R7, RZ, R11, R2 ;  /* 0x0000000bff071219 */ /* 0x002fca0000011602 */
[----:B------:R-:W-:Y:S02]  /*10330*/  IMAD.IADD R7, R162, 0x1, R7 ;  /* 0x00000001a2077824 */ /* 0x000fe400078e0207 */
[----:B--2---:R-:W-:Y:S02]  /*10340*/  FMUL.FTZ R0, R3, R0 ;  /* 0x0000000003007220 */ /* 0x004fe40000410000 */
[----:B------:R-:W-:Y:S02]  /*10350*/  IMAD.IADD R3, R7, 0x1, R12 ;  /* 0x0000000107037824 */ /* 0x000fe400078e020c */
[----:B------:R-:W-:Y:S01]  /*10360*/  FMUL.FTZ R2, R0, UR4 ;  /* 0x0000000400027c20 */ /* 0x000fe20008410000 */
        /* <DEDUP_REMOVED lines=12> */
.L_x_1438:
[----:B------:R-:W-:-:S13]  /*10430*/  ISETP.NE.AND P0, PT, R13, 0x1, PT ;  /* 0x000000010d00780c */ /* 0x000fda0003f05270 */
[----:B------:R-:W0:Y:S02]  /*10440*/  @P0 LDC.64 R4, c[0x0][0x9e8] ;  /* 0x00027a00ff040b82 */ /* 0x000e240000000a00 */
[----:B0-----:R-:W-:-:S05]  /*10450*/  @P0 IMAD.HI.U32 R4, R0, R4, RZ ;  /* 0x0000000400040227 */ /* 0x001fca00078e00ff */
[----:B------:R-:W-:-:S07]  /*10460*/  @P0 SHF.R.U32.HI R0, RZ, R5, R4 ;  /* 0x00000005ff000219 */ /* 0x000fce0000011604 */
.L_x_1439:
[----:B------:R-:W-:Y:S05]  /*10470*/  BSYNC B0 ;  /* 0x0000000000007941 */ /* 0x000fea0003800000 */
.L_x_1437:
[----:B------:R-:W-:-:S05]  /*10480*/  IMAD R0, R0, R13, R13 ;  /* 0x0000000d00007224 */ /* 0x000fca00078e020d */
[----:B------:R-:W-:-:S07]  /*10490*/  VIMNMX R3, R3, R0, PT ;  /* 0x0000000003037248 */ /* 0x000fce0003fe0100 */
.L_x_1436:
[----:B------:R-:W0:Y:S01]  /*104a0*/  @P1 LDC R0, c[0x0][0x44c] ;  /* 0x00011300ff001b82 */ /* 0x000e220000000800 */
[----:B------:R-:W-:Y:S01]  /*104b0*/  VIADD R3, R3, 0x9f ;  /* 0x0000009f03037836 */ /* 0x000fe20000000000 */
[----:B------:R-:W-:Y:S01]  /*104c0*/  ULDC UR4, c[0x0][0x9dc] ;  /* 0x0002770000047ab9 */ /* 0x000fe20000000800 */
[----:B------:R-:W-:Y:S02]  /*104d0*/  IMAD.MOV.U32 R5, RZ, RZ, R203 ;  /* 0x000000ffff057224 */ /* 0x000fe400078e00cb */
[----:B------:R-:W-:-:S03]  /*104e0*/  IMAD.HI R3, R3, 0x66666667, RZ ;  /* 0x6666666703037827 */ /* 0x000fc600078e02ff */
[----:B------:R-:W1:Y:S01]  /*104f0*/  @P1 LDC R7, c[0x0][0x450] ;  /* 0x00011400ff071b82 */ /* 0x000e620000000800 */
[----:B0-----:R-:W-:Y:S01]  /*10500*/  @P1 IMAD.HI.U32 R4, R203, R0, RZ ;  /* 0x00000000cb041227 */ /* 0x001fe200078e00ff */
[----:B------:R-:W-:-:S04]  /*10510*/  SHF.R.U32.HI R0, RZ, 0x1f, R3 ;  /* 0x0000001fff007819 */ /* 0x000fc80000011603 */
[----:B------:R-:W-:Y:S02]  /*10520*/  LEA.HI.SX32 R0, R3, R0, 0x1a ;  /* 0x0000000003007211 */ /* 0x000fe400078fd2ff */
[----:B-1----:R-:W-:Y:S02]  /*10530*/  @P1 SHF.R.U32.HI R5, RZ, R7, R4 ;  /* 0x00000007ff051219 */ /* 0x002fe40000011604 */
[----:B------:R-:W-:-:S03]  /*10540*/  VIMNMX R163, R163, R0, PT ;  /* 0x00000000a3a37248 */ /* 0x000fc60003fe0100 */
        /* <DEDUP_REMOVED lines=13> */
.L_x_1442:
[----:B------:R-:W-:-:S13]  /*10620*/  ISETP.NE.AND P0, PT, R13, 0x1, PT ;  /* 0x000000010d00780c */ /* 0x000fda0003f05270 */
[----:B------:R-:W0:Y:S02]  /*10630*/  @P0 LDC.64 R4, c[0x0][0x9e8] ;  /* 0x00027a00ff040b82 */ /* 0x000e240000000a00 */
[----:B0-----:R-:W-:-:S05]  /*10640*/  @P0 IMAD.HI.U32 R4, R3, R4, RZ ;  /* 0x0000000403040227 */ /* 0x001fca00078e00ff */
[----:B------:R-:W-:-:S07]  /*10650*/  @P0 SHF.R.U32.HI R3, RZ, R5, R4 ;  /* 0x00000005ff030219 */ /* 0x000fce0000011604 */
.L_x_1443:
[----:B------:R-:W-:Y:S05]  /*10660*/  BSYNC B0 ;  /* 0x0000000000007941 */ /* 0x000fea0003800000 */
.L_x_1441:
[----:B------:R-:W-:-:S05]  /*10670*/  IMAD R3, R3, R13, RZ ;  /* 0x0000000d03037224 */ /* 0x000fca00078e02ff */
[----:B------:R-:W-:-:S07]  /*10680*/  VIMNMX R0, R0, R3, !PT ;  /* 0x0000000300007248 */ /* 0x000fce0007fe0100 */
.L_x_1440:
[----:B------:R-:W-:Y:S01]  /*10690*/  IMAD.HI R0, R0, 0x66666667, RZ ;  /* 0x6666666700007827 */ /* 0x000fe200078e02ff */
[----:B------:R-:W-:Y:S03]  /*106a0*/  BSSY B0, `(.L_x_1444) ;  /* 0x0000026000007945 */ /* 0x000fe60003800000 */
[----:B------:R-:W-:Y:S01]  /*106b0*/  IMAD.MOV.U32 R104, RZ, RZ, RZ ;  /* 0x000000ffff687224 */ /* 0x000fe200078e00ff */
[----:B------:R-:W-:-:S04]  /*106c0*/  SHF.R.U32.HI R3, RZ, 0x1f, R0 ;  /* 0x0000001fff037819 */ /* 0x000fc80000011600 */
[----:B------:R-:W-:-:S04]  /*106d0*/  LEA.HI.SX32 R3, R0, R3, 0x1a ;  /* 0x0000000300037211 */ /* 0x000fc800078fd2ff */
        /* <DEDUP_REMOVED lines=32> */
[----:B------:R-:W-:-:S05]  /*108e0*/  @!P1 LOP3.LUT R5, RZ, R8, RZ, 0x33, !PT ;  /* 0x00000008ff059212 */ /* 0x000fca00078e33ff */
[----:B------:R-:W-:-:S07]  /*108f0*/  IMAD.MOV.U32 R104, RZ, RZ, R5 ;  /* 0x000000ffff687224 */ /* 0x000fce00078e0005 */
.L_x_1445:
[----:B------:R-:W-:Y:S05]  /*10900*/  BSYNC B0 ;  /* 0x0000000000007941 */ /* 0x000fea0003800000 */
.L_x_1444:
[-C--:B------:R-:W-:Y:S01]  /*10910*/  IMAD R209, R225, R104.reuse, R209 ;  /* 0x00000068e1d17224 */ /* 0x080fe200078e02d1 */
[----:B------:R-:W-:Y:S02]  /*10920*/  PLOP3.LUT P0, PT, PT, PT, PT, 0x80, 0x0 ;  /* 0x000000000000781c */ /* 0x000fe40003f0f070 */
[----:B------:R-:W-:Y:S02]  /*10930*/  CS2R R28, SRZ ;  /* 0x00000000001c7805 */ /* 0x000fe4000001ff00 */
[----:B------:R-:W-:Y:S01]  /*10940*/  CS2R R88, SRZ ;  /* 0x0000000000587805 */ /* 0x000fe2000001ff00 */
[----:B------:R-:W-:Y:S01]  /*10950*/  IMAD.MOV.U32 R0, RZ, RZ, RZ ;  /* 0x000000ffff007224 */ /* 0x000fe200078e00ff */
[----:B------:R-:W-:Y:S02]  /*10960*/  VIADDMNMX R104, R209, R104, R163, PT ;  /* 0x00000068d1687246 */ /* 0x000fe400038001a3 */
[----:B------:R-:W-:Y:S02]  /*10970*/  CS2R R108, SRZ ;  /* 0x00000000006c7805 */ /* 0x000fe4000001ff00 */
[----:B------:R-:W-:Y:S01]  /*10980*/  CS2R R48, SRZ ;  /* 0x0000000000307805 */ /* 0x000fe2000001ff00 */
[----:B------:R-:W-:Y:S01]  /*10990*/  IMAD.MOV.U32 R11, RZ, RZ, RZ ;  /* 0x000000ffff0b7224 */ /* 0x000fe200078e00ff */
[----:B------:R-:W-:Y:S01]  /*109a0*/  ISETP.GT.AND P1, PT, R104, R209, PT ;  /* 0x000000d16800720c */ /* 0x000fe20003f24270 */
        /* <DEDUP_REMOVED lines=37> */
[----:B------:R-:W-:Y:S01]  /*10c00*/  IMAD.MOV.U32 R6, RZ, RZ, RZ ;  /* 0x000000ffff067224 */ /* 0x000fe200078e00ff */
[----:B------:R-:W-:Y:S06]  /*10c10*/  @!P1 BRA `(.L_x_1446) ;  /* 0x0000019800689947 */ /* 0x000fec0003800000 */
[----:B------:R-:W-:-:S03]  /*10c20*/  UMOV UR4, 0xffffffff ;  /* 0xffffffff00047882 */ /* 0x000fc60000000000 */
[----:B------:R-:W-:Y:S05]  /*10c30*/  BRA.DIV UR4, `(.L_x_1447) ;  /* 0x0000025a04987947 */ /* 0x000fea000b800000 */
[----:B------:R-:W0:Y:S02]  /*10c40*/  S2R R0, SR_TID.X ;  /* 0x0000000000007919 */ /* 0x000e240000002100 */
[C---:B0-----:R-:W-:Y:S02]  /*10c50*/  VIADD R3, R0.reuse, 0xffffff80 ;  /* 0xffffff8000037836 */ /* 0x041fe40000000000 */
[----:B------:R-:W-:-:S05]  /*10c60*/  VIADD R0, R0, 0xffffff80 ;  /* 0xffffff8000007836 */ /* 0x000fca0000000000 */
[----:B------:R-:W-:-:S04]  /*10c70*/  SHF.R.S32.HI R0, RZ, 0x1f, R0 ;  /* 0x0000001fff007819 */ /* 0x000fc80000011400 */
[----:B------:R-:W-:-:S04]  /*10c80*/  LEA.HI R0, R0, R3, RZ, 0x7 ;  /* 0x0000000300007211 */ /* 0x000fc800078f38ff */
[----:B------:R-:W-:-:S05]  /*10c90*/  SHF.R.S32.HI R0, RZ, 0x7, R0 ;  /* 0x00000007ff007819 */ /* 0x000fca0000011400 */
[----:B------:R0:W1:Y:S02]  /*10ca0*/  SHFL.IDX PT, R196, R0, RZ, 0x1f ;  /* 0x00001fff00c47589 */ /* 0x00006400000e0000 */
.L_x_1753:
        /* <DEDUP_REMOVED lines=24> */
[----:B-1--45:R-:W-:Y:S05]  /*10e30*/  CALL.ABS.NOINC R14 ;  /* 0x000000000e007343 */ /* 0x032fea0003c00000 */
.L_x_1448:
        /* <DEDUP_REMOVED lines=13> */
.L_x_1452:
[----:B-1----:R1:W2:Y:S02]  /*10f10*/  SYNCS.PHASECHK.TRANS64.TRYWAIT P0, [R16+URZ+0x29800], R3 ;  /* 0x02980003100075a7 */ /* 0x0022a4000800017f */
[----:B--2---:R-:W-:Y:S05]  /*10f20*/  @!P0 NANOSLEEP.SYNCS 0x989680 ;  /* 0x009896800000895d */ /* 0x004fea0003900000 */
[----:B------:R-:W2:Y:S02]  /*10f30*/  @!P0 SYNCS.PHASECHK.TRANS64 P0, [R16+URZ+0x29800], R3 ;  /* 0x02980003100085a7 */ /* 0x000ea4000800007f */
[----:B--2---:R-:W-:Y:S05]  /*10f40*/  @!P0 BRA `(.L_x_1452) ;  /* 0xfffffffc00f08947 */ /* 0x004fea000383ffff */
.L_x_1451:
[----:B------:R-:W-:Y:S05]  /*10f50*/  BSYNC B0 ;  /* 0x0000000000007941 */ /* 0x000fea0003800000 */
.L_x_1450:
[----:B------:R-:W-:Y:S05]  /*10f60*/  BRA `(.L_x_1453) ;  /* 0x0000006c00b87947 */ /* 0x000fea0003800000 */
.L_x_1449:
[----:B------:R-:W-:Y:S01]  /*10f70*/  ULOP3.LUT UP0, URZ, UR52, 0x1bf, URZ, 0xc0, !UPT ;  /* 0x000001bf343f7892 */ /* 0x000fe2000f80c03f */
[----:B-----5:R-:W-:Y:S01]  /*10f80*/  SHF.R.S32.HI R0, RZ, 0x1f, R144 ;  /* 0x0000001fff007819 */ /* 0x020fe20000011490 */
[----:B------:R-:W-:Y:S01]  /*10f90*/  ULDC.64 UR4, c[0x0][0x3f8] ;  /* 0x0000fe0000047ab9 */ /* 0x000fe20000000a00 */
[----:B------:R-:W-:Y:S01]  /*10fa0*/  ULDC.64 UR6, c[0x0][0x408] ;  /* 0x0001020000067ab9 */ /* 0x000fe20000000a00 */
[----:B------:R-:W-:Y:S02]  /*10fb0*/  IMAD.WIDE.U32 R24, R144, UR4, RZ ;  /* 0x0000000490187c25 */ /* 0x000fe4000f8e00ff */
[----:B------:R-:W-:Y:S02]  /*10fc0*/  PLOP3.LUT P0, PT, PT, PT, UP0, 0x80, 0x0 ;  /* 0x000000000000781c */ /* 0x000fe40003f0f008 */
[C---:B------:R-:W-:Y:S02]  /*10fd0*/  IMAD R3, R0.reuse, UR4, RZ ;  /* 0x0000000400037c24 */ /* 0x040fe4000f8e02ff */
[----:B------:R-:W-:-:S02]  /*10fe0*/  IMAD R5, R0, UR6, RZ ;  /* 0x0000000600057c24 */ /* 0x000fc4000f8e02ff */
[C---:B------:R-:W-:Y:S02]  /*10ff0*/  IMAD R3, R144.reuse, UR5, R3 ;  /* 0x0000000590037c24 */ /* 0x040fe4000f8e0203 */
[C---:B------:R-:W-:Y:S02]  /*11000*/  IMAD R5, R144.reuse, UR7, R5 ;  /* 0x0000000790057c24 */ /* 0x040fe4000f8e0205 */
[----:B------:R-:W-:-:S04]  /*11010*/  IMAD.WIDE.U32 R144, R144, UR6, RZ ;  /* 0x0000000690907c25 */ /* 0x000fc8000f8e00ff */
[----:B------:R-:W-:Y:S02]  /*11020*/  IMAD.IADD R27, R3, 0x1, R25 ;  /* 0x00000001031b7824 */ /* 0x000fe400078e0219 */
[----:B------:R-:W-:Y:S01]  /*11030*/  IMAD.IADD R29, R5, 0x1, R145 ;  /* 0x00000001051d7824 */ /* 0x000fe200078e0291 */
        /* <DEDUP_REMOVED lines=16> */
[----:B-1--4-:R-:W-:Y:S05]  /*11140*/  CALL.ABS.NOINC R14 ;  /* 0x000000000e007343 */ /* 0x012fea0003c00000 */
.L_x_1454:
[----:B------:R-:W-:Y:S01]  /*11150*/  ULDC.U8 UR4, c[0x0][0x410] ;  /* 0x0001040000047ab9 */ /* 0x000fe20000000000 */
[----:B------:R-:W-:Y:S01]  /*11160*/  BSSY B0, `(.L_x_1455) ;  /* 0x00006c6000007945 */ /* 0x000fe20003800000 */
[----:B------:R-:W-:Y:S01]  /*11170*/  ISETP.NE.AND P0, PT, RZ, UR4, PT ;  /* 0x00000004ff007c0c */ /* 0x000fe2000bf05270 */
[----:B------:R-:W-:-:S12]  /*11180*/  IMAD.IADD R10, R192, 0x1, R203 ;  /* 0x00000001c00a7824 */ /* 0x000fd800078e02cb */
[----:B------:R-:W-:Y:S05]  /*11190*/  @!P0 BRA `(.L_x_1456) ;  /* 0x00000034008c8947 */ /* 0x000fea0003800000 */
[----:B------:R-:W0:Y:S01]  /*111a0*/  LDC R20, c[0x0][0x448] ;  /* 0x00011200ff147b82 */ /* 0x000e220000000800 */
[----:B------:R-:W-:Y:S01]  /*111b0*/  IMAD.MOV.U32 R5, RZ, RZ, R10 ;  /* 0x000000ffff057224 */ /* 0x000fe200078e000a */
[----:B------:R-:W-:Y:S01]  /*111c0*/  ULDC.64 UR4, c[0x0][0x3f8] ;  /* 0x0000fe0000047ab9 */ /* 0x000fe20000000a00 */
[----:B------:R-:W-:Y:S01]  /*111d0*/  IMAD.MOV.U32 R6, RZ, RZ, R24 ;  /* 0x000000ffff067224 */ /* 0x000fe200078e0018 */
[----:B------:R-:W-:Y:S01]  /*111e0*/  ULDC.64 UR6, c[0x0][0x408] ;  /* 0x0001020000067ab9 */ /* 0x000fe20000000a00 */
[----:B------:R-:W-:Y:S01]  /*111f0*/  IMAD.MOV.U32 R8, RZ, RZ, R144 ;  /* 0x000000ffff087224 */ /* 0x000fe200078e0090 */
[----:B------:R-:W-:Y:S01]  /*11200*/  ULDC.64 UR8, c[0x0][0x400] ;  /* 0x0001000000087ab9 */ /* 0x000fe20000000a00 */
[----:B------:R-:W-:Y:S01]  /*11210*/  IMAD.MOV.U32 R9, RZ, RZ, R29 ;  /* 0x000000ffff097224 */ /* 0x000fe200078e001d */
[----:B0-----:R-:W-:-:S13]  /*11220*/  ISETP.NE.AND P0, PT, R20, 0x1, PT ;  /* 0x000000011400780c */ /* 0x001fda0003f05270 */
[----:B------:R-:W0:Y:S08]  /*11230*/  @P0 LDC R3, c[0x0][0x44c] ;  /* 0x00011300ff030b82 */ /* 0x000e300000000800 */
[----:B------:R-:W1:Y:S01]  /*11240*/  @P0 LDC R7, c[0x0][0x450] ;  /* 0x00011400ff070b82 */ /* 0x000e620000000800 */
[----:B0-----:R-:W-:-:S05]  /*11250*/  @P0 IMAD.HI.U32 R0, R10, R3, RZ ;  /* 0x000000030a000227 */ /* 0x001fca00078e00ff */
[----:B-1----:R-:W-:Y:S01]  /*11260*/  @P0 SHF.R.U32.HI R5, RZ, R7, R0 ;  /* 0x00000007ff050219 */ /* 0x002fe20000011600 */
[----:B------:R-:W-:-:S03]  /*11270*/  IMAD.MOV.U32 R7, RZ, RZ, R27 ;  /* 0x000000ffff077224 */ /* 0x000fc600078e001b */
[----:B------:R-:W-:Y:S01]  /*11280*/  SHF.R.S32.HI R0, RZ, 0x1f, R5 ;  /* 0x0000001fff007819 */ /* 0x000fe20000011405 */
[----:B------:R-:W-:-:S04]  /*11290*/  IMAD.WIDE.U32 R6, R5, UR4, R6 ;  /* 0x0000000405067c25 */ /* 0x000fc8000f8e0006 */
[----:B------:R-:W-:Y:S02]  /*112a0*/  IMAD R4, R0, UR4, RZ ;  /* 0x0000000400047c24 */ /* 0x000fe4000f8e02ff */
[----:B------:R-:W-:-:S04]  /*112b0*/  IMAD.WIDE.U32 R8, R5, UR6, R8 ;  /* 0x0000000605087c25 */ /* 0x000fc8000f8e0008 */
[----:B------:R-:W-:Y:S02]  /*112c0*/  IMAD R0, R0, UR6, RZ ;  /* 0x0000000600007c24 */ /* 0x000fe4000f8e02ff */
[C---:B------:R-:W-:Y:S01]  /*112d0*/  IMAD R13, R5.reuse, UR5, R4 ;  /* 0x00000005050d7c24 */ /* 0x040fe2000f8e0204 */
[----:B------:R-:W-:Y:S01]  /*112e0*/  ULDC.64 UR4, c[0x0][0x3e8] ;  /* 0x0000fa0000047ab9 */ /* 0x000fe20000000a00 */
[----:B------:R-:W-:Y:S01]  /*112f0*/  IMAD R11, R5, UR7, R0 ;  /* 0x00000007050b7c24 */ /* 0x000fe2000f8e0200 */
[----:B------:R-:W-:Y:S01]  /*11300*/  IADD3 R3, P0, R6, UR4, RZ ;  /* 0x0000000406037c10 */ /* 0x000fe2000ff1e0ff */
[----:B------:R-:W-:Y:S01]  /*11310*/  UMOV UR4, 0xffffffff ;  /* 0xffffffff00047882 */ /* 0x000fe20000000000 */
[----:B------:R-:W-:Y:S02]  /*11320*/  IADD3 R5, P1, R8, UR8, RZ ;  /* 0x0000000808057c10 */ /* 0x000fe4000ff3e0ff */
[----:B------:R-:W-:Y:S02]  /*11330*/  IADD3.X R13, R7, UR5, R13, P0, !PT ;  /* 0x00000005070d7c10 */ /* 0x000fe400087fe40d */
[----:B------:R-:W-:Y:S01]  /*11340*/  IADD3.X R4, R9, UR9, R11, P1, !PT ;  /* 0x0000000909047c10 */ /* 0x000fe20008ffe40b */
[----:B------:R-:W-:Y:S08]  /*11350*/  BRA.DIV UR4, `(.L_x_1457) ;  /* 0x0000025604147947 */ /* 0x000ff0000b800000 */
[----:B------:R0:W1:Y:S04]  /*11360*/  SHFL.IDX PT, R0, R13, RZ, 0x1e1f ;  /* 0x001e1fff0d007589 */ /* 0x00006800000e0000 */
[----:B------:R-:W2:Y:S04]  /*11370*/  SHFL.IDX PT, R3, R3, RZ, 0x1e1f ;  /* 0x001e1fff03037589 */ /* 0x000ea800000e0000 */
[----:B------:R-:W3:Y:S04]  /*11380*/  SHFL.IDX PT, R4, R4, RZ, 0x1e1f ;  /* 0x001e1fff04047589 */ /* 0x000ee800000e0000 */
[----:B------:R0:W0:Y:S02]  /*11390*/  SHFL.IDX PT, R14, R5, RZ, 0x1e1f ;  /* 0x001e1fff050e7589 */ /* 0x00002400000e0000 */
.L_x_1759:
[----:B------:R-:W-:Y:S01]  /*113a0*/  IMAD R45, R193, R20, RZ ;  /* 0x00000014c12d7224 */ /* 0x000fe200078e02ff */
[----:B------:R-:W-:Y:S01]  /*113b0*/  BSSY B1, `(.L_x_1458) ;  /* 0x000004c000017945 */ /* 0x000fe20003800000 */
[----:B------:R-:W-:Y:S02]  /*113c0*/  CS2R R36, SRZ ;  /* 0x0000000000247805 */ /* 0x000fe4000001ff00 */
[----:B------:R-:W-:Y:S02]  /*113d0*/  CS2R R32, SRZ ;  /* 0x0000000000207805 */ /* 0x000fe4000001ff00 */
[----:B------:R-:W-:Y:S02]  /*113e0*/  CS2R R28, SRZ ;  /* 0x00000000001c7805 */ /* 0x000fe4000001ff00 */
[----:B------:R-:W-:Y:S02]  /*113f0*/  ISETP.GE.AND P0, PT, R10, R45, PT ;  /* 0x0000002d0a00720c */ /* 0x000fe40003f06270 */
        /* <DEDUP_REMOVED lines=8> */
[----:B0-----:R-:W-:Y:S01]  /*11480*/  CS2R R12, SRZ ;  /* 0x00000000000c7805 */ /* 0x001fe2000001ff00 */
        /* <DEDUP_REMOVED lines=8> */
[C---:B--2---:R-:W-:Y:S02]  /*11510*/  @!P4 IADD3 R6, P0, R198.reuse, R3, RZ ;  /* 0x00000003c606c210 */ /* 0x044fe40007f1e0ff */
[----:B------:R-:W-:-:S03]  /*11520*/  @!P4 IADD3 R8, P1, R198, R14, RZ ;  /* 0x0000000ec608c210 */ /* 0x000fc60007f3e0ff */
[--C-:B-1----:R-:W-:Y:S02]  /*11530*/  @!P4 IMAD.X R7, R0, 0x1, R5.reuse, P0 ;  /* 0x000000010007c824 */ /* 0x102fe400000e0605 */
[----:B---3--:R-:W-:Y:S01]  /*11540*/  @!P4 IMAD.X R9, R4, 0x1, R5, P1 ;  /* 0x000000010409c824 */ /* 0x008fe200008e0605 */
[----:B------:R-:W-:Y:S02]  /*11550*/  ISETP.GE.AND P1, PT, R199, UR4, PT ;  /* 0x00000004c7007c0c */ /* 0x000fe4000bf26270 */
[----:B------:R-:W5:Y:S01]  /*11560*/  @!P4 LD.E.64 R34, desc[UR60][R6.64] ;  /* 0x0000003c0622c980 */ /* 0x000f62000c101b00 */
[----:B------:R-:W-:-:S03]  /*11570*/  SHF.R.S32.HI R5, RZ, 0x1f, R200 ;  /* 0x0000001fff057819 */ /* 0x000fc600000114c8 */
[----:B------:R0:W5:Y:S01]  /*11580*/  @!P4 LD.E.64 R32, desc[UR60][R8.64] ;  /* 0x0000003c0820c980 */ /* 0x000162000c101b00 */
[CC--:B------:R-:W-:Y:S02]  /*11590*/  @!P3 IADD3 R12, P4, R200.reuse, R3.reuse, RZ ;  /* 0x00000003c80cb210 */ /* 0x0c0fe40007f9e0ff */
[----:B------:R-:W-:Y:S02]  /*115a0*/  CS2R R30, SRZ ;  /* 0x00000000001e7805 */ /* 0x000fe4000001ff00 */
[----:B------:R-:W-:Y:S02]  /*115b0*/  @!P3 IADD3 R42, P5, R200, R14, RZ ;  /* 0x0000000ec82ab210 */ /* 0x000fe40007fbe0ff */
[----:B------:R-:W-:Y:S02]  /*115c0*/  CS2R R28, SRZ ;  /* 0x00000000001c7805 */ /* 0x000fe4000001ff00 */
[----:B------:R-:W-:Y:S01]  /*115d0*/  SHF.R.S32.HI R11, RZ, 0x1f, R201 ;  /* 0x0000001fff0b7819 */ /* 0x000fe200000114c9 */
[--C-:B------:R-:W-:Y:S01]  /*115e0*/  @!P3 IMAD.X R13, R0, 0x1, R5.reuse, P4 ;  /* 0x00000001000db824 */ /* 0x100fe200020e0605 */
[----:B------:R-:W-:Y:S01]  /*115f0*/  ISETP.GE.AND P0, PT, R190, UR4, PT ;  /* 0x00000004be007c0c */ /* 0x000fe2000bf06270 */
[----:B------:R-:W-:Y:S01]  /*11600*/  @!P3 IMAD.X R43, R4, 0x1, R5, P5 ;  /* 0x00000001042bb824 */ /* 0x000fe200028e0605 */
[----:B------:R-:W-:-:S02]  /*11610*/  @!P2 IADD3 R46, P4, R201, R3, RZ ;  /* 0x00000003c92ea210 */ /* 0x000fc40007f9e0ff */
[-C--:B------:R-:W-:Y:S01]  /*11620*/  @!P2 IADD3 R48, P5, R201, R14.reuse, RZ ;  /* 0x0000000ec930a210 */ /* 0x080fe20007fbe0ff */
[----:B------:R1:W5:Y:S01]  /*11630*/  @!P3 LD.E.64 R30, desc[UR60][R12.64] ;  /* 0x0000003c0c1eb980 */ /* 0x000362000c101b00 */
[----:B------:R-:W-:Y:S01]  /*11640*/  SHF.R.S32.HI R15, RZ, 0x1f, R199 ;  /* 0x0000001fff0f7819 */ /* 0x000fe200000114c7 */
[--C-:B------:R-:W-:Y:S01]  /*11650*/  @!P2 IMAD.X R47, R0, 0x1, R11.reuse, P4 ;  /* 0x00000001002fa824 */ /* 0x100fe200020e060b */
[C---:B------:R-:W-:Y:S01]  /*11660*/  @!P1 IADD3 R50, P4, R199.reuse, R3, RZ ;  /* 0x00000003c7329210 */ /* 0x040fe20007f9e0ff */
[----:B------:R-:W-:Y:S01]  /*11670*/  @!P2 IMAD.X R49, R4, 0x1, R11, P5 ;  /* 0x000000010431a824 */ /* 0x000fe200028e060b */
[----:B------:R-:W-:Y:S02]  /*11680*/  @!P1 IADD3 R52, P5, R199, R14, RZ ;  /* 0x0000000ec7349210 */ /* 0x000fe40007fbe0ff */
[----:B------:R-:W-:Y:S02]  /*11690*/  CS2R R24, SRZ ;  /* 0x0000000000187805 */ /* 0x000fe4000001ff00 */
[----:B0-----:R-:W-:Y:S01]  /*116a0*/  SHF.R.S32.HI R9, RZ, 0x1f, R202 ;  /* 0x0000001fff097819 */ /* 0x001fe200000114ca */
[--C-:B------:R-:W-:Y:S01]  /*116b0*/  @!P1 IMAD.X R51, R0, 0x1, R15.reuse, P4 ;  /* 0x0000000100339824 */ /* 0x100fe200020e060f */
[----:B------:R-:W-:Y:S01]  /*116c0*/  ISETP.GE.AND P4, PT, R202, UR4, PT ;  /* 0x00000004ca007c0c */ /* 0x000fe2000bf86270 */
[----:B------:R-:W-:Y:S01]  /*116d0*/  @!P1 IMAD.X R53, R4, 0x1, R15, P5 ;  /* 0x0000000104359824 */ /* 0x000fe200028e060f */
[----:B------:R-:W-:-:S02]  /*116e0*/  @!P0 SHF.R.S32.HI R5, RZ, 0x1f, R190 ;  /* 0x0000001fff058819 */ /* 0x000fc400000114be */
[----:B------:R-:W-:Y:S02]  /*116f0*/  CS2R R26, SRZ ;  /* 0x00000000001a7805 */ /* 0x000fe4000001ff00 */
[----:B------:R-:W-:Y:S02]  /*11700*/  @!P0 IADD3 R6, P5, R190, R3, RZ ;  /* 0x00000003be068210 */ /* 0x000fe40007fbe0ff */
[----:B------:R-:W-:Y:S02]  /*11710*/  CS2R R10, SRZ ;  /* 0x00000000000a7805 */ /* 0x000fe4000001ff00 */
[----:B------:R-:W-:Y:S02]  /*11720*/  CS2R R20, SRZ ;  /* 0x0000000000147805 */ /* 0x000fe4000001ff00 */
[----:B------:R-:W-:Y:S02]  /*11730*/  CS2R R38, SRZ ;  /* 0x0000000000267805 */ /* 0x000fe4000001ff00 */
[----:B------:R-:W-:Y:S01]  /*11740*/  CS2R R36, SRZ ;  /* 0x0000000000247805 */ /* 0x000fe2000001ff00 */
[----:B------:R-:W-:Y:S01]  /*11750*/  @!P0 IMAD.X R7, R0, 0x1, R5, P5 ;  /* 0x0000000100078824 */ /* 0x000fe200028e0605 */
[----:B------:R-:W-:-:S02]  /*11760*/  @!P0 IADD3 R40, P5, R190, R14, RZ ;  /* 0x0000000ebe288210 */ /* 0x000fc40007fbe0ff */
[----:B-1----:R-:W-:Y:S01]  /*11770*/  CS2R R12, SRZ ;  /* 0x00000000000c7805 */ /* 0x002fe2000001ff00 */
[----:B------:R0:W5:Y:S02]  /*11780*/  @!P3 LD.E.64 R28, desc[UR60][R42.64] ;  /* 0x0000003c2a1cb980 */ /* 0x000164000c101b00 */
[----:B------:R-:W-:Y:S01]  /*11790*/  @!P0 IMAD.X R41, R4, 0x1, R5, P5 ;  /* 0x0000000104298824 */ /* 0x000fe200028e0605 */
[----:B------:R-:W-:Y:S01]  /*117a0*/  @!P4 IADD3 R54, P5, R202, R3, RZ ;  /* 0x00000003ca36c210 */ /* 0x000fe20007fbe0ff */
[----:B------:R0:W5:Y:S04]  /*117b0*/  @!P2 LD.E.64 R24, desc[UR60][R46.64] ;  /* 0x0000003c2e18a980 */ /* 0x000168000c101b00 */
[--C-:B------:R-:W-:Y:S01]  /*117c0*/  @!P4 IMAD.X R55, R0, 0x1, R9.reuse, P5 ;  /* 0x000000010037c824 */ /* 0x100fe200028e0609 */
[----:B------:R-:W-:Y:S01]  /*117d0*/  @!P4 IADD3 R14, P5, R202, R14, RZ ;  /* 0x0000000eca0ec210 */ /* 0x000fe20007fbe0ff */
[----:B------:R0:W5:Y:S04]  /*117e0*/  @!P2 LD.E.64 R26, desc[UR60][R48.64] ;  /* 0x0000003c301aa980 */ /* 0x000168000c101b00 */
[----:B------:R-:W-:Y:S01]  /*117f0*/  @!P4 IMAD.X R15, R4, 0x1, R9, P5 ;  /* 0x00000001040fc824 */ /* 0x000fe200028e0609 */
[----:B------:R-:W-:Y:S01]  /*11800*/  CS2R R8, SRZ ;  /* 0x0000000000087805 */ /* 0x000fe2000001ff00 */
[----:B------:R0:W5:Y:S04]  /*11810*/  @!P1 LD.E.64 R10, desc[UR60][R50.64] ;  /* 0x0000003c320a9980 */ /* 0x000168000c101b00 */
[----:B------:R0:W5:Y:S04]  /*11820*/  @!P1 LD.E.64 R20, desc[UR60][R52.64] ;  /* 0x0000003c34149980 */ /* 0x000168000c101b00 */
[----:B------:R0:W5:Y:S04]  /*11830*/  @!P0 LD.E.64 R38, desc[UR60][R6.64] ;  /* 0x0000003c06268980 */ /* 0x000168000c101b00 */
[----:B------:R0:W5:Y:S04]  /*11840*/  @!P0 LD.E.64 R36, desc[UR60][R40.64] ;  /* 0x0000003c28248980 */ /* 0x000168000c101b00 */
[----:B------:R0:W5:Y:S04]  /*11850*/  @!P4 LD.E.64 R12, desc[UR60][R54.64] ;  /* 0x0000003c360cc980 */ /* 0x000168000c101b00 */
[----:B------:R0:W5:Y:S02]  /*11860*/  @!P4 LD.E.64 R8, desc[UR60][R14.64] ;  /* 0x0000003c0e08c980 */ /* 0x000164000c101b00 */
.L_x_1459:
[----:B------:R-:W-:Y:S05]  /*11870*/  BSYNC B1 ;  /* 0x0000000000017941 */ /* 0x000fea0003800000 */
.L_x_1458:
[----:B------:R-:W-:Y:S01]  /*11880*/  ULEA.HI UR4, UR43, UR43, URZ, 0x1 ;  /* 0x0000002b2b047291 */ /* 0x000fe2000f8f083f */
[----:B--2---:R-:W-:Y:S01]  /*11890*/  VIADDMNMX R3, R45, -R203, 0x80, PT ;  /* 0x000000802d037446 */ /* 0x004fe200038009cb */
[----:B------:R-:W-:Y:S02]  /*118a0*/  BSSY B1, `(.L_x_1460) ;  /* 0x0000008000017945 */ /* 0x000fe40003800000 */
[----:B------:R-:W-:Y:S01]  /*118b0*/  ULOP3.LUT UR4, UR4, 0xfffffffe, URZ, 0xc0, !UPT ;  /* 0xfffffffe04047892 */ /* 0x000fe2000f8ec03f */
[----:B------:R-:W-:-:S03]  /*118c0*/  ISETP.GE.AND P1, PT, R192, R3, PT ;  /* 0x00000003c000720c */ /* 0x000fc60003f26270 */
[----:B------:R-:W-:-:S06]  /*118d0*/  UIADD3 UR4, UR43, -UR4, URZ ;  /* 0x800000042b047290 */ /* 0x000fcc000fffe03f */
[----:B------:R-:W-:-:S05]  /*118e0*/  IMAD.U32 R5, RZ, RZ, UR4 ;  /* 0x00000004ff057e24 */ /* 0x000fca000f8e00ff */
[----:B------:R-:W-:-:S04]  /*118f0*/  SHF.L.U32 R5, R5, 0x1f, RZ ;  /* 0x0000001f05057819 */ /* 0x000fc800000006ff */
[----:B------:R-:W2:Y:S02]  /*11900*/  SYNCS.PHASECHK.TRANS64.TRYWAIT P0, [R16+URZ+0x29800], R5 ;  /* 0x02980005100075a7 */ /* 0x000ea4000800017f */
[----:B--2---:R-:W-:Y:S05]  /*11910*/  @!P0 BRA `(.L_x_1461) ;  /* 0x0000025000108947 */ /* 0x004fea0003800000 */
.L_x_1760:
[----:B------:R-:W-:Y:S05]  /*11920*/  BSYNC B1 ;  /* 0x0000000000017941 */ /* 0x000fea0003800000 */
.L_x_1460:
[----:B------:R-:W-:Y:S05]  /*11930*/  @P1 BRA `(.L_x_1462) ;  /* 0x0000006400201947 */ /* 0x000fea0003800000 */
[----:B------:R-:W0:Y:S01]  /*11940*/  LDC R3, c[0x0][0x3f4] ;  /* 0x0000fd00ff037b82 */ /* 0x000e220000000800 */
[----:B------:R-:W-:Y:S01]  /*11950*/  BSSY B1, `(.L_x_1463) ;  /* 0x000007f000017945 */ /* 0x000fe20003800000 */
[----:B-1----:R-:W-:Y:S01]  /*11960*/  IMAD.IADD R0, R16, 0x1, R217 ;  /* 0x0000000110007824 */ /* 0x002fe200078e02d9 */
[-C--:B0-----:R-:W-:Y:S02]  /*11970*/  ISETP.GE.AND P0, PT, R190, R3.reuse, PT ;  /* 0x00000003be00720c */ /* 0x081fe40003f06270 */
[-C--:B------:R-:W-:Y:S02]  /*11980*/  ISETP.GE.AND P1, PT, R198, R3.reuse, PT ;  /* 0x00000003c600720c */ /* 0x080fe40003f26270 */
[-C--:B------:R-:W-:Y:S02]  /*11990*/  ISETP.GE.AND P2, PT, R200, R3.reuse, PT ;  /* 0x00000003c800720c */ /* 0x080fe40003f46270 */
[-C--:B------:R-:W-:Y:S02]  /*119a0*/  ISETP.GE.AND P3, PT, R201, R3.reuse, PT ;  /* 0x00000003c900720c */ /* 0x080fe40003f66270 */
[----:B------:R-:W-:-:S02]  /*119b0*/  ISETP.GE.AND P4, PT, R199, R3, PT ;  /* 0x00000003c700720c */ /* 0x000fc40003f86270 */
[----:B------:R-:W-:-:S03]  /*119c0*/  ISETP.GE.AND P5, PT, R202, R3, PT ;  /* 0x00000003ca00720c */ /* 0x000fc60003fa6270 */
[----:B------:R-:W-:Y:S10]  /*119d0*/  @P0 BRA `(.L_x_1464) ;  /* 0x0000000400d80947 */ /* 0x000ff40003800000 */
[----:B--23--:R-:W0:Y:S01]  /*119e0*/  LDS.128 R4, [R0+0x14400] ;  /* 0x0144000000047984 */ /* 0x00ce220000000c00 */
[----:B-----5:R-:W-:Y:S02]  /*119f0*/  SHF.R.U32.HI R14, RZ, 0x8, R38 ;  /* 0x00000008ff0e7819 */ /* 0x020fe40000011626 */
        /* <DEDUP_REMOVED lines=25> */
[----:B------:R-:W-:Y:S02]  /*11b90*/  F2FP.F16.E4M3.UNPACK_B R42, R45 ;  /* 0x0000002dff2a723e */ /* 0x000fe400020006ff */
[----:B------:R-:W-:Y:S01]  /*11ba0*/  F2FP.F16.E4M3.UNPACK_B R39, R41 ;  /* 0x00000029ff27723e */ /* 0x000fe200020006ff */
[----:B------:R-:W-:Y:S01]  /*11bb0*/  HADD2.F32 R14, -RZ, R3.H1_H1 ;  /* 0x30000003ff0e7230 */ /* 0x000fe20000004100 */
[--C-:B------:R-:W-:Y:S01]  /*11bc0*/  LOP3.LUT R43, R43, 0xff0000, R36.reuse, 0xf8, !PT ;  /* 0x00ff00002b2b7812 */ /* 0x100fe200078ef824 */
[--C-:B------:R-:W-:Y:S01]  /*11bd0*/  HADD2.F32 R46, -RZ, R42.reuse.H1_H1 ;  /* 0x3000002aff2e7230 */ /* 0x100fe20000004100 */
[----:B------:R-:W-:Y:S01]  /*11be0*/  F2FP.F16.E4M3.UNPACK_B R6, R6 ;  /* 0x00000006ff06723e */ /* 0x000fe200020006ff */
[----:B------:R-:W-:Y:S01]  /*11bf0*/  HADD2.F32 R40, -RZ, R39.H1_H1 ;  /* 0x30000027ff287230 */ /* 0x000fe20000004100 */
[----:B------:R-:W-:Y:S01]  /*11c00*/  LOP3.LUT R43, R43, 0xff000000, R36, 0xf8, !PT ;  /* 0xff0000002b2b7812 */ /* 0x000fe200078ef824 */
[----:B------:R-:W-:Y:S01]  /*11c10*/  HADD2.F32 R42, -RZ, R42.H0_H0 ;  /* 0x2000002aff2a7230 */ /* 0x000fe20000004100 */
[----:B------:R-:W-:Y:S01]  /*11c20*/  LOP3.LUT R38, R15, 0xff000000, R38, 0xf8, !PT ;  /* 0xff0000000f267812 */ /* 0x000fe200078ef826 */
[C---:B------:R-:W-:Y:S01]  /*11c30*/  FMUL.FTZ R48, R14.reuse, R46 ;  /* 0x0000002e0e307220 */ /* 0x040fe20000410000 */
[-C--:B------:R-:W-:Y:S01]  /*11c40*/  F2FP.F16.E4M3.UNPACK_B R36, R7.reuse ;  /* 0x00000007ff24723e */ /* 0x080fe200020006ff */
[----:B------:R-:W-:Y:S01]  /*11c50*/  FMUL.FTZ R47, R14, R40 ;  /* 0x000000280e2f7220 */ /* 0x000fe20000410000 */
[----:B------:R-:W-:Y:S01]  /*11c60*/  F2FP.F16.E4M3.UNPACK_B R37, R7.H1 ;  /* 0x00000007ff25723e */ /* 0x000fe200030006ff */
[----:B------:R-:W-:Y:S01]  /*11c70*/  HADD2.F32 R15, -RZ, R3.H0_H0 ;  /* 0x20000003ff0f7230 */ /* 0x000fe20000004100 */
        /* <DEDUP_REMOVED lines=76> */
.L_x_1464:
[----:B------:R-:W-:Y:S05]  /*12140*/  BSYNC B1 ;  /* 0x0000000000017941 */ /* 0x000fea0003800000 */
.L_x_1463:
[----:B------:R-:W-:Y:S04]  /*12150*/  BSSY B1, `(.L_x_1465) ;  /* 0x000007c000017945 */ /* 0x000fe80003800000 */
[----:B------:R-:W-:Y:S05]  /*12160*/  @P1 BRA `(.L_x_1466) ;  /* 0x0000000400e81947 */ /* 0x000fea0003800000 */
[----:B0-23--:R-:W0:Y:S01]  /*12170*/  LDS.128 R4, [R229] ;  /* 0x00000000e5047984 */ /* 0x00de220000000c00 */
[----:B-----5:R-:W-:Y:S02]  /*12180*/  SHF.R.U32.HI R15, RZ, 0x8, R35 ;  /* 0x00000008ff0f7819 */ /* 0x020fe40000011623 */
[----:B------:R-:W-:Y:S02]  /*12190*/  SHF.R.U32.HI R40, RZ, 0x8, R33 ;  /* 0x00000008ff287819 */ /* 0x000fe40000011621 */
[----:B------:R-:W-:Y:S02]  /*121a0*/  SHF.R.U32.HI R37, RZ, 0x8, R32 ;  /* 0x00000008ff257819 */ /* 0x000fe40000011620 */
        /* <DEDUP_REMOVED lines=10> */
[----:B------:R-:W-:Y:S02]  /*12250*/  LOP3.LUT R14, R34, 0xff, RZ, 0xc0, !PT ;  /* 0x000000ff220e7812 */ /* 0x000fe400078ec0ff */
[----:B------:R-:W-:Y:S02]  /*12260*/  LOP3.LUT R3, R3, 0xff, RZ, 0xc0, !PT ;  /* 0x000000ff03037812 */ /* 0x000fe400078ec0ff */
[----:B------:R-:W-:Y:S02]  /*12270*/  LOP3.LUT R36, R36, 0xff, RZ, 0xc0, !PT ;  /* 0x000000ff24247812 */ /* 0x000fe400078ec0ff */
[----:B------:R-:W-:Y:S02]  /*12280*/  LOP3.LUT R40, R40, 0xff, RZ, 0xc0, !PT ;  /* 0x000000ff28287812 */ /* 0x000fe400078ec0ff */
[----:B------:R-:W-:-:S02]  /*12290*/  LOP3.LUT R39, R32, 0xff, RZ, 0xc0, !PT ;  /* 0x000000ff20277812 */ /* 0x000fc400078ec0ff */
[----:B------:R-:W-:Y:S02]  /*122a0*/  PRMT R14, R3, 0x7604, R14 ;  /* 0x00007604030e7816 */ /* 0x000fe4000000000e */
[----:B------:R-:W-:Y:S02]  /*122b0*/  SHF.R.U32.HI R3, RZ, 0x10, R34 ;  /* 0x00000010ff037819 */ /* 0x000fe40000011622 */
[----:B------:R-:W-:Y:S02]  /*122c0*/  SHF.R.U32.HI R15, RZ, 0x10, R32 ;  /* 0x00000010ff0f7819 */ /* 0x000fe40000011620 */
[----:B------:R-:W-:Y:S02]  /*122d0*/  PRMT R37, R36, 0x7054, R37 ;  /* 0x0000705424257816 */ /* 0x000fe40000000025 */
        /* <DEDUP_REMOVED lines=12> */
[----:B------:R-:W-:Y:S01]  /*123a0*/  F2FP.F16.E4M3.UNPACK_B R6, R6 ;  /* 0x00000006ff06723e */ /* 0x000fe200020006ff */
[--C-:B------:R-:W-:Y:S01]  /*123b0*/  HADD2.F32 R40, -RZ, R38.reuse.H1_H1 ;  /* 0x30000026ff287230 */ /* 0x100fe20000004100 */
[----:B------:R-:W-:Y:S01]  /*123c0*/  LOP3.LUT R39, R39, 0xff000000, R32, 0xf8, !PT ;  /* 0xff00000027277812 */ /* 0x000fe200078ef820 */
[----:B------:R-:W-:Y:S01]  /*123d0*/  HADD2.F32 R36, -RZ, R35.H1_H1 ;  /* 0x30000023ff247230 */ /* 0x000fe20000004100 */
[----:B------:R-:W-:Y:S01]  /*123e0*/  LOP3.LUT R34, R15, 0xff000000, R34, 0xf8, !PT ;  /* 0xff0000000f227812 */ /* 0x000fe200078ef822 */
[----:B------:R-:W-:Y:S01]  /*123f0*/  HADD2.F32 R15, -RZ, R3.H0_H0 ;  /* 0x20000003ff0f7230 */ /* 0x000fe20000004100 */
[-C--:B------:R-:W-:Y:S01]  /*12400*/  F2FP.F16.E4M3.UNPACK_B R32, R7.reuse ;  /* 0x00000007ff20723e */ /* 0x080fe200020006ff */
[C---:B------:R-:W-:Y:S01]  /*12410*/  FMUL.FTZ R42, R14.reuse, R40 ;  /* 0x000000280e2a7220 */ /* 0x040fe20000410000 */
[----:B------:R-:W-:Y:S01]  /*12420*/  F2FP.F16.E4M3.UNPACK_B R33, R7.H1 ;  /* 0x00000007ff21723e */ /* 0x000fe200030006ff */
        /* <DEDUP_REMOVED lines=78> */
.L_x_1466:
[----:B------:R-:W-:Y:S05]  /*12910*/  BSYNC B1 ;  /* 0x0000000000017941 */ /* 0x000fea0003800000 */
.L_x_1465:
[----:B------:R-:W-:Y:S04]  /*12920*/  BSSY B1, `(.L_x_1467) ;  /* 0x0000078000017945 */ /* 0x000fe80003800000 */
[----:B------:R-:W-:Y:S05]  /*12930*/  @P2 BRA `(.L_x_1468) ;  /* 0x0000000400d82947 */ /* 0x000fea0003800000 */
[----:B0123--:R-:W0:Y:S01]  /*12940*/  LDS.128 R4, [R0+0x16400] ;  /* 0x0164000000047984 */ /* 0x00fe220000000c00 */
        /* <DEDUP_REMOVED lines=117> */
.L_x_1468:
[----:B------:R-:W-:Y:S05]  /*130a0*/  BSYNC B1 ;  /* 0x0000000000017941 */ /* 0x000fea0003800000 */
.L_x_1467:
[----:B------:R-:W-:Y:S04]  /*130b0*/  BSSY B1, `(.L_x_1469) ;  /* 0x000007c000017945 */ /* 0x000fe80003800000 */
[----:B------:R-:W-:Y:S05]  /*130c0*/  @P3 BRA `(.L_x_1470) ;  /* 0x0000000400e83947 */ /* 0x000fea0003800000 */
[----:B0123--:R-:W0:Y:S01]  /*130d0*/  LDS.128 R4, [R229+0x2000] ;  /* 0x00200000e5047984 */ /* 0x00fe220000000c00 */
        /* <DEDUP_REMOVED lines=121> */
.L_x_1470:
[----:B------:R-:W-:Y:S05]  /*13870*/  BSYNC B1 ;  /* 0x0000000000017941 */ /* 0x000fea0003800000 */
.L_x_1469:
        /* <DEDUP_REMOVED lines=33> */
[--C-:B------:R-:W-:Y:S01]  /*13a90*/  HADD2.F32 R11, -RZ, R3.reuse.H0_H0 ;  /* 0x20000003ff0b7230 */ /* 0x100fe20000004100 */
[----:B------:R-:W-:Y:S01]  /*13aa0*/  LOP3.LUT R24, R15, 0xff000000, R10, 0xf8, !PT ;  /* 0xff0000000f187812 */ /* 0x000fe200078ef80a */
[----:B------:R-:W-:Y:S01]  /*13ab0*/  HADD2.F32 R10, -RZ, R3.H1_H1 ;  /* 0x30000003ff0a7230 */ /* 0x000fe20000004100 */
[----:B------:R-:W-:Y:S01]  /*13ac0*/  F2FP.F16.E4M3.UNPACK_B R6, R6 ;  /* 0x00000006ff06723e */ /* 0x000fe200020006ff */
[----:B------:R-:W-:Y:S01]  /*13ad0*/  HADD2.F32 R28, -RZ, R26.H1_H1 ;  /* 0x3000001aff1c7230 */ /* 0x000fe20000004100 */
[-C--:B------:R-:W-:Y:S01]  /*13ae0*/  F2FP.F16.E4M3.UNPACK_B R14, R7.reuse ;  /* 0x00000007ff0e723e */ /* 0x080fe200020006ff */
[----:B------:R-:W-:Y:S01]  /*13af0*/  HADD2.F32 R21, -RZ, R20.H1_H1 ;  /* 0x30000014ff157230 */ /* 0x000fe20000004100 */
[----:B------:R-:W-:Y:S01]  /*13b00*/  F2FP.F16.E4M3.UNPACK_B R15, R7.H1 ;  /* 0x00000007ff0f723e */ /* 0x000fe200030006ff */
[----:B------:R-:W-:-:S02]  /*13b10*/  HADD2.F32 R26, -RZ, R26.H0_H0 ;  /* 0x2000001aff1a7230 */ /* 0x000fc40000004100 */
[CC--:B------:R-:W-:Y:S01]  /*13b20*/  FMUL.FTZ R30, R10.reuse, R28.reuse ;  /* 0x0000001c0a1e7220 */ /* 0x0c0fe20000410000 */
[----:B------:R-:W-:Y:S01]  /*13b30*/  F2FP.F16.E4M3.UNPACK_B R7, R5 ;  /* 0x00000005ff07723e */ /* 0x000fe200020006ff */
[----:B------:R-:W-:Y:S01]  /*13b40*/  FMUL.FTZ R31, R10, R21 ;  /* 0x000000150a1f7220 */ /* 0x000fe20000410000 */
[----:B------:R-:W-:Y:S01]  /*13b50*/  F2FP.F16.E4M3.UNPACK_B R10, R5.H1 ;  /* 0x00000005ff0a723e */ /* 0x000fe200030006ff */
[----:B------:R-:W-:Y:S02]  /*13b60*/  HADD2.F32 R5, -RZ, R6.H1_H1 ;  /* 0x30000006ff057230 */ /* 0x000fe40000004100 */
[C---:B------:R-:W-:Y:S01]  /*13b70*/  FFMA.FTZ R32, R11.reuse, R21, -R30 ;  /* 0x000000150b207223 */ /* 0x040fe2000001081e */
[----:B------:R-:W-:Y:S02]  /*13b80*/  HADD2.F32 R20, -RZ, R20.H0_H0 ;  /* 0x20000014ff147230 */ /* 0x000fe40000004100 */
[----:B------:R-:W-:Y:S01]  /*13b90*/  FFMA.FTZ R33, R11, R28, R31 ;  /* 0x0000001c0b217223 */ /* 0x000fe2000001001f */
[----:B------:R-:W-:Y:S01]  /*13ba0*/  HADD2.F32 R6, -RZ, R6.H0_H0 ;  /* 0x20000006ff067230 */ /* 0x000fe20000004100 */
[----:B------:R-:W-:Y:S01]  /*13bb0*/  F2FP.F16.E4M3.UNPACK_B R29, R29.H1 ;  /* 0x0000001dff1d723e */ /* 0x000fe200030006ff */
[C---:B------:R-:W-:Y:S01]  /*13bc0*/  FMUL.FTZ R11, R5.reuse, R26 ;  /* 0x0000001a050b7220 */ /* 0x040fe20000410000 */
[----:B------:R-:W-:Y:S01]  /*13bd0*/  F2FP.F16.E4M3.UNPACK_B R25, R25.H1 ;  /* 0x00000019ff19723e */ /* 0x000fe200030006ff */
[----:B------:R-:W-:Y:S01]  /*13be0*/  FMUL.FTZ R31, R5, R20 ;  /* 0x00000014051f7220 */ /* 0x000fe20000410000 */
[----:B------:R-:W-:-:S02]  /*13bf0*/  HADD2.F32 R5, -RZ, R14.H1_H1 ;  /* 0x3000000eff057230 */ /* 0x000fc40000004100 */
[C---:B------:R-:W-:Y:S01]  /*13c00*/  FFMA.FTZ R30, R6.reuse, R20, -R11 ;  /* 0x00000014061e7223 */ /* 0x040fe2000001080b */
[----:B------:R-:W-:Y:S02]  /*13c10*/  HADD2.F32 R21, -RZ, R29.H0_H0 ;  /* 0x2000001dff157230 */ /* 0x000fe40000004100 */
[----:B------:R-:W-:Y:S01]  /*13c20*/  FFMA.FTZ R31, R6, R26, R31 ;  /* 0x0000001a061f7223 */ /* 0x000fe2000001001f */
[----:B------:R-:W-:Y:S01]  /*13c30*/  HADD2.F32 R11, -RZ, R25.H0_H0 ;  /* 0x20000019ff0b7230 */ /* 0x000fe20000004100 */
[----:B------:R-:W-:Y:S01]  /*13c40*/  F2FP.F16.E4M3.UNPACK_B R3, R4 ;  /* 0x00000004ff03723e */ /* 0x000fe200020006ff */
        /* <DEDUP_REMOVED lines=59> */
.L_x_1472:
[----:B------:R-:W-:Y:S05]  /*14000*/  BSYNC B1 ;  /* 0x0000000000017941 */ /* 0x000fea0003800000 */
.L_x_1471:
[----:B------:R-:W-:Y:S05]  /*14010*/  @P5 BRA `(.L_x_1462) ;  /* 0x0000003c00685947 */ /* 0x000fea0003800000 */
[----:B0123--:R-:W0:Y:S01]  /*14020*/  LDS.128 R4, [R229+0x4000] ;  /* 0x00400000e5047984 */ /* 0x00fe220000000c00 */
[----:B-----5:R-:W-:Y:S02]  /*14030*/  SHF.R.U32.HI R10, RZ, 0x8, R13 ;  /* 0x00000008ff0a7819 */ /* 0x020fe4000001160d */
[----:B------:R-:W-:Y:S02]  /*14040*/  SHF.R.U32.HI R20, RZ, 0x8, R9 ;  /* 0x00000008ff147819 */ /* 0x000fe40000011609 */
[----:B------:R-:W-:Y:S02]  /*14050*/  LOP3.LUT R11, R13, 0xff, RZ, 0xc0, !PT ;  /* 0x000000ff0d0b7812 */ /* 0x000fe400078ec0ff */
[----:B------:R-:W-:Y:S02]  /*14060*/  LOP3.LUT R21, R9, 0xff, RZ, 0xc0, !PT ;  /* 0x000000ff09157812 */ /* 0x000fe400078ec0ff */
[----:B------:R-:W-:Y:S02]  /*14070*/  LOP3.LUT R10, R10, 0xff, RZ, 0xc0, !PT ;  /* 0x000000ff0a0a7812 */ /* 0x000fe400078ec0ff */
[----:B------:R-:W-:-:S02]  /*14080*/  LOP3.LUT R20, R20, 0xff, RZ, 0xc0, !PT ;  /* 0x000000ff14147812 */ /* 0x000fc400078ec0ff */
[----:B------:R-:W-:Y:S02]  /*14090*/  SHF.R.U32.HI R0, RZ, 0x8, R12 ;  /* 0x00000008ff007819 */ /* 0x000fe4000001160c */
[----:B------:R-:W-:Y:S02]  /*140a0*/  SHF.R.U32.HI R14, RZ, 0x8, R8 ;  /* 0x00000008ff0e7819 */ /* 0x000fe40000011608 */
        /* <DEDUP_REMOVED lines=33> */
[C---:B------:R-:W-:Y:S01]  /*142c0*/  FMUL.FTZ R27, R9.reuse, R25 ;  /* 0x00000019091b7220 */ /* 0x040fe20000410000 */
        /* <DEDUP_REMOVED lines=80> */
.L_x_1456:
[----:B------:R-:W0:Y:S01]  /*147d0*/  LDC R26, c[0x0][0x448] ;  /* 0x00011200ff1a7b82 */ /* 0x000e220000000800 */
[----:B------:R-:W-:Y:S01]  /*147e0*/  IMAD.MOV.U32 R9, RZ, RZ, R10 ;  /* 0x000000ffff097224 */ /* 0x000fe200078e000a */
[----:B------:R-:W-:Y:S01]  /*147f0*/  ULDC.64 UR4, c[0x0][0x3f8] ;  /* 0x0000fe0000047ab9 */ /* 0x000fe20000000a00 */
[----:B------:R-:W-:Y:S01]  /*14800*/  IMAD.MOV.U32 R4, RZ, RZ, R24 ;  /* 0x000000ffff047224 */ /* 0x000fe200078e0018 */
[----:B------:R-:W-:Y:S01]  /*14810*/  ULDC.64 UR6, c[0x0][0x408] ;  /* 0x0001020000067ab9 */ /* 0x000fe20000000a00 */
[----:B------:R-:W-:Y:S01]  /*14820*/  IMAD.MOV.U32 R5, RZ, RZ, R27 ;  /* 0x000000ffff057224 */ /* 0x000fe200078e001b */
[----:B------:R-:W-:Y:S01]  /*14830*/  ULDC.64 UR8, c[0x0][0x400] ;  /* 0x0001000000087ab9 */ /* 0x000fe20000000a00 */
[----:B------:R-:W-:Y:S02]  /*14840*/  IMAD.MOV.U32 R6, RZ, RZ, R144 ;  /* 0x000000ffff067224 */ /* 0x000fe400078e0090 */
[----:B------:R-:W-:Y:S01]  /*14850*/  IMAD.MOV.U32 R7, RZ, RZ, R29 ;  /* 0x000000ffff077224 */ /* 0x000fe200078e001d */
[----:B0-----:R-:W-:-:S13]  /*14860*/  ISETP.NE.AND P0, PT, R26, 0x1, PT ;  /* 0x000000011a00780c */ /* 0x001fda0003f05270 */
[----:B------:R-:W0:Y:S08]  /*14870*/  @P0 LDC R3, c[0x0][0x44c] ;  /* 0x00011300ff030b82 */ /* 0x000e300000000800 */
[----:B------:R-:W1:Y:S01]  /*14880*/  @P0 LDC R0, c[0x0][0x450] ;  /* 0x00011400ff000b82 */ /* 0x000e620000000800 */
[----:B0-----:R-:W-:-:S05]  /*14890*/  @P0 IMAD.HI.U32 R3, R10, R3, RZ ;  /* 0x000000030a030227 */ /* 0x001fca00078e00ff */
[----:B-1----:R-:W-:-:S04]  /*148a0*/  @P0 SHF.R.U32.HI R9, RZ, R0, R3 ;  /* 0x00000000ff090219 */ /* 0x002fc80000011603 */
[----:B------:R-:W-:Y:S01]  /*148b0*/  SHF.R.S32.HI R0, RZ, 0x1f, R9 ;  /* 0x0000001fff007819 */ /* 0x000fe20000011409 */
[----:B------:R-:W-:-:S04]  /*148c0*/  IMAD.WIDE.U32 R4, R9, UR4, R4 ;  /* 0x0000000409047c25 */ /* 0x000fc8000f8e0004 */
[----:B------:R-:W-:Y:S02]  /*148d0*/  IMAD R8, R0, UR4, RZ ;  /* 0x0000000400087c24 */ /* 0x000fe4000f8e02ff */
[----:B------:R-:W-:-:S04]  /*148e0*/  IMAD.WIDE.U32 R6, R9, UR6, R6 ;  /* 0x0000000609067c25 */ /* 0x000fc8000f8e0006 */
[----:B------:R-:W-:Y:S01]  /*148f0*/  IMAD R0, R0, UR6, RZ ;  /* 0x0000000600007c24 */ /* 0x000fe2000f8e02ff */
[----:B------:R-:W-:Y:S01]  /*14900*/  IADD3 R21, P1, R6, UR8, RZ ;  /* 0x0000000806157c10 */ /* 0x000fe2000ff3e0ff */
[C---:B------:R-:W-:Y:S01]  /*14910*/  IMAD R13, R9.reuse, UR5, R8 ;  /* 0x00000005090d7c24 */ /* 0x040fe2000f8e0208 */
[----:B------:R-:W-:Y:S01]  /*14920*/  ULDC.64 UR4, c[0x0][0x3e8] ;  /* 0x0000fa0000047ab9 */ /* 0x000fe20000000a00 */
[----:B------:R-:W-:Y:S01]  /*14930*/  IMAD R9, R9, UR7, R0 ;  /* 0x0000000709097c24 */ /* 0x000fe2000f8e0200 */
[----:B------:R-:W-:Y:S01]  /*14940*/  IADD3 R3, P0, R4, UR4, RZ ;  /* 0x0000000404037c10 */ /* 0x000fe2000ff1e0ff */
[----:B------:R-:W-:-:S03]  /*14950*/  UMOV UR4, 0xffffffff ;  /* 0xffffffff00047882 */ /* 0x000fc60000000000 */
[----:B------:R-:W-:Y:S02]  /*14960*/  IADD3.X R13, R5, UR5, R13, P0, !PT ;  /* 0x00000005050d7c10 */ /* 0x000fe400087fe40d */
[----:B------:R-:W-:Y:S01]  /*14970*/  IADD3.X R20, R7, UR9, R9, P1, !PT ;  /* 0x0000000907147c10 */ /* 0x000fe20008ffe409 */
[----:B------:R-:W-:Y:S06]  /*14980*/  BRA.DIV UR4, `(.L_x_1473) ;  /* 0x0000022204087947 */ /* 0x000fec000b800000 */
[----:B------:R0:W1:Y:S04]  /*14990*/  SHFL.IDX PT, R0, R13, RZ, 0x1e1f ;  /* 0x001e1fff0d007589 */ /* 0x00006800000e0000 */
[----:B------:R-:W2:Y:S04]  /*149a0*/  SHFL.IDX PT, R3, R3, RZ, 0x1e1f ;  /* 0x001e1fff03037589 */ /* 0x000ea800000e0000 */
[----:B------:R-:W3:Y:S04]  /*149b0*/  SHFL.IDX PT, R20, R20, RZ, 0x1e1f ;  /* 0x001e1fff14147589 */ /* 0x000ee800000e0000 */
[----:B------:R-:W0:Y:S02]  /*149c0*/  SHFL.IDX PT, R21, R21, RZ, 0x1e1f ;  /* 0x001e1fff15157589 */ /* 0x000e2400000e0000 */
.L_x_1766:
[----:B------:R-:W-:Y:S01]  /*149d0*/  IMAD R45, R193, R26, RZ ;  /* 0x0000001ac12d7224 */ /* 0x000fe200078e02ff */
[----:B------:R-:W-:Y:S01]  /*149e0*/  BSSY B1, `(.L_x_1474) ;  /* 0x0000038000017945 */ /* 0x000fe20003800000 */
[----:B------:R-:W-:Y:S02]  /*149f0*/  CS2R R4, SRZ ;  /* 0x0000000000047805 */ /* 0x000fe4000001ff00 */
[----:B------:R-:W-:Y:S02]  /*14a00*/  CS2R R6, SRZ ;  /* 0x0000000000067805 */ /* 0x000fe4000001ff00 */
[----:B------:R-:W-:Y:S02]  /*14a10*/  CS2R R8, SRZ ;  /* 0x0000000000087805 */ /* 0x000fe4000001ff00 */
[----:B------:R-:W-:Y:S02]  /*14a20*/  ISETP.GE.AND P0, PT, R10, R45, PT ;  /* 0x0000002d0a00720c */ /* 0x000fe40003f06270 */
[----:B------:R-:W-:-:S02]  /*14a30*/  CS2R R10, SRZ ;  /* 0x00000000000a7805 */ /* 0x000fc4000001ff00 */
[----:B0-----:R-:W-:Y:S02]  /*14a40*/  CS2R R12, SRZ ;  /* 0x00000000000c7805 */ /* 0x001fe4000001ff00 */
        /* <DEDUP_REMOVED lines=8> */
[C---:B------:R-:W-:Y:S01]  /*14ad0*/  VIADD R4, R22.reuse, 0x20 ;  /* 0x0000002016047836 */ /* 0x040fe20000000000 */
[----:B------:R-:W-:Y:S01]  /*14ae0*/  ULDC UR4, c[0x0][0x3f4] ;  /* 0x0000fd0000047ab9 */ /* 0x000fe20000000800 */
[C---:B------:R-:W-:Y:S01]  /*14af0*/  VIADD R5, R22.reuse, 0x40 ;  /* 0x0000004016057836 */ /* 0x040fe20000000000 */
[----:B------:R-:W-:Y:S02]  /*14b00*/  ISETP.GE.AND P2, PT, R22, UR4, PT ;  /* 0x0000000416007c0c */ /* 0x000fe4000bf46270 */
[----:B------:R-:W-:Y:S02]  /*14b10*/  CS2R R24, SRZ ;  /* 0x0000000000187805 */ /* 0x000fe4000001ff00 */
[----:B------:R-:W-:Y:S02]  /*14b20*/  ISETP.GE.AND P1, PT, R4, UR4, PT ;  /* 0x0000000404007c0c */ /* 0x000fe4000bf26270 */
[----:B------:R-:W-:Y:S02]  /*14b30*/  CS2R R26, SRZ ;  /* 0x00000000001a7805 */ /* 0x000fe4000001ff00 */
[----:B------:R-:W-:-:S02]  /*14b40*/  ISETP.GE.AND P0, PT, R5, UR4, PT ;  /* 0x0000000405007c0c */ /* 0x000fc4000bf06270 */
[----:B------:R-:W-:Y:S02]  /*14b50*/  CS2R R6, SRZ ;  /* 0x0000000000067805 */ /* 0x000fe4000001ff00 */
[----:B------:R-:W-:Y:S02]  /*14b60*/  CS2R R28, SRZ ;  /* 0x00000000001c7805 */ /* 0x000fe4000001ff00 */
[----:B------:R-:W-:Y:S02]  /*14b70*/  CS2R R30, SRZ ;  /* 0x00000000001e7805 */ /* 0x000fe4000001ff00 */
[----:B------:R-:W-:Y:S02]  /*14b80*/  @!P2 SHF.R.S32.HI R5, RZ, 0x1f, R22 ;  /* 0x0000001fff05a819 */ /* 0x000fe40000011416 */
[C---:B--2---:R-:W-:Y:S01]  /*14b90*/  @!P2 IADD3 R36, P3, R22.reuse, R3, RZ ;  /* 0x000000031624a210 */ /* 0x044fe20007f7e0ff */
[----:B------:R-:W-:Y:S01]  /*14ba0*/  @!P1 IMAD.SHL.U32 R42, R231, 0x10, RZ ;  /* 0x00000010e72a9824 */ /* 0x000fe200078e00ff */
[----:B------:R-:W-:Y:S01]  /*14bb0*/  @!P2 IADD3 R38, P4, R22, R21, RZ ;  /* 0x000000151626a210 */ /* 0x000fe20007f9e0ff */
[----:B------:R-:W-:-:S02]  /*14bc0*/  @!P0 IMAD.SHL.U32 R48, R233, 0x10, RZ ;  /* 0x00000010e9308824 */ /* 0x000fc400078e00ff */
[--C-:B-1----:R-:W-:Y:S01]  /*14bd0*/  @!P2 IMAD.X R37, R0, 0x1, R5.reuse, P3 ;  /* 0x000000010025a824 */ /* 0x102fe200018e0605 */
[-C--:B------:R-:W-:Y:S01]  /*14be0*/  @!P1 IADD3 R40, P5, R3, R42.reuse, RZ ;  /* 0x0000002a03289210 */ /* 0x080fe20007fbe0ff */
[----:B---3--:R-:W-:Y:S01]  /*14bf0*/  @!P2 IMAD.X R39, R20, 0x1, R5, P4 ;  /* 0x000000011427a824 */ /* 0x008fe200020e0605 */
[----:B------:R-:W-:Y:S02]  /*14c00*/  @!P1 SHF.R.S32.HI R5, RZ, 0x1f, R42 ;  /* 0x0000001fff059819 */ /* 0x000fe4000001142a */
[----:B------:R-:W-:Y:S02]  /*14c10*/  @!P1 IADD3 R42, P4, R21, R42, RZ ;  /* 0x0000002a152a9210 */ /* 0x000fe40007f9e0ff */
[----:B------:R-:W-:Y:S02]  /*14c20*/  CS2R R8, SRZ ;  /* 0x0000000000087805 */ /* 0x000fe4000001ff00 */
[-C--:B------:R-:W-:Y:S01]  /*14c30*/  @!P0 IADD3 R46, P3, R3, R48.reuse, RZ ;  /* 0x00000030032e8210 */ /* 0x080fe20007f7e0ff */
[--C-:B------:R-:W-:Y:S01]  /*14c40*/  @!P1 IMAD.X R41, R0, 0x1, R5.reuse, P5 ;  /* 0x0000000100299824 */ /* 0x100fe200028e0605 */
[----:B------:R-:W-:Y:S01]  /*14c50*/  @!P0 SHF.R.S32.HI R3, RZ, 0x1f, R48 ;  /* 0x0000001fff038819 */ /* 0x000fe20000011430 */
[----:B------:R-:W-:Y:S01]  /*14c60*/  @!P1 IMAD.X R43, R20, 0x1, R5, P4 ;  /* 0x00000001142b9824 */ /* 0x000fe200020e0605 */
[----:B------:R-:W-:-:S02]  /*14c70*/  @!P0 IADD3 R48, P5, R21, R48, RZ ;  /* 0x0000003015308210 */ /* 0x000fc40007fbe0ff */
[----:B------:R-:W-:Y:S02]  /*14c80*/  CS2R R4, SRZ ;  /* 0x0000000000047805 */ /* 0x000fe4000001ff00 */
[----:B------:R-:W-:Y:S02]  /*14c90*/  CS2R R10, SRZ ;  /* 0x00000000000a7805 */ /* 0x000fe4000001ff00 */
[----:B------:R-:W-:Y:S02]  /*14ca0*/  CS2R R32, SRZ ;  /* 0x0000000000207805 */ /* 0x000fe4000001ff00 */
[----:B------:R-:W-:Y:S02]  /*14cb0*/  CS2R R34, SRZ ;  /* 0x0000000000227805 */ /* 0x000fe4000001ff00 */
[----:B------:R-:W-:Y:S02]  /*14cc0*/  CS2R R12, SRZ ;  /* 0x00000000000c7805 */ /* 0x000fe4000001ff00 */
[----:B------:R-:W-:Y:S01]  /*14cd0*/  CS2R R14, SRZ ;  /* 0x00000000000e7805 */ /* 0x000fe2000001ff00 */
[--C-:B------:R-:W-:Y:S01]  /*14ce0*/  @!P0 IMAD.X R47, R0, 0x1, R3.reuse, P3 ;  /* 0x00000001002f8824 */ /* 0x100fe200018e0603 */
[----:B------:R0:W5:Y:S01]  /*14cf0*/  @!P2 LD.E.128 R24, desc[UR60][R36.64] ;  /* 0x0000003c2418a980 */ /* 0x000162000c101d00 */
[----:B------:R-:W-:-:S03]  /*14d00*/  @!P0 IMAD.X R49, R20, 0x1, R3, P5 ;  /* 0x0000000114318824 */ /* 0x000fc600028e0603 */
[----:B------:R0:W5:Y:S04]  /*14d10*/  @!P2 LD.E.128 R4, desc[UR60][R38.64] ;  /* 0x0000003c2604a980 */ /* 0x000168000c101d00 */
[----:B------:R0:W5:Y:S04]  /*14d20*/  @!P1 LD.E.128 R28, desc[UR60][R40.64] ;  /* 0x0000003c281c9980 */ /* 0x000168000c101d00 */
[----:B------:R0:W5:Y:S04]  /*14d30*/  @!P1 LD.E.128 R8, desc[UR60][R42.64] ;  /* 0x0000003c2a089980 */ /* 0x000168000c101d00 */
[----:B------:R0:W5:Y:S04]  /*14d40*/  @!P0 LD.E.128 R32, desc[UR60][R46.64] ;  /* 0x0000003c2e208980 */ /* 0x000168000c101d00 */
[----:B------:R0:W5:Y:S02]  /*14d50*/  @!P0 LD.E.128 R12, desc[UR60][R48.64] ;  /* 0x0000003c300c8980 */ /* 0x000164000c101d00 */
.L_x_1475:
[----:B------:R-:W-:Y:S05]  /*14d60*/  BSYNC B1 ;  /* 0x0000000000017941 */ /* 0x000fea0003800000 */
.L_x_1474:
        /* <DEDUP_REMOVED lines=10> */
.L_x_1767:
[----:B------:R-:W-:Y:S05]  /*14e10*/  BSYNC B1 ;  /* 0x0000000000017941 */ /* 0x000fea0003800000 */
.L_x_1476:
[----:B------:R-:W-:Y:S05]  /*14e20*/  @P1 BRA `(.L_x_1462) ;  /* 0x0000002c00e41947 */ /* 0x000fea0003800000 */
[----:B-1----:R-:W1:Y:S01]  /*14e30*/  LDC R0, c[0x0][0x3f4] ;  /* 0x0000fd00ff007b82 */ /* 0x002e620000000800 */
[C---:B------:R-:W-:Y:S01]  /*14e40*/  VIADD R3, R22.reuse, 0x20 ;  /* 0x0000002016037836 */ /* 0x040fe20000000000 */
[----:B------:R-:W-:Y:S01]  /*14e50*/  BSSY B1, `(.L_x_1478) ;  /* 0x00000fd000017945 */ /* 0x000fe20003800000 */
[C---:B--2---:R-:W-:Y:S01]  /*14e60*/  VIADD R21, R22.reuse, 0x40 ;  /* 0x0000004016157836 */ /* 0x044fe20000000000 */
[-C--:B-1----:R-:W-:Y:S02]  /*14e70*/  ISETP.GE.AND P0, PT, R22, R0.reuse, PT ;  /* 0x000000001600720c */ /* 0x082fe40003f06270 */
[-C--:B------:R-:W-:Y:S02]  /*14e80*/  ISETP.GE.AND P1, PT, R3, R0.reuse, PT ;  /* 0x000000000300720c */ /* 0x080fe40003f26270 */
[----:B------:R-:W-:-:S09]  /*14e90*/  ISETP.GE.AND P2, PT, R21, R0, PT ;  /* 0x000000001500720c */ /* 0x000fd20003f46270 */
[----:B------:R-:W-:Y:S05]  /*14ea0*/  @P0 BRA `(.L_x_1479) ;  /* 0x0000000c00dc0947 */ /* 0x000fea0003800000 */
[----:B------:R-:W2:Y:S01]  /*14eb0*/  LDL R68, [R1+0x8] ;  /* 0x0000080001447983 */ /* 0x000ea20000100800 */
[----:B-----5:R-:W-:Y:S02]  /*14ec0*/  SHF.R.U32.HI R3, RZ, 0x8, R24 ;  /* 0x00000008ff037819 */ /* 0x020fe40000011618 */
[----:B---3--:R-:W-:Y:S02]  /*14ed0*/  LOP3.LUT R20, R24, 0xff, RZ, 0xc0, !PT ;  /* 0x000000ff18147812 */ /* 0x008fe400078ec0ff */
[----:B------:R-:W-:Y:S02]  /*14ee0*/  LOP3.LUT R21, R3, 0xff, RZ, 0xc0, !PT ;  /* 0x000000ff03157812 */ /* 0x000fe400078ec0ff */
[----:B------:R-:W-:Y:S02]  /*14ef0*/  LEA.HI R3, R0, R232, RZ, 0x1c ;  /* 0x000000e800037211 */ /* 0x000fe400078fe0ff */
[----:B------:R-:W-:Y:S02]  /*14f00*/  PRMT R45, R21, 0x7604, R20 ;  /* 0x00007604152d7816 */ /* 0x000fe40000000014 */
[----:B0-----:R-:W-:-:S02]  /*14f10*/  SHF.R.U32.HI R39, RZ, 0x8, R26 ;  /* 0x00000008ff277819 */ /* 0x001fc4000001161a */
[----:B------:R-:W-:Y:S02]  /*14f20*/  SHF.R.S32.HI R20, RZ, 0x1f, R3 ;  /* 0x0000001fff147819 */ /* 0x000fe40000011403 */
[----:B------:R-:W-:Y:S02]  /*14f30*/  SHF.R.U32.HI R37, RZ, 0x8, R25 ;  /* 0x00000008ff257819 */ /* 0x000fe40000011619 */
[----:B------:R-:W-:Y:S02]  /*14f40*/  LOP3.LUT R38, R26, 0xff, RZ, 0xc0, !PT ;  /* 0x000000ff1a267812 */ /* 0x000fe400078ec0ff */
[----:B------:R-:W-:Y:S02]  /*14f50*/  LOP3.LUT R39, R39, 0xff, RZ, 0xc0, !PT ;  /* 0x000000ff27277812 */ /* 0x000fe400078ec0ff */
[----:B------:R-:W-:Y:S01]  /*14f60*/  LEA.HI R21, R20, R3, RZ, 0x2 ;  /* 0x0000000314157211 */ /* 0x000fe200078f10ff */
[----:B------:R-:W-:Y:S01]  /*14f70*/  IMAD.SHL.U32 R3, R3, 0x10, RZ ;  /* 0x0000001003037824 */ /* 0x000fe200078e00ff */
[----:B------:R-:W-:-:S02]  /*14f80*/  LOP3.LUT R36, R25, 0xff, RZ, 0xc0, !PT ;  /* 0x000000ff19247812 */ /* 0x000fc400078ec0ff */
[----:B------:R-:W-:Y:S01]  /*14f90*/  LOP3.LUT R37, R37, 0xff, RZ, 0xc0, !PT ;  /* 0x000000ff25257812 */ /* 0x000fe200078ec0ff */
[----:B------:R-:W-:Y:S01]  /*14fa0*/  IMAD.SHL.U32 R21, R21, 0x800, RZ ;  /* 0x0000080015157824 */ /* 0x000fe200078e00ff */
[----:B------:R-:W-:Y:S02]  /*14fb0*/  PRMT R47, R39, 0x7604, R38 ;  /* 0x00007604272f7816 */ /* 0x000fe40000000026 */
[----:B------:R-:W-:Y:S02]  /*14fc0*/  SHF.R.U32.HI R39, RZ, 0x8, R27 ;  /* 0x00000008ff277819 */ /* 0x000fe4000001161b */
[----:B------:R-:W-:Y:S02]  /*14fd0*/  LOP3.LUT R20, R204, 0x30, R3, 0xf8, !PT ;  /* 0x00000030cc147812 */ /* 0x000fe400078ef803 */
[----:B------:R-:W-:Y:S02]  /*14fe0*/  PRMT R46, R37, 0x7604, R36 ;  /* 0x00007604252e7816 */ /* 0x000fe40000000024 */
[----:B------:R-:W-:-:S02]  /*14ff0*/  LOP3.LUT R36, R27, 0xff, RZ, 0xc0, !PT ;  /* 0x000000ff1b247812 */ /* 0x000fc400078ec0ff */
[----:B------:R-:W-:Y:S02]  /*15000*/  LOP3.LUT R3, R39, 0xff, RZ, 0xc0, !PT ;  /* 0x000000ff27037812 */ /* 0x000fe400078ec0ff */
[----:B------:R-:W-:Y:S02]  /*15010*/  LOP3.LUT R20, R20, R205, RZ, 0x3c, !PT ;  /* 0x000000cd14147212 */ /* 0x000fe400078e3cff */
[----:B------:R-:W-:Y:S02]  /*15020*/  LOP3.LUT R21, R21, 0xffffe000, RZ, 0xc0, !PT ;  /* 0xffffe00015157812 */ /* 0x000fe400078ec0ff */
[----:B------:R-:W-:Y:S02]  /*15030*/  PRMT R48, R3, 0x7604, R36 ;  /* 0x0000760403307816 */ /* 0x000fe40000000024 */
[----:B------:R-:W-:Y:S02]  /*15040*/  IADD3 R3, R20, R206, R21 ;  /* 0x000000ce14037210 */ /* 0x000fe40007ffe015 */
[----:B------:R-:W-:-:S02]  /*15050*/  SHF.R.U32.HI R38, RZ, 0x8, R4 ;  /* 0x00000008ff267819 */ /* 0x000fc40000011604 */
[----:B------:R-:W-:Y:S01]  /*15060*/  LOP3.LUT R37, R4, 0xff, RZ, 0xc0, !PT ;  /* 0x000000ff04257812 */ /* 0x000fe200078ec0ff */
[----:B------:R-:W-:Y:S01]  /*15070*/  IMAD.IADD R3, R16, 0x1, R3 ;  /* 0x0000000110037824 */ /* 0x000fe200078e0203 */
[----:B------:R-:W-:Y:S02]  /*15080*/  LOP3.LUT R38, R38, 0xff, RZ, 0xc0, !PT ;  /* 0x000000ff26267812 */ /* 0x000fe400078ec0ff */
[----:B------:R-:W-:Y:S02]  /*15090*/  SHF.R.U32.HI R21, RZ, 0x8, R5 ;  /* 0x00000008ff157819 */ /* 0x000fe40000011605 */
[----:B------:R-:W0:Y:S01]  /*150a0*/  LDS.128 R40, [R3+0x14400] ;  /* 0x0144000003287984 */ /* 0x000e220000000c00 */
[----:B------:R-:W-:Y:S02]  /*150b0*/  PRMT R53, R38, 0x7604, R37 ;  /* 0x0000760426357816 */ /* 0x000fe40000000025 */
[----:B------:R-:W-:Y:S02]  /*150c0*/  SHF.R.U32.HI R50, RZ, 0x8, R6 ;  /* 0x00000008ff327819 */ /* 0x000fe40000011606 */
[----:B------:R-:W-:-:S02]  /*150d0*/  LOP3.LUT R20, R5, 0xff, RZ, 0xc0, !PT ;  /* 0x000000ff05147812 */ /* 0x000fc400078ec0ff */
[----:B------:R-:W-:Y:S02]  /*150e0*/  LOP3.LUT R21, R21, 0xff, RZ, 0xc0, !PT ;  /* 0x000000ff15157812 */ /* 0x000fe400078ec0ff */
[----:B------:R-:W-:Y:S02]  /*150f0*/  LOP3.LUT R49, R6, 0xff, RZ, 0xc0, !PT ;  /* 0x000000ff06317812 */ /* 0x000fe400078ec0ff */
[----:B------:R-:W-:Y:S02]  /*15100*/  LOP3.LUT R50, R50, 0xff, RZ, 0xc0, !PT ;  /* 0x000000ff32327812 */ /* 0x000fe400078ec0ff */
[----:B------:R-:W-:Y:S02]  /*15110*/  PRMT R20, R21, 0x7604, R20 ;  /* 0x0000760415147816 */ /* 0x000fe40000000014 */
[----:B------:R-:W-:Y:S02]  /*15120*/  SHF.R.U32.HI R55, RZ, 0x10, R5 ;  /* 0x00000010ff377819 */ /* 0x000fe40000011605 */
[----:B------:R-:W-:-:S02]  /*15130*/  SHF.R.U32.HI R21, RZ, 0x10, R25 ;  /* 0x00000010ff157819 */ /* 0x000fc40000011619 */
[----:B------:R-:W-:Y:S01]  /*15140*/  PRMT R57, R50, 0x7604, R49 ;  /* 0x0000760432397816 */ /* 0x000fe20000000031 */
[----:B------:R-:W-:Y:S01]  /*15150*/  IMAD.U32 R55, R55, 0x10000, RZ ;  /* 0x0001000037377824 */ /* 0x000fe200078e00ff */
[----:B------:R-:W-:Y:S01]  /*15160*/  SHF.R.U32.HI R49, RZ, 0x10, R27 ;  /* 0x00000010ff317819 */ /* 0x000fe2000001161b */
[----:B------:R-:W-:Y:S01]  /*15170*/  IMAD.U32 R21, R21, 0x10000, RZ ;  /* 0x0001000015157824 */ /* 0x000fe200078e00ff */
[----:B------:R-:W-:Y:S02]  /*15180*/  SHF.R.U32.HI R52, RZ, 0x8, R7 ;  /* 0x00000008ff347819 */ /* 0x000fe40000011607 */
[----:B------:R-:W-:Y:S01]  /*15190*/  LOP3.LUT R51, R7, 0xff, RZ, 0xc0, !PT ;  /* 0x000000ff07337812 */ /* 0x000fe200078ec0ff */
[----:B------:R-:W-:Y:S01]  /*151a0*/  IMAD.U32 R49, R49, 0x10000, RZ ;  /* 0x0001000031317824 */ /* 0x000fe200078e00ff */
[----:B------:R-:W-:Y:S02]  /*151b0*/  LOP3.LUT R52, R52, 0xff, RZ, 0xc0, !PT ;  /* 0x000000ff34347812 */ /* 0x000fe400078ec0ff */
[----:B------:R-:W-:-:S02]  /*151c0*/  LOP3.LUT R55, R20, 0xff0000, R55, 0xf8, !PT ;  /* 0x00ff000014377812 */ /* 0x000fc400078ef837 */
[----:B------:R-:W-:Y:S02]  /*151d0*/  LOP3.LUT R21, R46, 0xff0000, R21, 0xf8, !PT ;  /* 0x00ff00002e157812 */ /* 0x000fe400078ef815 */
[----:B------:R-:W-:Y:S02]  /*151e0*/  PRMT R52, R52, 0x7604, R51 ;  /* 0x0000760434347816 */ /* 0x000fe40000000033 */
[----:B------:R-:W-:Y:S02]  /*151f0*/  SHF.R.U32.HI R59, RZ, 0x10, R7 ;  /* 0x00000010ff3b7819 */ /* 0x000fe40000011607 */
[----:B------:R-:W-:Y:S02]  /*15200*/  LOP3.LUT R51, R48, 0xff0000, R49, 0xf8, !PT ;  /* 0x00ff000030337812 */ /* 0x000fe400078ef831 */
[----:B------:R-:W-:Y:S01]  /*15210*/  LOP3.LUT R47, R47, 0xff0000, R26, 0xf8, !PT ;  /* 0x00ff00002f2f7812 */ /* 0x000fe200078ef81a */
[----:B------:R-:W-:Y:S01]  /*15220*/  IMAD.U32 R59, R59, 0x10000, RZ ;  /* 0x000100003b3b7824 */ /* 0x000fe200078e00ff */
[----:B------:R-:W-:-:S02]  /*15230*/  LOP3.LUT R55, R55, 0xff000000, R5, 0xf8, !PT ;  /* 0xff00000037377812 */ /* 0x000fc400078ef805 */
[----:B------:R-:W-:Y:S02]  /*15240*/  LOP3.LUT R50, R21, 0xff000000, R25, 0xf8, !PT ;  /* 0xff00000015327812 */ /* 0x000fe400078ef819 */
[----:B------:R-:W-:Y:S02]  /*15250*/  LOP3.LUT R21, R53, 0xff0000, R4, 0xf8, !PT ;  /* 0x00ff000035157812 */ /* 0x000fe400078ef804 */
[----:B------:R-:W-:Y:S02]  /*15260*/  LOP3.LUT R45, R45, 0xff0000, R24, 0xf8, !PT ;  /* 0x00ff00002d2d7812 */ /* 0x000fe400078ef818 */
[----:B------:R-:W-:Y:S02]  /*15270*/  LOP3.LUT R53, R51, 0xff000000, R27, 0xf8, !PT ;  /* 0xff00000033357812 */ /* 0x000fe400078ef81b */
[----:B------:R-:W-:Y:S02]  /*15280*/  LOP3.LUT R20, R47, 0xff000000, R26, 0xf8, !PT ;  /* 0xff0000002f147812 */ /* 0x000fe400078ef81a */
[----:B------:R-:W-:-:S02]  /*15290*/  F2FP.F16.E4M3.UNPACK_B R56, R55 ;  /* 0x00000037ff38723e */ /* 0x000fc400020006ff */
[-C--:B0-----:R-:W-:Y:S02]  /*152a0*/  F2FP.F16.E4M3.UNPACK_B R27, R41.reuse ;  /* 0x00000029ff1b723e */ /* 0x081fe400020006ff */
[----:B------:R-:W-:Y:S01]  /*152b0*/  F2FP.F16.E4M3.UNPACK_B R26, R50 ;  /* 0x00000032ff1a723e */ /* 0x000fe200020006ff */
[----:B------:R-:W-:Y:S01]  /*152c0*/  HADD2.F32 R58, -RZ, R56.H0_H0 ;  /* 0x20000038ff3a7230 */ /* 0x000fe20000004100 */
[----:B------:R-:W-:Y:S01]  /*152d0*/  LOP3.LUT R49, R45, 0xff000000, R24, 0xf8, !PT ;  /* 0xff0000002d317812 */ /* 0x000fe200078ef818 */
[----:B------:R-:W-:Y:S01]  /*152e0*/  HADD2.F32 R5, -RZ, R27.H0_H0 ;  /* 0x2000001bff057230 */ /* 0x000fe20000004100 */
[----:B------:R-:W-:Y:S01]  /*152f0*/  LOP3.LUT R59, R52, 0xff0000, R59, 0xf8, !PT ;  /* 0x00ff0000343b7812 */ /* 0x000fe200078ef83b */
[----:B------:R-:W-:Y:S01]  /*15300*/  HADD2.F32 R52, -RZ, R26.H0_H0 ;  /* 0x2000001aff347230 */ /* 0x000fe20000004100 */
[----:B------:R-:W-:Y:S02]  /*15310*/  F2FP.F16.E4M3.UNPACK_B R46, R41.H1 ;  /* 0x00000029ff2e723e */ /* 0x000fe400030006ff */
[C---:B------:R-:W-:Y:S01]  /*15320*/  FMUL.FTZ R60, R5.reuse, R58 ;  /* 0x0000003a053c7220 */ /* 0x040fe20000410000 */
[----:B------:R-:W-:Y:S01]  /*15330*/  F2FP.F16.E4M3.UNPACK_B R50, R50.H1 ;  /* 0x00000032ff32723e */ /* 0x000fe200030006ff */
[----:B------:R-:W-:Y:S01]  /*15340*/  FMUL.FTZ R51, R5, R52 ;  /* 0x0000003405337220 */ /* 0x000fe20000410000 */
[----:B------:R-:W-:-:S02]  /*15350*/  LOP3.LUT R57, R57, 0xff0000, R6, 0xf8, !PT ;  /* 0x00ff000039397812 */ /* 0x000fc400078ef806 */
[----:B------:R-:W-:Y:S02]  /*15360*/  LOP3.LUT R59, R59, 0xff000000, R7, 0xf8, !PT ;  /* 0xff0000003b3b7812 */ /* 0x000fe400078ef807 */
[-C--:B------:R-:W-:Y:S02]  /*15370*/  F2FP.F16.E4M3.UNPACK_B R47, R43.reuse ;  /* 0x0000002bff2f723e */ /* 0x080fe400020006ff */
[----:B------:R-:W-:Y:S02]  /*15380*/  F2FP.F16.E4M3.UNPACK_B R48, R43.H1 ;  /* 0x0000002bff30723e */ /* 0x000fe400030006ff */
[-C--:B------:R-:W-:Y:S02]  /*15390*/  F2FP.F16.E4M3.UNPACK_B R7, R42.reuse ;  /* 0x0000002aff07723e */ /* 0x080fe400020006ff */
[----:B------:R-:W-:Y:S01]  /*153a0*/  F2FP.F16.E4M3.UNPACK_B R43, R42.H1 ;  /* 0x0000002aff2b723e */ /* 0x000fe200030006ff */
[--C-:B------:R-:W-:Y:S01]  /*153b0*/  HADD2.F32 R42, -RZ, R46.reuse.H0_H0 ;  /* 0x2000002eff2a7230 */ /* 0x100fe20000004100 */
[----:B------:R-:W-:Y:S01]  /*153c0*/  F2FP.F16.E4M3.UNPACK_B R55, R55.H1 ;  /* 0x00000037ff37723e */ /* 0x000fe200030006ff */
[----:B------:R-:W-:Y:S01]  /*153d0*/  HADD2.F32 R46, -RZ, R46.H1_H1 ;  /* 0x3000002eff2e7230 */ /* 0x000fe20000004100 */
[----:B------:R-:W-:Y:S01]  /*153e0*/  LOP3.LUT R6, R57, 0xff000000, R6, 0xf8, !PT ;  /* 0xff00000039067812 */ /* 0x000fe200078ef806 */
[----:B------:R-:W-:Y:S01]  /*153f0*/  HADD2.F32 R57, -RZ, R56.H1_H1 ;  /* 0x30000038ff397230 */ /* 0x000fe20000004100 */
[----:B------:R-:W-:Y:S01]  /*15400*/  LOP3.LUT R54, R21, 0xff000000, R4, 0xf8, !PT ;  /* 0xff00000015367812 */ /* 0x000fe200078ef804 */
[--C-:B------:R-:W-:Y:S01]  /*15410*/  HADD2.F32 R56, -RZ, R55.reuse.H0_H0 ;  /* 0x20000037ff387230 */ /* 0x100fe20000004100 */
[-C--:B------:R-:W-:Y:S01]  /*15420*/  F2FP.F16.E4M3.UNPACK_B R41, R40.reuse ;  /* 0x00000028ff29723e */ /* 0x080fe200020006ff */
[----:B------:R-:W-:Y:S01]  /*15430*/  HADD2.F32 R55, -RZ, R55.H1_H1 ;  /* 0x30000037ff377230 */ /* 0x000fe20000004100 */
[----:B------:R-:W-:Y:S01]  /*15440*/  F2FP.F16.E4M3.UNPACK_B R40, R40.H1 ;  /* 0x00000028ff28723e */ /* 0x000fe200030006ff */
[----:B--2---:R-:W0:Y:S02]  /*15450*/  LDS.128 R36, [R68+0x14400] ;  /* 0x0144000044247984 */ /* 0x004e240000000c00 */
[----:B0-----:R-:W-:-:S02]  /*15460*/  F2FP.F16.E4M3.UNPACK_B R24, R37 ;  /* 0x00000025ff18723e */ /* 0x001fc400020006ff */
[----:B------:R-:W-:Y:S02]  /*15470*/  F2FP.F16.E4M3.UNPACK_B R37, R37.H1 ;  /* 0x00000025ff25723e */ /* 0x000fe400030006ff */
[-C--:B------:R-:W-:Y:S01]  /*15480*/  F2FP.F16.E4M3.UNPACK_B R45, R39.reuse ;  /* 0x00000027ff2d723e */ /* 0x080fe200020006ff */
[----:B------:R-:W-:Y:S01]  /*15490*/  HADD2.F32 R25, -RZ, R24.H0_H0 ;  /* 0x20000018ff197230 */ /* 0x000fe20000004100 */
[----:B------:R-:W-:Y:S02]  /*154a0*/  F2FP.F16.E4M3.UNPACK_B R39, R39.H1 ;  /* 0x00000027ff27723e */ /* 0x000fe400030006ff */
[----:B------:R-:W-:Y:S02]  /*154b0*/  F2FP.F16.E4M3.UNPACK_B R21, R36 ;  /* 0x00000024ff15723e */ /* 0x000fe400020006ff */
[C---:B------:R-:W-:Y:S01]  /*154c0*/  FFMA.FTZ R5, R25.reuse, R52, -R60 ;  /* 0x0000003419057223 */ /* 0x040fe2000001083c */
[----:B------:R-:W-:Y:S01]  /*154d0*/  FFMA.FTZ R25, R25, R58, R51 ;  /* 0x0000003a19197223 */ /* 0x000fe20000010033 */
[----:B------:R-:W-:-:S02]  /*154e0*/  HADD2.F32 R51, -RZ, R26.H1_H1 ;  /* 0x3000001aff337230 */ /* 0x000fc40000004100 */
[C---:B------:R-:W-:Y:S01]  /*154f0*/  FMUL.FTZ R60, R42.reuse, R56 ;  /* 0x000000382a3c7220 */ /* 0x040fe20000410000 */
[----:B------:R-:W-:Y:S01]  /*15500*/  HADD2.F32 R26, -RZ, R24.H1_H1 ;  /* 0x30000018ff1a7230 */ /* 0x000fe20000004100 */
[----:B------:R-:W-:Y:S01]  /*15510*/  F2FP.F16.E4M3.UNPACK_B R36, R36.H1 ;  /* 0x00000024ff24723e */ /* 0x000fe200030006ff */
[----:B------:R-:W-:Y:S01]  /*15520*/  HADD2.F32 R52, -RZ, R50.H0_H0 ;  /* 0x20000032ff347230 */ /* 0x000fe20000004100 */
[-C--:B------:R-:W-:Y:S01]  /*15530*/  F2FP.F16.E4M3.UNPACK_B R4, R38.reuse ;  /* 0x00000026ff04723e */ /* 0x080fe200020006ff */
[----:B------:R-:W-:Y:S01]  /*15540*/  HADD2.F32 R24, -RZ, R27.H1_H1 ;  /* 0x3000001bff187230 */ /* 0x000fe20000004100 */
[----:B------:R-:W-:Y:S01]  /*15550*/  F2FP.F16.E4M3.UNPACK_B R38, R38.H1 ;  /* 0x00000026ff26723e */ /* 0x000fe200030006ff */
[----:B------:R-:W-:Y:S02]  /*15560*/  HADD2.F32 R27, -RZ, R37.H0_H0 ;  /* 0x20000025ff1b7230 */ /* 0x000fe40000004100 */
[----:B------:R-:W-:Y:S01]  /*15570*/  FMUL.FTZ R63, R42, R52 ;  /* 0x000000342a3f7220 */ /* 0x000fe20000410000 */
[----:B------:R-:W-:-:S02]  /*15580*/  HADD2.F32 R42, -RZ, R47.H0_H0 ;  /* 0x2000002fff2a7230 */ /* 0x000fc40000004100 */
[C---:B------:R-:W-:Y:S01]  /*15590*/  FMUL.FTZ R61, R24.reuse, R57 ;  /* 0x00000039183d7220 */ /* 0x040fe20000410000 */
[----:B------:R-:W-:Y:S01]  /*155a0*/  FMUL.FTZ R58, R24, R51 ;  /* 0x00000033183a7220 */ /* 0x000fe20000410000 */
[C---:B------:R-:W-:Y:S01]  /*155b0*/  FFMA.FTZ R63, R27.reuse, R56, R63 ;  /* 0x000000381b3f7223 */ /* 0x040fe2000001003f */
[----:B------:R-:W-:Y:S01]  /*155c0*/  F2FP.F16.E4M3.UNPACK_B R56, R59 ;  /* 0x0000003bff38723e */ /* 0x000fe200020006ff */
[C---:B------:R-:W-:Y:S01]  /*155d0*/  FFMA.FTZ R24, R26.reuse, R51, -R61 ;  /* 0x000000331a187223 */ /* 0x040fe2000001083d */
[----:B------:R-:W-:Y:S01]  /*155e0*/  F2FP.F16.E4M3.UNPACK_B R51, R53 ;  /* 0x00000035ff33723e */ /* 0x000fe200020006ff */
[----:B------:R-:W-:Y:S01]  /*155f0*/  FFMA.FTZ R26, R26, R57, R58 ;  /* 0x000000391a1a7223 */ /* 0x000fe2000001003a */
[----:B------:R-:W-:Y:S01]  /*15600*/  FFMA.FTZ R60, R27, R52, -R60 ;  /* 0x000000341b3c7223 */ /* 0x000fe2000001083c */
[----:B------:R-:W-:Y:S02]  /*15610*/  HADD2.F32 R57, -RZ, R56.H0_H0 ;  /* 0x20000038ff397230 */ /* 0x000fe40000004100 */
[----:B------:R-:W-:Y:S01]  /*15620*/  FMUL.FTZ R58, R46, R55 ;  /* 0x000000372e3a7220 */ /* 0x000fe20000410000 */
[----:B------:R-:W-:Y:S01]  /*15630*/  HADD2.F32 R52, -RZ, R51.H0_H0 ;  /* 0x20000033ff347230 */ /* 0x000fe20000004100 */
[----:B------:R-:W-:Y:S01]  /*15640*/  F2FP.F16.E4M3.UNPACK_B R59, R59.H1 ;  /* 0x0000003bff3b723e */ /* 0x000fe200030006ff */
[----:B------:R-:W-:-:S02]  /*15650*/  HADD2.F32 R50, -RZ, R50.H1_H1 ;  /* 0x30000032ff327230 */ /* 0x000fc40000004100 */
[CC--:B------:R-:W-:Y:S01]  /*15660*/  FMUL.FTZ R62, R42.reuse, R57.reuse ;  /* 0x000000392a3e7220 */ /* 0x0c0fe20000410000 */
[----:B------:R-:W-:Y:S02]  /*15670*/  HADD2.F32 R27, -RZ, R45.H0_H0 ;  /* 0x2000002dff1b7230 */ /* 0x000fe40000004100 */
[----:B------:R-:W-:Y:S01]  /*15680*/  FMUL.FTZ R42, R42, R52 ;  /* 0x000000342a2a7220 */ /* 0x000fe20000410000 */
[----:B------:R-:W-:Y:S02]  /*15690*/  HADD2.F32 R37, -RZ, R37.H1_H1 ;  /* 0x30000025ff257230 */ /* 0x000fe40000004100 */
[----:B------:R-:W-:Y:S01]  /*156a0*/  FMUL.FTZ R46, R46, R50 ;  /* 0x000000322e2e7220 */ /* 0x000fe20000410000 */
[----:B------:R-:W-:Y:S02]  /*156b0*/  HADD2.F32 R56, -RZ, R56.H1_H1 ;  /* 0x30000038ff387230 */ /* 0x000fe40000004100 */
[----:B------:R-:W-:Y:S01]  /*156c0*/  FFMA.FTZ R57, R27, R57, R42 ;  /* 0x000000391b397223 */ /* 0x000fe2000001002a */
[----:B------:R-:W-:Y:S01]  /*156d0*/  HADD2.F32 R47, -RZ, R47.H1_H1 ;  /* 0x3000002fff2f7230 */ /* 0x000fe20000004100 */
[----:B------:R-:W-:Y:S01]  /*156e0*/  F2FP.F16.E4M3.UNPACK_B R53, R53.H1 ;  /* 0x00000035ff35723e */ /* 0x000fe200030006ff */
[----:B------:R-:W-:-:S02]  /*156f0*/  HADD2.F32 R42, -RZ, R51.H1_H1 ;  /* 0x30000033ff2a7230 */ /* 0x000fc40000004100 */
[C---:B------:R-:W-:Y:S01]  /*15700*/  FFMA.FTZ R61, R37.reuse, R50, -R58 ;  /* 0x00000032253d7223 */ /* 0x040fe2000001083a */
[----:B------:R-:W-:Y:S01]  /*15710*/  FFMA.FTZ R58, R37, R55, R46 ;  /* 0x00000037253a7223 */ /* 0x000fe2000001002e */
[----:B------:R-:W-:Y:S01]  /*15720*/  FFMA.FTZ R62, R27, R52, -R62 ;  /* 0x000000341b3e7223 */ /* 0x000fe2000001083e */
[----:B------:R-:W-:Y:S02]  /*15730*/  HADD2.F32 R45, -RZ, R45.H1_H1 ;  /* 0x3000002dff2d7230 */ /* 0x000fe40000004100 */
[C---:B------:R-:W-:Y:S01]  /*15740*/  FMUL.FTZ R52, R47.reuse, R56 ;  /* 0x000000382f347220 */ /* 0x040fe20000410000 */
[----:B------:R-:W-:Y:S02]  /*15750*/  HADD2.F32 R50, -RZ, R59.H0_H0 ;  /* 0x2000003bff327230 */ /* 0x000fe40000004100 */
[-C--:B------:R-:W-:Y:S01]  /*15760*/  FMUL.FTZ R47, R47, R42.reuse ;  /* 0x0000002a2f2f7220 */ /* 0x080fe20000410000 */
[----:B------:R-:W-:Y:S02]  /*15770*/  HADD2.F32 R37, -RZ, R48.H0_H0 ;  /* 0x20000030ff257230 */ /* 0x000fe40000004100 */
[----:B------:R-:W-:Y:S01]  /*15780*/  FFMA.FTZ R55, R45, R42, -R52 ;  /* 0x0000002a2d377223 */ /* 0x000fe20000010834 */
[----:B------:R-:W-:-:S02]  /*15790*/  HADD2.F32 R46, -RZ, R53.H0_H0 ;  /* 0x20000035ff2e7230 */ /* 0x000fc40000004100 */
[----:B------:R-:W-:Y:S01]  /*157a0*/  FFMA.FTZ R56, R45, R56, R47 ;  /* 0x000000382d387223 */ /* 0x000fe2000001002f */
[----:B------:R-:W-:Y:S02]  /*157b0*/  HADD2.F32 R27, -RZ, R39.H0_H0 ;  /* 0x20000027ff1b7230 */ /* 0x000fe40000004100 */
[C---:B------:R-:W-:Y:S01]  /*157c0*/  FMUL.FTZ R64, R37.reuse, R50 ;  /* 0x0000003225407220 */ /* 0x040fe20000410000 */
[----:B------:R-:W-:Y:S01]  /*157d0*/  F2FP.F16.E4M3.UNPACK_B R45, R54.H1 ;  /* 0x00000036ff2d723e */ /* 0x000fe200030006ff */
[-C--:B------:R-:W-:Y:S01]  /*157e0*/  FMUL.FTZ R37, R37, R46.reuse ;  /* 0x0000002e25257220 */ /* 0x080fe20000410000 */
[-C--:B------:R-:W-:Y:S01]  /*157f0*/  F2FP.F16.E4M3.UNPACK_B R42, R49.reuse.H1 ;  /* 0x00000031ff2a723e */ /* 0x080fe200030006ff */
[----:B------:R-:W-:Y:S02]  /*15800*/  HADD2.F32 R53, -RZ, R53.H1_H1 ;  /* 0x30000035ff357230 */ /* 0x000fe40000004100 */
[C---:B------:R-:W-:Y:S01]  /*15810*/  FFMA.FTZ R64, R27.reuse, R46, -R64 ;  /* 0x0000002e1b407223 */ /* 0x040fe20000010840 */
[----:B------:R-:W-:Y:S01]  /*15820*/  FFMA.FTZ R65, R27, R50, R37 ;  /* 0x000000321b417223 */ /* 0x000fe20000010025 */
[----:B------:R-:W-:Y:S01]  /*15830*/  HADD2.F32 R59, -RZ, R59.H1_H1 ;  /* 0x3000003bff3b7230 */ /* 0x000fe20000004100 */
[----:B------:R-:W-:Y:S01]  /*15840*/  F2FP.F16.E4M3.UNPACK_B R54, R54 ;  /* 0x00000036ff36723e */ /* 0x000fe200020006ff */
[----:B------:R-:W-:Y:S01]  /*15850*/  HADD2.F32 R48, -RZ, R48.H1_H1 ;  /* 0x30000030ff307230 */ /* 0x000fe20000004100 */
[----:B------:R-:W-:Y:S01]  /*15860*/  F2FP.F16.E4M3.UNPACK_B R49, R49 ;  /* 0x00000031ff31723e */ /* 0x000fe200020006ff */
[----:B------:R-:W-:Y:S01]  /*15870*/  HADD2.F32 R50, -RZ, R45.H0_H0 ;  /* 0x2000002dff327230 */ /* 0x000fe20000004100 */
[----:B------:R-:W-:Y:S01]  /*15880*/  F2FP.SATFINITE.E4M3.F32.PACK_AB_MERGE_C R60, R61, R60, RZ ;  /* 0x0000003c3d3c723e */ /* 0x000fe200048070ff */
        /* <DEDUP_REMOVED lines=13> */
[C---:B------:R-:W-:Y:S01]  /*15960*/  FFMA.FTZ R67, R39.reuse, R53, -R52 ;  /* 0x0000003527437223 */ /* 0x040fe20000010834 */
[----:B------:R-:W-:Y:S01]  /*15970*/  FFMA.FTZ R66, R39, R59, R66 ;  /* 0x0000003b27427223 */ /* 0x000fe20000010042 */
[----:B------:R-:W-:Y:S02]  /*15980*/  HADD2.F32 R36, -RZ, R36.H1_H1 ;  /* 0x30000024ff247230 */ /* 0x000fe40000004100 */
[C---:B------:R-:W-:Y:S01]  /*15990*/  FMUL.FTZ R39, R40.reuse, R45 ;  /* 0x0000002d28277220 */ /* 0x040fe20000410000 */
[----:B------:R-:W-:Y:S01]  /*159a0*/  FMUL.FTZ R42, R40, R27 ;  /* 0x0000001b282a7220 */ /* 0x000fe20000410000 */
[----:B------:R-:W-:Y:S01]  /*159b0*/  HADD2.F32 R40, -RZ, R54.H0_H0 ;  /* 0x20000036ff287230 */ /* 0x000fe20000004100 */
[----:B------:R-:W-:Y:S01]  /*159c0*/  F2FP.SATFINITE.E4M3.F32.PACK_AB_MERGE_C R58, R58, R63, RZ ;  /* 0x0000003f3a3a723e */ /* 0x000fe200048070ff */
[----:B------:R-:W-:-:S02]  /*159d0*/  HADD2.F32 R37, -RZ, R41.H0_H0 ;  /* 0x20000029ff257230 */ /* 0x000fc40000004100 */
[C---:B------:R-:W-:Y:S01]  /*159e0*/  FFMA.FTZ R52, R36.reuse, R27, -R39 ;  /* 0x0000001b24347223 */ /* 0x040fe20000010827 */
[----:B------:R-:W-:Y:S01]  /*159f0*/  FFMA.FTZ R51, R36, R45, R42 ;  /* 0x0000002d24337223 */ /* 0x000fe2000001002a */
[----:B------:R-:W-:Y:S01]  /*15a00*/  HADD2.F32 R36, -RZ, R49.H0_H0 ;  /* 0x20000031ff247230 */ /* 0x000fe20000004100 */
[----:B------:R-:W-:Y:S01]  /*15a10*/  F2FP.F16.E4M3.UNPACK_B R39, R6.H1 ;  /* 0x00000006ff27723e */ /* 0x000fe200030006ff */
[----:B------:R-:W-:Y:S02]  /*15a20*/  HADD2.F32 R27, -RZ, R21.H0_H0 ;  /* 0x20000015ff1b7230 */ /* 0x000fe40000004100 */
[C---:B------:R-:W-:Y:S01]  /*15a30*/  FMUL.FTZ R42, R37.reuse, R40 ;  /* 0x00000028252a7220 */ /* 0x040fe20000410000 */
[----:B------:R-:W-:Y:S02]  /*15a40*/  HADD2.F32 R54, -RZ, R54.H1_H1 ;  /* 0x30000036ff367230 */ /* 0x000fe40000004100 */
[----:B------:R-:W-:Y:S01]  /*15a50*/  FMUL.FTZ R46, R37, R36 ;  /* 0x00000024252e7220 */ /* 0x000fe20000410000 */
[----:B------:R-:W-:-:S02]  /*15a60*/  HADD2.F32 R41, -RZ, R41.H1_H1 ;  /* 0x30000029ff297230 */ /* 0x000fc40000004100 */
[----:B------:R-:W-:Y:S01]  /*15a70*/  FFMA.FTZ R42, R27, R36, -R42 ;  /* 0x000000241b2a7223 */ /* 0x000fe2000001082a */
[----:B------:R-:W-:Y:S01]  /*15a80*/  HADD2.F32 R36, -RZ, R49.H1_H1 ;  /* 0x30000031ff247230 */ /* 0x000fe20000004100 */
[----:B------:R-:W-:Y:S01]  /*15a90*/  F2FP.F16.E4M3.UNPACK_B R37, R20.H1 ;  /* 0x00000014ff25723e */ /* 0x000fe200030006ff */
[----:B------:R-:W-:Y:S02]  /*15aa0*/  HADD2.F32 R21, -RZ, R21.H1_H1 ;  /* 0x30000015ff157230 */ /* 0x000fe40000004100 */
[----:B------:R-:W-:Y:S01]  /*15ab0*/  FMUL.FTZ R48, R41, R54 ;  /* 0x0000003629307220 */ /* 0x000fe20000410000 */
[----:B------:R-:W-:Y:S01]  /*15ac0*/  FFMA.FTZ R46, R27, R40, R46 ;  /* 0x000000281b2e7223 */ /* 0x000fe2000001002e */
[-C--:B------:R-:W-:Y:S01]  /*15ad0*/  FMUL.FTZ R45, R41, R36.reuse ;  /* 0x00000024292d7220 */ /* 0x080fe20000410000 */
[----:B------:R-:W-:Y:S02]  /*15ae0*/  HADD2.F32 R40, -RZ, R39.H0_H0 ;  /* 0x20000027ff287230 */ /* 0x000fe40000004100 */
[----:B------:R-:W-:Y:S01]  /*15af0*/  FFMA.FTZ R41, R21, R36, -R48 ;  /* 0x0000002415297223 */ /* 0x000fe20000010830 */
[----:B------:R-:W-:-:S02]  /*15b00*/  HADD2.F32 R27, -RZ, R43.H0_H0 ;  /* 0x2000002bff1b7230 */ /* 0x000fc40000004100 */
[----:B------:R-:W-:Y:S01]  /*15b10*/  FFMA.FTZ R45, R21, R54, R45 ;  /* 0x00000036152d7223 */ /* 0x000fe2000001002d */
[----:B------:R-:W-:Y:S01]  /*15b20*/  HADD2.F32 R36, -RZ, R37.H0_H0 ;  /* 0x20000025ff247230 */ /* 0x000fe20000004100 */
[----:B------:R-:W-:Y:S01]  /*15b30*/  F2FP.F16.E4M3.UNPACK_B R20, R20 ;  /* 0x00000014ff14723e */ /* 0x000fe200020006ff */
[----:B------:R-:W-:Y:S02]  /*15b40*/  HADD2.F32 R39, -RZ, R39.H1_H1 ;  /* 0x30000027ff277230 */ /* 0x000fe40000004100 */
[C---:B------:R-:W-:Y:S01]  /*15b50*/  FMUL.FTZ R48, R27.reuse, R40 ;  /* 0x000000281b307220 */ /* 0x040fe20000410000 */
[----:B------:R-:W-:Y:S02]  /*15b60*/  HADD2.F32 R43, -RZ, R43.H1_H1 ;  /* 0x3000002bff2b7230 */ /* 0x000fe40000004100 */
[----:B------:R-:W-:Y:S01]  /*15b70*/  FMUL.FTZ R54, R27, R36 ;  /* 0x000000241b367220 */ /* 0x000fe20000410000 */
[----:B------:R-:W-:Y:S01]  /*15b80*/  HADD2.F32 R21, -RZ, R38.H0_H0 ;  /* 0x20000026ff157230 */ /* 0x000fe20000004100 */
[----:B------:R-:W-:Y:S01]  /*15b90*/  F2FP.F16.E4M3.UNPACK_B R6, R6 ;  /* 0x00000006ff06723e */ /* 0x000fe200020006ff */
[----:B------:R-:W-:-:S02]  /*15ba0*/  HADD2.F32 R37, -RZ, R37.H1_H1 ;  /* 0x30000025ff257230 */ /* 0x000fc40000004100 */
[----:B------:R-:W-:Y:S01]  /*15bb0*/  FMUL.FTZ R27, R43, R39 ;  /* 0x000000272b1b7220 */ /* 0x000fe20000410000 */
[----:B------:R-:W-:Y:S02]  /*15bc0*/  HADD2.F32 R38, -RZ, R38.H1_H1 ;  /* 0x30000026ff267230 */ /* 0x000fe40000004100 */
[C---:B------:R-:W-:Y:S01]  /*15bd0*/  FFMA.FTZ R48, R21.reuse, R36, -R48 ;  /* 0x0000002415307223 */ /* 0x040fe20000010830 */
[----:B------:R-:W-:Y:S01]  /*15be0*/  FFMA.FTZ R54, R21, R40, R54 ;  /* 0x0000002815367223 */ /* 0x000fe20000010036 */
[-C--:B------:R-:W-:Y:S01]  /*15bf0*/  FMUL.FTZ R36, R43, R37.reuse ;  /* 0x000000252b247220 */ /* 0x080fe20000410000 */
[--C-:B------:R-:W-:Y:S02]  /*15c00*/  HADD2.F32 R21, -RZ, R20.reuse.H0_H0 ;  /* 0x20000014ff157230 */ /* 0x100fe40000004100 */
[C---:B------:R-:W-:Y:S01]  /*15c10*/  FFMA.FTZ R49, R38.reuse, R37, -R27 ;  /* 0x0000002526317223 */ /* 0x040fe2000001081b */
[----:B------:R-:W-:Y:S02]  /*15c20*/  HADD2.F32 R27, -RZ, R20.H1_H1 ;  /* 0x30000014ff1b7230 */ /* 0x000fe40000004100 */
[----:B------:R-:W-:Y:S01]  /*15c30*/  FFMA.FTZ R53, R38, R39, R36 ;  /* 0x0000002726357223 */ /* 0x000fe20000010024 */
[--C-:B------:R-:W-:Y:S01]  /*15c40*/  HADD2.F32 R37, -RZ, R6.reuse.H0_H0 ;  /* 0x20000006ff257230 */ /* 0x100fe20000004100 */
[----:B------:R-:W-:Y:S01]  /*15c50*/  F2FP.SATFINITE.E4M3.F32.PACK_AB_MERGE_C R50, R51, R50, RZ ;  /* 0x000000323332723e */ /* 0x000fe200048070ff */
[--C-:B------:R-:W-:Y:S01]  /*15c60*/  HADD2.F32 R20, -RZ, R7.reuse.H0_H0 ;  /* 0x20000007ff147230 */ /* 0x100fe20000004100 */
[----:B------:R-:W-:Y:S01]  /*15c70*/  F2FP.SATFINITE.E4M3.F32.PACK_AB_MERGE_C R48, R49, R48, RZ ;  /* 0x000000303130723e */ /* 0x000fe200048070ff */
[----:B------:R-:W-:Y:S01]  /*15c80*/  HADD2.F32 R36, -RZ, R6.H1_H1 ;  /* 0x30000006ff247230 */ /* 0x000fe20000004100 */
[----:B------:R-:W-:Y:S01]  /*15c90*/  F2FP.SATFINITE.E4M3.F32.PACK_AB_MERGE_C R53, R53, R54, RZ ;  /* 0x000000363535723e */ /* 0x000fe200048070ff */
[----:B------:R-:W-:-:S02]  /*15ca0*/  HADD2.F32 R7, -RZ, R7.H1_H1 ;  /* 0x30000007ff077230 */ /* 0x000fc40000004100 */
[C---:B------:R-:W-:Y:S01]  /*15cb0*/  FMUL.FTZ R39, R20.reuse, R37 ;  /* 0x0000002514277220 */ /* 0x040fe20000410000 */
[--C-:B------:R-:W-:Y:S02]  /*15cc0*/  HADD2.F32 R6, -RZ, R4.reuse.H0_H0 ;  /* 0x20000004ff067230 */ /* 0x100fe40000004100 */
[----:B------:R-:W-:Y:S01]  /*15cd0*/  FMUL.FTZ R20, R20, R21 ;  /* 0x0000001514147220 */ /* 0x000fe20000410000 */
[----:B------:R-:W-:Y:S02]  /*15ce0*/  HADD2.F32 R4, -RZ, R4.H1_H1 ;  /* 0x30000004ff047230 */ /* 0x000fe40000004100 */
[CC--:B------:R-:W-:Y:S01]  /*15cf0*/  FMUL.FTZ R43, R7.reuse, R36.reuse ;  /* 0x00000024072b7220 */ /* 0x0c0fe20000410000 */
[----:B------:R-:W-:Y:S01]  /*15d00*/  FMUL.FTZ R7, R7, R27 ;  /* 0x0000001b07077220 */ /* 0x000fe20000410000 */
        /* <DEDUP_REMOVED lines=17> */
.L_x_1479:
[----:B------:R-:W-:Y:S05]  /*15e20*/  BSYNC B1 ;  /* 0x0000000000017941 */ /* 0x000fea0003800000 */
.L_x_1478:
[----:B------:R-:W-:Y:S04]  /*15e30*/  BSSY B1, `(.L_x_1480) ;  /* 0x0000101000017945 */ /* 0x000fe80003800000 */
[----:B------:R-:W-:Y:S05]  /*15e40*/  @P1 BRA `(.L_x_1481) ;  /* 0x0000000c00fc1947 */ /* 0x000fea0003800000 */
[----:B------:R-:W2:Y:S01]  /*15e50*/  LDL R59, [R1+0x4] ;  /* 0x00000400013b7983 */ /* 0x000ea20000100800 */
[----:B-1---5:R-:W-:Y:S02]  /*15e60*/  SHF.R.U32.HI R3, RZ, 0x8, R28 ;  /* 0x00000008ff037819 */ /* 0x022fe4000001161c */
[----:B------:R-:W-:Y:S02]  /*15e70*/  LOP3.LUT R5, R28, 0xff, RZ, 0xc0, !PT ;  /* 0x000000ff1c057812 */ /* 0x000fe400078ec0ff */
[----:B------:R-:W-:Y:S02]  /*15e80*/  LOP3.LUT R4, R3, 0xff, RZ, 0xc0, !PT ;  /* 0x000000ff03047812 */ /* 0x000fe400078ec0ff */
[----:B------:R-:W-:Y:S02]  /*15e90*/  LEA.HI R3, R0, R231, RZ, 0x1c ;  /* 0x000000e700037211 */ /* 0x000fe400078fe0ff */
[----:B------:R-:W-:Y:S02]  /*15ea0*/  PRMT R21, R4, 0x7604, R5 ;  /* 0x0000760404157816 */ /* 0x000fe40000000005 */
[----:B------:R-:W-:-:S02]  /*15eb0*/  SHF.R.S32.HI R4, RZ, 0x1f, R3 ;  /* 0x0000001fff047819 */ /* 0x000fc40000011403 */
[----:B------:R-:W-:Y:S02]  /*15ec0*/  SHF.R.U32.HI R6, RZ, 0x8, R29 ;  /* 0x00000008ff067819 */ /* 0x000fe4000001161d */
[----:B------:R-:W-:Y:S01]  /*15ed0*/  LEA.HI R5, R4, R3, RZ, 0x2 ;  /* 0x0000000304057211 */ /* 0x000fe200078f10ff */
[----:B------:R-:W-:Y:S01]  /*15ee0*/  IMAD.SHL.U32 R3, R3, 0x10, RZ ;  /* 0x0000001003037824 */ /* 0x000fe200078e00ff */
[----:B------:R-:W-:Y:S02]  /*15ef0*/  SHF.R.U32.HI R26, RZ, 0x8, R31 ;  /* 0x00000008ff1a7819 */ /* 0x000fe4000001161f */
[----:B------:R-:W-:Y:S01]  /*15f00*/  SHF.R.U32.HI R24, RZ, 0x8, R8 ;  /* 0x00000008ff187819 */ /* 0x000fe20000011608 */
[----:B------:R-:W-:Y:S01]  /*15f10*/  IMAD.SHL.U32 R5, R5, 0x800, RZ ;  /* 0x0000080005057824 */ /* 0x000fe200078e00ff */
[----:B------:R-:W-:Y:S02]  /*15f20*/  LOP3.LUT R7, R29, 0xff, RZ, 0xc0, !PT ;  /* 0x000000ff1d077812 */ /* 0x000fe400078ec0ff */
[----:B------:R-:W-:-:S02]  /*15f30*/  LOP3.LUT R6, R6, 0xff, RZ, 0xc0, !PT ;  /* 0x000000ff06067812 */ /* 0x000fc400078ec0ff */
[----:B------:R-:W-:Y:S02]  /*15f40*/  LOP3.LUT R4, R204, 0x30, R3, 0xf8, !PT ;  /* 0x00000030cc047812 */ /* 0x000fe400078ef803 */
[----:B---3--:R-:W-:Y:S02]  /*15f50*/  LOP3.LUT R20, R31, 0xff, RZ, 0xc0, !PT ;  /* 0x000000ff1f147812 */ /* 0x008fe400078ec0ff */
[----:B------:R-:W-:Y:S02]  /*15f60*/  LOP3.LUT R25, R8, 0xff, RZ, 0xc0, !PT ;  /* 0x000000ff08197812 */ /* 0x000fe400078ec0ff */
[----:B------:R-:W-:Y:S02]  /*15f70*/  LOP3.LUT R3, R26, 0xff, RZ, 0xc0, !PT ;  /* 0x000000ff1a037812 */ /* 0x000fe400078ec0ff */
[----:B------:R-:W-:Y:S02]  /*15f80*/  LOP3.LUT R24, R24, 0xff, RZ, 0xc0, !PT ;  /* 0x000000ff18187812 */ /* 0x000fe400078ec0ff */
[----:B0-----:R-:W-:-:S02]  /*15f90*/  PRMT R37, R6, 0x7604, R7 ;  /* 0x0000760406257816 */ /* 0x001fc40000000007 */
[----:B------:R-:W-:Y:S02]  /*15fa0*/  LOP3.LUT R4, R4, R205, RZ, 0x3c, !PT ;  /* 0x000000cd04047212 */ /* 0x000fe400078e3cff */
[----:B------:R-:W-:Y:S02]  /*15fb0*/  LOP3.LUT R5, R5, 0xffffe000, RZ, 0xc0, !PT ;  /* 0xffffe00005057812 */ /* 0x000fe400078ec0ff */
[----:B------:R-:W-:Y:S02]  /*15fc0*/  SHF.R.U32.HI R6, RZ, 0x8, R30 ;  /* 0x00000008ff067819 */ /* 0x000fe4000001161e */
[----:B------:R-:W-:Y:S02]  /*15fd0*/  PRMT R41, R3, 0x7604, R20 ;  /* 0x0000760403297816 */ /* 0x000fe40000000014 */
[----:B------:R-:W-:Y:S02]  /*15fe0*/  PRMT R45, R24, 0x7604, R25 ;  /* 0x00007604182d7816 */ /* 0x000fe40000000019 */
[----:B------:R-:W-:-:S02]  /*15ff0*/  IADD3 R3, R4, R206, R5 ;  /* 0x000000ce04037210 */ /* 0x000fc40007ffe005 */
[----:B------:R-:W-:Y:S02]  /*16000*/  SHF.R.U32.HI R24, RZ, 0x8, R10 ;  /* 0x00000008ff187819 */ /* 0x000fe4000001160a */
[----:B------:R-:W-:Y:S01]  /*16010*/  SHF.R.U32.HI R26, RZ, 0x8, R11 ;  /* 0x00000008ff1a7819 */ /* 0x000fe2000001160b */
[----:B------:R-:W-:Y:S01]  /*16020*/  IMAD.IADD R3, R16, 0x1, R3 ;  /* 0x0000000110037824 */ /* 0x000fe200078e0203 */
[----:B------:R-:W-:Y:S02]  /*16030*/  LOP3.LUT R7, R30, 0xff, RZ, 0xc0, !PT ;  /* 0x000000ff1e077812 */ /* 0x000fe400078ec0ff */
[----:B------:R-:W-:Y:S02]  /*16040*/  LOP3.LUT R6, R6, 0xff, RZ, 0xc0, !PT ;  /* 0x000000ff06067812 */ /* 0x000fe400078ec0ff */
[----:B------:R-:W-:Y:S02]  /*16050*/  SHF.R.U32.HI R20, RZ, 0x8, R9 ;  /* 0x00000008ff147819 */ /* 0x000fe40000011609 */
[----:B------:R-:W-:-:S02]  /*16060*/  LOP3.LUT R25, R9, 0xff, RZ, 0xc0, !PT ;  /* 0x000000ff09197812 */ /* 0x000fc400078ec0ff */
[----:B------:R-:W-:Y:S02]  /*16070*/  LOP3.LUT R27, R10, 0xff, RZ, 0xc0, !PT ;  /* 0x000000ff0a1b7812 */ /* 0x000fe400078ec0ff */
[----:B------:R-:W-:Y:S02]  /*16080*/  LOP3.LUT R24, R24, 0xff, RZ, 0xc0, !PT ;  /* 0x000000ff18187812 */ /* 0x000fe400078ec0ff */
[----:B------:R-:W-:Y:S02]  /*16090*/  LOP3.LUT R26, R26, 0xff, RZ, 0xc0, !PT ;  /* 0x000000ff1a1a7812 */ /* 0x000fe400078ec0ff */
[----:B------:R-:W-:Y:S02]  /*160a0*/  LOP3.LUT R20, R20, 0xff, RZ, 0xc0, !PT ;  /* 0x000000ff14147812 */ /* 0x000fe400078ec0ff */
[----:B------:R-:W-:Y:S02]  /*160b0*/  LOP3.LUT R43, R11, 0xff, RZ, 0xc0, !PT ;  /* 0x000000ff0b2b7812 */ /* 0x000fe400078ec0ff */
[----:B------:R-:W-:-:S02]  /*160c0*/  PRMT R39, R6, 0x7604, R7 ;  /* 0x0000760406277816 */ /* 0x000fc40000000007 */
[----:B------:R-:W-:Y:S02]  /*160d0*/  PRMT R49, R20, 0x7604, R25 ;  /* 0x0000760414317816 */ /* 0x000fe40000000019 */
[----:B------:R-:W-:Y:S02]  /*160e0*/  PRMT R51, R24, 0x7604, R27 ;  /* 0x0000760418337816 */ /* 0x000fe4000000001b */
[----:B------:R-:W-:Y:S02]  /*160f0*/  PRMT R53, R26, 0x7604, R43 ;  /* 0x000076041a357816 */ /* 0x000fe4000000002b */
[----:B------:R-:W0:Y:S01]  /*16100*/  LDS.128 R24, [R3+0x14400] ;  /* 0x0144000003187984 */ /* 0x000e220000000c00 */
[----:B------:R-:W-:Y:S02]  /*16110*/  SHF.R.U32.HI R20, RZ, 0x10, R28 ;  /* 0x00000010ff147819 */ /* 0x000fe4000001161c */
[----:B------:R-:W-:Y:S02]  /*16120*/  SHF.R.U32.HI R36, RZ, 0x10, R29 ;  /* 0x00000010ff247819 */ /* 0x000fe4000001161d */
[----:B------:R-:W-:-:S02]  /*16130*/  SHF.R.U32.HI R38, RZ, 0x10, R30 ;  /* 0x00000010ff267819 */ /* 0x000fc4000001161e */
[----:B------:R-:W-:Y:S02]  /*16140*/  LOP3.LUT R20, R20, 0xff, RZ, 0xc0, !PT ;  /* 0x000000ff14147812 */ /* 0x000fe400078ec0ff */
[----:B------:R-:W-:Y:S02]  /*16150*/  LOP3.LUT R36, R36, 0xff, RZ, 0xc0, !PT ;  /* 0x000000ff24247812 */ /* 0x000fe400078ec0ff */
[----:B------:R-:W-:Y:S02]  /*16160*/  SHF.R.U32.HI R40, RZ, 0x10, R31 ;  /* 0x00000010ff287819 */ /* 0x000fe4000001161f */
[----:B------:R-:W-:Y:S02]  /*16170*/  LOP3.LUT R38, R38, 0xff, RZ, 0xc0, !PT ;  /* 0x000000ff26267812 */ /* 0x000fe400078ec0ff */
[----:B------:R-:W-:Y:S02]  /*16180*/  PRMT R21, R20, 0x7054, R21 ;  /* 0x0000705414157816 */ /* 0x000fe40000000015 */
[----:B------:R-:W-:-:S02]  /*16190*/  PRMT R37, R36, 0x7054, R37 ;  /* 0x0000705424257816 */ /* 0x000fc40000000025 */
[----:B------:R-:W-:Y:S02]  /*161a0*/  LOP3.LUT R40, R40, 0xff, RZ, 0xc0, !PT ;  /* 0x000000ff28287812 */ /* 0x000fe400078ec0ff */
[----:B------:R-:W-:Y:S02]  /*161b0*/  PRMT R39, R38, 0x7054, R39 ;  /* 0x0000705426277816 */ /* 0x000fe40000000027 */
[----:B------:R-:W-:Y:S02]  /*161c0*/  SHF.R.U32.HI R20, RZ, 0x10, R8 ;  /* 0x00000010ff147819 */ /* 0x000fe40000011608 */
[----:B------:R-:W-:Y:S02]  /*161d0*/  SHF.R.U32.HI R36, RZ, 0x10, R9 ;  /* 0x00000010ff247819 */ /* 0x000fe40000011609 */
[----:B------:R-:W-:Y:S02]  /*161e0*/  SHF.R.U32.HI R38, RZ, 0x10, R10 ;  /* 0x00000010ff267819 */ /* 0x000fe4000001160a */
[----:B------:R-:W-:-:S02]  /*161f0*/  PRMT R43, R40, 0x7054, R41 ;  /* 0x00007054282b7816 */ /* 0x000fc40000000029 */
        /* <DEDUP_REMOVED lines=8> */
[----:B------:R-:W-:Y:S02]  /*16280*/  LOP3.LUT R41, R37, 0xff000000, R29, 0xf8, !PT ;  /* 0xff00000025297812 */ /* 0x000fe400078ef81d */
[----:B------:R-:W-:Y:S02]  /*16290*/  LOP3.LUT R20, R39, 0xff000000, R30, 0xf8, !PT ;  /* 0xff00000027147812 */ /* 0x000fe400078ef81e */
[----:B------:R-:W-:Y:S02]  /*162a0*/  LOP3.LUT R47, R47, 0xff000000, R8, 0xf8, !PT ;  /* 0xff0000002f2f7812 */ /* 0x000fe400078ef808 */
[----:B------:R-:W-:-:S02]  /*162b0*/  LOP3.LUT R49, R49, 0xff000000, R9, 0xf8, !PT ;  /* 0xff00000031317812 */ /* 0x000fc400078ef809 */
[----:B------:R-:W-:Y:S02]  /*162c0*/  PRMT R53, R40, 0x7054, R53 ;  /* 0x0000705428357816 */ /* 0x000fe40000000035 */
[----:B------:R-:W-:Y:S02]  /*162d0*/  LOP3.LUT R8, R51, 0xff000000, R10, 0xf8, !PT ;  /* 0xff00000033087812 */ /* 0x000fe400078ef80a */
[----:B------:R-:W-:Y:S02]  /*162e0*/  LOP3.LUT R40, R21, 0xff000000, R28, 0xf8, !PT ;  /* 0xff00000015287812 */ /* 0x000fe400078ef81c */
[----:B------:R-:W-:Y:S02]  /*162f0*/  LOP3.LUT R45, R43, 0xff000000, R31, 0xf8, !PT ;  /* 0xff0000002b2d7812 */ /* 0x000fe400078ef81f */
[----:B------:R-:W-:Y:S02]  /*16300*/  F2FP.F16.E4M3.UNPACK_B R43, R49 ;  /* 0x00000031ff2b723e */ /* 0x000fe400020006ff */
[----:B------:R-:W-:-:S02]  /*16310*/  F2FP.F16.E4M3.UNPACK_B R42, R41 ;  /* 0x00000029ff2a723e */ /* 0x000fc400020006ff */
[----:B------:R-:W-:Y:S01]  /*16320*/  LOP3.LUT R53, R53, 0xff000000, R11, 0xf8, !PT ;  /* 0xff00000035357812 */ /* 0x000fe200078ef80b */
[----:B------:R-:W-:Y:S01]  /*16330*/  HADD2.F32 R48, -RZ, R43.H0_H0 ;  /* 0x2000002bff307230 */ /* 0x000fe20000004100 */
[----:B0-----:R-:W-:Y:S01]  /*16340*/  F2FP.F16.E4M3.UNPACK_B R31, R25.H1 ;  /* 0x00000019ff1f723e */ /* 0x001fe200030006ff */
[--C-:B------:R-:W-:Y:S01]  /*16350*/  HADD2.F32 R46, -RZ, R42.reuse.H0_H0 ;  /* 0x2000002aff2e7230 */ /* 0x100fe20000004100 */
[-C--:B------:R-:W-:Y:S01]  /*16360*/  F2FP.F16.E4M3.UNPACK_B R38, R27.reuse ;  /* 0x0000001bff26723e */ /* 0x080fe200020006ff */
[----:B------:R-:W-:Y:S01]  /*16370*/  HADD2.F32 R42, -RZ, R42.H1_H1 ;  /* 0x3000002aff2a7230 */ /* 0x000fe20000004100 */
[----:B------:R-:W-:Y:S02]  /*16380*/  F2FP.F16.E4M3.UNPACK_B R39, R27.H1 ;  /* 0x0000001bff27723e */ /* 0x000fe400030006ff */
[----:B------:R-:W-:Y:S02]  /*16390*/  F2FP.F16.E4M3.UNPACK_B R27, R24.H1 ;  /* 0x00000018ff1b723e */ /* 0x000fe400030006ff */
[----:B------:R-:W-:-:S02]  /*163a0*/  F2FP.F16.E4M3.UNPACK_B R49, R49.H1 ;  /* 0x00000031ff31723e */ /* 0x000fc400030006ff */
[----:B------:R-:W-:Y:S02]  /*163b0*/  F2FP.F16.E4M3.UNPACK_B R41, R41.H1 ;  /* 0x00000029ff29723e */ /* 0x000fe400030006ff */
[-C--:B------:R-:W-:Y:S02]  /*163c0*/  F2FP.F16.E4M3.UNPACK_B R36, R26.reuse ;  /* 0x0000001aff24723e */ /* 0x080fe400020006ff */
[----:B------:R-:W-:Y:S01]  /*163d0*/  F2FP.F16.E4M3.UNPACK_B R37, R26.H1 ;  /* 0x0000001aff25723e */ /* 0x000fe200030006ff */
[--C-:B------:R-:W-:Y:S02]  /*163e0*/  HADD2.F32 R26, -RZ, R31.reuse.H0_H0 ;  /* 0x2000001fff1a7230 */ /* 0x100fe40000004100 */
[----:B------:R-:W-:Y:S01]  /*163f0*/  HADD2.F32 R31, -RZ, R31.H1_H1 ;  /* 0x3000001fff1f7230 */ /* 0x000fe20000004100 */
[----:B--2---:R-:W0:Y:S02]  /*16400*/  LDS.128 R4, [R59+0x14400] ;  /* 0x014400003b047984 */ /* 0x004e240000000c00 */
[----:B0-----:R-:W-:-:S02]  /*16410*/  F2FP.F16.E4M3.UNPACK_B R29, R7 ;  /* 0x00000007ff1d723e */ /* 0x001fc400020006ff */
[----:B------:R-:W-:Y:S02]  /*16420*/  F2FP.F16.E4M3.UNPACK_B R30, R7.H1 ;  /* 0x00000007ff1e723e */ /* 0x000fe400030006ff */
[-C--:B------:R-:W-:Y:S02]  /*16430*/  F2FP.F16.E4M3.UNPACK_B R7, R4.reuse ;  /* 0x00000004ff07723e */ /* 0x080fe400020006ff */
[----:B------:R-:W-:Y:S02]  /*16440*/  F2FP.F16.E4M3.UNPACK_B R10, R4.H1 ;  /* 0x00000004ff0a723e */ /* 0x000fe400030006ff */
[-C--:B------:R-:W-:Y:S02]  /*16450*/  F2FP.F16.E4M3.UNPACK_B R4, R6.reuse ;  /* 0x00000006ff04723e */ /* 0x080fe400020006ff */
[----:B------:R-:W-:Y:S02]  /*16460*/  F2FP.F16.E4M3.UNPACK_B R28, R6.H1 ;  /* 0x00000006ff1c723e */ /* 0x000fe400030006ff */
[----:B------:R-:W-:-:S02]  /*16470*/  F2FP.F16.E4M3.UNPACK_B R6, R25 ;  /* 0x00000019ff06723e */ /* 0x000fc400020006ff */
[-C--:B------:R-:W-:Y:S02]  /*16480*/  F2FP.F16.E4M3.UNPACK_B R11, R5.reuse ;  /* 0x00000005ff0b723e */ /* 0x080fe400020006ff */
[----:B------:R-:W-:Y:S01]  /*16490*/  F2FP.F16.E4M3.UNPACK_B R21, R5.H1 ;  /* 0x00000005ff15723e */ /* 0x000fe200030006ff */
[--C-:B------:R-:W-:Y:S01]  /*164a0*/  HADD2.F32 R5, -RZ, R6.reuse.H0_H0 ;  /* 0x20000006ff057230 */ /* 0x100fe20000004100 */
[----:B------:R-:W-:Y:S01]  /*164b0*/  F2FP.F16.E4M3.UNPACK_B R25, R24 ;  /* 0x00000018ff19723e */ /* 0x000fe200020006ff */
[--C-:B------:R-:W-:Y:S02]  /*164c0*/  HADD2.F32 R9, -RZ, R11.reuse.H0_H0 ;  /* 0x2000000bff097230 */ /* 0x100fe40000004100 */
[----:B------:R-:W-:Y:S02]  /*164d0*/  HADD2.F32 R6, -RZ, R6.H1_H1 ;  /* 0x30000006ff067230 */ /* 0x000fe40000004100 */
[C---:B------:R-:W-:Y:S01]  /*164e0*/  FMUL.FTZ R24, R5.reuse, R48 ;  /* 0x0000003005187220 */ /* 0x040fe20000410000 */
[----:B------:R-:W-:Y:S01]  /*164f0*/  FMUL.FTZ R51, R5, R46 ;  /* 0x0000002e05337220 */ /* 0x000fe20000410000 */
[----:B------:R-:W-:-:S02]  /*16500*/  HADD2.F32 R11, -RZ, R11.H1_H1 ;  /* 0x3000000bff0b7230 */ /* 0x000fc40000004100 */
[C---:B------:R-:W-:Y:S01]  /*16510*/  FFMA.FTZ R5, R9.reuse, R46, -R24 ;  /* 0x0000002e09057223 */ /* 0x040fe20000010818 */
[----:B------:R-:W-:Y:S01]  /*16520*/  FFMA.FTZ R9, R9, R48, R51 ;  /* 0x0000003009097223 */ /* 0x000fe20000010033 */
[----:B------:R-:W-:Y:S02]  /*16530*/  HADD2.F32 R46, -RZ, R43.H1_H1 ;  /* 0x3000002bff2e7230 */ /* 0x000fe40000004100 */
[C---:B------:R-:W-:Y:S01]  /*16540*/  FMUL.FTZ R55, R6.reuse, R42 ;  /* 0x0000002a06377220 */ /* 0x040fe20000410000 */
[----:B------:R-:W-:Y:S02]  /*16550*/  HADD2.F32 R51, -RZ, R49.H0_H0 ;  /* 0x20000031ff337230 */ /* 0x000fe40000004100 */
[----:B------:R-:W-:Y:S02]  /*16560*/  HADD2.F32 R43, -RZ, R41.H0_H0 ;  /* 0x20000029ff2b7230 */ /* 0x000fe40000004100 */
[----:B------:R-:W-:Y:S01]  /*16570*/  FMUL.FTZ R48, R6, R46 ;  /* 0x0000002e06307220 */ /* 0x000fe20000410000 */
[----:B------:R-:W-:-:S02]  /*16580*/  HADD2.F32 R24, -RZ, R21.H0_H0 ;  /* 0x20000015ff187230 */ /* 0x000fc40000004100 */
[C---:B------:R-:W-:Y:S01]  /*16590*/  FMUL.FTZ R57, R26.reuse, R51 ;  /* 0x000000331a397220 */ /* 0x040fe20000410000 */
[C---:B------:R-:W-:Y:S01]  /*165a0*/  FFMA.FTZ R50, R11.reuse, R46, R55 ;  /* 0x0000002e0b327223 */ /* 0x040fe20000010037 */
[-C--:B------:R-:W-:Y:S01]  /*165b0*/  FMUL.FTZ R26, R26, R43.reuse ;  /* 0x0000002b1a1a7220 */ /* 0x080fe20000410000 */
[----:B------:R-:W-:Y:S02]  /*165c0*/  HADD2.F32 R46, -RZ, R49.H1_H1 ;  /* 0x30000031ff2e7230 */ /* 0x000fe40000004100 */
[C---:B------:R-:W-:Y:S01]  /*165d0*/  FFMA.FTZ R57, R24.reuse, R43, -R57 ;  /* 0x0000002b18397223 */ /* 0x040fe20000010839 */
[----:B------:R-:W-:Y:S01]  /*165e0*/  F2FP.F16.E4M3.UNPACK_B R43, R53 ;  /* 0x00000035ff2b723e */ /* 0x000fe200020006ff */
[----:B------:R-:W-:Y:S01]  /*165f0*/  FFMA.FTZ R51, R24, R51, R26 ;  /* 0x0000003318337223 */ /* 0x000fe2000001001a */
[----:B------:R-:W-:Y:S01]  /*16600*/  HADD2.F32 R26, -RZ, R41.H1_H1 ;  /* 0x30000029ff1a7230 */ /* 0x000fe20000004100 */
[----:B------:R-:W-:Y:S01]  /*16610*/  F2FP.F16.E4M3.UNPACK_B R41, R45 ;  /* 0x0000002dff29723e */ /* 0x000fe200020006ff */
[----:B------:R-:W-:Y:S01]  /*16620*/  FFMA.FTZ R6, R11, R42, -R48 ;  /* 0x0000002a0b067223 */ /* 0x000fe20000010830 */
[----:B------:R-:W-:-:S02]  /*16630*/  HADD2.F32 R48, -RZ, R43.H0_H0 ;  /* 0x2000002bff307230 */ /* 0x000fc40000004100 */
[C---:B------:R-:W-:Y:S01]  /*16640*/  FMUL.FTZ R52, R31.reuse, R46 ;  /* 0x0000002e1f347220 */ /* 0x040fe20000410000 */
[----:B------:R-:W-:Y:S02]  /*16650*/  HADD2.F32 R24, -RZ, R38.H0_H0 ;  /* 0x20000026ff187230 */ /* 0x000fe40000004100 */
[----:B------:R-:W-:Y:S01]  /*16660*/  FMUL.FTZ R31, R31, R26 ;  /* 0x0000001a1f1f7220 */ /* 0x000fe20000410000 */
[----:B------:R-:W-:Y:S01]  /*16670*/  HADD2.F32 R21, -RZ, R21.H1_H1 ;  /* 0x30000015ff157230 */ /* 0x000fe20000004100 */
[----:B------:R-:W-:Y:S01]  /*16680*/  F2FP.F16.E4M3.UNPACK_B R53, R53.H1 ;  /* 0x00000035ff35723e */ /* 0x000fe200030006ff */
        /* <DEDUP_REMOVED lines=8> */
[----:B------:R-:W-:Y:S01]  /*16710*/  HADD2.F32 R41, -RZ, R41.H1_H1 ;  /* 0x30000029ff297230 */ /* 0x000fe20000004100 */
[----:B------:R-:W-:Y:S01]  /*16720*/  F2FP.F16.E4M3.UNPACK_B R45, R45.H1 ;  /* 0x0000002dff2d723e */ /* 0x000fe200030006ff */
[----:B------:R-:W-:Y:S02]  /*16730*/  HADD2.F32 R26, -RZ, R53.H0_H0 ;  /* 0x20000035ff1a7230 */ /* 0x000fe40000004100 */
[C---:B------:R-:W-:Y:S01]  /*16740*/  FFMA.FTZ R54, R11.reuse, R42, -R54 ;  /* 0x0000002a0b367223 */ /* 0x040fe20000010836 */
[----:B------:R-:W-:Y:S02]  /*16750*/  HADD2.F32 R21, -RZ, R39.H0_H0 ;  /* 0x20000027ff157230 */ /* 0x000fe40000004100 */
[----:B------:R-:W-:Y:S01]  /*16760*/  FFMA.FTZ R49, R11, R48, R49 ;  /* 0x000000300b317223 */ /* 0x000fe20000010031 */
[----:B------:R-:W-:-:S02]  /*16770*/  HADD2.F32 R29, -RZ, R29.H1_H1 ;  /* 0x3000001dff1d7230 */ /* 0x000fc40000004100 */
[C---:B------:R-:W-:Y:S01]  /*16780*/  FMUL.FTZ R42, R38.reuse, R43 ;  /* 0x0000002b262a7220 */ /* 0x040fe20000410000 */
[--C-:B------:R-:W-:Y:S02]  /*16790*/  HADD2.F32 R24, -RZ, R45.reuse.H0_H0 ;  /* 0x2000002dff187230 */ /* 0x100fe40000004100 */
[-C--:B------:R-:W-:Y:S01]  /*167a0*/  FMUL.FTZ R38, R38, R41.reuse ;  /* 0x0000002926267220 */ /* 0x080fe20000410000 */
[----:B------:R-:W-:Y:S02]  /*167b0*/  HADD2.F32 R11, -RZ, R30.H0_H0 ;  /* 0x2000001eff0b7230 */ /* 0x000fe40000004100 */
[----:B------:R-:W-:Y:S01]  /*167c0*/  FMUL.FTZ R56, R21, R26 ;  /* 0x0000001a15387220 */ /* 0x000fe20000410000 */
[C---:B------:R-:W-:Y:S01]  /*167d0*/  FFMA.FTZ R55, R29.reuse, R41, -R42 ;  /* 0x000000291d377223 */ /* 0x040fe2000001082a */
[----:B------:R-:W-:Y:S01]  /*167e0*/  FFMA.FTZ R48, R29, R43, R38 ;  /* 0x0000002b1d307223 */ /* 0x000fe20000010026 */
[-C--:B------:R-:W-:Y:S01]  /*167f0*/  FMUL.FTZ R21, R21, R24.reuse ;  /* 0x0000001815157220 */ /* 0x080fe20000410000 */
[C---:B------:R-:W-:Y:S01]  /*16800*/  FFMA.FTZ R56, R11.reuse, R24, -R56 ;  /* 0x000000180b387223 */ /* 0x040fe20000010838 */
[-C--:B------:R-:W-:Y:S01]  /*16810*/  F2FP.F16.E4M3.UNPACK_B R29, R47.reuse.H1 ;  /* 0x0000002fff1d723e */ /* 0x080fe200030006ff */
[----:B------:R-:W-:Y:S01]  /*16820*/  HADD2.F32 R45, -RZ, R45.H1_H1 ;  /* 0x3000002dff2d7230 */ /* 0x000fe20000004100 */
[----:B------:R-:W-:Y:S01]  /*16830*/  F2FP.F16.E4M3.UNPACK_B R24, R40.H1 ;  /* 0x00000028ff18723e */ /* 0x000fe200030006ff */
[----:B------:R-:W-:Y:S01]  /*16840*/  FFMA.FTZ R58, R11, R26, R21 ;  /* 0x0000001a0b3a7223 */ /* 0x000fe20000010015 */
[----:B------:R-:W-:Y:S01]  /*16850*/  HADD2.F32 R21, -RZ, R27.H0_H0 ;  /* 0x2000001bff157230 */ /* 0x000fe20000004100 */
[----:B------:R-:W-:Y:S01]  /*16860*/  F2FP.F16.E4M3.UNPACK_B R47, R47 ;  /* 0x0000002fff2f723e */ /* 0x000fe200020006ff */
[----:B------:R-:W-:Y:S01]  /*16870*/  HADD2.F32 R38, -RZ, R29.H0_H0 ;  /* 0x2000001dff267230 */ /* 0x000fe20000004100 */
[----:B------:R-:W-:Y:S01]  /*16880*/  F2FP.F16.E4M3.UNPACK_B R40, R40 ;  /* 0x00000028ff28723e */ /* 0x000fe200020006ff */
[----:B------:R-:W-:Y:S01]  /*16890*/  HADD2.F32 R26, -RZ, R24.H0_H0 ;  /* 0x20000018ff1a7230 */ /* 0x000fe20000004100 */
[----:B------:R-:W-:Y:S01]  /*168a0*/  F2FP.SATFINITE.E4M3.F32.PACK_AB_MERGE_C R52, R52, R57, RZ ;  /* 0x000000393434723e */ /* 0x000fe200048070ff */
[----:B------:R-:W-:-:S02]  /*168b0*/  HADD2.F32 R53, -RZ, R53.H1_H1 ;  /* 0x30000035ff357230 */ /* 0x000fc40000004100 */
[C---:B------:R-:W-:Y:S01]  /*168c0*/  FMUL.FTZ R42, R21.reuse, R38 ;  /* 0x00000026152a7220 */ /* 0x040fe20000410000 */
[----:B------:R-:W-:Y:S02]  /*168d0*/  HADD2.F32 R39, -RZ, R39.H1_H1 ;  /* 0x30000027ff277230 */ /* 0x000fe40000004100 */
[----:B------:R-:W-:Y:S01]  /*168e0*/  FMUL.FTZ R21, R21, R26 ;  /* 0x0000001a15157220 */ /* 0x000fe20000410000 */
[----:B------:R-:W-:Y:S01]  /*168f0*/  HADD2.F32 R11, -RZ, R10.H0_H0 ;  /* 0x2000000aff0b7230 */ /* 0x000fe20000004100 */
[----:B------:R-:W-:Y:S01]  /*16900*/  F2FP.SATFINITE.E4M3.F32.PACK_AB_MERGE_C R46, R46, R51, RZ ;  /* 0x000000332e2e723e */ /* 0x000fe200048070ff */
[----:B------:R-:W-:Y:S02]  /*16910*/  HADD2.F32 R29, -RZ, R29.H1_H1 ;  /* 0x3000001dff1d7230 */ /* 0x000fe40000004100 */
[C---:B------:R-:W-:Y:S01]  /*16920*/  FMUL.FTZ R31, R39.reuse, R53 ;  /* 0x00000035271f7220 */ /* 0x040fe20000410000 */
[----:B------:R-:W-:Y:S02]  /*16930*/  HADD2.F32 R27, -RZ, R27.H1_H1 ;  /* 0x3000001bff1b7230 */ /* 0x000fe40000004100 */
[----:B------:R-:W-:Y:S01]  /*16940*/  FMUL.FTZ R60, R39, R45 ;  /* 0x0000002d273c7220 */ /* 0x000fe20000410000 */
[----:B------:R-:W-:-:S02]  /*16950*/  HADD2.F32 R30, -RZ, R30.H1_H1 ;  /* 0x3000001eff1e7230 */ /* 0x000fc40000004100 */
[----:B------:R-:W-:Y:S01]  /*16960*/  FFMA.FTZ R38, R11, R38, R21 ;  /* 0x000000260b267223 */ /* 0x000fe20000010015 */
[----:B------:R-:W-:Y:S02]  /*16970*/  HADD2.F32 R24, -RZ, R24.H1_H1 ;  /* 0x30000018ff187230 */ /* 0x000fe40000004100 */
[----:B------:R-:W-:Y:S01]  /*16980*/  FMUL.FTZ R21, R27, R29 ;  /* 0x0000001d1b157220 */ /* 0x000fe20000410000 */
[----:B------:R-:W-:Y:S02]  /*16990*/  HADD2.F32 R10, -RZ, R10.H1_H1 ;  /* 0x3000000aff0a7230 */ /* 0x000fe40000004100 */
[C---:B------:R-:W-:Y:S01]  /*169a0*/  FFMA.FTZ R45, R30.reuse, R45, -R31 ;  /* 0x0000002d1e2d7223 */ /* 0x040fe2000001081f */
[----:B------:R-:W-:Y:S01]  /*169b0*/  FFMA.FTZ R53, R30, R53, R60 ;  /* 0x000000351e357223 */ /* 0x000fe2000001003c */
[----:B------:R-:W-:Y:S01]  /*169c0*/  FFMA.FTZ R42, R11, R26, -R42 ;  /* 0x0000001a0b2a7223 */ /* 0x000fe2000001082a */
[----:B------:R-:W-:Y:S01]  /*169d0*/  FMUL.FTZ R30, R27, R24 ;  /* 0x000000181b1e7220 */ /* 0x000fe20000410000 */
[----:B------:R-:W-:-:S02]  /*169e0*/  HADD2.F32 R26, -RZ, R47.H0_H0 ;  /* 0x2000002fff1a7230 */ /* 0x000fc40000004100 */
[C---:B------:R-:W-:Y:S01]  /*169f0*/  FFMA.FTZ R39, R10.reuse, R24, -R21 ;  /* 0x000000180a277223 */ /* 0x040fe20000010815 */
[----:B------:R-:W-:Y:S02]  /*16a00*/  HADD2.F32 R11, -RZ, R25.H0_H0 ;  /* 0x20000019ff0b7230 */ /* 0x000fe40000004100 */
[----:B------:R-:W-:Y:S01]  /*16a10*/  FFMA.FTZ R41, R10, R29, R30 ;  /* 0x0000001d0a297223 */ /* 0x000fe2000001001e */
[--C-:B------:R-:W-:Y:S01]  /*16a20*/  HADD2.F32 R21, -RZ, R40.reuse.H0_H0 ;  /* 0x20000028ff157230 */ /* 0x100fe20000004100 */
[----:B------:R-:W-:Y:S01]  /*16a30*/  F2FP.SATFINITE.E4M3.F32.PACK_AB_MERGE_C R5, R6, R5, R52 ;  /* 0x000000050605723e */ /* 0x000fe20004807034 */
[----:B------:R-:W-:Y:S02]  /*16a40*/  HADD2.F32 R10, -RZ, R7.H0_H0 ;  /* 0x20000007ff0a7230 */ /* 0x000fe40000004100 */
[C---:B------:R-:W-:Y:S01]  /*16a50*/  FMUL.FTZ R27, R11.reuse, R26 ;  /* 0x0000001a0b1b7220 */ /* 0x040fe20000410000 */
[----:B------:R-:W-:Y:S02]  /*16a60*/  HADD2.F32 R25, -RZ, R25.H1_H1 ;  /* 0x30000019ff197230 */ /* 0x000fe40000004100 */
[----:B------:R-:W-:Y:S01]  /*16a70*/  FMUL.FTZ R11, R11, R21 ;  /* 0x000000150b0b7220 */ /* 0x000fe20000410000 */
[----:B------:R-:W-:-:S02]  /*16a80*/  HADD2.F32 R40, -RZ, R40.H1_H1 ;  /* 0x30000028ff287230 */ /* 0x000fc40000004100 */
[C---:B------:R-:W-:Y:S01]  /*16a90*/  FFMA.FTZ R29, R10.reuse, R21, -R27 ;  /* 0x000000150a1d7223 */ /* 0x040fe2000001081b */
[----:B------:R-:W-:Y:S01]  /*16aa0*/  HADD2.F32 R24, -RZ, R47.H1_H1 ;  /* 0x3000002fff187230 */ /* 0x000fe20000004100 */
[----:B------:R-:W-:Y:S01]  /*16ab0*/  F2FP.F16.E4M3.UNPACK_B R27, R8.H1 ;  /* 0x00000008ff1b723e */ /* 0x000fe200030006ff */
[----:B------:R-:W-:Y:S02]  /*16ac0*/  HADD2.F32 R7, -RZ, R7.H1_H1 ;  /* 0x30000007ff077230 */ /* 0x000fe40000004100 */
[----:B------:R-:W-:Y:S01]  /*16ad0*/  FFMA.FTZ R26, R10, R26, R11 ;  /* 0x0000001a0a1a7223 */ /* 0x000fe2000001000b */
[----:B------:R-:W-:Y:S01]  /*16ae0*/  F2FP.F16.E4M3.UNPACK_B R11, R20.H1 ;  /* 0x00000014ff0b723e */ /* 0x000fe200030006ff */
[C---:B------:R-:W-:Y:S01]  /*16af0*/  FMUL.FTZ R21, R25.reuse, R40 ;  /* 0x0000002819157220 */ /* 0x040fe20000410000 */
[----:B------:R-:W-:Y:S01]  /*16b00*/  FMUL.FTZ R30, R25, R24 ;  /* 0x00000018191e7220 */ /* 0x000fe20000410000 */
[----:B------:R-:W-:Y:S01]  /*16b10*/  HADD2.F32 R25, -RZ, R27.H0_H0 ;  /* 0x2000001bff197230 */ /* 0x000fe20000004100 */
[----:B------:R-:W-:Y:S01]  /*16b20*/  F2FP.F16.E4M3.UNPACK_B R20, R20 ;  /* 0x00000014ff14723e */ /* 0x000fe200020006ff */
[----:B------:R-:W-:-:S02]  /*16b30*/  HADD2.F32 R10, -RZ, R37.H0_H0 ;  /* 0x20000025ff0a7230 */ /* 0x000fc40000004100 */
[C---:B------:R-:W-:Y:S01]  /*16b40*/  FFMA.FTZ R31, R7.reuse, R24, R21 ;  /* 0x00000018071f7223 */ /* 0x040fe20000010015 */
[--C-:B------:R-:W-:Y:S02]  /*16b50*/  HADD2.F32 R21, -RZ, R11.reuse.H0_H0 ;  /* 0x2000000bff157230 */ /* 0x100fe40000004100 */
[----:B------:R-:W-:Y:S01]  /*16b60*/  FFMA.FTZ R30, R7, R40, -R30 ;  /* 0x00000028071e7223 */ /* 0x000fe2000001081e */
[----:B------:R-:W-:Y:S02]  /*16b70*/  HADD2.F32 R7, -RZ, R28.H0_H0 ;  /* 0x2000001cff077230 */ /* 0x000fe40000004100 */
[C---:B------:R-:W-:Y:S01]  /*16b80*/  FMUL.FTZ R24, R10.reuse, R25 ;  /* 0x000000190a187220 */ /* 0x040fe20000410000 */
[----:B------:R-:W-:Y:S02]  /*16b90*/  HADD2.F32 R11, -RZ, R11.H1_H1 ;  /* 0x3000000bff0b7230 */ /* 0x000fe40000004100 */
[----:B------:R-:W-:Y:S01]  /*16ba0*/  FMUL.FTZ R10, R10, R21 ;  /* 0x000000150a0a7220 */ /* 0x000fe20000410000 */
[----:B------:R-:W-:-:S02]  /*16bb0*/  HADD2.F32 R27, -RZ, R27.H1_H1 ;  /* 0x3000001bff1b7230 */ /* 0x000fc40000004100 */
[----:B------:R-:W-:Y:S01]  /*16bc0*/  FFMA.FTZ R40, R7, R21, -R24 ;  /* 0x0000001507287223 */ /* 0x000fe20000010818 */
[----:B------:R-:W-:Y:S01]  /*16bd0*/  HADD2.F32 R37, -RZ, R37.H1_H1 ;  /* 0x30000025ff257230 */ /* 0x000fe20000004100 */
[----:B------:R-:W-:Y:S01]  /*16be0*/  F2FP.SATFINITE.E4M3.F32.PACK_AB_MERGE_C R9, R50, R9, R46 ;  /* 0x000000093209723e */ /* 0x000fe2000480702e */
[----:B------:R-:W-:-:S03]  /*16bf0*/  HADD2.F32 R28, -RZ, R28.H1_H1 ;  /* 0x3000001cff1c7230 */ /* 0x000fc60000004100 */
[C---:B------:R-:W-:Y:S01]  /*16c00*/  FMUL.FTZ R21, R37.reuse, R27 ;  /* 0x0000001b25157220 */ /* 0x040fe20000410000 */
[----:B------:R-:W-:Y:S01]  /*16c10*/  FMUL.FTZ R24, R37, R11 ;  /* 0x0000000b25187220 */ /* 0x000fe20000410000 */
[----:B------:R-:W-:Y:S01]  /*16c20*/  FFMA.FTZ R37, R7, R25, R10 ;  /* 0x0000001907257223 */ /* 0x000fe2000001000a */
[----:B------:R-:W-:Y:S01]  /*16c30*/  F2FP.F16.E4M3.UNPACK_B R7, R8 ;  /* 0x00000008ff07723e */ /* 0x000fe200020006ff */
[C---:B------:R-:W-:Y:S01]  /*16c40*/  FFMA.FTZ R43, R28.reuse, R11, -R21 ;  /* 0x0000000b1c2b7223 */ /* 0x040fe20000010815 */
[--C-:B------:R-:W-:Y:S02]  /*16c50*/  HADD2.F32 R10, -RZ, R20.reuse.H0_H0 ;  /* 0x20000014ff0a7230 */ /* 0x100fe40000004100 */
[----:B------:R-:W-:Y:S01]  /*16c60*/  FFMA.FTZ R28, R28, R27, R24 ;  /* 0x0000001b1c1c7223 */ /* 0x000fe20000010018 */
[----:B------:R-:W-:Y:S02]  /*16c70*/  HADD2.F32 R11, -RZ, R20.H1_H1 ;  /* 0x30000014ff0b7230 */ /* 0x000fe40000004100 */
[----:B------:R-:W-:Y:S01]  /*16c80*/  HADD2.F32 R8, -RZ, R36.H0_H0 ;  /* 0x20000024ff087230 */ /* 0x000fe20000004100 */
[----:B------:R-:W-:Y:S01]  /*16c90*/  F2FP.SATFINITE.E4M3.F32.PACK_AB_MERGE_C R40, R43, R40, RZ ;  /* 0x000000282b28723e */ /* 0x000fe200048070ff */
[--C-:B------:R-:W-:Y:S01]  /*16ca0*/  HADD2.F32 R20, -RZ, R7.reuse.H0_H0 ;  /* 0x20000007ff147230 */ /* 0x100fe20000004100 */
[----:B------:R-:W-:Y:S01]  /*16cb0*/  F2FP.SATFINITE.E4M3.F32.PACK_AB_MERGE_C R28, R28, R37, RZ ;  /* 0x000000251c1c723e */ /* 0x000fe200048070ff */
[----:B------:R-:W-:-:S02]  /*16cc0*/  HADD2.F32 R21, -RZ, R7.H1_H1 ;  /* 0x30000007ff157230 */ /* 0x000fc40000004100 */
[C---:B------:R-:W-:Y:S01]  /*16cd0*/  FMUL.FTZ R25, R8.reuse, R10 ;  /* 0x0000000a08197220 */ /* 0x040fe20000410000 */
[----:B------:R-:W-:Y:S02]  /*16ce0*/  HADD2.F32 R36, -RZ, R36.H1_H1 ;  /* 0x30000024ff247230 */ /* 0x000fe40000004100 */
[----:B------:R-:W-:Y:S01]  /*16cf0*/  FMUL.FTZ R24, R8, R20 ;  /* 0x0000001408187220 */ /* 0x000fe20000410000 */
[--C-:B------:R-:W-:Y:S01]  /*16d00*/  HADD2.F32 R7, -RZ, R4.reuse.H0_H0 ;  /* 0x20000004ff077230 */ /* 0x100fe20000004100 */
[----:B------:R-:W-:Y:S01]  /*16d10*/  F2FP.SATFINITE.E4M3.F32.PACK_AB_MERGE_C R8, R41, R38, RZ ;  /* 0x000000262908723e */ /* 0x000fe200048070ff */
        /* <DEDUP_REMOVED lines=15> */
[----:B------:R2:W-:Y:S01]  /*16e10*/  STS.128 [R59+0x14400], R4 ;  /* 0x014400043b007388 */ /* 0x0005e20000000c00 */
[----:B------:R-:W-:-:S05]  /*16e20*/  F2FP.SATFINITE.E4M3.F32.PACK_AB_MERGE_C R10, R21, R10, R28 ;  /* 0x0000000a150a723e */ /* 0x000fca000480701c */
[----:B------:R2:W-:Y:S02]  /*16e30*/  STS.128 [R3+0x14400], R8 ;  /* 0x0144000803007388 */ /* 0x0005e40000000c00 */
.L_x_1481:
[----:B------:R-:W-:Y:S05]  /*16e40*/  BSYNC B1 ;  /* 0x0000000000017941 */ /* 0x000fea0003800000 */
.L_x_1480:
[----:B------:R-:W-:Y:S05]  /*16e50*/  @P2 BRA `(.L_x_1462) ;  /* 0x0000000c00d82947 */ /* 0x000fea0003800000 */
[----:B-12--5:R-:W-:Y:S02]  /*16e60*/  SHF.R.U32.HI R4, RZ, 0x8, R32 ;  /* 0x00000008ff047819 */ /* 0x026fe40000011620 */
        /* <DEDUP_REMOVED lines=8> */
[----:B------:R-:W-:Y:S02]  /*16ef0*/  LOP3.LUT R7, R34, 0xff, RZ, 0xc0, !PT ;  /* 0x000000ff22077812 */ /* 0x000fe400078ec0ff */
[----:B------:R-:W-:Y:S01]  /*16f00*/  LOP3.LUT R8, R8, 0xff, RZ, 0xc0, !PT ;  /* 0x000000ff08087812 */ /* 0x000fe200078ec0ff */
[----:B------:R-:W-:Y:S01]  /*16f10*/  IMAD.SHL.U32 R4, R4, 0x800, RZ ;  /* 0x0000080004047824 */ /* 0x000fe200078e00ff */
[----:B------:R-:W-:Y:S02]  /*16f20*/  LOP3.LUT R0, R204, 0x30, R3, 0xf8, !PT ;  /* 0x00000030cc007812 */ /* 0x000fe400078ef803 */
[----:B------:R-:W-:-:S02]  /*16f30*/  PRMT R25, R8, 0x7604, R7 ;  /* 0x0000760408197816 */ /* 0x000fc40000000007 */
[----:B------:R-:W-:Y:S02]  /*16f40*/  SHF.R.U32.HI R6, RZ, 0x8, R33 ;  /* 0x00000008ff067819 */ /* 0x000fe40000011621 */
[----:B------:R-:W-:Y:S02]  /*16f50*/  SHF.R.U32.HI R8, RZ, 0x8, R12 ;  /* 0x00000008ff087819 */ /* 0x000fe4000001160c */
[----:B------:R-:W-:Y:S02]  /*16f60*/  LOP3.LUT R0, R0, R205, RZ, 0x3c, !PT ;  /* 0x000000cd00007212 */ /* 0x000fe400078e3cff */
[----:B------:R-:W-:Y:S02]  /*16f70*/  LOP3.LUT R3, R4, 0xffffe000, RZ, 0xc0, !PT ;  /* 0xffffe00004037812 */ /* 0x000fe400078ec0ff */
[----:B------:R-:W-:Y:S02]  /*16f80*/  LOP3.LUT R5, R33, 0xff, RZ, 0xc0, !PT ;  /* 0x000000ff21057812 */ /* 0x000fe400078ec0ff */
[----:B------:R-:W-:-:S02]  /*16f90*/  LOP3.LUT R6, R6, 0xff, RZ, 0xc0, !PT ;  /* 0x000000ff06067812 */ /* 0x000fc400078ec0ff */
[----:B------:R-:W-:Y:S02]  /*16fa0*/  LOP3.LUT R7, R12, 0xff, RZ, 0xc0, !PT ;  /* 0x000000ff0c077812 */ /* 0x000fe400078ec0ff */
[----:B------:R-:W-:Y:S02]  /*16fb0*/  LOP3.LUT R8, R8, 0xff, RZ, 0xc0, !PT ;  /* 0x000000ff08087812 */ /* 0x000fe400078ec0ff */
[----:B------:R-:W-:Y:S02]  /*16fc0*/  IADD3 R3, R0, R206, R3 ;  /* 0x000000ce00037210 */ /* 0x000fe40007ffe003 */
[----:B---3--:R-:W-:Y:S02]  /*16fd0*/  PRMT R20, R6, 0x7604, R5 ;  /* 0x0000760406147816 */ /* 0x008fe40000000005 */
[----:B------:R-:W-:Y:S01]  /*16fe0*/  PRMT R31, R8, 0x7604, R7 ;  /* 0x00007604081f7816 */ /* 0x000fe20000000007 */
[----:B------:R-:W-:Y:S01]  /*16ff0*/  IMAD.IADD R0, R16, 0x1, R3 ;  /* 0x0000000110007824 */ /* 0x000fe200078e0203 */
[----:B------:R-:W-:-:S02]  /*17000*/  SHF.R.U32.HI R6, RZ, 0x8, R35 ;  /* 0x00000008ff067819 */ /* 0x000fc40000011623 */
[----:B------:R-:W-:Y:S02]  /*17010*/  SHF.R.U32.HI R8, RZ, 0x8, R13 ;  /* 0x00000008ff087819 */ /* 0x000fe4000001160d */
[----:B------:R-:W-:Y:S02]  /*17020*/  LOP3.LUT R5, R35, 0xff, RZ, 0xc0, !PT ;  /* 0x000000ff23057812 */ /* 0x000fe400078ec0ff */
[----:B------:R-:W-:Y:S02]  /*17030*/  LOP3.LUT R6, R6, 0xff, RZ, 0xc0, !PT ;  /* 0x000000ff06067812 */ /* 0x000fe400078ec0ff */
[----:B------:R-:W-:Y:S02]  /*17040*/  LOP3.LUT R3, R8, 0xff, RZ, 0xc0, !PT ;  /* 0x000000ff08037812 */ /* 0x000fe400078ec0ff */
[----:B------:R-:W1:Y:S01]  /*17050*/  LDS.128 R8, [R0+0x14400] ;  /* 0x0144000000087984 */ /* 0x000e620000000c00 */
[----:B------:R-:W-:Y:S02]  /*17060*/  PRMT R24, R6, 0x7604, R5 ;  /* 0x0000760406187816 */ /* 0x000fe40000000005 */
[----:B------:R-:W-:Y:S01]  /*17070*/  SHF.R.U32.HI R30, RZ, 0x8, R15 ;  /* 0x00000008ff1e7819 */ /* 0x000fe2000001160f */
[----:B------:R-:W2:Y:S01]  /*17080*/  LDS.128 R4, [R237+0x14400] ;  /* 0x01440000ed047984 */ /* 0x000ea20000000c00 */
[----:B------:R-:W-:-:S02]  /*17090*/  LOP3.LUT R29, R15, 0xff, RZ, 0xc0, !PT ;  /* 0x000000ff0f1d7812 */ /* 0x000fc400078ec0ff */
[----:B------:R-:W-:Y:S02]  /*170a0*/  LOP3.LUT R30, R30, 0xff, RZ, 0xc0, !PT ;  /* 0x000000ff1e1e7812 */ /* 0x000fe400078ec0ff */
[----:B------:R-:W-:Y:S02]  /*170b0*/  LOP3.LUT R26, R13, 0xff, RZ, 0xc0, !PT ;  /* 0x000000ff0d1a7812 */ /* 0x000fe400078ec0ff */
[----:B------:R-:W-:Y:S02]  /*170c0*/  SHF.R.U32.HI R28, RZ, 0x8, R14 ;  /* 0x00000008ff1c7819 */ /* 0x000fe4000001160e */
[----:B------:R-:W-:Y:S02]  /*170d0*/  PRMT R30, R30, 0x7604, R29 ;  /* 0x000076041e1e7816 */ /* 0x000fe4000000001d */
[----:B------:R-:W-:Y:S02]  /*170e0*/  PRMT R26, R3, 0x7604, R26 ;  /* 0x00007604031a7816 */ /* 0x000fe4000000001a */
[----:B------:R-:W-:-:S02]  /*170f0*/  SHF.R.U32.HI R29, RZ, 0x10, R13 ;  /* 0x00000010ff1d7819 */ /* 0x000fc4000001160d */
[----:B------:R-:W-:Y:S02]  /*17100*/  LOP3.LUT R27, R14, 0xff, RZ, 0xc0, !PT ;  /* 0x000000ff0e1b7812 */ /* 0x000fe400078ec0ff */
[----:B------:R-:W-:Y:S01]  /*17110*/  LOP3.LUT R28, R28, 0xff, RZ, 0xc0, !PT ;  /* 0x000000ff1c1c7812 */ /* 0x000fe200078ec0ff */
[----:B------:R-:W-:Y:S01]  /*17120*/  IMAD.U32 R29, R29, 0x10000, RZ ;  /* 0x000100001d1d7824 */ /* 0x000fe200078e00ff */
[----:B------:R-:W-:Y:S02]  /*17130*/  SHF.R.U32.HI R3, RZ, 0x10, R33 ;  /* 0x00000010ff037819 */ /* 0x000fe40000011621 */
[----:B0-----:R-:W-:Y:S02]  /*17140*/  PRMT R39, R28, 0x7604, R27 ;  /* 0x000076041c277816 */ /* 0x001fe4000000001b */
[----:B------:R-:W-:Y:S01]  /*17150*/  SHF.R.U32.HI R27, RZ, 0x10, R35 ;  /* 0x00000010ff1b7819 */ /* 0x000fe20000011623 */
[----:B------:R-:W-:Y:S01]  /*17160*/  IMAD.U32 R3, R3, 0x10000, RZ ;  /* 0x0001000003037824 */ /* 0x000fe200078e00ff */
[----:B------:R-:W-:-:S02]  /*17170*/  SHF.R.U32.HI R41, RZ, 0x10, R15 ;  /* 0x00000010ff297819 */ /* 0x000fc4000001160f */
[--C-:B------:R-:W-:Y:S01]  /*17180*/  LOP3.LUT R21, R21, 0xff0000, R32.reuse, 0xf8, !PT ;  /* 0x00ff000015157812 */ /* 0x100fe200078ef820 */
[----:B------:R-:W-:Y:S01]  /*17190*/  IMAD.U32 R27, R27, 0x10000, RZ ;  /* 0x000100001b1b7824 */ /* 0x000fe200078e00ff */
[----:B------:R-:W-:Y:S01]  /*171a0*/  LOP3.LUT R37, R26, 0xff0000, R29, 0xf8, !PT ;  /* 0x00ff00001a257812 */ /* 0x000fe200078ef81d */
[----:B------:R-:W-:Y:S01]  /*171b0*/  IMAD.U32 R41, R41, 0x10000, RZ ;  /* 0x0001000029297824 */ /* 0x000fe200078e00ff */
        /* <DEDUP_REMOVED lines=8> */
[----:B------:R-:W-:Y:S02]  /*17240*/  F2FP.F16.E4M3.UNPACK_B R36, R37 ;  /* 0x00000025ff24723e */ /* 0x000fe400020006ff */
[----:B-1----:R-:W-:-:S02]  /*17250*/  F2FP.F16.E4M3.UNPACK_B R21, R9 ;  /* 0x00000009ff15723e */ /* 0x002fc400020006ff */
[----:B------:R-:W-:Y:S01]  /*17260*/  LOP3.LUT R33, R25, 0xff000000, R34, 0xf8, !PT ;  /* 0xff00000019217812 */ /* 0x000fe200078ef822 */
[--C-:B------:R-:W-:Y:S01]  /*17270*/  HADD2.F32 R38, -RZ, R36.reuse.H0_H0 ;  /* 0x20000024ff267230 */ /* 0x100fe20000004100 */
[----:B------:R-:W-:Y:S01]  /*17280*/  F2FP.F16.E4M3.UNPACK_B R30, R32 ;  /* 0x00000020ff1e723e */ /* 0x000fe200020006ff */
[----:B------:R-:W-:Y:S01]  /*17290*/  HADD2.F32 R36, -RZ, R36.H1_H1 ;  /* 0x30000024ff247230 */ /* 0x000fe20000004100 */
[----:B------:R-:W-:Y:S02]  /*172a0*/  LOP3.LUT R34, R27, 0xff000000, R35, 0xf8, !PT ;  /* 0xff0000001b227812 */ /* 0x000fe400078ef823 */
[----:B------:R-:W-:Y:S02]  /*172b0*/  LOP3.LUT R39, R39, 0xff0000, R14, 0xf8, !PT ;  /* 0x00ff000027277812 */ /* 0x000fe400078ef80e */
[----:B------:R-:W-:Y:S01]  /*172c0*/  LOP3.LUT R35, R31, 0xff000000, R12, 0xf8, !PT ;  /* 0xff0000001f237812 */ /* 0x000fe200078ef80c */
[--C-:B------:R-:W-:Y:S01]  /*172d0*/  HADD2.F32 R31, -RZ, R30.reuse.H0_H0 ;  /* 0x2000001eff1f7230 */ /* 0x100fe20000004100 */
[-C--:B--2---:R-:W-:Y:S01]  /*172e0*/  F2FP.F16.E4M3.UNPACK_B R12, R5.reuse ;  /* 0x00000005ff0c723e */ /* 0x084fe200020006ff */
[----:B------:R-:W-:Y:S01]  /*172f0*/  HADD2.F32 R30, -RZ, R30.H1_H1 ;  /* 0x3000001eff1e7230 */ /* 0x000fe20000004100 */
[----:B------:R-:W-:Y:S01]  /*17300*/  F2FP.F16.E4M3.UNPACK_B R13, R5.H1 ;  /* 0x00000005ff0d723e */ /* 0x000fe200030006ff */
[--C-:B------:R-:W-:Y:S01]  /*17310*/  HADD2.F32 R5, -RZ, R21.reuse.H0_H0 ;  /* 0x20000015ff057230 */ /* 0x100fe20000004100 */
[----:B------:R-:W-:Y:S01]  /*17320*/  LOP3.LUT R41, R41, 0xff000000, R15, 0xf8, !PT ;  /* 0xff00000029297812 */ /* 0x000fe200078ef80f */
[----:B------:R-:W-:Y:S01]  /*17330*/  HADD2.F32 R21, -RZ, R21.H1_H1 ;  /* 0x30000015ff157230 */ /* 0x000fe20000004100 */
[----:B------:R-:W-:-:S02]  /*17340*/  LOP3.LUT R40, R39, 0xff000000, R14, 0xf8, !PT ;  /* 0xff00000027287812 */ /* 0x000fc400078ef80e */
[----:B------:R-:W-:Y:S01]  /*17350*/  F2FP.F16.E4M3.UNPACK_B R15, R7 ;  /* 0x00000007ff0f723e */ /* 0x000fe200020006ff */
[----:B------:R-:W-:Y:S01]  /*17360*/  FMUL.FTZ R39, R5, R31 ;  /* 0x0000001f05277220 */ /* 0x000fe20000410000 */
[----:B------:R-:W-:Y:S01]  /*17370*/  F2FP.F16.E4M3.UNPACK_B R20, R7.H1 ;  /* 0x00000007ff14723e */ /* 0x000fe200030006ff */
[C---:B------:R-:W-:Y:S01]  /*17380*/  FMUL.FTZ R43, R21.reuse, R36 ;  /* 0x00000024152b7220 */ /* 0x040fe20000410000 */
[----:B------:R-:W-:Y:S01]  /*17390*/  F2FP.F16.E4M3.UNPACK_B R7, R6 ;  /* 0x00000006ff07723e */ /* 0x000fe200020006ff */
[----:B------:R-:W-:Y:S01]  /*173a0*/  FMUL.FTZ R21, R21, R30 ;  /* 0x0000001e15157220 */ /* 0x000fe20000410000 */
[----:B------:R-:W-:Y:S01]  /*173b0*/  F2FP.F16.E4M3.UNPACK_B R14, R6.H1 ;  /* 0x00000006ff0e723e */ /* 0x000fe200030006ff */
[--C-:B------:R-:W-:Y:S01]  /*173c0*/  HADD2.F32 R6, -RZ, R12.reuse.H0_H0 ;  /* 0x2000000cff067230 */ /* 0x100fe20000004100 */
[----:B------:R-:W-:Y:S01]  /*173d0*/  F2FP.F16.E4M3.UNPACK_B R24, R9.H1 ;  /* 0x00000009ff18723e */ /* 0x000fe200030006ff */
[----:B------:R-:W-:Y:S01]  /*173e0*/  FMUL.FTZ R9, R5, R38 ;  /* 0x0000002605097220 */ /* 0x000fe20000410000 */
[----:B------:R-:W-:Y:S01]  /*173f0*/  F2FP.F16.E4M3.UNPACK_B R37, R37.H1 ;  /* 0x00000025ff25723e */ /* 0x000fe200030006ff */
[----:B------:R-:W-:Y:S01]  /*17400*/  HADD2.F32 R12, -RZ, R12.H1_H1 ;  /* 0x3000000cff0c7230 */ /* 0x000fe20000004100 */
[----:B------:R-:W-:Y:S01]  /*17410*/  F2FP.F16.E4M3.UNPACK_B R32, R32.H1 ;  /* 0x00000020ff20723e */ /* 0x000fe200030006ff */
[C---:B------:R-:W-:Y:S01]  /*17420*/  FFMA.FTZ R5, R6.reuse, R31, -R9 ;  /* 0x0000001f06057223 */ /* 0x040fe20000010809 */
[----:B------:R-:W-:Y:S01]  /*17430*/  F2FP.F16.E4M3.UNPACK_B R25, R10 ;  /* 0x0000000aff19723e */ /* 0x000fe200020006ff */
[----:B------:R-:W-:Y:S01]  /*17440*/  FFMA.FTZ R9, R6, R38, R39 ;  /* 0x0000002606097223 */ /* 0x000fe20000010027 */
[----:B------:R-:W-:Y:S01]  /*17450*/  F2FP.F16.E4M3.UNPACK_B R26, R10.H1 ;  /* 0x0000000aff1a723e */ /* 0x000fe200030006ff */
[----:B------:R-:W-:-:S02]  /*17460*/  HADD2.F32 R39, -RZ, R37.H0_H0 ;  /* 0x20000025ff277230 */ /* 0x000fc40000004100 */
[C---:B------:R-:W-:Y:S01]  /*17470*/  FFMA.FTZ R38, R12.reuse, R30, -R43 ;  /* 0x0000001e0c267223 */ /* 0x040fe2000001082b */
[----:B------:R-:W-:Y:S01]  /*17480*/  HADD2.F32 R10, -RZ, R24.H0_H0 ;  /* 0x20000018ff0a7230 */ /* 0x000fe20000004100 */
[----:B------:R-:W-:Y:S01]  /*17490*/  F2FP.F16.E4M3.UNPACK_B R27, R11 ;  /* 0x0000000bff1b723e */ /* 0x000fe200020006ff */
[----:B------:R-:W-:Y:S02]  /*174a0*/  HADD2.F32 R31, -RZ, R32.H0_H0 ;  /* 0x20000020ff1f7230 */ /* 0x000fe40000004100 */
[----:B------:R-:W-:Y:S01]  /*174b0*/  FFMA.FTZ R36, R12, R36, R21 ;  /* 0x000000240c247223 */ /* 0x000fe20000010015 */
[----:B------:R-:W-:Y:S02]  /*174c0*/  HADD2.F32 R6, -RZ, R13.H0_H0 ;  /* 0x2000000dff067230 */ /* 0x000fe40000004100 */
[C---:B------:R-:W-:Y:S01]  /*174d0*/  FMUL.FTZ R45, R10.reuse, R39 ;  /* 0x000000270a2d7220 */ /* 0x040fe20000410000 */
[----:B------:R-:W-:Y:S01]  /*174e0*/  F2FP.F16.E4M3.UNPACK_B R30, R41 ;  /* 0x00000029ff1e723e */ /* 0x000fe200020006ff */
[-C--:B------:R-:W-:Y:S01]  /*174f0*/  FMUL.FTZ R10, R10, R31.reuse ;  /* 0x0000001f0a0a7220 */ /* 0x080fe20000410000 */
[----:B------:R-:W-:Y:S01]  /*17500*/  F2FP.F16.E4M3.UNPACK_B R12, R34 ;  /* 0x00000022ff0c723e */ /* 0x000fe200020006ff */
[----:B------:R-:W-:Y:S01]  /*17510*/  FFMA.FTZ R45, R6, R31, -R45 ;  /* 0x0000001f062d7223 */ /* 0x000fe2000001082d */
[----:B------:R-:W-:-:S02]  /*17520*/  HADD2.F32 R37, -RZ, R37.H1_H1 ;  /* 0x30000025ff257230 */ /* 0x000fc40000004100 */
[----:B------:R-:W-:Y:S01]  /*17530*/  FFMA.FTZ R39, R6, R39, R10 ;  /* 0x0000002706277223 */ /* 0x000fe2000001000a */
[----:B------:R-:W-:Y:S01]  /*17540*/  HADD2.F32 R31, -RZ, R30.H0_H0 ;  /* 0x2000001eff1f7230 */ /* 0x000fe20000004100 */
[----:B------:R-:W-:Y:S01]  /*17550*/  F2FP.F16.E4M3.UNPACK_B R28, R11.H1 ;  /* 0x0000000bff1c723e */ /* 0x000fe200030006ff */
[----:B------:R-:W-:Y:S01]  /*17560*/  HADD2.F32 R10, -RZ, R27.H0_H0 ;  /* 0x2000001bff0a7230 */ /* 0x000fe20000004100 */
[----:B------:R-:W-:Y:S01]  /*17570*/  F2FP.F16.E4M3.UNPACK_B R41, R41.H1 ;  /* 0x00000029ff29723e */ /* 0x000fe200030006ff */
[----:B------:R-:W-:Y:S01]  /*17580*/  HADD2.F32 R24, -RZ, R24.H1_H1 ;  /* 0x30000018ff187230 */ /* 0x000fe20000004100 */
[----:B------:R-:W-:Y:S01]  /*17590*/  F2FP.F16.E4M3.UNPACK_B R34, R34.H1 ;  /* 0x00000022ff22723e */ /* 0x000fe200030006ff */
[----:B------:R-:W-:Y:S02]  /*175a0*/  HADD2.F32 R21, -RZ, R12.H0_H0 ;  /* 0x2000000cff157230 */ /* 0x000fe40000004100 */
[----:B------:R-:W-:Y:S01]  /*175b0*/  FMUL.FTZ R43, R10, R31 ;  /* 0x0000001f0a2b7220 */ /* 0x000fe20000410000 */
[----:B------:R-:W-:-:S02]  /*175c0*/  HADD2.F32 R32, -RZ, R32.H1_H1 ;  /* 0x30000020ff207230 */ /* 0x000fc40000004100 */
[----:B------:R-:W-:Y:S01]  /*175d0*/  FMUL.FTZ R42, R24, R37 ;  /* 0x00000025182a7220 */ /* 0x000fe20000410000 */
[----:B------:R-:W-:Y:S02]  /*175e0*/  HADD2.F32 R13, -RZ, R13.H1_H1 ;  /* 0x3000000dff0d7230 */ /* 0x000fe40000004100 */
[----:B------:R-:W-:Y:S01]  /*175f0*/  FMUL.FTZ R10, R10, R21 ;  /* 0x000000150a0a7220 */ /* 0x000fe20000410000 */
[----:B------:R-:W-:Y:S02]  /*17600*/  HADD2.F32 R6, -RZ, R15.H0_H0 ;  /* 0x2000000fff067230 */ /* 0x000fe40000004100 */
[-C--:B------:R-:W-:Y:S01]  /*17610*/  FMUL.FTZ R24, R24, R32.reuse ;  /* 0x0000002018187220 */ /* 0x080fe20000410000 */
[----:B------:R-:W-:Y:S02]  /*17620*/  HADD2.F32 R30, -RZ, R30.H1_H1 ;  /* 0x3000001eff1e7230 */ /* 0x000fe40000004100 */
[----:B------:R-:W-:Y:S01]  /*17630*/  FFMA.FTZ R42, R13, R32, -R42 ;  /* 0x000000200d2a7223 */ /* 0x000fe2000001082a */
[----:B------:R-:W-:-:S02]  /*17640*/  HADD2.F32 R27, -RZ, R27.H1_H1 ;  /* 0x3000001bff1b7230 */ /* 0x000fc40000004100 */
[C---:B------:R-:W-:Y:S01]  /*17650*/  FFMA.FTZ R43, R6.reuse, R21, -R43 ;  /* 0x00000015062b7223 */ /* 0x040fe2000001082b */
[----:B------:R-:W-:Y:S01]  /*17660*/  FFMA.FTZ R46, R6, R31, R10 ;  /* 0x0000001f062e7223 */ /* 0x000fe2000001000a */
[----:B------:R-:W-:Y:S01]  /*17670*/  FFMA.FTZ R32, R13, R37, R24 ;  /* 0x000000250d207223 */ /* 0x000fe20000010018 */
[----:B------:R-:W-:Y:S02]  /*17680*/  HADD2.F32 R21, -RZ, R41.H0_H0 ;  /* 0x20000029ff157230 */ /* 0x000fe40000004100 */
[----:B------:R-:W-:Y:S01]  /*17690*/  FMUL.FTZ R24, R27, R30 ;  /* 0x0000001e1b187220 */ /* 0x000fe20000410000 */
[----:B------:R-:W-:Y:S01]  /*176a0*/  HADD2.F32 R10, -RZ, R28.H0_H0 ;  /* 0x2000001cff0a7230 */ /* 0x000fe20000004100 */
[-C--:B------:R-:W-:Y:S01]  /*176b0*/  F2FP.F16.E4M3.UNPACK_B R11, R8.reuse ;  /* 0x00000008ff0b723e */ /* 0x080fe200020006ff */
[----:B------:R-:W-:Y:S01]  /*176c0*/  HADD2.F32 R13, -RZ, R34.H0_H0 ;  /* 0x20000022ff0d7230 */ /* 0x000fe20000004100 */
[----:B------:R-:W-:Y:S01]  /*176d0*/  F2FP.F16.E4M3.UNPACK_B R8, R8.H1 ;  /* 0x00000008ff08723e */ /* 0x000fe200030006ff */
[----:B------:R-:W-:-:S02]  /*176e0*/  HADD2.F32 R6, -RZ, R20.H0_H0 ;  /* 0x20000014ff067230 */ /* 0x000fc40000004100 */
[C---:B------:R-:W-:Y:S01]  /*176f0*/  FMUL.FTZ R31, R10.reuse, R21 ;  /* 0x000000150a1f7220 */ /* 0x040fe20000410000 */
[----:B------:R-:W-:Y:S02]  /*17700*/  HADD2.F32 R12, -RZ, R12.H1_H1 ;  /* 0x3000000cff0c7230 */ /* 0x000fe40000004100 */
[----:B------:R-:W-:Y:S01]  /*17710*/  FMUL.FTZ R10, R10, R13 ;  /* 0x0000000d0a0a7220 */ /* 0x000fe20000410000 */
[----:B------:R-:W-:Y:S01]  /*17720*/  HADD2.F32 R15, -RZ, R15.H1_H1 ;  /* 0x3000000fff0f7230 */ /* 0x000fe20000004100 */
[----:B------:R-:W-:Y:S01]  /*17730*/  F2FP.F16.E4M3.UNPACK_B R3, R4 ;  /* 0x00000004ff03723e */ /* 0x000fe200020006ff */
[----:B------:R-:W-:Y:S02]  /*17740*/  HADD2.F32 R41, -RZ, R41.H1_H1 ;  /* 0x30000029ff297230 */ /* 0x000fe40000004100 */
[C---:B------:R-:W-:Y:S01]  /*17750*/  FFMA.FTZ R50, R6.reuse, R21, R10 ;  /* 0x0000001506327223 */ /* 0x040fe2000001000a */
[-C--:B------:R-:W-:Y:S01]  /*17760*/  FMUL.FTZ R27, R27, R12.reuse ;  /* 0x0000000c1b1b7220 */ /* 0x080fe20000410000 */
[C---:B------:R-:W-:Y:S01]  /*17770*/  FFMA.FTZ R48, R15.reuse, R12, -R24 ;  /* 0x0000000c0f307223 */ /* 0x040fe20000010818 */
[----:B------:R-:W-:Y:S01]  /*17780*/  F2FP.F16.E4M3.UNPACK_B R21, R35.H1 ;  /* 0x00000023ff15723e */ /* 0x000fe200030006ff */
[----:B------:R-:W-:Y:S01]  /*17790*/  HADD2.F32 R28, -RZ, R28.H1_H1 ;  /* 0x3000001cff1c7230 */ /* 0x000fe20000004100 */
[----:B------:R-:W-:Y:S01]  /*177a0*/  F2FP.F16.E4M3.UNPACK_B R12, R29.H1 ;  /* 0x0000001dff0c723e */ /* 0x000fe200030006ff */
[----:B------:R-:W-:Y:S01]  /*177b0*/  FFMA.FTZ R47, R15, R30, R27 ;  /* 0x0000001e0f2f7223 */ /* 0x000fe2000001001b */
[----:B------:R-:W-:Y:S01]  /*177c0*/  F2FP.F16.E4M3.UNPACK_B R4, R4.H1 ;  /* 0x00000004ff04723e */ /* 0x000fe200030006ff */
[----:B------:R-:W-:Y:S01]  /*177d0*/  FFMA.FTZ R49, R6, R13, -R31 ;  /* 0x0000000d06317223 */ /* 0x000fe2000001081f */
[----:B------:R-:W-:-:S02]  /*177e0*/  HADD2.F32 R15, -RZ, R34.H1_H1 ;  /* 0x30000022ff0f7230 */ /* 0x000fc40000004100 */
[C---:B------:R-:W-:Y:S01]  /*177f0*/  FMUL.FTZ R37, R28.reuse, R41 ;  /* 0x000000291c257220 */ /* 0x040fe20000410000 */
[----:B------:R-:W-:Y:S01]  /*17800*/  HADD2.F32 R27, -RZ, R21.H0_H0 ;  /* 0x20000015ff1b7230 */ /* 0x000fe20000004100 */
[----:B------:R-:W-:Y:S01]  /*17810*/  F2FP.F16.E4M3.UNPACK_B R35, R35 ;  /* 0x00000023ff23723e */ /* 0x000fe200020006ff */
[----:B------:R-:W-:Y:S02]  /*17820*/  HADD2.F32 R10, -RZ, R8.H0_H0 ;  /* 0x20000008ff0a7230 */ /* 0x000fe40000004100 */
[----:B------:R-:W-:Y:S01]  /*17830*/  FMUL.FTZ R28, R28, R15 ;  /* 0x0000000f1c1c7220 */ /* 0x000fe20000410000 */
[----:B------:R-:W-:Y:S01]  /*17840*/  HADD2.F32 R13, -RZ, R12.H0_H0 ;  /* 0x2000000cff0d7230 */ /* 0x000fe20000004100 */
[----:B------:R-:W-:Y:S01]  /*17850*/  F2FP.F16.E4M3.UNPACK_B R29, R29 ;  /* 0x0000001dff1d723e */ /* 0x000fe200020006ff */
[----:B------:R-:W-:Y:S02]  /*17860*/  HADD2.F32 R20, -RZ, R20.H1_H1 ;  /* 0x30000014ff147230 */ /* 0x000fe40000004100 */
[----:B------:R-:W-:Y:S01]  /*17870*/  FMUL.FTZ R31, R10, R27 ;  /* 0x0000001b0a1f7220 */ /* 0x000fe20000410000 */
[----:B------:R-:W-:-:S02]  /*17880*/  HADD2.F32 R6, -RZ, R4.H0_H0 ;  /* 0x20000004ff067230 */ /* 0x000fc40000004100 */
[----:B------:R-:W-:Y:S01]  /*17890*/  FMUL.FTZ R10, R10, R13 ;  /* 0x0000000d0a0a7220 */ /* 0x000fe20000410000 */
[----:B------:R-:W-:Y:S02]  /*178a0*/  HADD2.F32 R21, -RZ, R21.H1_H1 ;  /* 0x30000015ff157230 */ /* 0x000fe40000004100 */
[----:B------:R-:W-:Y:S01]  /*178b0*/  FFMA.FTZ R41, R20, R41, R28 ;  /* 0x0000002914297223 */ /* 0x000fe2000001001c */
[----:B------:R-:W-:Y:S02]  /*178c0*/  HADD2.F32 R8, -RZ, R8.H1_H1 ;  /* 0x30000008ff087230 */ /* 0x000fe40000004100 */
[C---:B------:R-:W-:Y:S01]  /*178d0*/  FFMA.FTZ R31, R6.reuse, R13, -R31 ;  /* 0x0000000d061f7223 */ /* 0x040fe2000001081f */
[----:B------:R-:W-:Y:S01]  /*178e0*/  FFMA.FTZ R28, R6, R27, R10 ;  /* 0x0000001b061c7223 */ /* 0x000fe2000001000a */
[----:B------:R-:W-:Y:S02]  /*178f0*/  HADD2.F32 R13, -RZ, R12.H1_H1 ;  /* 0x3000000cff0d7230 */ /* 0x000fe40000004100 */
[----:B------:R-:W-:Y:S01]  /*17900*/  FFMA.FTZ R34, R20, R15, -R37 ;  /* 0x0000000f14227223 */ /* 0x000fe20000010825 */
[----:B------:R-:W-:-:S02]  /*17910*/  HADD2.F32 R4, -RZ, R4.H1_H1 ;  /* 0x30000004ff047230 */ /* 0x000fc40000004100 */
[C---:B------:R-:W-:Y:S01]  /*17920*/  FMUL.FTZ R27, R8.reuse, R21 ;  /* 0x00000015081b7220 */ /* 0x040fe20000410000 */
[----:B------:R-:W-:Y:S02]  /*17930*/  HADD2.F32 R15, -RZ, R35.H0_H0 ;  /* 0x20000023ff0f7230 */ /* 0x000fe40000004100 */
[-C--:B------:R-:W-:Y:S01]  /*17940*/  FMUL.FTZ R8, R8, R13.reuse ;  /* 0x0000000d08087220 */ /* 0x080fe20000410000 */
[----:B------:R-:W-:Y:S02]  /*17950*/  HADD2.F32 R6, -RZ, R11.H0_H0 ;  /* 0x2000000bff067230 */ /* 0x000fe40000004100 */
[C---:B------:R-:W-:Y:S01]  /*17960*/  FFMA.FTZ R30, R4.reuse, R13, -R27 ;  /* 0x0000000d041e7223 */ /* 0x040fe2000001081b */
[----:B------:R-:W-:Y:S02]  /*17970*/  HADD2.F32 R13, -RZ, R29.H0_H0 ;  /* 0x2000001dff0d7230 */ /* 0x000fe40000004100 */
[----:B------:R-:W-:Y:S01]  /*17980*/  FFMA.FTZ R37, R4, R21, R8 ;  /* 0x0000001504257223 */ /* 0x000fe20000010008 */
[----:B------:R-:W-:-:S02]  /*17990*/  HADD2.F32 R10, -RZ, R35.H1_H1 ;  /* 0x30000023ff0a7230 */ /* 0x000fc40000004100 */
[C---:B------:R-:W-:Y:S01]  /*179a0*/  FMUL.FTZ R21, R6.reuse, R15 ;  /* 0x0000000f06157220 */ /* 0x040fe20000410000 */
[----:B------:R-:W-:Y:S02]  /*179b0*/  HADD2.F32 R11, -RZ, R11.H1_H1 ;  /* 0x3000000bff0b7230 */ /* 0x000fe40000004100 */
[-C--:B------:R-:W-:Y:S01]  /*179c0*/  FMUL.FTZ R27, R6, R13.reuse ;  /* 0x0000000d061b7220 */ /* 0x080fe20000410000 */
[----:B------:R-:W-:Y:S01]  /*179d0*/  HADD2.F32 R4, -RZ, R3.H0_H0 ;  /* 0x20000003ff047230 */ /* 0x000fe20000004100 */
[----:B------:R-:W-:Y:S01]  /*179e0*/  F2FP.F16.E4M3.UNPACK_B R12, R40.H1 ;  /* 0x00000028ff0c723e */ /* 0x000fe200030006ff */
[----:B------:R-:W-:Y:S02]  /*179f0*/  HADD2.F32 R6, -RZ, R29.H1_H1 ;  /* 0x3000001dff067230 */ /* 0x000fe40000004100 */
[C---:B------:R-:W-:Y:S01]  /*17a00*/  FMUL.FTZ R20, R11.reuse, R10 ;  /* 0x0000000a0b147220 */ /* 0x040fe20000410000 */
[----:B------:R-:W-:Y:S02]  /*17a10*/  HADD2.F32 R3, -RZ, R3.H1_H1 ;  /* 0x30000003ff037230 */ /* 0x000fe40000004100 */
[C---:B------:R-:W-:Y:S01]  /*17a20*/  FFMA.FTZ R21, R4.reuse, R13, -R21 ;  /* 0x0000000d04157223 */ /* 0x040fe20000010815 */
[----:B------:R-:W-:Y:S01]  /*17a30*/  FFMA.FTZ R27, R4, R15, R27 ;  /* 0x0000000f041b7223 */ /* 0x000fe2000001001b */
        /* <DEDUP_REMOVED lines=13> */
[----:B------:R-:W-:Y:S01]  /*17b10*/  F2FP.F16.E4M3.UNPACK_B R40, R40 ;  /* 0x00000028ff28723e */ /* 0x000fe200020006ff */
[----:B------:R-:W-:-:S02]  /*17b20*/  HADD2.F32 R26, -RZ, R26.H1_H1 ;  /* 0x3000001aff1a7230 */ /* 0x000fc40000004100 */
[C---:B------:R-:W-:Y:S01]  /*17b30*/  FFMA.FTZ R29, R3.reuse, R6, -R8 ;  /* 0x00000006031d7223 */ /* 0x040fe20000010808 */
[----:B------:R-:W-:Y:S02]  /*17b40*/  HADD2.F32 R14, -RZ, R14.H1_H1 ;  /* 0x3000000eff0e7230 */ /* 0x000fe40000004100 */
[----:B------:R-:W-:Y:S01]  /*17b50*/  FFMA.FTZ R13, R3, R13, R4 ;  /* 0x0000000d030d7223 */ /* 0x000fe20000010004 */
[----:B------:R-:W-:Y:S02]  /*17b60*/  HADD2.F32 R10, -RZ, R40.H0_H0 ;  /* 0x20000028ff0a7230 */ /* 0x000fe40000004100 */
[C---:B------:R-:W-:Y:S01]  /*17b70*/  FMUL.FTZ R35, R26.reuse, R15 ;  /* 0x0000000f1a237220 */ /* 0x040fe20000410000 */
[----:B------:R-:W-:Y:S01]  /*17b80*/  FMUL.FTZ R6, R26, R11 ;  /* 0x0000000b1a067220 */ /* 0x000fe20000410000 */
[----:B------:R-:W-:Y:S01]  /*17b90*/  HADD2.F32 R4, -RZ, R25.H0_H0 ;  /* 0x20000019ff047230 */ /* 0x000fe20000004100 */
[----:B------:R-:W-:Y:S01]  /*17ba0*/  F2FP.SATFINITE.E4M3.F32.PACK_AB_MERGE_C R42, R42, R45, RZ ;  /* 0x0000002d2a2a723e */ /* 0x000fe200048070ff */
[C---:B------:R-:W-:Y:S01]  /*17bb0*/  FFMA.FTZ R26, R14.reuse, R11, -R35 ;  /* 0x0000000b0e1a7223 */ /* 0x040fe20000010823 */
[----:B------:R-:W-:Y:S01]  /*17bc0*/  FFMA.FTZ R14, R14, R15, R6 ;  /* 0x0000000f0e0e7223 */ /* 0x000fe20000010006 */
[----:B------:R-:W-:-:S02]  /*17bd0*/  HADD2.F32 R6, -RZ, R33.H0_H0 ;  /* 0x20000021ff067230 */ /* 0x000fc40000004100 */
[----:B------:R-:W-:Y:S01]  /*17be0*/  FMUL.FTZ R12, R4, R10 ;  /* 0x0000000a040c7220 */ /* 0x000fe20000410000 */
[----:B------:R-:W-:Y:S01]  /*17bf0*/  HADD2.F32 R40, -RZ, R40.H1_H1 ;  /* 0x30000028ff287230 */ /* 0x000fe20000004100 */
[----:B------:R-:W-:Y:S01]  /*17c00*/  F2FP.SATFINITE.E4M3.F32.PACK_AB_MERGE_C R26, R26, R29, RZ ;  /* 0x0000001d1a1a723e */ /* 0x000fe200048070ff */
[----:B------:R-:W-:Y:S02]  /*17c10*/  HADD2.F32 R25, -RZ, R25.H1_H1 ;  /* 0x30000019ff197230 */ /* 0x000fe40000004100 */
[----:B------:R-:W-:Y:S01]  /*17c20*/  FMUL.FTZ R11, R4, R6 ;  /* 0x00000006040b7220 */ /* 0x000fe20000410000 */
[----:B------:R-:W-:Y:S01]  /*17c30*/  HADD2.F32 R8, -RZ, R33.H1_H1 ;  /* 0x30000021ff087230 */ /* 0x000fe20000004100 */
[----:B------:R-:W-:Y:S01]  /*17c40*/  F2FP.SATFINITE.E4M3.F32.PACK_AB_MERGE_C R32, R32, R39, RZ ;  /* 0x000000272020723e */ /* 0x000fe200048070ff */
[--C-:B------:R-:W-:Y:S02]  /*17c50*/  HADD2.F32 R3, -RZ, R7.reuse.H0_H0 ;  /* 0x20000007ff037230 */ /* 0x100fe40000004100 */
[----:B------:R-:W-:Y:S01]  /*17c60*/  FMUL.FTZ R4, R25, R40 ;  /* 0x0000002819047220 */ /* 0x000fe20000410000 */
[----:B------:R-:W-:-:S02]  /*17c70*/  HADD2.F32 R7, -RZ, R7.H1_H1 ;  /* 0x30000007ff077230 */ /* 0x000fc40000004100 */
[----:B------:R-:W-:Y:S01]  /*17c80*/  FMUL.FTZ R25, R25, R8 ;  /* 0x0000000819197220 */ /* 0x000fe20000410000 */
[----:B------:R-:W-:Y:S01]  /*17c90*/  F2FP.SATFINITE.E4M3.F32.PACK_AB_MERGE_C R13, R14, R13, RZ ;  /* 0x0000000d0e0d723e */ /* 0x000fe200048070ff */
[C---:B------:R-:W-:Y:S01]  /*17ca0*/  FFMA.FTZ R6, R3.reuse, R6, -R12 ;  /* 0x0000000603067223 */ /* 0x040fe2000001080c */
[----:B------:R-:W-:Y:S01]  /*17cb0*/  FFMA.FTZ R10, R3, R10, R11 ;  /* 0x0000000a030a7223 */ /* 0x000fe2000001000b */
[C---:B------:R-:W-:Y:S01]  /*17cc0*/  FFMA.FTZ R3, R7.reuse, R8, -R4 ;  /* 0x0000000807037223 */ /* 0x040fe20000010804 */
[----:B------:R-:W-:Y:S01]  /*17cd0*/  FFMA.FTZ R25, R7, R40, R25 ;  /* 0x0000002807197223 */ /* 0x000fe20000010019 */
[----:B------:R-:W-:Y:S02]  /*17ce0*/  F2FP.SATFINITE.E4M3.F32.PACK_AB_MERGE_C R7, R34, R49, RZ ;  /* 0x000000312207723e */ /* 0x000fe400048070ff */
[----:B------:R-:W-:Y:S02]  /*17cf0*/  F2FP.SATFINITE.E4M3.F32.PACK_AB_MERGE_C R4, R30, R31, RZ ;  /* 0x0000001f1e04723e */ /* 0x000fe400048070ff */
[----:B------:R-:W-:-:S02]  /*17d00*/  F2FP.SATFINITE.E4M3.F32.PACK_AB_MERGE_C R11, R41, R50, RZ ;  /* 0x00000032290b723e */ /* 0x000fc400048070ff */
[----:B------:R-:W-:Y:S02]  /*17d10*/  F2FP.SATFINITE.E4M3.F32.PACK_AB_MERGE_C R8, R37, R28, RZ ;  /* 0x0000001c2508723e */ /* 0x000fe400048070ff */
[----:B------:R-:W-:Y:S02]  /*17d20*/  F2FP.SATFINITE.E4M3.F32.PACK_AB_MERGE_C R5, R38, R5, R42 ;  /* 0x000000052605723e */ /* 0x000fe4000480702a */
[----:B------:R-:W-:Y:S02]  /*17d30*/  F2FP.SATFINITE.E4M3.F32.PACK_AB_MERGE_C R7, R48, R43, R7 ;  /* 0x0000002b3007723e */ /* 0x000fe40004807007 */
[----:B------:R-:W-:Y:S02]  /*17d40*/  F2FP.SATFINITE.E4M3.F32.PACK_AB_MERGE_C R4, R20, R21, R4 ;  /* 0x000000151404723e */ /* 0x000fe40004807004 */
[----:B------:R-:W-:Y:S02]  /*17d50*/  F2FP.SATFINITE.E4M3.F32.PACK_AB_MERGE_C R6, R3, R6, R26 ;  /* 0x000000060306723e */ /* 0x000fe4000480701a */
[----:B------:R-:W-:-:S02]  /*17d60*/  F2FP.SATFINITE.E4M3.F32.PACK_AB_MERGE_C R9, R36, R9, R32 ;  /* 0x000000092409723e */ /* 0x000fc40004807020 */
[----:B------:R-:W-:Y:S01]  /*17d70*/  F2FP.SATFINITE.E4M3.F32.PACK_AB_MERGE_C R11, R47, R46, R11 ;  /* 0x0000002e2f0b723e */ /* 0x000fe2000480700b */
[----:B------:R0:W-:Y:S01]  /*17d80*/  STS.128 [R237+0x14400], R4 ;  /* 0x01440004ed007388 */ /* 0x0001e20000000c00 */
[----:B------:R-:W-:Y:S02]  /*17d90*/  F2FP.SATFINITE.E4M3.F32.PACK_AB_MERGE_C R8, R24, R27, R8 ;  /* 0x0000001b1808723e */ /* 0x000fe40004807008 */
[----:B------:R-:W-:-:S05]  /*17da0*/  F2FP.SATFINITE.E4M3.F32.PACK_AB_MERGE_C R10, R25, R10, R13 ;  /* 0x0000000a190a723e */ /* 0x000fca000480700d */
[----:B------:R0:W-:Y:S02]  /*17db0*/  STS.128 [R0+0x14400], R8 ;  /* 0x0144000800007388 */ /* 0x0001e40000000c00 */
.L_x_1462:
[----:B------:R-:W-:Y:S05]  /*17dc0*/  BSYNC B0 ;  /* 0x0000000000007941 */ /* 0x000fea0003800000 */
.L_x_1455:
        /* <DEDUP_REMOVED lines=8> */
.L_x_1453:
[----:B------:R-:W-:Y:S01]  /*17e50*/  IMAD.U32 R212, RZ, RZ, UR53 ;  /* 0x00000035ffd47e24 */ /* 0x000fe2000f8e00ff */
[----:B------:R-:W-:-:S04]  /*17e60*/  LOP3.LUT R18, R18, 0xfffffff7, RZ, 0xc0, !PT ;  /* 0xfffffff712127812 */ /* 0x000fc800078ec0ff */
[----:B------:R-:W-:-:S13]  /*17e70*/  ISETP.NE.AND P0, PT, R212, 0x3, PT ;  /* 0x00000003d400780c */ /* 0x000fda0003f05270 */
[----:B------:R-:W-:Y:S01]  /*17e80*/  @P0 LOP3.LUT R18, R18, 0x8, RZ, 0xfc, !PT ;  /* 0x0000000812120812 */ /* 0x000fe200078efcff */
[----:B------:R-:W-:Y:S06]  /*17e90*/  @!P0 BRA `(.L_x_1482) ;  /* 0x0000000000048947 */ /* 0x000fec0003800000 */
[----:B------:R-:W-:Y:S01]  /*17ea0*/  BPT.TRAP 0x1 ;  /* 0x000000040000795c */ /* 0x000fe20000300000 */
.L_x_1482:
[----:B0-2--5:R-:W-:Y:S01]  /*17eb0*/  IMAD R7, R189, 0x8, R16 ;  /* 0x00000008bd077824 */ /* 0x025fe200078e0210 */
[----:B------:R-:W-:-:S04]  /*17ec0*/  SHF.L.U32 R0, R188, 0x1f, RZ ;  /* 0x0000001fbc007819 */ /* 0x000fc800000006ff */
[----:B------:R0:W2:Y:S01]  /*17ed0*/  SYNCS.PHASECHK.TRANS64.TRYWAIT P1, [R7+URZ+0x29830], R0 ;  /* 0x02983000070075a7 */ /* 0x0000a2000802017f */
[----:B------:R-:W-:Y:S05]  /*17ee0*/  @!P0 BRA `(.L_x_1483) ;  /* 0x0000000000048947 */ /* 0x000fea0003800000 */
[----:B------:R-:W-:Y:S01]  /*17ef0*/  BPT.TRAP 0x1 ;  /* 0x000000040000795c */ /* 0x000fe20000300000 */
.L_x_1483:
[----:B-1----:R-:W1:Y:S02]  /*17f00*/  S2R R3, SR_TID.X ;  /* 0x0000000000037919 */ /* 0x002e640000002100 */
[----:B-1----:R-:W-:-:S04]  /*17f10*/  LOP3.LUT R3, R3, 0x7f, RZ, 0xc0, !PT ;  /* 0x0000007f03037812 */ /* 0x002fc800078ec0ff */
[----:B------:R-:W-:Y:S01]  /*17f20*/  ISETP.NE.AND P0, PT, R3, RZ, PT ;  /* 0x000000ff0300720c */ /* 0x000fe20003f05270 */
[----:B--2---:R-:W-:-:S12]  /*17f30*/  @P1 BRA `(.L_x_1484) ;  /* 0x0000000000081947 */ /* 0x004fd80003800000 */
[----:B------:R-:W1:Y:S02]  /*17f40*/  SYNCS.PHASECHK.TRANS64.TRYWAIT P1, [R7+URZ+0x29830], R0 ;  /* 0x02983000070075a7 */ /* 0x000e64000802017f */
[----:B-1----:R-:W-:Y:S05]  /*17f50*/  @!P1 BRA `(.L_x_1485) ;  /* 0x000001ec00189947 */ /* 0x002fea0003800000 */
.L_x_1484:
[----:B------:R-:W-:Y:S05]  /*17f60*/  WARPSYNC.ALL ;  /* 0x0000000000007948 */ /* 0x000fea0003800000 */
[----:B01----:R-:W-:Y:S01]  /*17f70*/  VIADD R0, R16, 0x1a400 ;  /* 0x0001a40010007836 */ /* 0x003fe20000000000 */
[----:B------:R-:W-:Y:S01]  /*17f80*/  R2UR UR24, R44 ;  /* 0x000000002c1872ca */ /* 0x000fe200000e0000 */
[----:B------:R-:W-:Y:S01]  /*17f90*/  IMAD.MOV.U32 R5, RZ, RZ, -0x7fffffe0 ;  /* 0x80000020ff057424 */ /* 0x000fe200078e00ff */
[----:B----4-:R-:W-:Y:S01]  /*17fa0*/  WARPGROUP.ARRIVE ;  /* 0x00000000000079c5 */ /* 0x010fe20000000000 */
[----:B------:R-:W-:Y:S01]  /*17fb0*/  UMOV UR25, 0x80000020 ;  /* 0x8000002000197882 */ /* 0x000fe20000000000 */
[----:B------:R-:W-:Y:S01]  /*17fc0*/  SHF.R.U32.HI R0, RZ, 0x4, R0 ;  /* 0x00000004ff007819 */ /* 0x000fe20000011600 */
[----:B------:R-:W-:Y:S01]  /*17fd0*/  IMAD.MOV.U32 R11, RZ, RZ, -0x7fffffe0 ;  /* 0x80000020ff0b7424 */ /* 0x000fe200078e00ff */
[----:B------:R-:W-:Y:S01]  /*17fe0*/  R2UR UR27, R5 ;  /* 0x00000000051b72ca */ /* 0x000fe200000e0000 */
[----:B------:R-:W-:Y:S01]  /*17ff0*/  UMOV UR13, UR25 ;  /* 0x00000019000d7c82 */ /* 0x000fe20008000000 */
[----:B------:R-:W-:Y:S01]  /*18000*/  LOP3.LUT R0, R0, 0x3fff, RZ, 0xc0, !PT ;  /* 0x00003fff00007812 */ /* 0x000fe200078ec0ff */
[----:B------:R-:W-:Y:S01]  /*18010*/  IMAD.MOV.U32 R13, RZ, RZ, -0x7fffffe0 ;  /* 0x80000020ff0d7424 */ /* 0x000fe200078e00ff */
[----:B------:R-:W-:Y:S01]  /*18020*/  R2UR UR15, R11 ;  /* 0x000000000b0f72ca */ /* 0x000fe200000e0000 */
[----:B------:R-:W-:Y:S01]  /*18030*/  UMOV UR9, UR25 ;  /* 0x0000001900097c82 */ /* 0x000fe20008000000 */
[----:B------:R-:W-:Y:S01]  /*18040*/  LOP3.LUT R8, R0, 0x10000, RZ, 0xfc, !PT ;  /* 0x0001000000087812 */ /* 0x000fe200078efcff */
[----:B------:R-:W-:Y:S01]  /*18050*/  ULOP3.LUT UR24, UR24, 0x10000, URZ, 0xfc, !UPT ;  /* 0x0001000018187892 */ /* 0x000fe2000f8efc3f */
[----:B------:R-:W-:Y:S01]  /*18060*/  R2UR UR11, R13 ;  /* 0x000000000d0b72ca */ /* 0x000fe200000e0000 */
[----:B------:R-:W-:Y:S01]  /*18070*/  UMOV UR5, UR25 ;  /* 0x0000001900057c82 */ /* 0x000fe20008000000 */
[----:B------:R-:W-:Y:S01]  /*18080*/  R2UR UR7, R11 ;  /* 0x000000000b0772ca */ /* 0x000fe200000e0000 */
[----:B---3--:R-:W-:Y:S01]  /*18090*/  IMAD R4, R189, 0x780, R8 ;  /* 0x00000780bd047824 */ /* 0x008fe200078e0208 */
[----:B------:R-:W-:Y:S01]  /*180a0*/  R2UR UR19, R13 ;  /* 0x000000000d1372ca */ /* 0x000fe200000e0000 */
[----:B------:R-:W-:Y:S01]  /*180b0*/  UMOV UR17, UR25 ;  /* 0x0000001900117c82 */ /* 0x000fe20008000000 */
[----:B------:R-:W-:Y:S01]  /*180c0*/  UMOV UR12, UR24 ;  /* 0x00000018000c7c82 */ /* 0x000fe20008000000 */
[C---:B------:R-:W-:Y:S01]  /*180d0*/  VIADD R10, R4.reuse, 0x80 ;  /* 0x00000080040a7836 */ /* 0x040fe20000000000 */
[C---:B------:R-:W-:Y:S01]  /*180e0*/  R2UR UR26, R4.reuse ;  /* 0x00000000041a72ca */ /* 0x040fe200000e0000 */
[----:B------:R-:W-:Y:S01]  /*180f0*/  VIADD R12, R4, 0x100 ;  /* 0x00000100040c7836 */ /* 0x000fe20000000000 */
[----:B------:R-:W-:Y:S01]  /*18100*/  UMOV UR8, UR24 ;  /* 0x0000001800087c82 */ /* 0x000fe20008000000 */
[----:B------:R-:W-:Y:S01]  /*18110*/  UMOV UR4, UR24 ;  /* 0x0000001800047c82 */ /* 0x000fe20008000000 */
[----:B------:R-:W-:Y:S01]  /*18120*/  R2UR UR14, R10 ;  /* 0x000000000a0e72ca */ /* 0x000fe200000e0000 */
[----:B------:R-:W-:Y:S01]  /*18130*/  VIADD R10, R4, 0x180 ;  /* 0x00000180040a7836 */ /* 0x000fe20000000000 */
[----:B------:R-:W-:Y:S01]  /*18140*/  R2UR UR10, R12 ;  /* 0x000000000c0a72ca */ /* 0x000fe200000e0000 */
[----:B------:R-:W-:Y:S01]  /*18150*/  VIADD R12, R4, 0x200 ;  /* 0x00000200040c7836 */ /* 0x000fe20000000000 */
[----:B------:R-:W-:Y:S01]  /*18160*/  UMOV UR16, UR24 ;  /* 0x0000001800107c82 */ /* 0x000fe20008000000 */
[----:B------:R-:W-:Y:S01]  /*18170*/  IMAD.MOV.U32 R11, RZ, RZ, -0x7fffffe0 ;  /* 0x80000020ff0b7424 */ /* 0x000fe200078e00ff */
[----:B------:R-:W-:Y:S01]  /*18180*/  R2UR UR6, R10 ;  /* 0x000000000a0672ca */ /* 0x000fe200000e0000 */
[----:B------:R-:W-:Y:S01]  /*18190*/  VIADD R10, R4, 0x2 ;  /* 0x00000002040a7836 */ /* 0x000fe20000000000 */
[----:B------:R-:W-:Y:S01]  /*181a0*/  R2UR UR18, R12 ;  /* 0x000000000c1272ca */ /* 0x000fe200000e0000 */
[----:B------:R-:W-:Y:S01]  /*181b0*/  QGMMA.64x32x32.F32.E4M3.E4M3 R88, gdesc[UR24], RZ, !UPT, gsb0 ;  /* 0x00600000185879f3 */ /* 0x000fe2000c0008ff */
[----:B------:R-:W-:Y:S01]  /*181c0*/  VIADD R12, R4, 0x82 ;  /* 0x00000082040c7836 */ /* 0x000fe20000000000 */
[----:B------:R-:W0:Y:S01]  /*181d0*/  LDC R213, c[0x0][0x448] ;  /* 0x00011200ffd57b82 */ /* 0x000e220000000800 */
[----:B------:R-:W-:Y:S01]  /*181e0*/  IMAD.MOV.U32 R13, RZ, RZ, -0x7fffffe0 ;  /* 0x80000020ff0d7424 */ /* 0x000fe200078e00ff */
[----:B------:R-:W-:Y:S01]  /*181f0*/  LOP3.LUT R18, R18, 0xffffffdf, RZ, 0xc0, !PT ;  /* 0xffffffdf12127812 */ /* 0x000fe200078ec0ff */
[----:B------:R-:W-:-:S02]  /*18200*/  IMAD.MOV.U32 R5, RZ, RZ, -0x7fffffe0 ;  /* 0x80000020ff057424 */ /* 0x000fc400078e00ff */
[----:B------:R-:W-:Y:S01]  /*18210*/  IMAD.IADD R3, R210, 0x1, R203 ;  /* 0x00000001d2037824 */ /* 0x000fe200078e02cb */
[----:B0-----:R-:W-:-:S13]  /*18220*/  ISETP.NE.AND P1, PT, R213, 0x1, PT ;  /* 0x00000001d500780c */ /* 0x001fda0003f25270 */
[----:B------:R-:W0:Y:S01]  /*18230*/  @P1 LDC R0, c[0x0][0x44c] ;  /* 0x00011300ff001b82 */ /* 0x000e220000000800 */
[----:B------:R-:W-:-:S04]  /*18240*/  @P1 LOP3.LUT R18, R18, 0x20, RZ, 0xfc, !PT ;  /* 0x0000002012121812 */ /* 0x000fc800078efcff */
[----:B------:R-:W-:Y:S01]  /*18250*/  LOP3.LUT R18, R18, 0xffffffef, RZ, 0xc0, !PT ;  /* 0xffffffef12127812 */ /* 0x000fe200078ec0ff */
[----:B------:R-:W-:Y:S02]  /*18260*/  WARPGROUP.DEPBAR.LE gsb0, 0x0 ;  /* 0x00008000000079c5 */ /* 0x000fe40000010000 */
[----:B------:R-:W-:Y:S01]  /*18270*/  WARPGROUP.ARRIVE ;  /* 0x00000000000079c5 */ /* 0x000fe20000000000 */
[----:B0-----:R-:W-:-:S05]  /*18280*/  @P1 IMAD.HI.U32 R0, R3, R0, RZ ;  /* 0x0000000003001227 */ /* 0x001fca00078e00ff */
[----:B------:R-:W-:Y:S03]  /*18290*/  QGMMA.64x32x32.F32.E4M3.E4M3 R72, gdesc[UR12], RZ, !UPT, gsb0 ;  /* 0x006000000c4879f3 */ /* 0x000fe6000c0008ff */
[----:B------:R-:W-:Y:S02]  /*182a0*/  WARPGROUP.DEPBAR.LE gsb0, 0x0 ;  /* 0x00008000000079c5 */ /* 0x000fe40000010000 */
[----:B------:R-:W-:-:S06]  /*182b0*/  WARPGROUP.ARRIVE ;  /* 0x00000000000079c5 */ /* 0x000fcc0000000000 */
[----:B------:R-:W-:Y:S03]  /*182c0*/  QGMMA.64x32x32.F32.E4M3.E4M3 R56, gdesc[UR8], RZ, !UPT, gsb0 ;  /* 0x00600000083879f3 */ /* 0x000fe6000c0008ff */
[----:B------:R-:W-:Y:S02]  /*182d0*/  WARPGROUP.DEPBAR.LE gsb0, 0x0 ;  /* 0x00008000000079c5 */ /* 0x000fe40000010000 */
[----:B------:R-:W-:-:S06]  /*182e0*/  WARPGROUP.ARRIVE ;  /* 0x00000000000079c5 */ /* 0x000fcc0000000000 */
[----:B------:R-:W-:Y:S01]  /*182f0*/  QGMMA.64x32x32.F32.E4M3.E4M3 R40, gdesc[UR4], RZ, !UPT, gsb0 ;  /* 0x00600000042879f3 */ /* 0x000fe2000c0008ff */
[----:B------:R-:W-:Y:S01]  /*18300*/  R2UR UR6, R10 ;  /* 0x000000000a0672ca */ /* 0x000fe200000e0000 */
[----:B------:R-:W-:Y:S01]  /*18310*/  UIADD3 UR4, UR24, 0x2, URZ ;  /* 0x0000000218047890 */ /* 0x000fe2000fffe03f */
[----:B------:R-:W-:Y:S01]  /*18320*/  R2UR UR7, R11 ;  /* 0x000000000b0772ca */ /* 0x000fe200000e0000 */
[----:B------:R-:W-:Y:S01]  /*18330*/  UMOV UR5, 0x80000020 ;  /* 0x8000002000057882 */ /* 0x000fe20000000000 */
[----:B------:R-:W-:Y:S01]  /*18340*/  VIADD R10, R4, 0x102 ;  /* 0x00000102040a7836 */ /* 0x000fe20000000000 */
[----:B------:R-:W-:Y:S01]  /*18350*/  UMOV UR13, UR5 ;  /* 0x00000005000d7c82 */ /* 0x000fe20008000000 */
[----:B------:R-:W-:Y:S01]  /*18360*/  IMAD.MOV.U32 R11, RZ, RZ, -0x7fffffe0 ;  /* 0x80000020ff0b7424 */ /* 0x000fe200078e00ff */
[----:B------:R-:W-:Y:S01]  /*18370*/  UMOV UR9, UR5 ;  /* 0x0000000500097c82 */ /* 0x000fe20008000000 */
[----:B------:R-:W-:Y:S01]  /*18380*/  UMOV UR12, UR4 ;  /* 0x00000004000c7c82 */ /* 0x000fe20008000000 */
[----:B------:R-:W-:Y:S01]  /*18390*/  R2UR UR14, R10 ;  /* 0x000000000a0e72ca */ /* 0x000fe200000e0000 */
[----:B------:R-:W-:Y:S01]  /*183a0*/  UMOV UR8, UR4 ;  /* 0x0000000400087c82 */ /* 0x000fe20008000000 */
[----:B------:R-:W-:Y:S01]  /*183b0*/  R2UR UR15, R11 ;  /* 0x000000000b0f72ca */ /* 0x000fe200000e0000 */
[----:B------:R-:W-:-:S02]  /*183c0*/  VIADD R10, R4, 0x202 ;  /* 0x00000202040a7836 */ /* 0x000fc40000000000 */
        /* <DEDUP_REMOVED lines=54> */
[----:B------:R-:W-:Y:S01]  /*18730*/  UMOV UR12, UR8 ;  /* 0x00000008000c7c82 */ /* 0x000fe20008000000 */
[----:B------:R-:W-:Y:S01]  /*18740*/  UMOV UR13, UR9 ;  /* 0x00000009000d7c82 */ /* 0x000fe20008000000 */
[----:B------:R-:W-:-:S02]  /*18750*/  VIADD R10, R4, 0x480 ;  /* 0x00000480040a7836 */ /* 0x000fc40000000000 */
[----:B------:R-:W-:Y:S01]  /*18760*/  IMAD.MOV.U32 R11, RZ, RZ, -0x7fffffe0 ;  /* 0x80000020ff0b7424 */ /* 0x000fe200078e00ff */
[----:B------:R-:W-:Y:S02]  /*18770*/  WARPGROUP.DEPBAR.LE gsb0, 0x0 ;  /* 0x00008000000079c5 */ /* 0x000fe40000010000 */
[----:B------:R-:W-:-:S06]  /*18780*/  WARPGROUP.ARRIVE ;  /* 0x00000000000079c5 */ /* 0x000fcc0000000000 */
[----:B------:R-:W-:Y:S01]  /*18790*/  QGMMA.64x32x32.F32.E4M3.E4M3 R24, gdesc[UR4], R24, gsb0 ;  /* 0x00600000041879f3 */ /* 0x000fe20008000818 */
[----:B------:R-:W-:Y:S02]  /*187a0*/  ULDC UR6, c[0x0][0x9dc] ;  /* 0x0002770000067ab9 */ /* 0x000fe40000000800 */
        /* <DEDUP_REMOVED lines=99> */
[----:B------:R-:W-:Y:S02]  /*18de0*/  R2UR UR30, R12 ;  /* 0x000000000c1e72ca */ /* 0x000fe400000e0000 */
[----:B------:R-:W-:Y:S01]  /*18df0*/  R2UR UR31, R13 ;  /* 0x000000000d1f72ca */ /* 0x000fe200000e0000 */
        /* <DEDUP_REMOVED lines=17> */
[----:B------:R-:W-:Y:S01]  /*18f10*/  VIADD R4, R4, 0x702 ;  /* 0x0000070204047836 */ /* 0x000fe20000000000 */
[----:B------:R-:W0:Y:S01]  /*18f20*/  LDC.64 R10, c[0x0][0x9e0] ;  /* 0x00027800ff0a7b82 */ /* 0x000e220000000a00 */
[----:B------:R-:W-:-:S02]  /*18f30*/  WARPGROUP.DEPBAR.LE gsb0, 0x0 ;  /* 0x00008000000079c5 */ /* 0x000fc40000010000 */
[----:B------:R-:W-:-:S06]  /*18f40*/  WARPGROUP.ARRIVE ;  /* 0x00000000000079c5 */ /* 0x000fcc0000000000 */
[----:B------:R-:W-:Y:S03]  /*18f50*/  QGMMA.64x32x32.F32.E4M3.E4M3 R24, gdesc[UR16], R24, gsb0 ;  /* 0x00600000101879f3 */ /* 0x000fe60008000818 */
[----:B------:R-:W-:Y:S02]  /*18f60*/  WARPGROUP.DEPBAR.LE gsb0, 0x0 ;  /* 0x00008000000079c5 */ /* 0x000fe40000010000 */
[----:B------:R-:W-:-:S06]  /*18f70*/  WARPGROUP.ARRIVE ;  /* 0x00000000000079c5 */ /* 0x000fcc0000000000 */
[----:B------:R-:W-:Y:S01]  /*18f80*/  QGMMA.64x32x32.F32.E4M3.E4M3 R88, gdesc[UR20], R88, gsb0 ;  /* 0x00600000145879f3 */ /* 0x000fe20008000858 */
[----:B------:R-:W-:Y:S02]  /*18f90*/  R2UR UR22, R4 ;  /* 0x00000000041672ca */ /* 0x000fe400000e0000 */
[----:B------:R-:W-:Y:S02]  /*18fa0*/  R2UR UR23, R5 ;  /* 0x00000000051772ca */ /* 0x000fe400000e0000 */
[----:B------:R-:W1:Y:S02]  /*18fb0*/  @P1 LDC R5, c[0x0][0x450] ;  /* 0x00011400ff051b82 */ /* 0x000e640000000800 */
[----:B-1----:R-:W-:Y:S01]  /*18fc0*/  @P1 SHF.R.U32.HI R3, RZ, R5, R0 ;  /* 0x00000005ff031219 */ /* 0x002fe20000011600 */
[----:B------:R-:W-:Y:S01]  /*18fd0*/  IMAD.MOV.U32 R5, RZ, RZ, -0xa0 ;  /* 0xffffff60ff057424 */ /* 0x000fe200078e00ff */
[----:B0-----:R-:W-:Y:S01]  /*18fe0*/  ISETP.GE.AND P1, PT, R11, 0x1, PT ;  /* 0x000000010b00780c */ /* 0x001fe20003f26270 */
[----:B------:R-:W-:-:S02]  /*18ff0*/  @!P0 VIADD R0, R7, 0x29840 ;  /* 0x0002984007008836 */ /* 0x000fc40000000000 */
[----:B------:R-:W0:Y:S01]  /*19000*/  SHFL.IDX PT, R9, R3, RZ, 0x1c1f ;  /* 0x001c1fff03097589 */ /* 0x000e2200000e0000 */
[----:B------:R-:W-:Y:S02]  /*19010*/  IMAD R14, R104, R5, 0xa1 ;  /* 0x000000a1680e7424 */ /* 0x000fe400078e0205 */
[----:B------:R-:W-:Y:S01]  /*19020*/  IMAD.U32 R7, RZ, RZ, UR6 ;  /* 0x00000006ff077e24 */ /* 0x000fe2000f8e00ff */
[----:B------:R-:W-:Y:S02]  /*19030*/  @!P0 PRMT R0, RZ, 0x654, R0 ;  /* 0x00000654ff008816 */ /* 0x000fe40000000000 */
[----:B------:R-:W-:Y:S01]  /*19040*/  IADD3 R4, R194, R14, -R195 ;  /* 0x0000000ec2047210 */ /* 0x000fe20007ffe8c3 */
[----:B------:R-:W-:Y:S01]  /*19050*/  VIADD R14, R14, 0xffffffff ;  /* 0xffffffff0e0e7836 */ /* 0x000fe20000000000 */
[----:B------:R-:W-:Y:S02]  /*19060*/  LOP3.LUT R6, RZ, R7, RZ, 0x33, !PT ;  /* 0x00000007ff067212 */ /* 0x000fe400078e33ff */
[----:B------:R-:W-:Y:S01]  /*19070*/  @P1 LOP3.LUT R18, R18, 0x10, RZ, 0xfc, !PT ;  /* 0x0000001012121812 */ /* 0x000fe200078efcff */
[----:B------:R-:W-:-:S02]  /*19080*/  IMAD.IADD R135, R4, 0x1, -R193 ;  /* 0x0000000104877824 */ /* 0x000fc400078e0ac1 */
[----:B------:R-:W-:Y:S02]  /*19090*/  IMAD.IADD R12, R14, 0x1, -R195 ;  /* 0x000000010e0c7824 */ /* 0x000fe400078e0ac3 */
[C---:B------:R-:W-:Y:S02]  /*190a0*/  IMAD.IADD R6, R135.reuse, 0x1, R6 ;  /* 0x0000000187067824 */ /* 0x040fe400078e0206 */
[----:B------:R-:W-:Y:S02]  /*190b0*/  IMAD.IADD R135, R135, 0x1, R10 ;  /* 0x0000000187877824 */ /* 0x000fe400078e020a */
        /* <DEDUP_REMOVED lines=18> */
[----:B------:R-:W-:Y:S06]  /*191e0*/  @!P1 BRA `(.L_x_1486) ;  /* 0x00000000004c9947 */ /* 0x000fec0003800000 */
[----:B------:R-:W-:Y:S01]  /*191f0*/  IADD3 R9, -R193, R194, R9 ;  /* 0x000000c2c1097210 */ /* 0x000fe20007ffe109 */
[----:B------:R-:W-:Y:S03]  /*19200*/  BSSY B0, `(.L_x_1487) ;  /* 0x000000e000007945 */ /* 0x000fe60003800000 */
[----:B------:R-:W-:-:S13]  /*19210*/  ISETP.GT.AND P1, PT, R9, -0x1, PT ;  /* 0xffffffff0900780c */ /* 0x000fda0003f24270 */
        /* <DEDUP_REMOVED lines=8> */
.L_x_1488:
[----:B------:R-:W-:-:S13]  /*192a0*/  ISETP.NE.AND P1, PT, R11, 0x1, PT ;  /* 0x000000010b00780c */ /* 0x000fda0003f25270 */
[----:B------:R-:W0:Y:S02]  /*192b0*/  @P1 LDC.64 R4, c[0x0][0x9e8] ;  /* 0x00027a00ff041b82 */ /* 0x000e240000000a00 */
[----:B0-----:R-:W-:-:S05]  /*192c0*/  @P1 IMAD.HI.U32 R4, R9, R4, RZ ;  /* 0x0000000409041227 */ /* 0x001fca00078e00ff */
[----:B------:R-:W-:-:S07]  /*192d0*/  @P1 SHF.R.U32.HI R9, RZ, R5, R4 ;  /* 0x00000005ff091219 */ /* 0x000fce0000011604 */
.L_x_1489:
[----:B------:R-:W-:Y:S05]  /*192e0*/  BSYNC B0 ;  /* 0x0000000000007941 */ /* 0x000fea0003800000 */
.L_x_1487:
[----:B------:R-:W-:-:S05]  /*192f0*/  IMAD R9, R9, R11, R12 ;  /* 0x0000000b09097224 */ /* 0x000fca00078e020c */
[----:B------:R-:W-:Y:S02]  /*19300*/  VIMNMX R106, R106, R9, !PT ;  /* 0x000000096a6a7248 */ /* 0x000fe40007fe0100 */
[----:B------:R-:W-:-:S07]  /*19310*/  VIADDMNMX R20, R9, R11, R20, PT ;  /* 0x0000000b09147246 */ /* 0x000fce0003800114 */
.L_x_1486:
[C---:B------:R-:W-:Y:S01]  /*19320*/  ISETP.GE.AND P1, PT, R14.reuse, 0x2, PT ;  /* 0x000000020e00780c */ /* 0x040fe20003f26270 */
[----:B------:R-:W0:Y:S01]  /*19330*/  SHFL.IDX PT, R3, R3, 0x1, 0x1c1f ;  /* 0x003c1f0003037f89 */ /* 0x000e2200000e0000 */
[----:B------:R-:W-:Y:S02]  /*19340*/  ISETP.GE.AND P2, PT, R14, 0x9, PT ;  /* 0x000000090e00780c */ /* 0x000fe40003f46270 */
[----:B------:R-:W-:Y:S02]  /*19350*/  P2R R114, PR, RZ, 0x2 ;  /* 0x00000002ff727803 */ /* 0x000fe40000000000 */
[----:B------:R-:W-:Y:S02]  /*19360*/  ISETP.GT.AND P1, PT, R106, 0x1, !P1 ;  /* 0x000000016a00780c */ /* 0x000fe40004f24270 */
[----:B------:R-:W-:Y:S02]  /*19370*/  P2R R112, PR, RZ, 0x4 ;  /* 0x00000004ff707803 */ /* 0x000fe40000000000 */
[----:B------:R-:W-:-:S02]  /*19380*/  ISETP.LT.OR P1, PT, R20, 0x2, P1 ;  /* 0x000000021400780c */ /* 0x000fc40000f21670 */
[----:B------:R-:W-:Y:S02]  /*19390*/  ISETP.GE.AND P4, PT, R14, 0x29, PT ;  /* 0x000000290e00780c */ /* 0x000fe40003f86270 */
[----:B------:R-:W-:Y:S02]  /*193a0*/  FSEL R89, R89, -INF , !P1 ;  /* 0xff80000059597808 */ /* 0x000fe40004800000 */
[----:B------:R-:W-:Y:S02]  /*193b0*/  ISETP.GT.AND P1, PT, R106, 0x8, !P2 ;  /* 0x000000086a00780c */ /* 0x000fe40005724270 */
[----:B------:R-:W-:Y:S02]  /*193c0*/  ISETP.GE.AND P2, PT, R14, 0xa, PT ;  /* 0x0000000a0e00780c */ /* 0x000fe40003f46270 */
[----:B------:R-:W-:Y:S02]  /*193d0*/  ISETP.LT.OR P1, PT, R20, 0x9, P1 ;  /* 0x000000091400780c */ /* 0x000fe40000f21670 */
[----:B------:R-:W-:-:S02]  /*193e0*/  P2R R128, PR, RZ, 0x10 ;  /* 0x00000010ff807803 */ /* 0x000fc40000000000 */
[----:B------:R-:W-:Y:S01]  /*193f0*/  FSEL R21, R92, -INF , !P1 ;  /* 0xff8000005c157808 */ /* 0x000fe20004800000 */
[----:B0-----:R-:W-:Y:S01]  /*19400*/  IMAD.IADD R6, R6, 0x1, R3 ;  /* 0x0000000106067824 */ /* 0x001fe200078e0203 */
        /* <DEDUP_REMOVED lines=8> */
[----:B------:R-:W-:Y:S02]  /*19490*/  ISETP.GE.AND P2, PT, R14, 0x12, PT ;  /* 0x000000120e00780c */ /* 0x000fe40003f46270 */
[----:B------:R-:W-:Y:S02]  /*194a0*/  FSEL R15, R96, -INF , !P1 ;  /* 0xff800000600f7808 */ /* 0x000fe40004800000 */
[----:B------:R-:W-:-:S02]  /*194b0*/  ISETP.GT.AND P1, PT, R106, 0x11, !P2 ;  /* 0x000000116a00780c */ /* 0x000fc40005724270 */
[----:B------:R-:W-:Y:S02]  /*194c0*/  P2R R96, PR, RZ, 0x4 ;  /* 0x00000004ff607803 */ /* 0x000fe40000000000 */
[----:B------:R-:W-:Y:S02]  /*194d0*/  ISETP.LT.OR P1, PT, R20, 0x12, P1 ;  /* 0x000000121400780c */ /* 0x000fe40000f21670 */
[----:B------:R-:W-:Y:S02]  /*194e0*/  ISETP.GE.AND P2, PT, R14, 0x19, PT ;  /* 0x000000190e00780c */ /* 0x000fe40003f46270 */
[----:B------:R-:W-:Y:S02]  /*194f0*/  FSEL R97, R97, -INF , !P1 ;  /* 0xff80000061617808 */ /* 0x000fe40004800000 */
[----:B------:R-:W-:Y:S02]  /*19500*/  ISETP.GT.AND P1, PT, R106, 0x18, !P2 ;  /* 0x000000186a00780c */ /* 0x000fe40005724270 */
[----:B------:R-:W-:-:S02]  /*19510*/  P2R R110, PR, RZ, 0x4 ;  /* 0x00000004ff6e7803 */ /* 0x000fc40000000000 */
[----:B------:R-:W-:Y:S02]  /*19520*/  ISETP.LT.OR P1, PT, R20, 0x19, P1 ;  /* 0x000000191400780c */ /* 0x000fe40000f21670 */
[----:B------:R-:W-:Y:S02]  /*19530*/  ISETP.GE.AND P2, PT, R14, 0x1a, PT ;  /* 0x0000001a0e00780c */ /* 0x000fe40003f46270 */
[----:B------:R-:W-:Y:S02]  /*19540*/  FSEL R13, R100, -INF , !P1 ;  /* 0xff800000640d7808 */ /* 0x000fe40004800000 */
[----:B------:R-:W-:Y:S02]  /*19550*/  ISETP.GT.AND P1, PT, R106, 0x19, !P2 ;  /* 0x000000196a00780c */ /* 0x000fe40005724270 */
[----:B------:R-:W-:Y:S02]  /*19560*/  P2R R100, PR, RZ, 0x4 ;  /* 0x00000004ff647803 */ /* 0x000fe40000000000 */
[----:B------:R-:W-:-:S02]  /*19570*/  ISETP.LT.OR P1, PT, R20, 0x1a, P1 ;  /* 0x0000001a1400780c */ /* 0x000fc40000f21670 */
[C---:B------:R-:W-:Y:S02]  /*19580*/  ISETP.GE.AND P6, PT, R14.reuse, 0x7a, PT ;  /* 0x0000007a0e00780c */ /* 0x040fe40003fc6270 */
[----:B------:R-:W-:Y:S02]  /*19590*/  FSEL R101, R101, -INF , !P1 ;  /* 0xff80000065657808 */ /* 0x000fe40004800000 */
[----:B------:R-:W-:Y:S02]  /*195a0*/  ISETP.GE.AND P1, PT, R14, 0x21, PT ;  /* 0x000000210e00780c */ /* 0x000fe40003f26270 */
[----:B------:R-:W-:Y:S02]  /*195b0*/  VIADDMNMX R0, R3, R135, R0, PT ;  /* 0x0000008703007246 */ /* 0x000fe40003800100 */
[----:B------:R-:W-:-:S04]  /*195c0*/  ISETP.GT.AND P2, PT, R106, 0x20, !P1 ;  /* 0x000000206a00780c */ /* 0x000fc80004f44270 */
        /* <DEDUP_REMOVED lines=98> */
[----:B------:R-:W-:-:S04]  /*19bf0*/  ISETP.LT.OR P3, PT, R20, 0x71, P3 ;  /* 0x000000711400780c */ /* 0x000fc80001f61670 */
        /* <DEDUP_REMOVED lines=13> */
[----:B------:R-:W-:-:S04]  /*19cd0*/  ISETP.LT.OR P3, PT, R20, 0x7a, P3 ;  /* 0x0000007a1400780c */ /* 0x000fc80001f61670 */
        /* <DEDUP_REMOVED lines=27> */
[----:B------:R-:W-:-:S04]  /*19e90*/  ISETP.LT.OR P3, PT, R20, 0x92, P3 ;  /* 0x000000921400780c */ /* 0x000fc80001f61670 */
[----:B------:R-:W-:Y:S02]  /*19ea0*/  FSEL R133, R33, -INF , !P3 ;  /* 0xff80000021857808 */ /* 0x000fe40005800000 */
[----:B------:R-:W-:-:S04]  /*19eb0*/  ISETP.GE.AND P3, PT, R14, 0x99, PT ;  /* 0x000000990e00780c */ /* 0x000fc80003f66270 */
[----:B------:R-:W-:-:S04]  /*19ec0*/  ISETP.GT.AND P4, PT, R106, 0x98, !P3 ;  /* 0x000000986a00780c */ /* 0x000fc80005f84270 */
[----:B------:R-:W-:-:S04]  /*19ed0*/  ISETP.LT.OR P4, PT, R20, 0x99, P4 ;  /* 0x000000991400780c */ /* 0x000fc80002781670 */
[----:B------:R-:W-:Y:S02]  /*19ee0*/  FSEL R33, R36, -INF , !P4 ;  /* 0xff80000024217808 */ /* 0x000fe40006000000 */
[----:B------:R-:W-:-:S04]  /*19ef0*/  ISETP.GE.AND P4, PT, R14, 0x1, PT ;  /* 0x000000010e00780c */ /* 0x000fc80003f86270 */
        /* <DEDUP_REMOVED lines=8> */
[----:B------:R-:W-:-:S13]  /*19f80*/  ISETP.GE.AND P5, PT, R11, 0x1, PT ;  /* 0x000000010b00780c */ /* 0x000fda0003fa6270 */
[----:B------:R-:W-:Y:S05]  /*19f90*/  @!P5 BRA `(.L_x_1490) ;  /* 0x00000000004cd947 */ /* 0x000fea0003800000 */
        /* <DEDUP_REMOVED lines=11> */
.L_x_1492:
[----:B------:R-:W-:-:S13]  /*1a050*/  ISETP.NE.AND P5, PT, R11, 0x1, PT ;  /* 0x000000010b00780c */ /* 0x000fda0003fa5270 */
[----:B------:R-:W0:Y:S02]  /*1a060*/  @P5 LDC.64 R4, c[0x0][0x9e8] ;  /* 0x00027a00ff045b82 */ /* 0x000e240000000a00 */
[----:B0-----:R-:W-:-:S05]  /*1a070*/  @P5 IMAD.HI.U32 R4, R3, R4, RZ ;  /* 0x0000000403045227 */ /* 0x001fca00078e00ff */
[----:B------:R-:W-:-:S07]  /*1a080*/  @P5 SHF.R.U32.HI R3, RZ, R5, R4 ;  /* 0x00000005ff035219 */ /* 0x000fce0000011604 */
.L_x_1493:
[----:B------:R-:W-:Y:S05]  /*1a090*/  BSYNC B0 ;  /* 0x0000000000007941 */ /* 0x000fea0003800000 */
.L_x_1491:
[----:B------:R-:W-:-:S05]  /*1a0a0*/  IMAD R3, R3, R11, R12 ;  /* 0x0000000b03037224 */ /* 0x000fca00078e020c */
[----:B------:R-:W-:Y:S02]  /*1a0b0*/  VIMNMX R6, R6, R3, !PT ;  /* 0x0000000306067248 */ /* 0x000fe40007fe0100 */
[----:B------:R-:W-:-:S07]  /*1a0c0*/  VIADDMNMX R0, R3, R11, R0, PT ;  /* 0x0000000b03007246 */ /* 0x000fce0003800100 */
.L_x_1490:
        /* <DEDUP_REMOVED lines=114> */
[----:B------:R-:W-:Y:S01]  /*1a7f0*/  ISETP.GT.AND P4, PT, R6, RZ, !P4 ;  /* 0x000000ff0600720c */ /* 0x000fe20006784270 */
[----:B------:R-:W0:Y:S01]  /*1a800*/  SHFL.BFLY PT, R3, R4, 0x2, 0x1f ;  /* 0x0c401f0004037f89 */ /* 0x000e2200000e0000 */
[----:B------:R-:W-:Y:S02]  /*1a810*/  FSEL R151, R46, -INF , !P1 ;  /* 0xff8000002e977808 */ /* 0x000fe40004800000 */
[----:B------:R-:W-:Y:S02]  /*1a820*/  ISETP.NE.AND P1, PT, R60, RZ, PT ;  /* 0x000000ff3c00720c */ /* 0x000fe40003f25270 */
[----:B------:R-:W-:Y:S02]  /*1a830*/  ISETP.LT.OR P4, PT, R0, 0x1, P4 ;  /* 0x000000010000780c */ /* 0x000fe40002781670 */
[----:B------:R-:W-:Y:S02]  /*1a840*/  ISETP.GT.AND P1, PT, R6, 0x69, !P1 ;  /* 0x000000690600780c */ /* 0x000fe40004f24270 */
[----:B------:R-:W-:-:S02]  /*1a850*/  FSEL R90, R90, -INF , !P4 ;  /* 0xff8000005a5a7808 */ /* 0x000fc40006000000 */
[----:B------:R-:W-:Y:S02]  /*1a860*/  ISETP.LT.OR P1, PT, R0, 0x6a, P1 ;  /* 0x0000006a0000780c */ /* 0x000fe40000f21670 */
[----:B------:R-:W-:Y:S02]  /*1a870*/  ISETP.GT.AND P6, PT, R6, 0x79, !P6 ;  /* 0x000000790600780c */ /* 0x000fe400077c4270 */
[----:B------:R-:W-:Y:S02]  /*1a880*/  FSEL R47, R47, -INF , !P1 ;  /* 0xff8000002f2f7808 */ /* 0x000fe40004800000 */
[----:B------:R-:W-:Y:S02]  /*1a890*/  ISETP.NE.AND P1, PT, R56, RZ, PT ;  /* 0x000000ff3800720c */ /* 0x000fe40003f25270 */
[----:B------:R-:W-:Y:S02]  /*1a8a0*/  ISETP.NE.AND P4, PT, R24, RZ, PT ;  /* 0x000000ff1800720c */ /* 0x000fe40003f85270 */
[----:B------:R-:W-:-:S02]  /*1a8b0*/  ISETP.GT.AND P1, PT, R6, 0x70, !P1 ;  /* 0x000000700600780c */ /* 0x000fc40004f24270 */
[C---:B------:R-:W-:Y:S02]  /*1a8c0*/  ISETP.LT.OR P6, PT, R0.reuse, 0x7a, P6 ;  /* 0x0000007a0000780c */ /* 0x040fe400037c1670 */
[----:B------:R-:W-:Y:S02]  /*1a8d0*/  ISETP.LT.OR P1, PT, R0, 0x71, P1 ;  /* 0x000000710000780c */ /* 0x000fe40000f21670 */
[----:B0-----:R-:W-:Y:S02]  /*1a8e0*/  FMNMX.FTZ R12, R4, R3, !PT ;  /* 0x00000003040c7209 */ /* 0x001fe40007810000 */
[----:B------:R-:W-:Y:S02]  /*1a8f0*/  FSEL R153, R50, -INF , !P1 ;  /* 0xff80000032997808 */ /* 0x000fe40004800000 */
[----:B------:R-:W-:Y:S01]  /*1a900*/  ISETP.NE.AND P1, PT, R48, RZ, PT ;  /* 0x000000ff3000720c */ /* 0x000fe20003f25270 */
[----:B------:R-:W0:Y:S01]  /*1a910*/  SHFL.BFLY PT, R3, R12, 0x1, 0x1f ;  /* 0x0c201f000c037f89 */ /* 0x000e2200000e0000 */
[----:B------:R-:W-:-:S02]  /*1a920*/  FSEL R55, R55, -INF , !P6 ;  /* 0xff80000037377808 */ /* 0x000fc40007000000 */
[----:B------:R-:W-:Y:S02]  /*1a930*/  ISETP.GT.AND P1, PT, R6, 0x71, !P1 ;  /* 0x000000710600780c */ /* 0x000fe40004f24270 */
[----:B------:R-:W-:Y:S02]  /*1a940*/  ISETP.NE.AND P6, PT, R52, RZ, PT ;  /* 0x000000ff3400720c */ /* 0x000fe40003fc5270 */
[----:B------:R-:W-:Y:S02]  /*1a950*/  ISETP.LT.OR P1, PT, R0, 0x72, P1 ;  /* 0x000000720000780c */ /* 0x000fe40000f21670 */
[----:B------:R-:W-:Y:S02]  /*1a960*/  ISETP.GT.AND P3, PT, R6, 0x98, !P3 ;  /* 0x000000980600780c */ /* 0x000fe40005f64270 */
[----:B------:R-:W-:Y:S02]  /*1a970*/  FSEL R51, R51, -INF , !P1 ;  /* 0xff80000033337808 */ /* 0x000fe40004800000 */
[----:B------:R-:W-:-:S02]  /*1a980*/  ISETP.NE.AND P1, PT, R44, RZ, PT ;  /* 0x000000ff2c00720c */ /* 0x000fc40003f25270 */
[----:B------:R-:W-:Y:S02]  /*1a990*/  ISETP.LT.OR P3, PT, R0, 0x99, P3 ;  /* 0x000000990000780c */ /* 0x000fe40001f61670 */
[----:B------:R-:W-:-:S04]  /*1a9a0*/  ISETP.GT.AND P1, PT, R6, 0x78, !P1 ;  /* 0x000000780600780c */ /* 0x000fc80004f24270 */
[----:B------:R-:W-:Y:S02]  /*1a9b0*/  ISETP.LT.OR P1, PT, R0, 0x79, P1 ;  /* 0x000000790000780c */ /* 0x000fe40000f21670 */
[----:B0-----:R-:W-:Y:S02]  /*1a9c0*/  FMNMX.FTZ R3, R12, R3, !PT ;  /* 0x000000030c037209 */ /* 0x001fe40007810000 */
[----:B------:R-:W-:Y:S02]  /*1a9d0*/  FSEL R155, R54, -INF , !P1 ;  /* 0xff800000369b7808 */ /* 0x000fe40004800000 */
[----:B------:R-:W-:Y:S01]  /*1a9e0*/  ISETP.GT.AND P1, PT, R6, 0x1, !P2 ;  /* 0x000000010600780c */ /* 0x000fe20005724270 */
[----:B------:R-:W-:-:S01]  /*1a9f0*/  FFMA.FTZ R169, R2, R3, -8 ;  /* 0xc100000002a97423 */ /* 0x000fc20000010003 */
[----:B------:R-:W-:Y:S02]  /*1aa00*/  ISETP.NE.AND P2, PT, R132, RZ, PT ;  /* 0x000000ff8400720c */ /* 0x000fe40003f45270 */
[----:B------:R-:W-:-:S04]  /*1aa10*/  ISETP.LT.OR P1, PT, R0, 0x2, P1 ;  /* 0x000000020000780c */ /* 0x000fc80000f21670 */
[----:B------:R-:W-:Y:S02]  /*1aa20*/  FSEL R159, R91, -INF , !P1 ;  /* 0xff8000005b9f7808 */ /* 0x000fe40004800000 */
[----:B------:R-:W-:Y:S02]  /*1aa30*/  ISETP.GT.AND P1, PT, R6, 0x8, !P5 ;  /* 0x000000080600780c */ /* 0x000fe40006f24270 */
[----:B------:R-:W-:Y:S02]  /*1aa40*/  FMNMX.FTZ R24, R90, R159, !PT ;  /* 0x0000009f5a187209 */ /* 0x000fe40007810000 */
[----:B------:R-:W-:Y:S02]  /*1aa50*/  ISETP.LT.OR P1, PT, R0, 0x9, P1 ;  /* 0x000000090000780c */ /* 0x000fe40000f21670 */
[----:B------:R-:W-:Y:S02]  /*1aa60*/  ISETP.NE.AND P5, PT, R134, RZ, PT ;  /* 0x000000ff8600720c */ /* 0x000fe40003fa5270 */
[----:B------:R-:W-:-:S02]  /*1aa70*/  FSEL R157, R94, -INF , !P1 ;  /* 0xff8000005e9d7808 */ /* 0x000fc40004800000 */
[----:B------:R-:W-:Y:S02]  /*1aa80*/  ISETP.NE.AND P1, PT, R92, RZ, PT ;  /* 0x000000ff5c00720c */ /* 0x000fe40003f25270 */
[----:B------:R-:W-:Y:S02]  /*1aa90*/  FMNMX.FTZ R24, R157, R24, !PT ;  /* 0x000000189d187209 */ /* 0x000fe40007810000 */
[----:B------:R-:W-:-:S04]  /*1aaa0*/  ISETP.GT.AND P1, PT, R6, 0x9, !P1 ;  /* 0x000000090600780c */ /* 0x000fc80004f24270 */
[----:B------:R-:W-:-:S04]  /*1aab0*/  ISETP.LT.OR P1, PT, R0, 0xa, P1 ;  /* 0x0000000a0000780c */ /* 0x000fc80000f21670 */
[----:B------:R-:W-:Y:S02]  /*1aac0*/  FSEL R161, R95, -INF , !P1 ;  /* 0xff8000005fa17808 */ /* 0x000fe40004800000 */
[----:B------:R-:W-:Y:S02]  /*1aad0*/  ISETP.NE.AND P1, PT, R108, RZ, PT ;  /* 0x000000ff6c00720c */ /* 0x000fe40003f25270 */
[----:B------:R-:W-:Y:S02]  /*1aae0*/  FMNMX.FTZ R24, R161, R24, !PT ;  /* 0x00000018a1187209 */ /* 0x000fe40007810000 */
        /* <DEDUP_REMOVED lines=20> */
[----:B------:R-:W-:Y:S02]  /*1ac30*/  FMNMX.FTZ R26, R163, R24, !PT ;  /* 0x00000018a31a7209 */ /* 0x000fe40007810000 */
[----:B------:R-:W-:Y:S02]  /*1ac40*/  ISETP.LT.OR P1, PT, R0, 0x82, P1 ;  /* 0x000000820000780c */ /* 0x000fe40000f21670 */
[----:B------:R-:W-:Y:S02]  /*1ac50*/  FMNMX.FTZ R26, R165, R26, !PT ;  /* 0x0000001aa51a7209 */ /* 0x000fe40007810000 */
[----:B------:R-:W-:-:S02]  /*1ac60*/  FSEL R27, R27, -INF , !P1 ;  /* 0xff8000001b1b7808 */ /* 0x000fc40004800000 */
[----:B------:R-:W-:-:S04]  /*1ac70*/  ISETP.GT.AND P1, PT, R6, 0x88, !P6 ;  /* 0x000000880600780c */ /* 0x000fc80007724270 */
[----:B------:R-:W-:-:S04]  /*1ac80*/  ISETP.LT.OR P1, PT, R0, 0x89, P1 ;  /* 0x000000890000780c */ /* 0x000fc80000f21670 */
[----:B------:R-:W-:Y:S02]  /*1ac90*/  FSEL R95, R30, -INF , !P1 ;  /* 0xff8000001e5f7808 */ /* 0x000fe40004800000 */
[----:B------:R-:W-:-:S04]  /*1aca0*/  ISETP.GT.AND P1, PT, R6, 0x89, !P2 ;  /* 0x000000890600780c */ /* 0x000fc80005724270 */
[----:B------:R-:W-:-:S04]  /*1acb0*/  ISETP.LT.OR P1, PT, R0, 0x8a, P1 ;  /* 0x0000008a0000780c */ /* 0x000fc80000f21670 */
[----:B------:R-:W-:Y:S02]  /*1acc0*/  FSEL R31, R31, -INF , !P1 ;  /* 0xff8000001f1f7808 */ /* 0x000fe40004800000 */
[----:B------:R-:W-:Y:S02]  /*1acd0*/  ISETP.GT.AND P1, PT, R6, 0x90, !P5 ;  /* 0x000000900600780c */ /* 0x000fe40006f24270 */
[----:B------:R-:W-:Y:S02]  /*1ace0*/  ISETP.NE.AND P5, PT, R28, RZ, PT ;  /* 0x000000ff1c00720c */ /* 0x000fe40003fa5270 */
[----:B------:R-:W-:Y:S02]  /*1acf0*/  ISETP.LT.OR P1, PT, R0, 0x91, P1 ;  /* 0x000000910000780c */ /* 0x000fe40000f21670 */
[----:B------:R-:W-:Y:S02]  /*1ad00*/  FMNMX.FTZ R28, R167, R26, !PT ;  /* 0x0000001aa71c7209 */ /* 0x000fe40007810000 */
[----:B------:R-:W-:-:S02]  /*1ad10*/  FSEL R99, R34, -INF , !P1 ;  /* 0xff80000022637808 */ /* 0x000fc40004800000 */
[----:B------:R-:W-:Y:S02]  /*1ad20*/  FSETP.NEU.FTZ.AND P1, PT, R3, -INF , PT ;  /* 0xff8000000300780b */ /* 0x000fe40003f3d000 */
[----:B------:R-:W-:Y:S02]  /*1ad30*/  FMNMX.FTZ R28, R103, R28, !PT ;  /* 0x0000001c671c7209 */ /* 0x000fe40007810000 */
[----:B------:R-:W-:Y:S02]  /*1ad40*/  FSEL R169, R169, RZ, P1 ;  /* 0x000000ffa9a97208 */ /* 0x000fe40000800000 */
[----:B------:R-:W-:Y:S02]  /*1ad50*/  FMNMX.FTZ R28, R5, R28, !PT ;  /* 0x0000001c051c7209 */ /* 0x000fe40007810000 */
[----:B------:R-:W-:Y:S01]  /*1ad60*/  ISETP.GT.AND P1, PT, R6, 0x91, !P5 ;  /* 0x000000910600780c */ /* 0x000fe20006f24270 */
[----:B------:R-:W-:-:S01]  /*1ad70*/  FFMA.FTZ R30, R2, R73, -R169 ;  /* 0x00000049021e7223 */ /* 0x000fc200000108a9 */
[----:B------:R-:W-:Y:S01]  /*1ad80*/  FMNMX.FTZ R28, R75, R28, !PT ;  /* 0x0000001c4b1c7209 */ /* 0x000fe20007810000 */
[----:B------:R-:W-:-:S01]  /*1ad90*/  FFMA.FTZ R73, R2, R77, -R169 ;  /* 0x0000004d02497223 */ /* 0x000fc200000108a9 */
[----:B------:R-:W-:Y:S01]  /*1ada0*/  ISETP.LT.OR P1, PT, R0, 0x92, P1 ;  /* 0x000000920000780c */ /* 0x000fe20000f21670 */
[----:B------:R0:W-:Y:S01]  /*1adb0*/  MUFU.EX2 R24, R30 ;  /* 0x0000001e00187308 */ /* 0x0001e20000000800 */
[----:B------:R-:W-:Y:S01]  /*1adc0*/  ISETP.NE.AND P5, PT, R14, RZ, PT ;  /* 0x000000ff0e00720c */ /* 0x000fe20003fa5270 */
[C-C-:B------:R-:W-:Y:S01]  /*1add0*/  FFMA.FTZ R77, R2.reuse, R81, -R169.reuse ;  /* 0x00000051024d7223 */ /* 0x140fe200000108a9 */
[----:B------:R-:W-:Y:S01]  /*1ade0*/  FSEL R35, R35, -INF , !P1 ;  /* 0xff80000023237808 */ /* 0x000fe20004800000 */
[--C-:B------:R-:W-:Y:S01]  /*1adf0*/  FFMA.FTZ R81, R2, R85, -R169.reuse ;  /* 0x0000005502517223 */ /* 0x100fe200000108a9 */
[----:B------:R-:W-:Y:S01]  /*1ae00*/  ISETP.GT.AND P1, PT, R6, 0x99, !P5 ;  /* 0x000000990600780c */ /* 0x000fe20006f24270 */
[--C-:B------:R-:W-:Y:S01]  /*1ae10*/  FFMA.FTZ R85, R2, R41, -R169.reuse ;  /* 0x0000002902557223 */ /* 0x100fe200000108a9 */
[----:B------:R-:W-:Y:S01]  /*1ae20*/  FSEL R41, R38, -INF , !P3 ;  /* 0xff80000026297808 */ /* 0x000fe20005800000 */
[C-C-:B------:R-:W-:Y:S01]  /*1ae30*/  FFMA.FTZ R12, R2.reuse, R21, -R169.reuse ;  /* 0x00000015020c7223 */ /* 0x140fe200000108a9 */
[----:B0-----:R-:W-:Y:S01]  /*1ae40*/  FMNMX.FTZ R30, R135, R28, !PT ;  /* 0x0000001c871e7209 */ /* 0x001fe20007810000 */
[--C-:B------:R-:W-:Y:S01]  /*1ae50*/  FFMA.FTZ R21, R2, R93, -R169.reuse ;  /* 0x0000005d02157223 */ /* 0x100fe200000108a9 */
[----:B------:R-:W-:Y:S01]  /*1ae60*/  ISETP.LT.OR P1, PT, R0, 0x9a, P1 ;  /* 0x0000009a0000780c */ /* 0x000fe20000f21670 */
[C-C-:B------:R-:W-:Y:S01]  /*1ae70*/  FFMA.FTZ R14, R2.reuse, R15, -R169.reuse ;  /* 0x0000000f020e7223 */ /* 0x140fe200000108a9 */
[----:B------:R-:W-:Y:S01]  /*1ae80*/  FMNMX.FTZ R30, R79, R30, !PT ;  /* 0x0000001e4f1e7209 */ /* 0x000fe20007810000 */
[C-C-:B------:R-:W-:Y:S01]  /*1ae90*/  FFMA.FTZ R15, R2.reuse, R97, -R169.reuse ;  /* 0x00000061020f7223 */ /* 0x140fe200000108a9 */
[----:B------:R-:W-:Y:S01]  /*1aea0*/  FSEL R39, R39, -INF , !P1 ;  /* 0xff80000027277808 */ /* 0x000fe20004800000 */
        /* <DEDUP_REMOVED lines=9> */
[----:B------:R-:W-:Y:S01]  /*1af40*/  FMNMX.FTZ R32, R139, R30, !PT ;  /* 0x0000001e8b207209 */ /* 0x000fe20007810000 */
[----:B------:R-:W-:-:S01]  /*1af50*/  FFMA.FTZ R107, R2, R107, -R169 ;  /* 0x0000006b026b7223 */ /* 0x000fc200000108a9 */
        /* <DEDUP_REMOVED lines=16> */
[----:B------:R-:W0:Y:S01]  /*1b060*/  MUFU.EX2 R21, R21 ;  /* 0x0000001500157308 */ /* 0x000e220000000800 */
        /* <DEDUP_REMOVED lines=8> */
[----:B------:R-:W-:Y:S01]  /*1b0f0*/  ISETP.NE.AND P5, PT, R213, 0x1, PT ;  /* 0x00000001d500780c */ /* 0x000fe20003fa5270 */
[C-C-:B------:R-:W-:Y:S01]  /*1b100*/  FFMA.FTZ R48, R2.reuse, R129, -R169.reuse ;  /* 0x0000008102307223 */ /* 0x140fe200000108a9 */
[----:B------:R-:W-:Y:S01]  /*1b110*/  FMNMX.FTZ R34, R67, R34, !PT ;  /* 0x0000002243227209 */ /* 0x000fe20007810000 */
[C-C-:B------:R-:W-:Y:S01]  /*1b120*/  FFMA.FTZ R29, R2.reuse, R29, -R169.reuse ;  /* 0x0000001d021d7223 */ /* 0x140fe200000108a9 */
[----:B------:R-:W-:-:S01]  /*1b130*/  FFMA.FTZ R46, R2, R127, -R169 ;  /* 0x0000007f022e7223 */ /* 0x000fc200000108a9 */
[C-C-:B------:R-:W-:Y:S01]  /*1b140*/  FFMA.FTZ R25, R2.reuse, R25, -R169.reuse ;  /* 0x0000001902197223 */ /* 0x140fe200000108a9 */
[----:B------:R-:W-:Y:S01]  /*1b150*/  FMNMX.FTZ R36, R147, R34, !PT ;  /* 0x0000002293247209 */ /* 0x000fe20007810000 */
[----:B------:R-:W-:Y:S01]  /*1b160*/  MUFU.EX2 R15, R15 ;  /* 0x0000000f000f7308 */ /* 0x000fe20000000800 */
[----:B0-----:R-:W-:Y:S01]  /*1b170*/  F2FP.SATFINITE.E4M3.F32.PACK_AB_MERGE_C R184, R21, R12, RZ ;  /* 0x0000000c15b8723e */ /* 0x001fe200048070ff */
[C-C-:B------:R-:W-:Y:S01]  /*1b180*/  FFMA.FTZ R33, R2.reuse, R33, -R169.reuse ;  /* 0x0000002102217223 */ /* 0x140fe200000108a9 */
[----:B------:R-:W-:Y:S01]  /*1b190*/  FMNMX.FTZ R36, R71, R36, !PT ;  /* 0x0000002447247209 */ /* 0x000fe20007810000 */
[----:B------:R-:W-:Y:S01]  /*1b1a0*/  FFMA.FTZ R50, R2, R131, -R169 ;  /* 0x0000008302327223 */ /* 0x000fe200000108a9 */
[----:B------:R-:W-:-:S02]  /*1b1b0*/  F2FP.SATFINITE.E4M3.F32.PACK_AB_MERGE_C R184, R89, R4, R184 ;  /* 0x0000000459b8723e */ /* 0x000fc400048070b8 */
        /* <DEDUP_REMOVED lines=26> */
[----:B------:R-:W-:Y:S03]  /*1b360*/  MUFU.EX2 R30, R109 ;  /* 0x0000006d001e7308 */ /* 0x000fe60000000800 */
[----:B------:R-:W-:Y:S01]  /*1b370*/  FMNMX.FTZ R0, R39, R44, !PT ;  /* 0x0000002c27007209 */ /* 0x000fe20007810000 */
[----:B------:R-:W-:-:S04]  /*1b380*/  FFMA.FTZ R44, R2, R125, -R169 ;  /* 0x0000007d022c7223 */ /* 0x000fc800000108a9 */
[----:B------:R-:W0:Y:S01]  /*1b390*/  SHFL.BFLY PT, R93, R0, 0x2, 0x1f ;  /* 0x0c401f00005d7f89 */ /* 0x000e2200000e0000 */
[----:B------:R-:W1:Y:S08]  /*1b3a0*/  MUFU.EX2 R81, R81 ;  /* 0x0000005100517308 */ /* 0x000e700000000800 */
[----:B------:R-:W-:Y:S08]  /*1b3b0*/  MUFU.EX2 R32, R111 ;  /* 0x0000006f00207308 */ /* 0x000ff00000000800 */
[----:B------:R-:W-:Y:S01]  /*1b3c0*/  MUFU.EX2 R57, R57 ;  /* 0x0000003900397308 */ /* 0x000fe20000000800 */
[----:B-1----:R-:W-:-:S04]  /*1b3d0*/  F2FP.SATFINITE.E4M3.F32.PACK_AB_MERGE_C R182, R81, R30, RZ ;  /* 0x0000001e51b6723e */ /* 0x002fc800048070ff */
[----:B------:R-:W-:Y:S02]  /*1b3e0*/  F2FP.SATFINITE.E4M3.F32.PACK_AB_MERGE_C R182, R77, R28, R182 ;  /* 0x0000001c4db6723e */ /* 0x000fe400048070b6 */
[----:B0-----:R-:W-:Y:S01]  /*1b3f0*/  FMNMX.FTZ R52, R0, R93, !PT ;  /* 0x0000005d00347209 */ /* 0x001fe20007810000 */
[----:B------:R-:W-:Y:S01]  /*1b400*/  MUFU.EX2 R34, R113 ;  /* 0x0000007100227308 */ /* 0x000fe20000000800 */
[----:B------:R-:W-:-:S03]  /*1b410*/  FFMA.FTZ R93, R2, R133, -R169 ;  /* 0x00000085025d7223 */ /* 0x000fc600000108a9 */
[----:B------:R-:W0:Y:S04]  /*1b420*/  SHFL.BFLY PT, R97, R52, 0x1, 0x1f ;  /* 0x0c201f0034617f89 */ /* 0x000e2800000e0000 */
[----:B------:R-:W1:Y:S08]  /*1b430*/  MUFU.EX2 R61, R61 ;  /* 0x0000003d003d7308 */ /* 0x000e700000000800 */
[----:B------:R-:W-:Y:S08]  /*1b440*/  MUFU.EX2 R40, R117 ;  /* 0x0000007500287308 */ /* 0x000ff00000000800 */
[----:B------:R-:W2:Y:S01]  /*1b450*/  MUFU.EX2 R69, R69 ;  /* 0x0000004500457308 */ /* 0x000ea20000000800 */
[----:B-1----:R-:W-:-:S02]  /*1b460*/  F2FP.SATFINITE.E4M3.F32.PACK_AB_MERGE_C R176, R61, R34, RZ ;  /* 0x000000223db0723e */ /* 0x002fc400048070ff */
[----:B0-----:R-:W-:Y:S01]  /*1b470*/  FMNMX.FTZ R0, R52, R97, !PT ;  /* 0x0000006134007209 */ /* 0x001fe20007810000 */
[----:B------:R-:W-:-:S01]  /*1b480*/  FFMA.FTZ R52, R2, R37, -R169 ;  /* 0x0000002502347223 */ /* 0x000fc200000108a9 */
[----:B------:R-:W-:Y:S02]  /*1b490*/  F2FP.SATFINITE.E4M3.F32.PACK_AB_MERGE_C R176, R57, R32, R176 ;  /* 0x0000002039b0723e */ /* 0x000fe400048070b0 */
[----:B------:R-:W-:Y:S01]  /*1b4a0*/  FSETP.NEU.FTZ.AND P1, PT, R0, -INF , PT ;  /* 0xff8000000000780b */ /* 0x000fe20003f3d000 */
[----:B------:R-:W-:Y:S01]  /*1b4b0*/  FFMA.FTZ R54, R2, R0, -8 ;  /* 0xc100000002367423 */ /* 0x000fe20000010000 */
[----:B------:R-:W-:Y:S04]  /*1b4c0*/  MUFU.EX2 R36, R115 ;  /* 0x0000007300247308 */ /* 0x000fe80000000800 */
[----:B------:R-:W-:-:S02]  /*1b4d0*/  FSEL R54, R54, RZ, P1 ;  /* 0x000000ff36367208 */ /* 0x000fc40000800000 */
[----:B--2---:R-:W-:Y:S02]  /*1b4e0*/  F2FP.SATFINITE.E4M3.F32.PACK_AB_MERGE_C R178, R69, R40, RZ ;  /* 0x0000002845b2723e */ /* 0x004fe400048070ff */
[----:B------:R-:W-:Y:S01]  /*1b4f0*/  MUFU.EX2 R65, R65 ;  /* 0x0000004100417308 */ /* 0x000fe20000000800 */
[----:B------:R-:W-:-:S01]  /*1b500*/  FFMA.FTZ R37, R2, R90, -R54 ;  /* 0x0000005a02257223 */ /* 0x000fc20000010836 */
[C-C-:B------:R-:W-:Y:S01]  /*1b510*/  FFMA.FTZ R56, R2.reuse, R159, -R54.reuse ;  /* 0x0000009f02387223 */ /* 0x140fe20000010836 */
[----:B------:R-:W-:-:S01]  /*1b520*/  FFMA.FTZ R58, R2, R157, -R54 ;  /* 0x0000009d023a7223 */ /* 0x000fc20000010836 */
[----:B------:R-:W-:Y:S01]  /*1b530*/  FFMA.FTZ R76, R2, R67, -R54 ;  /* 0x00000043024c7223 */ /* 0x000fe20000010836 */
[----:B------:R-:W-:-:S01]  /*1b540*/  FADD.FTZ R67, R4, R89 ;  /* 0x0000005904437221 */ /* 0x000fc20000010000 */
[C-C-:B------:R-:W-:Y:S01]  /*1b550*/  FFMA.FTZ R101, R2.reuse, R161, -R54.reuse ;  /* 0x000000a102657223 */ /* 0x140fe20000010836 */
[----:B------:R-:W-:-:S01]  /*1b560*/  FFMA.FTZ R60, R2, R163, -R54 ;  /* 0x000000a3023c7223 */ /* 0x000fc20000010836 */
[----:B------:R-:W-:Y:S01]  /*1b570*/  MUFU.EX2 R37, R37 ;  /* 0x0000002500257308 */ /* 0x000fe20000000800 */
[----:B------:R-:W-:-:S01]  /*1b580*/  FADD.FTZ R78, R12, R67 ;  /* 0x000000430c4e7221 */ /* 0x000fc20000010000 */
[C-C-:B------:R-:W-:Y:S01]  /*1b590*/  FFMA.FTZ R97, R2.reuse, R165, -R54.reuse ;  /* 0x000000a502617223 */ /* 0x140fe20000010836 */
[----:B------:R-:W-:-:S01]  /*1b5a0*/  FFMA.FTZ R62, R2, R167, -R54 ;  /* 0x000000a7023e7223 */ /* 0x000fc20000010836 */
[----:B------:R-:W-:Y:S01]  /*1b5b0*/  FFMA.FTZ R103, R2, R103, -R54 ;  /* 0x0000006702677223 */ /* 0x000fe20000010836 */
[----:B------:R-:W-:-:S01]  /*1b5c0*/  FADD.FTZ R105, R21, R78 ;  /* 0x0000004e15697221 */ /* 0x000fc20000010000 */
[C-C-:B------:R-:W-:Y:S01]  /*1b5d0*/  FFMA.FTZ R78, R2.reuse, R71, -R54.reuse ;  /* 0x00000047024e7223 */ /* 0x140fe20000010836 */
[----:B------:R-:W-:-:S01]  /*1b5e0*/  FFMA.FTZ R5, R2, R5, -R54 ;  /* 0x0000000502057223 */ /* 0x000fc20000010836 */
[----:B------:R-:W0:Y:S01]  /*1b5f0*/  MUFU.EX2 R56, R56 ;  /* 0x0000003800387308 */ /* 0x000e220000000800 */
[----:B------:R-:W-:-:S01]  /*1b600*/  FADD.FTZ R80, R14, R105 ;  /* 0x000000690e507221 */ /* 0x000fc20000010000 */
[C-C-:B------:R-:W-:Y:S01]  /*1b610*/  FFMA.FTZ R64, R2.reuse, R75, -R54.reuse ;  /* 0x0000004b02407223 */ /* 0x140fe20000010836 */
[----:B------:R-:W-:-:S01]  /*1b620*/  FFMA.FTZ R66, R2, R135, -R54 ;  /* 0x0000008702427223 */ /* 0x000fc20000010836 */
[----:B------:R-:W-:Y:S01]  /*1b630*/  FFMA.FTZ R79, R2, R79, -R54 ;  /* 0x0000004f024f7223 */ /* 0x000fe20000010836 */
[----:B------:R-:W-:-:S01]  /*1b640*/  FADD.FTZ R80, R15, R80 ;  /* 0x000000500f507221 */ /* 0x000fc20000010000 */
[C-C-:B------:R-:W-:Y:S01]  /*1b650*/  FFMA.FTZ R68, R2.reuse, R137, -R54.reuse ;  /* 0x0000008902447223 */ /* 0x140fe20000010836 */
[----:B------:R-:W-:-:S01]  /*1b660*/  FFMA.FTZ R75, R2, R83, -R54 ;  /* 0x00000053024b7223 */ /* 0x000fc20000010836 */
[----:B------:R-:W1:Y:S01]  /*1b670*/  MUFU.EX2 R58, R58 ;  /* 0x0000003a003a7308 */ /* 0x000e620000000800 */
[----:B------:R-:W-:-:S01]  /*1b680*/  FADD.FTZ R105, R13, R80 ;  /* 0x000000500d697221 */ /* 0x000fc20000010000 */
[C-C-:B------:R-:W-:Y:S01]  /*1b690*/  FFMA.FTZ R70, R2.reuse, R139, -R54.reuse ;  /* 0x0000008b02467223 */ /* 0x140fe20000010836 */
[----:B------:R-:W-:-:S01]  /*1b6a0*/  FFMA.FTZ R83, R2, R87, -R54 ;  /* 0x0000005702537223 */ /* 0x000fc20000010836 */
[----:B------:R-:W-:Y:S01]  /*1b6b0*/  FFMA.FTZ R72, R2, R141, -R54 ;  /* 0x0000008d02487223 */ /* 0x000fe20000010836 */
[----:B------:R-:W-:-:S01]  /*1b6c0*/  FADD.FTZ R82, R20, R105 ;  /* 0x0000006914527221 */ /* 0x000fc20000010000 */
[C-C-:B------:R-:W-:Y:S01]  /*1b6d0*/  FFMA.FTZ R59, R2.reuse, R59, -R54.reuse ;  /* 0x0000003b023b7223 */ /* 0x140fe20000010836 */
[----:B------:R-:W-:-:S01]  /*1b6e0*/  FFMA.FTZ R74, R2, R143, -R54 ;  /* 0x0000008f024a7223 */ /* 0x000fc20000010836 */
[----:B------:R-:W2:Y:S01]  /*1b6f0*/  MUFU.EX2 R101, R101 ;  /* 0x0000006500657308 */ /* 0x000ea20000000800 */
[----:B0-----:R-:W-:-:S01]  /*1b700*/  FADD.FTZ R71, R37, R56 ;  /* 0x0000003825477221 */ /* 0x001fc20000010000 */
[----:B------:R-:W-:Y:S01]  /*1b710*/  FADD.FTZ R107, R9, R82 ;  /* 0x00000052096b7221 */ /* 0x000fe20000010000 */
[----:B------:R-:W-:-:S01]  /*1b720*/  FFMA.FTZ R87, R2, R63, -R54 ;  /* 0x0000003f02577223 */ /* 0x000fc20000010836 */
[C-C-:B------:R-:W-:Y:S01]  /*1b730*/  FFMA.FTZ R63, R2.reuse, R145, -R54.reuse ;  /* 0x00000091023f7223 */ /* 0x140fe20000010836 */
[----:B------:R-:W-:-:S01]  /*1b740*/  FFMA.FTZ R67, R2, R147, -R54 ;  /* 0x0000009302437223 */ /* 0x000fc20000010836 */
[----:B------:R-:W-:Y:S01]  /*1b750*/  FADD.FTZ R107, R24, R107 ;  /* 0x0000006b186b7221 */ /* 0x000fe20000010000 */
[----:B------:R-:W-:Y:S01]  /*1b760*/  F2FP.SATFINITE.E4M3.F32.PACK_AB_MERGE_C R178, R65, R36, R178 ;  /* 0x0000002441b2723e */ /* 0x000fe200048070b2 */
[----:B------:R-:W0:Y:S01]  /*1b770*/  MUFU.EX2 R60, R60 ;  /* 0x0000003c003c7308 */ /* 0x000e220000000800 */
[----:B-1----:R-:W-:-:S01]  /*1b780*/  FADD.FTZ R80, R58, R71 ;  /* 0x000000473a507221 */ /* 0x002fc20000010000 */
[C-C-:B------:R-:W-:Y:S01]  /*1b790*/  FFMA.FTZ R71, R2.reuse, R149, -R54.reuse ;  /* 0x0000009502477223 */ /* 0x140fe20000010836 */
[----:B------:R-:W-:-:S01]  /*1b7a0*/  FFMA.FTZ R43, R2, R43, -R54 ;  /* 0x0000002b022b7223 */ /* 0x000fc20000010836 */
[C-C-:B------:R-:W-:Y:S01]  /*1b7b0*/  FFMA.FTZ R151, R2.reuse, R151, -R54.reuse ;  /* 0x0000009702977223 */ /* 0x140fe20000010836 */
[----:B------:R-:W-:-:S01]  /*1b7c0*/  FFMA.FTZ R47, R2, R47, -R54 ;  /* 0x0000002f022f7223 */ /* 0x000fc20000010836 */
[C-C-:B------:R-:W-:Y:S01]  /*1b7d0*/  FFMA.FTZ R4, R2.reuse, R153, -R54.reuse ;  /* 0x0000009902047223 */ /* 0x140fe20000010836 */
[----:B------:R-:W-:-:S01]  /*1b7e0*/  FFMA.FTZ R51, R2, R51, -R54 ;  /* 0x0000003302337223 */ /* 0x000fc20000010836 */
[----:B------:R-:W1:Y:S01]  /*1b7f0*/  MUFU.EX2 R97, R97 ;  /* 0x0000006100617308 */ /* 0x000e620000000800 */
[----:B--2---:R-:W-:-:S01]  /*1b800*/  FADD.FTZ R105, R101, R80 ;  /* 0x0000005065697221 */ /* 0x004fc20000010000 */
[C-C-:B------:R-:W-:Y:S01]  /*1b810*/  FFMA.FTZ R155, R2.reuse, R155, -R54.reuse ;  /* 0x0000009b029b7223 */ /* 0x140fe20000010836 */
[----:B------:R-:W-:-:S01]  /*1b820*/  FFMA.FTZ R55, R2, R55, -R54 ;  /* 0x0000003702377223 */ /* 0x000fc20000010836 */
[C-C-:B------:R-:W-:Y:S01]  /*1b830*/  FFMA.FTZ R91, R2.reuse, R91, -R54.reuse ;  /* 0x0000005b025b7223 */ /* 0x140fe20000010836 */
[----:B------:R-:W-:-:S01]  /*1b840*/  FFMA.FTZ R27, R2, R27, -R54 ;  /* 0x0000001b021b7223 */ /* 0x000fc20000010836 */
[C-C-:B------:R-:W-:Y:S01]  /*1b850*/  FFMA.FTZ R95, R2.reuse, R95, -R54.reuse ;  /* 0x0000005f025f7223 */ /* 0x140fe20000010836 */
[----:B------:R-:W-:-:S01]  /*1b860*/  FFMA.FTZ R31, R2, R31, -R54 ;  /* 0x0000001f021f7223 */ /* 0x000fc20000010836 */
[----:B------:R-:W2:Y:S01]  /*1b870*/  MUFU.EX2 R62, R62 ;  /* 0x0000003e003e7308 */ /* 0x000ea20000000800 */
[----:B0-----:R-:W-:-:S01]  /*1b880*/  FADD.FTZ R80, R60, R105 ;  /* 0x000000693c507221 */ /* 0x001fc20000010000 */
[C-C-:B------:R-:W-:Y:S01]  /*1b890*/  FFMA.FTZ R99, R2.reuse, R99, -R54.reuse ;  /* 0x0000006302637223 */ /* 0x140fe20000010836 */
[----:B------:R-:W-:-:S01]  /*1b8a0*/  FFMA.FTZ R35, R2, R35, -R54 ;  /* 0x0000002302237223 */ /* 0x000fc20000010836 */
[C-C-:B------:R-:W-:Y:S01]  /*1b8b0*/  FFMA.FTZ R41, R2.reuse, R41, -R54.reuse ;  /* 0x0000002902297223 */ /* 0x140fe20000010836 */
[----:B------:R-:W-:-:S01]  /*1b8c0*/  FFMA.FTZ R39, R2, R39, -R54 ;  /* 0x0000002702277223 */ /* 0x000fc20000010836 */
[----:B------:R-:W-:-:S02]  /*1b8d0*/  F2FP.SATFINITE.E4M3.F32.PACK_AB_MERGE_C R58, R101, R58, RZ ;  /* 0x0000003a653a723e */ /* 0x000fc400048070ff */
[----:B------:R-:W0:Y:S01]  /*1b8e0*/  MUFU.EX2 R103, R103 ;  /* 0x0000006700677308 */ /* 0x000e220000000800 */
[----:B-1----:R-:W-:-:S01]  /*1b8f0*/  FADD.FTZ R21, R97, R80 ;  /* 0x0000005061157221 */ /* 0x002fc20000010000 */
[----:B------:R-:W-:Y:S01]  /*1b900*/  FADD.FTZ R80, R26, R107 ;  /* 0x0000006b1a507221 */ /* 0x000fe20000010000 */
[----:B------:R-:W-:-:S03]  /*1b910*/  F2FP.SATFINITE.E4M3.F32.PACK_AB_MERGE_C R185, R56, R37, R58 ;  /* 0x0000002538b9723e */ /* 0x000fc6000480703a */
[----:B------:R-:W-:Y:S02]  /*1b920*/  FADD.FTZ R13, R73, R80 ;  /* 0x00000050490d7221 */ /* 0x000fe40000010000 */
[----:B------:R-:W1:Y:S01]  /*1b930*/  MUFU.EX2 R5, R5 ;  /* 0x0000000500057308 */ /* 0x000e620000000800 */
[----:B--2---:R-:W-:-:S01]  /*1b940*/  FADD.FTZ R20, R62, R21 ;  /* 0x000000153e147221 */ /* 0x004fc20000010000 */
[----:B------:R-:W-:-:S04]  /*1b950*/  FADD.FTZ R26, R28, R13 ;  /* 0x0000000d1c1a7221 */ /* 0x000fc80000010000 */
[----:B------:R-:W-:Y:S02]  /*1b960*/  FADD.FTZ R21, R77, R26 ;  /* 0x0000001a4d157221 */ /* 0x000fe40000010000 */
[----:B------:R-:W2:Y:S01]  /*1b970*/  MUFU.EX2 R64, R64 ;  /* 0x0000004000407308 */ /* 0x000ea20000000800 */
[----:B0-----:R-:W-:-:S01]  /*1b980*/  FADD.FTZ R20, R103, R20 ;  /* 0x0000001467147221 */ /* 0x001fc20000010000 */
[----:B------:R-:W-:Y:S01]  /*1b990*/  FADD.FTZ R26, R30, R21 ;  /* 0x000000151e1a7221 */ /* 0x000fe20000010000 */
[----:B------:R-:W-:-:S03]  /*1b9a0*/  F2FP.SATFINITE.E4M3.F32.PACK_AB_MERGE_C R62, R103, R62, RZ ;  /* 0x0000003e673e723e */ /* 0x000fc600048070ff */
[----:B------:R-:W-:Y:S01]  /*1b9b0*/  FADD.FTZ R81, R81, R26 ;  /* 0x0000001a51517221 */ /* 0x000fe20000010000 */
[----:B------:R-:W-:Y:S01]  /*1b9c0*/  F2FP.SATFINITE.E4M3.F32.PACK_AB_MERGE_C R187, R97, R60, R62 ;  /* 0x0000003c61bb723e */ /* 0x000fe2000480703e */
[----:B------:R-:W0:Y:S01]  /*1b9d0*/  MUFU.EX2 R66, R66 ;  /* 0x0000004200427308 */ /* 0x000e220000000800 */
[----:B-1----:R-:W-:-:S01]  /*1b9e0*/  FADD.FTZ R13, R5, R20 ;  /* 0x00000014050d7221 */ /* 0x002fc20000010000 */
[----:B------:R-:W-:-:S06]  /*1b9f0*/  FADD.FTZ R24, R32, R81 ;  /* 0x0000005120187221 */ /* 0x000fcc0000010000 */
        /* <DEDUP_REMOVED lines=9> */
[----:B------:R-:W-:-:S03]  /*1ba90*/  F2FP.SATFINITE.E4M3.F32.PACK_AB_MERGE_C R66, R79, R66, RZ ;  /* 0x000000424f42723e */ /* 0x000fc600048070ff */
[----:B------:R-:W-:Y:S01]  /*1baa0*/  FADD.FTZ R24, R36, R61 ;  /* 0x0000003d24187221 */ /* 0x000fe20000010000 */
[----:B------:R-:W-:Y:S01]  /*1bab0*/  F2FP.SATFINITE.E4M3.F32.PACK_AB_MERGE_C R181, R64, R5, R66 ;  /* 0x0000000540b5723e */ /* 0x000fe20004807042 */
[----:B------:R-:W1:Y:S01]  /*1bac0*/  MUFU.EX2 R70, R70 ;  /* 0x0000004600467308 */ /* 0x000e620000000800 */
[----:B--2---:R-:W-:-:S01]  /*1bad0*/  FADD.FTZ R20, R68, R9 ;  /* 0x0000000944147221 */ /* 0x004fc20000010000 */
[----:B------:R-:W-:-:S04]  /*1bae0*/  FADD.FTZ R65, R65, R24 ;  /* 0x0000001841417221 */ /* 0x000fc80000010000 */
[----:B------:R-:W-:Y:S02]  /*1baf0*/  FADD.FTZ R40, R40, R65 ;  /* 0x0000004128287221 */ /* 0x000fe40000010000 */
[----:B------:R-:W2:Y:S01]  /*1bb00*/  MUFU.EX2 R83, R83 ;  /* 0x0000005300537308 */ /* 0x000ea20000000800 */
[----:B0-----:R-:W-:-:S01]  /*1bb10*/  FADD.FTZ R9, R75, R20 ;  /* 0x000000144b097221 */ /* 0x001fc20000010000 */
[----:B------:R-:W-:-:S06]  /*1bb20*/  FADD.FTZ R69, R69, R40 ;  /* 0x0000002845457221 */ /* 0x000fcc0000010000 */
        /* <DEDUP_REMOVED lines=26> */
[----:B0-----:R-:W-:-:S01]  /*1bcd0*/  FADD.FTZ R26, R78, R9 ;  /* 0x000000094e1a7221 */ /* 0x001fc20000010000 */
[----:B------:R-:W-:-:S04]  /*1bce0*/  F2FP.SATFINITE.E4M3.F32.PACK_AB_MERGE_C R67, R78, R67, RZ ;  /* 0x000000434e43723e */ /* 0x000fc800048070ff */
[----:B------:R-:W-:Y:S02]  /*1bcf0*/  F2FP.SATFINITE.E4M3.F32.PACK_AB_MERGE_C R179, R76, R63, R67 ;  /* 0x0000003f4cb3723e */ /* 0x000fe40004807043 */
[----:B------:R-:W0:Y:S08]  /*1bd00*/  MUFU.EX2 R71, R71 ;  /* 0x0000004700477308 */ /* 0x000e300000000800 */
[----:B------:R-:W2:Y:S01]  /*1bd10*/  MUFU.EX2 R12, R43 ;  /* 0x0000002b000c7308 */ /* 0x000ea20000000800 */
[----:B-1----:R-:W-:Y:S01]  /*1bd20*/  F2FP.SATFINITE.E4M3.F32.PACK_AB_MERGE_C R172, R85, R42, R13 ;  /* 0x0000002a55ac723e */ /* 0x002fe2000480700d */
[----:B------:R-:W-:-:S04]  /*1bd30*/  FADD.FTZ R42, R42, R69 ;  /* 0x000000452a2a7221 */ /* 0x000fc80000010000 */
[----:B------:R-:W-:Y:S02]  /*1bd40*/  FADD.FTZ R85, R85, R42 ;  /* 0x0000002a55557221 */ /* 0x000fe40000010000 */
[----:B------:R-:W1:Y:S01]  /*1bd50*/  MUFU.EX2 R151, R151 ;  /* 0x0000009700977308 */ /* 0x000e620000000800 */
[----:B0-----:R-:W-:-:S01]  /*1bd60*/  FADD.FTZ R9, R71, R26 ;  /* 0x0000001a47097221 */ /* 0x001fc20000010000 */
[----:B------:R-:W-:-:S04]  /*1bd70*/  FADD.FTZ R28, R6, R85 ;  /* 0x00000055061c7221 */ /* 0x000fc80000010000 */
[----:B------:R-:W-:Y:S02]  /*1bd80*/  FADD.FTZ R45, R45, R28 ;  /* 0x0000001c2d2d7221 */ /* 0x000fe40000010000 */
[----:B------:R-:W-:Y:S01]  /*1bd90*/  MUFU.EX2 R44, R44 ;  /* 0x0000002c002c7308 */ /* 0x000fe20000000800 */
[----:B--2---:R-:W-:-:S01]  /*1bda0*/  FADD.FTZ R26, R12, R9 ;  /* 0x000000090c1a7221 */ /* 0x004fc20000010000 */
[----:B------:R-:W0:Y:S06]  /*1bdb0*/  @P5 LDC R28, c[0x0][0x44c] ;  /* 0x00011300ff1c5b82 */ /* 0x000e2c0000000800 */
[----:B------:R-:W2:Y:S01]  /*1bdc0*/  MUFU.EX2 R53, R53 ;  /* 0x0000003500357308 */ /* 0x000ea20000000800 */
[----:B-1----:R-:W-:-:S07]  /*1bdd0*/  FADD.FTZ R9, R151, R26 ;  /* 0x0000001a97097221 */ /* 0x002fce0000010000 */
[----:B------:R-:W1:Y:S08]  /*1bde0*/  MUFU.EX2 R14, R47 ;  /* 0x0000002f000e7308 */ /* 0x000e700000000800 */
[----:B------:R-:W-:Y:S01]  /*1bdf0*/  MUFU.EX2 R38, R38 ;  /* 0x0000002600267308 */ /* 0x000fe20000000800 */
[----:B--2---:R-:W-:Y:S01]  /*1be00*/  F2FP.SATFINITE.E4M3.F32.PACK_AB_MERGE_C R13, R53, R44, RZ ;  /* 0x0000002c350d723e */ /* 0x004fe200048070ff */
[----:B0-----:R-:W-:-:S06]  /*1be10*/  @P5 IMAD.HI.U32 R28, R203, R28, RZ ;  /* 0x0000001ccb1c5227 */ /* 0x001fcc00078e00ff */
[----:B------:R-:W0:Y:S01]  /*1be20*/  MUFU.EX2 R49, R49 ;  /* 0x0000003100317308 */ /* 0x000e220000000800 */
[----:B-1----:R-:W-:-:S01]  /*1be30*/  FADD.FTZ R9, R14, R9 ;  /* 0x000000090e097221 */ /* 0x002fc20000010000 */
[----:B------:R-:W-:-:S04]  /*1be40*/  F2FP.SATFINITE.E4M3.F32.PACK_AB_MERGE_C R151, R14, R151, RZ ;  /* 0x000000970e97723e */ /* 0x000fc800048070ff */
[----:B------:R-:W-:Y:S02]  /*1be50*/  F2FP.SATFINITE.E4M3.F32.PACK_AB_MERGE_C R173, R12, R71, R151 ;  /* 0x000000470cad723e */ /* 0x000fe40004807097 */
[----:B------:R-:W1:Y:S08]  /*1be60*/  MUFU.EX2 R4, R4 ;  /* 0x0000000400047308 */ /* 0x000e700000000800 */
[----:B------:R-:W2:Y:S01]  /*1be70*/  MUFU.EX2 R51, R51 ;  /* 0x0000003300337308 */ /* 0x000ea20000000800 */
[C---:B0-----:R-:W-:Y:S01]  /*1be80*/  F2FP.SATFINITE.E4M3.F32.PACK_AB_MERGE_C R174, R49.reuse, R38, R13 ;  /* 0x0000002631ae723e */ /* 0x041fe2000480700d */
[----:B------:R-:W-:Y:S01]  /*1be90*/  FADD.FTZ R38, R38, R45 ;  /* 0x0000002d26267221 */ /* 0x000fe20000010000 */
[----:B------:R-:W0:Y:S03]  /*1bea0*/  @P5 LDC R13, c[0x0][0x450] ;  /* 0x00011400ff0d5b82 */ /* 0x000e260000000800 */
[----:B------:R-:W-:-:S02]  /*1beb0*/  FADD.FTZ R49, R49, R38 ;  /* 0x0000002631317221 */ /* 0x000fc40000010000 */
[----:B------:R-:W3:Y:S01]  /*1bec0*/  MUFU.EX2 R155, R155 ;  /* 0x0000009b009b7308 */ /* 0x000ee20000000800 */
[----:B-1----:R-:W-:-:S01]  /*1bed0*/  FADD.FTZ R14, R4, R9 ;  /* 0x00000009040e7221 */ /* 0x002fc20000010000 */
[----:B------:R-:W-:-:S04]  /*1bee0*/  FADD.FTZ R44, R44, R49 ;  /* 0x000000312c2c7221 */ /* 0x000fc80000010000 */
[----:B------:R-:W-:Y:S02]  /*1bef0*/  FADD.FTZ R53, R53, R44 ;  /* 0x0000002c35357221 */ /* 0x000fe40000010000 */
[----:B------:R-:W-:Y:S01]  /*1bf00*/  MUFU.EX2 R48, R48 ;  /* 0x0000003000307308 */ /* 0x000fe20000000800 */
[----:B--2---:R-:W-:-:S07]  /*1bf10*/  FADD.FTZ R26, R51, R14 ;  /* 0x0000000e331a7221 */ /* 0x004fce0000010000 */
[----:B------:R-:W1:Y:S01]  /*1bf20*/  MUFU.EX2 R29, R29 ;  /* 0x0000001d001d7308 */ /* 0x000e620000000800 */
[----:B---3--:R-:W-:-:S07]  /*1bf30*/  FADD.FTZ R5, R155, R26 ;  /* 0x0000001a9b057221 */ /* 0x008fce0000010000 */
[----:B------:R-:W2:Y:S08]  /*1bf40*/  MUFU.EX2 R20, R55 ;  /* 0x0000003700147308 */ /* 0x000eb00000000800 */
[----:B------:R-:W-:Y:S01]  /*1bf50*/  MUFU.EX2 R46, R46 ;  /* 0x0000002e002e7308 */ /* 0x000fe20000000800 */
[----:B-1----:R-:W-:-:S07]  /*1bf60*/  F2FP.SATFINITE.E4M3.F32.PACK_AB_MERGE_C R9, R29, R48, RZ ;  /* 0x000000301d09723e */ /* 0x002fce00048070ff */
[----:B------:R-:W1:Y:S01]  /*1bf70*/  MUFU.EX2 R25, R25 ;  /* 0x0000001900197308 */ /* 0x000e620000000800 */
[C---:B--2---:R-:W-:Y:S01]  /*1bf80*/  F2FP.SATFINITE.E4M3.F32.PACK_AB_MERGE_C R155, R20.reuse, R155, RZ ;  /* 0x0000009b149b723e */ /* 0x044fe200048070ff */
[----:B------:R-:W-:-:S03]  /*1bf90*/  FADD.FTZ R20, R20, R5 ;  /* 0x0000000514147221 */ /* 0x000fc60000010000 */
[----:B------:R-:W-:-:S03]  /*1bfa0*/  F2FP.SATFINITE.E4M3.F32.PACK_AB_MERGE_C R175, R51, R4, R155 ;  /* 0x0000000433af723e */ /* 0x000fc6000480709b */
[----:B------:R-:W2:Y:S08]  /*1bfb0*/  MUFU.EX2 R91, R91 ;  /* 0x0000005b005b7308 */ /* 0x000eb00000000800 */
[----:B------:R-:W3:Y:S01]  /*1bfc0*/  MUFU.EX2 R24, R27 ;  /* 0x0000001b00187308 */ /* 0x000ee20000000800 */
[----:B-1----:R-:W-:Y:S01]  /*1bfd0*/  F2FP.SATFINITE.E4M3.F32.PACK_AB_MERGE_C R168, R25, R46, R9 ;  /* 0x0000002e19a8723e */ /* 0x002fe20004807009 */
[----:B------:R-:W-:Y:S01]  /*1bfe0*/  FADD.FTZ R46, R46, R53 ;  /* 0x000000352e2e7221 */ /* 0x000fe20000010000 */
[----:B------:R-:W-:Y:S01]  /*1bff0*/  IMAD.MOV.U32 R9, RZ, RZ, R203 ;  /* 0x000000ffff097224 */ /* 0x000fe200078e00cb */
[----:B0-----:R-:W-:-:S02]  /*1c000*/  @P5 SHF.R.U32.HI R9, RZ, R13, R28 ;  /* 0x0000000dff095219 */ /* 0x001fc4000001161c */
[----:B------:R-:W-:-:S01]  /*1c010*/  FADD.FTZ R25, R25, R46 ;  /* 0x0000002e19197221 */ /* 0x000fc20000010000 */
[----:B------:R-:W-:Y:S01]  /*1c020*/  ISETP.GE.AND P5, PT, R11, 0x1, PT ;  /* 0x000000010b00780c */ /* 0x000fe20003fa6270 */
[----:B------:R-:W0:Y:S01]  /*1c030*/  MUFU.EX2 R95, R95 ;  /* 0x0000005f005f7308 */ /* 0x000e220000000800 */
[----:B--2---:R-:W-:-:S01]  /*1c040*/  FADD.FTZ R5, R91, R20 ;  /* 0x000000145b057221 */ /* 0x004fc20000010000 */
[----:B------:R-:W-:Y:S01]  /*1c050*/  FADD.FTZ R48, R48, R25 ;  /* 0x0000001930307221 */ /* 0x000fe20000010000 */
[----:B------:R-:W-:-:S03]  /*1c060*/  IMAD.IADD R13, R156, 0x1, R9 ;  /* 0x000000019c0d7824 */ /* 0x000fc600078e0209 */
[----:B------:R-:W-:Y:S01]  /*1c070*/  FADD.FTZ R29, R29, R48 ;  /* 0x000000301d1d7221 */ /* 0x000fe20000010000 */
[----:B------:R-:W-:Y:S01]  /*1c080*/  IMAD.IADD R10, R13, 0x1, R10 ;  /* 0x000000010d0a7824 */ /* 0x000fe200078e020a */
[----:B------:R-:W-:Y:S01]  /*1c090*/  MUFU.EX2 R33, R33 ;  /* 0x0000002100217308 */ /* 0x000fe20000000800 */
[----:B---3--:R-:W-:-:S07]  /*1c0a0*/  FADD.FTZ R26, R24, R5 ;  /* 0x00000005181a7221 */ /* 0x008fce0000010000 */
        /* <DEDUP_REMOVED lines=15> */
[----:B0-----:R-:W-:-:S01]  /*1c1a0*/  FADD.FTZ R5, R99, R6 ;  /* 0x0000000663057221 */ /* 0x001fc20000010000 */
[----:B------:R-:W-:-:S06]  /*1c1b0*/  FADD.FTZ R33, R33, R50 ;  /* 0x0000003221217221 */ /* 0x000fcc0000010000 */
[----:B------:R-:W0:Y:S01]  /*1c1c0*/  MUFU.EX2 R20, R39 ;  /* 0x0000002700147308 */ /* 0x000e220000000800 */
[----:B--2---:R-:W-:-:S04]  /*1c1d0*/  FADD.FTZ R4, R14, R5 ;  /* 0x000000050e047221 */ /* 0x004fc80000010000 */
[----:B-1----:R-:W-:Y:S01]  /*1c1e0*/  FADD.FTZ R5, R41, R4 ;  /* 0x0000000429057221 */ /* 0x002fe20000010000 */
[----:B------:R-:W-:Y:S01]  /*1c1f0*/  VIADD R4, R104, 0xfffffffe ;  /* 0xfffffffe68047836 */ /* 0x000fe20000000000 */
[C---:B0-----:R-:W-:Y:S02]  /*1c200*/  F2FP.SATFINITE.E4M3.F32.PACK_AB_MERGE_C R6, R20.reuse, R41, RZ ;  /* 0x000000291406723e */ /* 0x041fe400048070ff */
[----:B------:R-:W-:-:S02]  /*1c210*/  FADD.FTZ R5, R20, R5 ;  /* 0x0000000514057221 */ /* 0x000fc40000010000 */
[----:B------:R-:W-:Y:S01]  /*1c220*/  F2FP.SATFINITE.E4M3.F32.PACK_AB_MERGE_C R171, R14, R99, R6 ;  /* 0x000000630eab723e */ /* 0x000fe20004807006 */
[----:B------:R-:W-:-:S01]  /*1c230*/  FADD.FTZ R6, R52, R33 ;  /* 0x0000002134067221 */ /* 0x000fc20000010000 */
        /* <DEDUP_REMOVED lines=12> */
.L_x_1496:
[----:B------:R-:W-:-:S13]  /*1c300*/  ISETP.NE.AND P1, PT, R11, 0x1, PT ;  /* 0x000000010b00780c */ /* 0x000fda0003f25270 */
[----:B------:R-:W0:Y:S02]  /*1c310*/  @P1 LDC.64 R12, c[0x0][0x9e8] ;  /* 0x00027a00ff0c1b82 */ /* 0x000e240000000a00 */
[----:B0-----:R-:W-:-:S05]  /*1c320*/  @P1 IMAD.HI.U32 R12, R9, R12, RZ ;  /* 0x0000000c090c1227 */ /* 0x001fca00078e00ff */
[----:B------:R-:W-:-:S07]  /*1c330*/  @P1 SHF.R.U32.HI R9, RZ, R13, R12 ;  /* 0x0000000dff091219 */ /* 0x000fce000001160c */
.L_x_1497:
[----:B------:R-:W-:Y:S05]  /*1c340*/  BSYNC B0 ;  /* 0x0000000000007941 */ /* 0x000fea0003800000 */
.L_x_1495:
[----:B------:R-:W-:-:S05]  /*1c350*/  IMAD R9, R9, R11, R11 ;  /* 0x0000000b09097224 */ /* 0x000fca00078e020b */
[----:B------:R-:W-:-:S07]  /*1c360*/  VIMNMX R10, R10, R9, PT ;  /* 0x000000090a0a7248 */ /* 0x000fce0003fe0100 */
.L_x_1494:
[----:B------:R-:W-:Y:S01]  /*1c370*/  IMAD.HI R10, R10, 0x66666667, RZ ;  /* 0x666666670a0a7827 */ /* 0x000fe200078e02ff */
[----:B------:R-:W-:Y:S01]  /*1c380*/  ULDC UR55, c[0x0][0x9e4] ;  /* 0x0002790000377ab9 */ /* 0x000fe20000000800 */
[----:B------:R-:W-:Y:S01]  /*1c390*/  ULDC UR54, c[0x0][0x9e4] ;  /* 0x0002790000367ab9 */ /* 0x000fe20000000800 */
[----:B------:R-:W-:Y:S01]  /*1c3a0*/  ULDC UR56, c[0x0][0x9dc] ;  /* 0x0002770000387ab9 */ /* 0x000fe20000000800 */
[----:B------:R-:W-:Y:S01]  /*1c3b0*/  ULDC UR58, c[0x0][0x9dc] ;  /* 0x00027700003a7ab9 */ /* 0x000fe20000000800 */
[----:B------:R-:W-:Y:S01]  /*1c3c0*/  SHF.R.U32.HI R9, RZ, 0x1f, R10 ;  /* 0x0000001fff097819 */ /* 0x000fe2000001160a */
[----:B------:R-:W-:Y:S01]  /*1c3d0*/  ULDC UR59, c[0x0][0x9e0] ;  /* 0x00027800003b7ab9 */ /* 0x000fe20000000800 */
[----:B------:R-:W-:Y:S01]  /*1c3e0*/  ULDC UR57, c[0x0][0x9e0] ;  /* 0x0002780000397ab9 */ /* 0x000fe20000000800 */
[----:B------:R-:W-:Y:S02]  /*1c3f0*/  CS2R R24, SRZ ;  /* 0x0000000000187805 */ /* 0x000fe4000001ff00 */
[----:B------:R-:W-:-:S02]  /*1c400*/  LEA.HI.SX32 R10, R10, R9, 0x1a ;  /* 0x000000090a0a7211 */ /* 0x000fc400078fd2ff */
[----:B------:R-:W-:Y:S02]  /*1c410*/  CS2R R26, SRZ ;  /* 0x00000000001a7805 */ /* 0x000fe4000001ff00 */
[----:B------:R-:W-:Y:S02]  /*1c420*/  CS2R R28, SRZ ;  /* 0x00000000001c7805 */ /* 0x000fe4000001ff00 */
[----:B------:R-:W-:Y:S02]  /*1c430*/  CS2R R30, SRZ ;  /* 0x00000000001e7805 */ /* 0x000fe4000001ff00 */
[----:B------:R-:W-:Y:S02]  /*1c440*/  VIMNMX R9, R209, R10, !PT ;  /* 0x0000000ad1097248 */ /* 0x000fe40007fe0100 */
[----:B------:R-:W-:Y:S02]  /*1c450*/  CS2R R32, SRZ ;  /* 0x0000000000207805 */ /* 0x000fe4000001ff00 */
[----:B------:R-:W-:-:S02]  /*1c460*/  CS2R R34, SRZ ;  /* 0x0000000000227805 */ /* 0x000fc4000001ff00 */
[----:B------:R-:W-:Y:S02]  /*1c470*/  CS2R R36, SRZ ;  /* 0x0000000000247805 */ /* 0x000fe4000001ff00 */
[----:B------:R-:W-:Y:S02]  /*1c480*/  ISETP.GE.AND P1, PT, R4, R9, PT ;  /* 0x000000090400720c */ /* 0x000fe40003f26270 */
        /* <DEDUP_REMOVED lines=57> */
[----:B------:R-:W-:-:S07]  /*1c820*/  CS2R R24, SRZ ;  /* 0x0000000000187805 */ /* 0x000fce000001ff00 */
.L_x_1517:
[----:B------:R-:W-:Y:S01]  /*1c830*/  VIADD R10, R189, 0x1 ;  /* 0x00000001bd0a7836 */ /* 0x000fe20000000000 */
[----:B------:R-:W-:Y:S05]  /*1c840*/  YIELD ;  /* 0x0000000000007946 */ /* 0x000fea0003800000 */
[----:B------:R-:W-:-:S04]  /*1c850*/  ISETP.NE.AND P1, PT, R10, 0x2, PT ;  /* 0x000000020a00780c */ /* 0x000fc80003f25270 */
[----:B------:R-:W-:Y:S02]  /*1c860*/  SEL R11, RZ, 0x1, P1 ;  /* 0x00000001ff0b7807 */ /* 0x000fe40000800000 */
[----:B------:R-:W-:Y:S02]  /*1c870*/  SEL R10, R10, RZ, P1 ;  /* 0x000000ff0a0a7207 */ /* 0x000fe40000800000 */
[----:B------:R-:W-:Y:S02]  /*1c880*/  ISETP.NE.AND P1, PT, R196, RZ, PT ;  /* 0x000000ffc400720c */ /* 0x000fe40003f25270 */
[----:B------:R-:W-:-:S11]  /*1c890*/  LOP3.LUT R11, R188, R11, RZ, 0x3c, !PT ;  /* 0x0000000bbc0b7212 */ /* 0x000fd600078e3cff */
[----:B------:R-:W-:Y:S05]  /*1c8a0*/  @P1 BRA `(.L_x_1499) ;  /* 0x0000000000341947 */ /* 0x000fea0003800000 */
[----:B------:R-:W-:-:S13]  /*1c8b0*/  ISETP.NE.AND P3, PT, R212, 0x3, PT ;  /* 0x00000003d400780c */ /* 0x000fda0003f65270 */
[----:B------:R-:W-:Y:S05]  /*1c8c0*/  @!P3 BRA `(.L_x_1500) ;  /* 0x000000000004b947 */ /* 0x000fea0003800000 */
[----:B------:R-:W-:Y:S01]  /*1c8d0*/  BPT.TRAP 0x1 ;  /* 0x000000040000795c */ /* 0x000fe20000300000 */
.L_x_1500:
[----:B------:R-:W-:Y:S01]  /*1c8e0*/  IMAD R12, R10, 0x8, R16 ;  /* 0x000000080a0c7824 */ /* 0x000fe200078e0210 */
[----:B------:R-:W-:-:S04]  /*1c8f0*/  SHF.L.U32 R7, R11, 0x1f, RZ ;  /* 0x0000001f0b077819 */ /* 0x000fc800000006ff */
[----:B------:R0:W1:Y:S01]  /*1c900*/  SYNCS.PHASECHK.TRANS64.TRYWAIT P2, [R12+URZ+0x29830], R7 ;  /* 0x029830070c0075a7 */ /* 0x000062000804017f */
[----:B------:R-:W-:Y:S05]  /*1c910*/  @!P3 BRA `(.L_x_1501) ;  /* 0x000000000004b947 */ /* 0x000fea0003800000 */
[----:B------:R-:W-:Y:S01]  /*1c920*/  BPT.TRAP 0x1 ;  /* 0x000000040000795c */ /* 0x000fe20000300000 */
.L_x_1501:
[----:B------:R-:W-:Y:S04]  /*1c930*/  BSSY B0, `(.L_x_1499) ;  /* 0x0000004000007945 */ /* 0x000fe80003800000 */
[----:B-1----:R-:W-:Y:S05]  /*1c940*/  @P2 BRA `(.L_x_1502) ;  /* 0x0000000000082947 */ /* 0x002fea0003800000 */
[----:B------:R-:W1:Y:S02]  /*1c950*/  SYNCS.PHASECHK.TRANS64.TRYWAIT P2, [R12+URZ+0x29830], R7 ;  /* 0x029830070c0075a7 */ /* 0x000e64000804017f */
[----:B-1----:R-:W-:Y:S05]  /*1c960*/  @!P2 BRA `(.L_x_1503) ;  /* 0x000001a000a8a947 */ /* 0x002fea0003800000 */
.L_x_1502:
[----:B------:R-:W-:Y:S05]  /*1c970*/  BSYNC B0 ;  /* 0x0000000000007941 */ /* 0x000fea0003800000 */
.L_x_1499:
[----:B01----:R-:W0:Y:S01]  /*1c980*/  S2R R7, SR_TID.X ;  /* 0x0000000000077919 */ /* 0x003e220000002100 */
[----:B------:R-:W-:Y:S05]  /*1c990*/  WARPSYNC.ALL ;  /* 0x0000000000007948 */ /* 0x000fea0003800000 */
[----:B------:R-:W-:Y:S01]  /*1c9a0*/  IMAD R12, R10, 0x780, R8 ;  /* 0x000007800a0c7824 */ /* 0x000fe200078e0208 */
[----:B------:R-:W-:Y:S01]  /*1c9b0*/  UMOV UR48, UR24 ;  /* 0x0000001800307c82 */ /* 0x000fe20008000000 */
[----:B------:R-:W-:Y:S01]  /*1c9c0*/  IMAD.MOV.U32 R13, RZ, RZ, -0x7fffffe0 ;  /* 0x80000020ff0d7424 */ /* 0x000fe200078e00ff */
[----:B------:R-:W-:Y:S01]  /*1c9d0*/  UMOV UR49, UR25 ;  /* 0x0000001900317c82 */ /* 0x000fe20008000000 */
[C---:B------:R-:W-:Y:S01]  /*1c9e0*/  VIADD R14, R12.reuse, 0x80 ;  /* 0x000000800c0e7836 */ /* 0x040fe20000000000 */
[----:B------:R-:W-:Y:S01]  /*1c9f0*/  R2UR UR50, R12 ;  /* 0x000000000c3272ca */ /* 0x000fe200000e0000 */
[----:B------:R-:W-:Y:S01]  /*1ca00*/  IMAD.MOV.U32 R15, RZ, RZ, -0x7fffffe0 ;  /* 0x80000020ff0f7424 */ /* 0x000fe200078e00ff */
[----:B------:R-:W-:Y:S01]  /*1ca10*/  R2UR UR51, R13 ;  /* 0x000000000d3372ca */ /* 0x000fe200000e0000 */
[----:B------:R-:W-:Y:S01]  /*1ca20*/  UMOV UR44, UR24 ;  /* 0x00000018002c7c82 */ /* 0x000fe20008000000 */
[----:B------:R-:W-:Y:S01]  /*1ca30*/  R2UR UR46, R14 ;  /* 0x000000000e2e72ca */ /* 0x000fe200000e0000 */
[----:B------:R-:W-:Y:S01]  /*1ca40*/  UMOV UR45, UR25 ;  /* 0x00000019002d7c82 */ /* 0x000fe20008000000 */
[----:B------:R-:W-:Y:S01]  /*1ca50*/  R2UR UR47, R15 ;  /* 0x000000000f2f72ca */ /* 0x000fe200000e0000 */
[C---:B------:R-:W-:Y:S01]  /*1ca60*/  VIADD R88, R12.reuse, 0x100 ;  /* 0x000001000c587836 */ /* 0x040fe20000000000 */
[----:B------:R-:W-:Y:S01]  /*1ca70*/  UMOV UR28, UR24 ;  /* 0x00000018001c7c82 */ /* 0x000fe20008000000 */
[----:B------:R-:W-:Y:S01]  /*1ca80*/  IMAD.MOV.U32 R89, RZ, RZ, -0x7fffffe0 ;  /* 0x80000020ff597424 */ /* 0x000fe200078e00ff */
[----:B------:R-:W-:Y:S01]  /*1ca90*/  UMOV UR29, UR25 ;  /* 0x00000019001d7c82 */ /* 0x000fe20008000000 */
[----:B------:R-:W-:Y:S01]  /*1caa0*/  VIADD R20, R12, 0x180 ;  /* 0x000001800c147836 */ /* 0x000fe20000000000 */
[----:B------:R-:W-:Y:S01]  /*1cab0*/  R2UR UR26, R88 ;  /* 0x00000000581a72ca */ /* 0x000fe200000e0000 */
[----:B------:R-:W-:Y:S01]  /*1cac0*/  IMAD.MOV.U32 R21, RZ, RZ, -0x7fffffe0 ;  /* 0x80000020ff157424 */ /* 0x000fe200078e00ff */
[----:B------:R-:W-:Y:S01]  /*1cad0*/  R2UR UR27, R89 ;  /* 0x00000000591b72ca */ /* 0x000fe200000e0000 */
[----:B------:R-:W-:Y:S01]  /*1cae0*/  VIADD R14, R12, 0x200 ;  /* 0x000002000c0e7836 */ /* 0x000fe20000000000 */
[----:B------:R-:W-:Y:S01]  /*1caf0*/  R2UR UR30, R20 ;  /* 0x00000000141e72ca */ /* 0x000fe200000e0000 */
[----:B------:R-:W-:Y:S01]  /*1cb00*/  VIADD R88, R12, 0x2 ;  /* 0x000000020c587836 */ /* 0x000fe20000000000 */
[----:B------:R-:W-:Y:S01]  /*1cb10*/  R2UR UR31, R21 ;  /* 0x00000000151f72ca */ /* 0x000fe200000e0000 */
[----:B------:R-:W-:Y:S01]  /*1cb20*/  UMOV UR32, UR24 ;  /* 0x0000001800207c82 */ /* 0x000fe20008000000 */
[----:B------:R-:W-:Y:S01]  /*1cb30*/  R2UR UR34, R14 ;  /* 0x000000000e2272ca */ /* 0x000fe200000e0000 */
[----:B------:R-:W-:Y:S01]  /*1cb40*/  UMOV UR33, UR25 ;  /* 0x0000001900217c82 */ /* 0x000fe20008000000 */
[----:B0-----:R-:W-:Y:S01]  /*1cb50*/  SHF.R.U32.HI R7, RZ, 0x7, R7 ;  /* 0x00000007ff077819 */ /* 0x001fe20000011607 */
[----:B------:R-:W-:Y:S01]  /*1cb60*/  VIADD R20, R12, 0x82 ;  /* 0x000000820c147836 */ /* 0x000fe20000000000 */
[----:B------:R-:W-:Y:S01]  /*1cb70*/  R2UR UR35, R15 ;  /* 0x000000000f2372ca */ /* 0x000fe200000e0000 */
[----:B------:R-:W-:Y:S01]  /*1cb80*/  IMAD.MOV.U32 R21, RZ, RZ, -0x7fffffe0 ;  /* 0x80000020ff157424 */ /* 0x000fe200078e00ff */
[----:B------:R-:W-:Y:S01]  /*1cb90*/  R2UR UR6, R88 ;  /* 0x00000000580672ca */ /* 0x000fe200000e0000 */
[----:B------:R-:W-:Y:S01]  /*1cba0*/  VIADD R7, R7, 0x8 ;  /* 0x0000000807077836 */ /* 0x000fe20000000000 */
[----:B------:R-:W-:Y:S01]  /*1cbb0*/  R2UR UR7, R89 ;  /* 0x00000000590772ca */ /* 0x000fe200000e0000 */
[----:B------:R-:W-:-:S02]  /*1cbc0*/  VIADD R14, R12, 0x102 ;  /* 0x000001020c0e7836 */ /* 0x000fc40000000000 */
[----:B------:R-:W-:Y:S01]  /*1cbd0*/  IMAD.MOV.U32 R15, RZ, RZ, -0x7fffffe0 ;  /* 0x80000020ff0f7424 */ /* 0x000fe200078e00ff */
[----:B------:R0:W-:Y:S01]  /*1cbe0*/  BAR.SYNC.DEFER_BLOCKING R7, 0x100 ;  /* 0x000400070000751d */ /* 0x0001e20000010000 */
[----:B------:R-:W-:-:S05]  /*1cbf0*/  IMAD.MOV.U32 R13, RZ, RZ, -0x7fffffe0 ;  /* 0x80000020ff0d7424 */ /* 0x000fca00078e00ff */
        /* <DEDUP_REMOVED lines=188> */
[C---:B------:R-:W-:Y:S02]  /*1d7c0*/  VIADD R14, R12.reuse, 0x682 ;  /* 0x000006820c0e7836 */ /* 0x040fe40000000000 */
[----:B------:R-:W-:Y:S02]  /*1d7d0*/  IMAD.MOV.U32 R15, RZ, RZ, -0x7fffffe0 ;  /* 0x80000020ff0f7424 */ /* 0x000fe400078e00ff */
[----:B------:R-:W-:Y:S01]  /*1d7e0*/  VIADD R12, R12, 0x702 ;  /* 0x000007020c0c7836 */ /* 0x000fe20000000000 */
[----:B------:R-:W-:-:S02]  /*1d7f0*/  WARPGROUP.DEPBAR.LE gsb0, 0x0 ;  /* 0x00008000000079c5 */ /* 0x000fc40000010000 */
        /* <DEDUP_REMOVED lines=30> */
[----:B------:R-:W-:-:S13]  /*1d9e0*/  ISETP.NE.AND P2, PT, R212, 0x3, PT ;  /* 0x00000003d400780c */ /* 0x000fda0003f45270 */
[----:B------:R-:W-:Y:S05]  /*1d9f0*/  @!P2 BRA `(.L_x_1505) ;  /* 0x000000000004a947 */ /* 0x000fea0003800000 */
[----:B------:R-:W-:Y:S01]  /*1da00*/  BPT.TRAP 0x1 ;  /* 0x000000040000795c */ /* 0x000fe20000300000 */
.L_x_1505:
[----:B------:R-:W-:Y:S01]  /*1da10*/  SHF.L.U32 R7, R188, 0x1f, RZ ;  /* 0x0000001fbc077819 */ /* 0x000fe200000006ff */
[----:B------:R-:W-:-:S04]  /*1da20*/  IMAD R12, R189, 0x8, R16 ;  /* 0x00000008bd0c7824 */ /* 0x000fc800078e0210 */
[----:B------:R0:W1:Y:S01]  /*1da30*/  SYNCS.PHASECHK.TRANS64.TRYWAIT P1, [R12+URZ+0x29850], R7 ;  /* 0x029850070c0075a7 */ /* 0x000062000802017f */
[----:B------:R-:W-:Y:S05]  /*1da40*/  @!P2 BRA `(.L_x_1506) ;  /* 0x000000000004a947 */ /* 0x000fea0003800000 */
[----:B------:R-:W-:Y:S01]  /*1da50*/  BPT.TRAP 0x1 ;  /* 0x000000040000795c */ /* 0x000fe20000300000 */
.L_x_1506:
[----:B-1----:R-:W-:Y:S05]  /*1da60*/  @P1 BRA `(.L_x_1504) ;  /* 0x0000000000081947 */ /* 0x002fea0003800000 */
[----:B------:R-:W1:Y:S02]  /*1da70*/  SYNCS.PHASECHK.TRANS64.TRYWAIT P1, [R12+URZ+0x29850], R7 ;  /* 0x029850070c0075a7 */ /* 0x000e64000802017f */
[----:B-1----:R-:W-:Y:S05]  /*1da80*/  @!P1 BRA `(.L_x_1507) ;  /* 0x0000019000749947 */ /* 0x002fea0003800000 */
.L_x_1504:
[----:B01----:R-:W-:Y:S01]  /*1da90*/  VIADD R7, R16, 0x400 ;  /* 0x0000040010077836 */ /* 0x003fe20000000000 */
[----:B------:R-:W-:Y:S05]  /*1daa0*/  WARPSYNC.ALL ;  /* 0x0000000000007948 */ /* 0x000fea0003800000 */
[----:B------:R-:W-:Y:S01]  /*1dab0*/  SHF.R.U32.HI R7, RZ, 0x4, R7 ;  /* 0x00000004ff077819 */ /* 0x000fe20000011607 */
[----:B------:R-:W-:Y:S01]  /*1dac0*/  IMAD.MOV.U32 R13, RZ, RZ, -0x3ffffff0 ;  /* 0xc0000010ff0d7424 */ /* 0x000fe200078e00ff */
[----:B------:R-:W-:Y:S01]  /*1dad0*/  WARPGROUP.ARRIVE ;  /* 0x00000000000079c5 */ /* 0x000fe20000000000 */
[----:B------:R-:W-:Y:S01]  /*1dae0*/  IMAD.MOV.U32 R15, RZ, RZ, -0x3ffffff0 ;  /* 0xc0000010ff0f7424 */ /* 0x000fe200078e00ff */
[----:B------:R-:W-:-:S04]  /*1daf0*/  LOP3.LUT R7, R7, 0x3fff, RZ, 0xc0, !PT ;  /* 0x00003fff07077812 */ /* 0x000fc800078ec0ff */
[----:B------:R-:W0:Y:S01]  /*1db00*/  S2R R20, SR_TID.X ;  /* 0x0000000000147919 */ /* 0x000e220000002100 */
[----:B------:R-:W-:Y:S01]  /*1db10*/  R2UR UR7, R13 ;  /* 0x000000000d0772ca */ /* 0x000fe200000e0000 */
[----:B------:R-:W-:Y:S01]  /*1db20*/  IMAD.MOV.U32 R13, RZ, RZ, -0x3ffffff0 ;  /* 0xc0000010ff0d7424 */ /* 0x000fe200078e00ff */
[----:B------:R-:W-:Y:S02]  /*1db30*/  LOP3.LUT R7, R7, 0x10000, RZ, 0xfc, !PT ;  /* 0x0001000007077812 */ /* 0x000fe400078efcff */
[----:B------:R-:W-:Y:S02]  /*1db40*/  ISETP.NE.AND P2, PT, R213, 0x1, PT ;  /* 0x00000001d500780c */ /* 0x000fe40003f45270 */
[----:B------:R-:W-:Y:S01]  /*1db50*/  LOP3.LUT P1, RZ, R18, 0x10, RZ, 0xc0, !PT ;  /* 0x0000001012ff7812 */ /* 0x000fe2000782c0ff */
[----:B------:R-:W-:Y:S02]  /*1db60*/  IMAD R12, R189, 0x500, R7 ;  /* 0x00000500bd0c7824 */ /* 0x000fe400078e0207 */
[----:B------:R-:W-:-:S02]  /*1db70*/  @!P0 IMAD R7, R10, 0x8, R16 ;  /* 0x000000080a078824 */ /* 0x000fc400078e0210 */
[C---:B------:R-:W-:Y:S01]  /*1db80*/  VIADD R14, R12.reuse, 0x100 ;  /* 0x000001000c0e7836 */ /* 0x040fe20000000000 */
[----:B------:R-:W-:Y:S01]  /*1db90*/  R2UR UR6, R12 ;  /* 0x000000000c0672ca */ /* 0x000fe200000e0000 */
[----:B------:R-:W-:-:S05]  /*1dba0*/  @!P0 VIADD R7, R7, 0x29840 ;  /* 0x0002984007078836 */ /* 0x000fca0000000000 */
[----:B------:R-:W-:-:S07]  /*1dbb0*/  @!P0 PRMT R7, RZ, 0x654, R7 ;  /* 0x00000654ff078816 */ /* 0x000fce0000000007 */
[----:B------:R-:W-:Y:S01]  /*1dbc0*/  QGMMA.64x128x32.F32.E4M3.E4M3 R24, R184, gdesc[UR4], R24, gsb0 ;  /* 0x01e00004b8187df3 */ /* 0x000fe20008000818 */
[----:B------:R-:W-:Y:S01]  /*1dbd0*/  R2UR UR6, R14 ;  /* 0x000000000e0672ca */ /* 0x000fe200000e0000 */
[----:B------:R-:W-:Y:S01]  /*1dbe0*/  VIADD R14, R12, 0x200 ;  /* 0x000002000c0e7836 */ /* 0x000fe20000000000 */
[----:B------:R-:W-:Y:S01]  /*1dbf0*/  R2UR UR7, R15 ;  /* 0x000000000f0772ca */ /* 0x000fe200000e0000 */
[----:B------:R-:W-:Y:S01]  /*1dc00*/  IMAD.MOV.U32 R15, RZ, RZ, -0x3ffffff0 ;  /* 0xc0000010ff0f7424 */ /* 0x000fe200078e00ff */
[----:B0-----:R-:W-:Y:S01]  /*1dc10*/  SHF.R.U32.HI R20, RZ, 0x7, R20 ;  /* 0x00000007ff147819 */ /* 0x001fe20000011614 */
[----:B------:R-:W-:Y:S02]  /*1dc20*/  WARPGROUP.DEPBAR.LE gsb0, 0x0 ;  /* 0x00008000000079c5 */ /* 0x000fe40000010000 */
[----:B------:R-:W-:-:S08]  /*1dc30*/  WARPGROUP.ARRIVE ;  /* 0x00000000000079c5 */ /* 0x000fd00000000000 */
[----:B------:R-:W-:Y:S01]  /*1dc40*/  QGMMA.64x128x32.F32.E4M3.E4M3 R24, R180, gdesc[UR4], R24, gsb0 ;  /* 0x01e00004b4187df3 */ /* 0x000fe20008000818 */
[----:B------:R-:W-:Y:S01]  /*1dc50*/  R2UR UR6, R14 ;  /* 0x000000000e0672ca */ /* 0x000fe200000e0000 */
[C---:B------:R-:W-:Y:S01]  /*1dc60*/  VIADD R14, R12.reuse, 0x300 ;  /* 0x000003000c0e7836 */ /* 0x040fe20000000000 */
[----:B------:R-:W-:Y:S01]  /*1dc70*/  R2UR UR7, R15 ;  /* 0x000000000f0772ca */ /* 0x000fe200000e0000 */
[----:B------:R-:W-:Y:S02]  /*1dc80*/  IMAD.MOV.U32 R15, RZ, RZ, -0x3ffffff0 ;  /* 0xc0000010ff0f7424 */ /* 0x000fe400078e00ff */
[----:B------:R-:W-:Y:S01]  /*1dc90*/  VIADD R12, R12, 0x400 ;  /* 0x000004000c0c7836 */ /* 0x000fe20000000000 */
[----:B------:R-:W-:Y:S02]  /*1dca0*/  WARPGROUP.DEPBAR.LE gsb0, 0x0 ;  /* 0x00008000000079c5 */ /* 0x000fe40000010000 */
[----:B------:R-:W-:-:S07]  /*1dcb0*/  WARPGROUP.ARRIVE ;  /* 0x00000000000079c5 */ /* 0x000fce0000000000 */
[----:B------:R-:W-:Y:S01]  /*1dcc0*/  QGMMA.64x128x32.F32.E4M3.E4M3 R24, R176, gdesc[UR4], R24, gsb0 ;  /* 0x01e00004b0187df3 */ /* 0x000fe20008000818 */
[----:B------:R-:W-:Y:S02]  /*1dcd0*/  R2UR UR6, R14 ;  /* 0x000000000e0672ca */ /* 0x000fe400000e0000 */
[----:B------:R-:W-:Y:S01]  /*1dce0*/  R2UR UR7, R15 ;  /* 0x000000000f0772ca */ /* 0x000fe200000e0000 */
[----:B------:R-:W-:Y:S02]  /*1dcf0*/  WARPGROUP.DEPBAR.LE gsb0, 0x0 ;  /* 0x00008000000079c5 */ /* 0x000fe40000010000 */
[----:B------:R-:W-:-:S10]  /*1dd00*/  WARPGROUP.ARRIVE ;  /* 0x00000000000079c5 */ /* 0x000fd40000000000 */
[----:B------:R-:W-:Y:S01]  /*1dd10*/  QGMMA.64x128x32.F32.E4M3.E4M3 R24, R172, gdesc[UR4], R24, gsb0 ;  /* 0x01e00004ac187df3 */ /* 0x000fe20008000818 */
[----:B------:R-:W-:Y:S02]  /*1dd20*/  R2UR UR6, R12 ;  /* 0x000000000c0672ca */ /* 0x000fe400000e0000 */
[----:B------:R-:W-:Y:S01]  /*1dd30*/  R2UR UR7, R13 ;  /* 0x000000000d0772ca */ /* 0x000fe200000e0000 */
[----:B------:R-:W0:Y:S08]  /*1dd40*/  @P2 LDC R12, c[0x0][0x44c] ;  /* 0x00011300ff0c2b82 */ /* 0x000e300000000800 */
[----:B------:R-:W1:Y:S01]  /*1dd50*/  @P2 LDC R13, c[0x0][0x450] ;  /* 0x00011400ff0d2b82 */ /* 0x000e620000000800 */
[----:B------:R-:W-:-:S02]  /*1dd60*/  WARPGROUP.DEPBAR.LE gsb0, 0x0 ;  /* 0x00008000000079c5 */ /* 0x000fc40000010000 */
[----:B------:R-:W-:-:S06]  /*1dd70*/  WARPGROUP.ARRIVE ;  /* 0x00000000000079c5 */ /* 0x000fcc0000000000 */
[----:B------:R-:W-:Y:S03]  /*1dd80*/  QGMMA.64x128x32.F32.E4M3.E4M3 R24, R168, gdesc[UR4], R24, gsb0 ;  /* 0x01e00004a8187df3 */ /* 0x000fe60008000818 */
[----:B------:R-:W-:Y:S02]  /*1dd90*/  WARPGROUP.DEPBAR.LE gsb0, 0x0 ;  /* 0x00008000000079c5 */ /* 0x000fe40000010000 */
[----:B------:R-:W-:Y:S02]  /*1dda0*/  IMAD.IADD R169, R210, 0x1, R203 ;  /* 0x00000001d2a97824 */ /* 0x000fe400078e02cb */
[----:B------:R-:W-:Y:S02]  /*1ddb0*/  IMAD R170, R4, -0xa0, RZ ;  /* 0xffffff6004aa7824 */ /* 0x000fe400078e02ff */
[----:B0-----:R-:W-:-:S05]  /*1ddc0*/  @P2 IMAD.HI.U32 R12, R169, R12, RZ ;  /* 0x0000000ca90c2227 */ /* 0x001fca00078e00ff */
[----:B-1----:R-:W-:Y:S02]  /*1ddd0*/  @P2 SHF.R.U32.HI R169, RZ, R13, R12 ;  /* 0x0000000dffa92219 */ /* 0x002fe4000001160c */
[----:B------:R-:W-:Y:S02]  /*1dde0*/  IADD3 R12, -R20, 0xb, RZ ;  /* 0x0000000b140c7810 */ /* 0x000fe40007ffe1ff */
[----:B------:R-:W-:Y:S01]  /*1ddf0*/  IADD3 R13, -R195, 0x1, R170 ;  /* 0x00000001c30d7810 */ /* 0x000fe20007ffe1aa */
[----:B------:R-:W0:Y:S03]  /*1de00*/  SHFL.IDX PT, R171, R169, RZ, 0x1c1f ;  /* 0x001c1fffa9ab7589 */ /* 0x000e2600000e0000 */
[----:B------:R-:W-:Y:S01]  /*1de10*/  IADD3 R13, -R193, R13, R194 ;  /* 0x0000000dc10d7210 */ /* 0x000fe20007ffe1c2 */
[----:B------:R1:W-:Y:S06]  /*1de20*/  BAR.ARV R12, 0x100 ;  /* 0x0004000c0000751d */ /* 0x0003ec0000002000 */
[----:B------:R2:W-:Y:S01]  /*1de30*/  @!P0 SYNCS.ARRIVE.TRANS64.RED.A1T0 RZ, [R7+URZ], RZ ;  /* 0x000000ff07ff89a7 */ /* 0x0005e2000810043f */
[----:B------:R-:W-:-:S02]  /*1de40*/  VIADD R168, R13, UR59 ;  /* 0x0000003b0da87c36 */ /* 0x000fc40008000000 */
[----:B--2---:R-:W-:-:S05]  /*1de50*/  IMAD.U32 R7, RZ, RZ, UR56 ;  /* 0x00000038ff077e24 */ /* 0x004fca000f8e00ff */
[----:B------:R-:W-:Y:S01]  /*1de60*/  LOP3.LUT R14, RZ, R7, RZ, 0x33, !PT ;  /* 0x00000007ff0e7212 */ /* 0x000fe200078e33ff */
[----:B0-----:R-:W-:-:S04]  /*1de70*/  IMAD.IADD R20, R168, 0x1, R171 ;  /* 0x00000001a8147824 */ /* 0x001fc800078e02ab */
[----:B------:R-:W-:Y:S02]  /*1de80*/  IMAD.IADD R21, R14, 0x1, R13 ;  /* 0x000000010e157824 */ /* 0x000fe400078e020d */
[----:B------:R-:W-:Y:S02]  /*1de90*/  IMAD.IADD R14, R170, 0x1, -R195 ;  /* 0x00000001aa0e7824 */ /* 0x000fe400078e0ac3 */
[----:B------:R-:W-:Y:S01]  /*1dea0*/  IMAD.IADD R15, R21, 0x1, R171 ;  /* 0x00000001150f7824 */ /* 0x000fe200078e02ab */
[----:B-1----:R-:W-:Y:S06]  /*1deb0*/  @!P1 BRA `(.L_x_1508) ;  /* 0x0000000000549947 */ /* 0x002fec0003800000 */
        /* <DEDUP_REMOVED lines=12> */
.L_x_1510:
[----:B------:R-:W-:-:S05]  /*1df80*/  IMAD.U32 R172, RZ, RZ, UR55 ;  /* 0x00000037ffac7e24 */ /* 0x000fca000f8e00ff */
[----:B------:R-:W-:-:S13]  /*1df90*/  ISETP.NE.AND P1, PT, R172, 0x1, PT ;  /* 0x00000001ac00780c */ /* 0x000fda0003f25270 */
[----:B------:R-:W0:Y:S02]  /*1dfa0*/  @P1 LDC.64 R12, c[0x0][0x9e8] ;  /* 0x00027a00ff0c1b82 */ /* 0x000e240000000a00 */
[----:B0-----:R-:W-:-:S05]  /*1dfb0*/  @P1 IMAD.HI.U32 R12, R171, R12, RZ ;  /* 0x0000000cab0c1227 */ /* 0x001fca00078e00ff */
[----:B------:R-:W-:-:S07]  /*1dfc0*/  @P1 SHF.R.U32.HI R171, RZ, R13, R12 ;  /* 0x0000000dffab1219 */ /* 0x000fce000001160c */
.L_x_1511:
[----:B------:R-:W-:Y:S05]  /*1dfd0*/  BSYNC B0 ;  /* 0x0000000000007941 */ /* 0x000fea0003800000 */
.L_x_1509:
[----:B------:R-:W-:-:S05]  /*1dfe0*/  IMAD R171, R171, R172, R14 ;  /* 0x000000acabab7224 */ /* 0x000fca00078e020e */
[----:B------:R-:W-:Y:S02]  /*1dff0*/  VIADDMNMX R20, R171, R172, R20, PT ;  /* 0x000000acab147246 */ /* 0x000fe40003800114 */
[----:B------:R-:W-:-:S07]  /*1e000*/  VIMNMX R15, R15, R171, !PT ;  /* 0x000000ab0f0f7248 */ /* 0x000fce0007fe0100 */
.L_x_1508:
[C---:B------:R-:W-:Y:S02]  /*1e010*/  ISETP.GE.AND P1, PT, R170.reuse, 0x2, PT ;  /* 0x00000002aa00780c */ /* 0x040fe40003f26270 */
[----:B------:R-:W-:Y:S02]  /*1e020*/  LOP3.LUT R17, R17, 0xefffffff, RZ, 0xc0, !PT ;  /* 0xefffffff11117812 */ /* 0x000fe400078ec0ff */
[----:B------:R-:W-:Y:S02]  /*1e030*/  ISETP.GE.AND P2, PT, R170, 0x9, PT ;  /* 0x00000009aa00780c */ /* 0x000fe40003f46270 */
[----:B------:R-:W-:Y:S02]  /*1e040*/  LOP3.LUT R18, R18, 0xfffffffe, RZ, 0xc0, !PT ;  /* 0xfffffffe12127812 */ /* 0x000fe400078ec0ff */
[----:B------:R-:W-:-:S05]  /*1e050*/  ISETP.GE.AND P3, PT, R170, 0x22, PT ;  /* 0x00000022aa00780c */ /* 0x000fca0003f66270 */
[----:B------:R-:W-:Y:S02]  /*1e060*/  @P1 LOP3.LUT R17, R17, 0x10000000, RZ, 0xfc, !PT ;  /* 0x1000000011111812 */ /* 0x000fe400078efcff */
[----:B------:R-:W-:Y:S02]  /*1e070*/  ISETP.GT.AND P1, PT, R15, 0x1, !P1 ;  /* 0x000000010f00780c */ /* 0x000fe40004f24270 */
[----:B------:R-:W-:Y:S02]  /*1e080*/  LOP3.LUT R17, R17, 0xdfffffff, RZ, 0xc0, !PT ;  /* 0xdfffffff11117812 */ /* 0x000fe400078ec0ff */
[----:B------:R-:W-:Y:S02]  /*1e090*/  ISETP.LT.OR P1, PT, R20, 0x2, P1 ;  /* 0x000000021400780c */ /* 0x000fe40000f21670 */
[----:B------:R-:W-:Y:S02]  /*1e0a0*/  @P2 LOP3.LUT R17, R17, 0x20000000, RZ, 0xfc, !PT ;  /* 0x2000000011112812 */ /* 0x000fe400078efcff */
[----:B------:R-:W-:-:S02]  /*1e0b0*/  FSEL R153, R153, -INF , !P1 ;  /* 0xff80000099997808 */ /* 0x000fc40004800000 */
[----:B------:R-:W-:Y:S02]  /*1e0c0*/  ISETP.GT.AND P1, PT, R15, 0x8, !P2 ;  /* 0x000000080f00780c */ /* 0x000fe40005724270 */
[----:B------:R-:W-:Y:S02]  /*1e0d0*/  ISETP.GE.AND P2, PT, R170, 0xa, PT ;  /* 0x0000000aaa00780c */ /* 0x000fe40003f46270 */
[----:B------:R-:W-:Y:S02]  /*1e0e0*/  ISETP.LT.OR P1, PT, R20, 0x9, P1 ;  /* 0x000000091400780c */ /* 0x000fe40000f21670 */
[----:B------:R-:W-:Y:S02]  /*1e0f0*/  LOP3.LUT R17, R17, 0xbfffffff, RZ, 0xc0, !PT ;  /* 0xbfffffff11117812 */ /* 0x000fe400078ec0ff */
        /* <DEDUP_REMOVED lines=12> */
[----:B------:R-:W-:Y:S02]  /*1e1c0*/  ISETP.GT.AND P1, PT, R15, 0x11, !P2 ;  /* 0x000000110f00780c */ /* 0x000fe40005724270 */
[----:B------:R-:W-:Y:S02]  /*1e1d0*/  LOP3.LUT R17, R17, 0xfffffffd, RZ, 0xc0, !PT ;  /* 0xfffffffd11117812 */ /* 0x000fe400078ec0ff */
[----:B------:R-:W-:-:S02]  /*1e1e0*/  ISETP.LT.OR P1, PT, R20, 0x12, P1 ;  /* 0x000000121400780c */ /* 0x000fc40000f21670 */
[----:B------:R-:W-:Y:S02]  /*1e1f0*/  @P3 LOP3.LUT R17, R17, 0x2, RZ, 0xfc, !PT ;  /* 0x0000000211113812 */ /* 0x000fe400078efcff */
[----:B------:R-:W-:Y:S02]  /*1e200*/  FSEL R161, R161, -INF , !P1 ;  /* 0xff800000a1a17808 */ /* 0x000fe40004800000 */
[----:B------:R-:W-:Y:S02]  /*1e210*/  @P2 LOP3.LUT R18, R18, 0x1, RZ, 0xfc, !PT ;  /* 0x0000000112122812 */ /* 0x000fe400078efcff */
[----:B------:R-:W-:Y:S02]  /*1e220*/  ISETP.GE.AND P2, PT, R170, 0x19, PT ;  /* 0x00000019aa00780c */ /* 0x000fe40003f46270 */
[----:B------:R-:W-:Y:S02]  /*1e230*/  LOP3.LUT R18, R18, 0xfffffffb, RZ, 0xc0, !PT ;  /* 0xfffffffb12127812 */ /* 0x000fe400078ec0ff */
[----:B------:R-:W-:-:S02]  /*1e240*/  ISETP.GT.AND P1, PT, R15, 0x18, !P2 ;  /* 0x000000180f00780c */ /* 0x000fc40005724270 */
[----:B------:R-:W-:Y:S02]  /*1e250*/  LOP3.LUT R17, R17, 0xfffffffb, RZ, 0xc0, !PT ;  /* 0xfffffffb11117812 */ /* 0x000fe400078ec0ff */
[----:B------:R-:W-:-:S04]  /*1e260*/  ISETP.LT.OR P1, PT, R20, 0x19, P1 ;  /* 0x000000191400780c */ /* 0x000fc80000f21670 */
[----:B------:R-:W-:Y:S02]  /*1e270*/  FSEL R175, R164, -INF , !P1 ;  /* 0xff800000a4af7808 */ /* 0x000fe40004800000 */
[----:B------:R-:W-:Y:S02]  /*1e280*/  @P2 LOP3.LUT R18, R18, 0x4, RZ, 0xfc, !PT ;  /* 0x0000000412122812 */ /* 0x000fe400078efcff */
[----:B------:R-:W-:Y:S02]  /*1e290*/  ISETP.GE.AND P2, PT, R170, 0x1a, PT ;  /* 0x0000001aaa00780c */ /* 0x000fe40003f46270 */
[----:B------:R-:W-:Y:S02]  /*1e2a0*/  LOP3.LUT R18, R18, 0xfffffffd, RZ, 0xc0, !PT ;  /* 0xfffffffd12127812 */ /* 0x000fe400078ec0ff */
[----:B------:R-:W-:-:S04]  /*1e2b0*/  ISETP.GT.AND P1, PT, R15, 0x19, !P2 ;  /* 0x000000190f00780c */ /* 0x000fc80005724270 */
[----:B------:R-:W-:-:S04]  /*1e2c0*/  ISETP.LT.OR P1, PT, R20, 0x1a, P1 ;  /* 0x0000001a1400780c */ /* 0x000fc80000f21670 */
[----:B------:R-:W-:Y:S02]  /*1e2d0*/  FSEL R165, R165, -INF , !P1 ;  /* 0xff800000a5a57808 */ /* 0x000fe40004800000 */
[----:B------:R-:W-:Y:S02]  /*1e2e0*/  ISETP.GE.AND P1, PT, R170, 0x21, PT ;  /* 0x00000021aa00780c */ /* 0x000fe40003f26270 */
[----:B------:R-:W-:Y:S02]  /*1e2f0*/  @P2 LOP3.LUT R18, R18, 0x2, RZ, 0xfc, !PT ;  /* 0x0000000212122812 */ /* 0x000fe400078efcff */
[----:B------:R-:W-:-:S04]  /*1e300*/  ISETP.GT.AND P2, PT, R15, 0x20, !P1 ;  /* 0x000000200f00780c */ /* 0x000fc80004f44270 */
[----:B------:R-:W-:-:S04]  /*1e310*/  ISETP.LT.OR P2, PT, R20, 0x21, P2 ;  /* 0x000000211400780c */ /* 0x000fc80001741670 */
        /* <DEDUP_REMOVED lines=182> */
[----:B------:R-:W-:Y:S01]  /*1ee80*/  LOP3.LUT P6, RZ, R18, 0x10, RZ, 0xc0, !PT ;  /* 0x0000001012ff7812 */ /* 0x000fe200078cc0ff */
[--C-:B0-----:R-:W-:Y:S02]  /*1ee90*/  IMAD.IADD R168, R168, 0x1, R15.reuse ;  /* 0x00000001a8a87824 */ /* 0x101fe400078e020f */
[----:B------:R-:W-:-:S10]  /*1eea0*/  IMAD.IADD R21, R21, 0x1, R15 ;  /* 0x0000000115157824 */ /* 0x000fd400078e020f */
[----:B------:R-:W-:Y:S05]  /*1eeb0*/  @!P6 BRA `(.L_x_1512) ;  /* 0x000000000054e947 */ /* 0x000fea0003800000 */
        /* <DEDUP_REMOVED lines=12> */
.L_x_1514:
[----:B------:R-:W-:-:S05]  /*1ef80*/  IMAD.U32 R169, RZ, RZ, UR55 ;  /* 0x00000037ffa97e24 */ /* 0x000fca000f8e00ff */
[----:B------:R-:W-:-:S13]  /*1ef90*/  ISETP.NE.AND P6, PT, R169, 0x1, PT ;  /* 0x00000001a900780c */ /* 0x000fda0003fc5270 */
[----:B------:R-:W0:Y:S02]  /*1efa0*/  @P6 LDC.64 R12, c[0x0][0x9e8] ;  /* 0x00027a00ff0c6b82 */ /* 0x000e240000000a00 */
[----:B0-----:R-:W-:-:S05]  /*1efb0*/  @P6 IMAD.HI.U32 R12, R15, R12, RZ ;  /* 0x0000000c0f0c6227 */ /* 0x001fca00078e00ff */
[----:B------:R-:W-:-:S07]  /*1efc0*/  @P6 SHF.R.U32.HI R15, RZ, R13, R12 ;  /* 0x0000000dff0f6219 */ /* 0x000fce000001160c */
.L_x_1515:
[----:B------:R-:W-:Y:S05]  /*1efd0*/  BSYNC B0 ;  /* 0x0000000000007941 */ /* 0x000fea0003800000 */
.L_x_1513:
[----:B------:R-:W-:-:S05]  /*1efe0*/  IMAD R14, R15, R169, R14 ;  /* 0x000000a90f0e7224 */ /* 0x000fca00078e020e */
[----:B------:R-:W-:Y:S02]  /*1eff0*/  VIADDMNMX R168, R14, R169, R168, PT ;  /* 0x000000a90ea87246 */ /* 0x000fe400038001a8 */
[----:B------:R-:W-:-:S07]  /*1f000*/  VIMNMX R21, R21, R14, !PT ;  /* 0x0000000e15157248 */ /* 0x000fce0007fe0100 */
.L_x_1512:
[----:B------:R-:W-:Y:S02]  /*1f010*/  ISETP.GT.AND P1, PT, R21, 0x20, !P1 ;  /* 0x000000201500780c */ /* 0x000fe40004f24270 */
[C---:B------:R-:W-:Y:S02]  /*1f020*/  LOP3.LUT P6, RZ, R17.reuse, 0x20000, RZ, 0xc0, !PT ;  /* 0x0002000011ff7812 */ /* 0x040fe400078cc0ff */
        /* <DEDUP_REMOVED lines=46> */
[C---:B------:R-:W-:Y:S02]  /*1f310*/  ISETP.GT.AND P2, PT, R21.reuse, 0x89, !P2 ;  /* 0x000000891500780c */ /* 0x040fe40005744270 */
[C---:B------:R-:W-:Y:S02]  /*1f320*/  ISETP.GT.AND P1, PT, R21.reuse, 0x39, !P1 ;  /* 0x000000391500780c */ /* 0x040fe40004f24270 */
[C---:B------:R-:W-:Y:S02]  /*1f330*/  ISETP.LT.OR P2, PT, R168.reuse, 0x8a, P2 ;  /* 0x0000008aa800780c */ /* 0x040fe40001741670 */
[----:B------:R-:W-:Y:S02]  /*1f340*/  ISETP.LT.OR P1, PT, R168, 0x3a, P1 ;  /* 0x0000003aa800780c */ /* 0x000fe40000f21670 */
[----:B------:R-:W-:Y:S02]  /*1f350*/  ISETP.GT.AND P3, PT, R21, 0x90, !P3 ;  /* 0x000000901500780c */ /* 0x000fe40005f64270 */
[----:B------:R-:W-:-:S02]  /*1f360*/  FSEL R151, R151, -INF , !P1 ;  /* 0xff80000097977808 */ /* 0x000fc40004800000 */
[----:B------:R-:W-:Y:S02]  /*1f370*/  LOP3.LUT P1, RZ, R17, 0x100000, RZ, 0xc0, !PT ;  /* 0x0010000011ff7812 */ /* 0x000fe4000782c0ff */
[----:B------:R-:W-:Y:S02]  /*1f380*/  FSEL R95, R95, -INF , !P2 ;  /* 0xff8000005f5f7808 */ /* 0x000fe40005000000 */
[C---:B------:R-:W-:Y:S02]  /*1f390*/  ISETP.GT.AND P1, PT, R21.reuse, 0x40, !P1 ;  /* 0x000000401500780c */ /* 0x040fe40004f24270 */
[C---:B------:R-:W-:Y:S02]  /*1f3a0*/  ISETP.LT.OR P3, PT, R168.reuse, 0x91, P3 ;  /* 0x00000091a800780c */ /* 0x040fe40001f61670 */
[----:B------:R-:W-:Y:S02]  /*1f3b0*/  ISETP.LT.OR P1, PT, R168, 0x41, P1 ;  /* 0x00000041a800780c */ /* 0x000fe40000f21670 */
[----:B------:R-:W-:-:S02]  /*1f3c0*/  ISETP.GT.AND P4, PT, R21, 0x91, !P4 ;  /* 0x000000911500780c */ /* 0x000fc40006784270 */
[----:B------:R-:W-:Y:S02]  /*1f3d0*/  FSEL R122, R122, -INF , !P1 ;  /* 0xff8000007a7a7808 */ /* 0x000fe40004800000 */
[----:B------:R-:W-:Y:S02]  /*1f3e0*/  LOP3.LUT P1, RZ, R17, 0x80000, RZ, 0xc0, !PT ;  /* 0x0008000011ff7812 */ /* 0x000fe4000782c0ff */
[----:B------:R-:W-:Y:S02]  /*1f3f0*/  FSEL R98, R98, -INF , !P3 ;  /* 0xff80000062627808 */ /* 0x000fe40005800000 */
[----:B------:R-:W-:Y:S02]  /*1f400*/  ISETP.GT.AND P1, PT, R21, 0x41, !P1 ;  /* 0x000000411500780c */ /* 0x000fe40004f24270 */
[C---:B------:R-:W-:Y:S02]  /*1f410*/  ISETP.LT.OR P4, PT, R168.reuse, 0x92, P4 ;  /* 0x00000092a800780c */ /* 0x040fe40002781670 */
[----:B------:R-:W-:-:S02]  /*1f420*/  ISETP.LT.OR P1, PT, R168, 0x42, P1 ;  /* 0x00000042a800780c */ /* 0x000fc40000f21670 */
[----:B------:R-:W-:Y:S02]  /*1f430*/  ISETP.GT.AND P5, PT, R21, 0x98, !P5 ;  /* 0x000000981500780c */ /* 0x000fe40006fa4270 */
[----:B------:R-:W-:Y:S02]  /*1f440*/  FSEL R123, R123, -INF , !P1 ;  /* 0xff8000007b7b7808 */ /* 0x000fe40004800000 */
[----:B------:R-:W-:Y:S02]  /*1f450*/  LOP3.LUT P1, RZ, R17, 0x40000, RZ, 0xc0, !PT ;  /* 0x0004000011ff7812 */ /* 0x000fe4000782c0ff */
[----:B------:R-:W-:Y:S02]  /*1f460*/  FSEL R99, R99, -INF , !P4 ;  /* 0xff80000063637808 */ /* 0x000fe40006000000 */
[----:B------:R-:W-:Y:S02]  /*1f470*/  ISETP.GT.AND P1, PT, R21, 0x48, !P1 ;  /* 0x000000481500780c */ /* 0x000fe40004f24270 */
[----:B------:R-:W-:-:S02]  /*1f480*/  ISETP.LT.OR P5, PT, R168, 0x99, P5 ;  /* 0x00000099a800780c */ /* 0x000fc40002fa1670 */
[----:B------:R-:W-:Y:S02]  /*1f490*/  ISETP.LT.OR P1, PT, R168, 0x49, P1 ;  /* 0x00000049a800780c */ /* 0x000fe40000f21670 */
[----:B------:R-:W-:Y:S02]  /*1f4a0*/  FSEL R102, R102, -INF , !P5 ;  /* 0xff80000066667808 */ /* 0x000fe40006800000 */
[----:B------:R-:W-:Y:S02]  /*1f4b0*/  FSEL R126, R126, -INF , !P1 ;  /* 0xff8000007e7e7808 */ /* 0x000fe40004800000 */
[----:B------:R-:W-:Y:S02]  /*1f4c0*/  ISETP.GT.AND P1, PT, R21, 0x49, !P6 ;  /* 0x000000491500780c */ /* 0x000fe40007724270 */
[----:B------:R-:W-:Y:S02]  /*1f4d0*/  LOP3.LUT P6, RZ, R17, 0x40, RZ, 0xc0, !PT ;  /* 0x0000004011ff7812 */ /* 0x000fe400078cc0ff */
[----:B------:R-:W-:-:S02]  /*1f4e0*/  ISETP.LT.OR P1, PT, R168, 0x4a, P1 ;  /* 0x0000004aa800780c */ /* 0x000fc40000f21670 */
[----:B------:R-:W-:Y:S02]  /*1f4f0*/  ISETP.NE.AND P3, PT, R212, 0x3, PT ;  /* 0x00000003d400780c */ /* 0x000fe40003f65270 */
        /* <DEDUP_REMOVED lines=85> */
[----:B------:R-:W-:Y:S02]  /*1fa50*/  FMNMX.FTZ R91, R125, R14, !PT ;  /* 0x0000000e7d5b7209 */ /* 0x000fe40007810000 */
[----:B------:R-:W-:Y:S02]  /*1fa60*/  ISETP.GT.AND P1, PT, R21, 0x88, !P6 ;  /* 0x000000881500780c */ /* 0x000fe40007724270 */
[----:B------:R-:W-:Y:S02]  /*1fa70*/  FMNMX.FTZ R14, R128, R91, !PT ;  /* 0x0000005b800e7209 */ /* 0x000fe40007810000 */
[----:B------:R-:W-:Y:S02]  /*1fa80*/  ISETP.LT.OR P1, PT, R168, 0x89, P1 ;  /* 0x00000089a800780c */ /* 0x000fe40000f21670 */
[----:B------:R-:W-:-:S02]  /*1fa90*/  FMNMX.FTZ R91, R129, R14, !PT ;  /* 0x0000000e815b7209 */ /* 0x000fc40007810000 */
[----:B------:R-:W-:Y:S02]  /*1faa0*/  LOP3.LUT P6, RZ, R17, 0x1, RZ, 0xc0, !PT ;  /* 0x0000000111ff7812 */ /* 0x000fe400078cc0ff */
[----:B------:R-:W-:Y:S02]  /*1fab0*/  FMNMX.FTZ R14, R132, R91, !PT ;  /* 0x0000005b840e7209 */ /* 0x000fe40007810000 */
[----:B------:R-:W-:Y:S02]  /*1fac0*/  FSEL R94, R94, -INF , !P1 ;  /* 0xff8000005e5e7808 */ /* 0x000fe40004800000 */
[----:B------:R-:W-:Y:S02]  /*1fad0*/  FMNMX.FTZ R91, R133, R14, !PT ;  /* 0x0000000e855b7209 */ /* 0x000fe40007810000 */
[----:B------:R-:W-:Y:S02]  /*1fae0*/  ISETP.GT.AND P1, PT, R21, RZ, !P6 ;  /* 0x000000ff1500720c */ /* 0x000fe40007724270 */
[----:B------:R-:W-:-:S02]  /*1faf0*/  FMNMX.FTZ R14, R104, R91, !PT ;  /* 0x0000005b680e7209 */ /* 0x000fc40007810000 */
[----:B------:R-:W-:Y:S02]  /*1fb00*/  ISETP.LT.OR P1, PT, R168, 0x1, P1 ;  /* 0x00000001a800780c */ /* 0x000fe40000f21670 */
[----:B------:R-:W-:Y:S02]  /*1fb10*/  FMNMX.FTZ R91, R105, R14, !PT ;  /* 0x0000000e695b7209 */ /* 0x000fe40007810000 */
[----:B------:R-:W-:Y:S02]  /*1fb20*/  FSEL R154, R154, -INF , !P1 ;  /* 0xff8000009a9a7808 */ /* 0x000fe40004800000 */
[----:B------:R-:W-:Y:S02]  /*1fb30*/  FMNMX.FTZ R14, R108, R91, !PT ;  /* 0x0000005b6c0e7209 */ /* 0x000fe40007810000 */
[----:B------:R-:W-:Y:S02]  /*1fb40*/  FMNMX.FTZ R140, R154, R0, !PT ;  /* 0x000000009a8c7209 */ /* 0x000fe40007810000 */
[----:B------:R-:W-:-:S02]  /*1fb50*/  FMNMX.FTZ R91, R109, R14, !PT ;  /* 0x0000000e6d5b7209 */ /* 0x000fc40007810000 */
[----:B------:R-:W-:Y:S02]  /*1fb60*/  LOP3.LUT P6, RZ, R17, 0x8000000, RZ, 0xc0, !PT ;  /* 0x0800000011ff7812 */ /* 0x000fe400078cc0ff */
[----:B------:R-:W-:Y:S02]  /*1fb70*/  FMNMX.FTZ R14, R112, R91, !PT ;  /* 0x0000005b700e7209 */ /* 0x000fe40007810000 */
[----:B------:R-:W-:Y:S02]  /*1fb80*/  ISETP.GT.AND P2, PT, R21, 0x99, !P6 ;  /* 0x000000991500780c */ /* 0x000fe40007744270 */
[----:B------:R-:W-:Y:S02]  /*1fb90*/  FMNMX.FTZ R91, R113, R14, !PT ;  /* 0x0000000e715b7209 */ /* 0x000fe40007810000 */
[----:B------:R-:W-:Y:S02]  /*1fba0*/  ISETP.LT.OR P2, PT, R168, 0x9a, P2 ;  /* 0x0000009aa800780c */ /* 0x000fe40001741670 */
[----:B------:R-:W-:-:S04]  /*1fbb0*/  FMNMX.FTZ R14, R116, R91, !PT ;  /* 0x0000005b740e7209 */ /* 0x000fc80007810000 */
        /* <DEDUP_REMOVED lines=8> */
[----:B------:R-:W-:-:S05]  /*1fc40*/  FMNMX.FTZ R20, R101, R14, !PT ;  /* 0x0000000e65147209 */ /* 0x000fca0007810000 */
[----:B------:R-:W0:Y:S02]  /*1fc50*/  SHFL.BFLY PT, R91, R20, 0x2, 0x1f ;  /* 0x0c401f00145b7f89 */ /* 0x000e2400000e0000 */
[----:B0-----:R-:W-:-:S05]  /*1fc60*/  FMNMX.FTZ R120, R20, R91, !PT ;  /* 0x0000005b14787209 */ /* 0x001fca0007810000 */
[----:B------:R-:W0:Y:S02]  /*1fc70*/  SHFL.BFLY PT, R91, R120, 0x1, 0x1f ;  /* 0x0c201f00785b7f89 */ /* 0x000e2400000e0000 */
[----:B0-----:R-:W-:-:S04]  /*1fc80*/  FMNMX.FTZ R91, R120, R91, !PT ;  /* 0x0000005b785b7209 */ /* 0x001fc80007810000 */
[----:B------:R-:W-:Y:S01]  /*1fc90*/  FSETP.NEU.FTZ.AND P1, PT, R91, -INF , PT ;  /* 0xff8000005b00780b */ /* 0x000fe20003f3d000 */
[----:B------:R-:W-:-:S05]  /*1fca0*/  FFMA.FTZ R14, R2, R91, -8 ;  /* 0xc1000000020e7423 */ /* 0x000fca000001005b */
[----:B------:R-:W-:-:S05]  /*1fcb0*/  FSEL R14, R14, RZ, P1 ;  /* 0x000000ff0e0e7208 */ /* 0x000fca0000800000 */
[C-C-:B------:R-:W-:Y:S01]  /*1fcc0*/  FFMA.FTZ R120, R2.reuse, R171, -R14.reuse ;  /* 0x000000ab02787223 */ /* 0x140fe2000001080e */
[----:B------:R-:W-:Y:S01]  /*1fcd0*/  FMNMX.FTZ R171, R155, R140, !PT ;  /* 0x0000008c9bab7209 */ /* 0x000fe20007810000 */
[C-C-:B------:R-:W-:Y:S01]  /*1fce0*/  FFMA.FTZ R152, R2.reuse, R152, -R14.reuse ;  /* 0x0000009802987223 */ /* 0x140fe2000001080e */
[----:B------:R-:W-:-:S01]  /*1fcf0*/  FFMA.FTZ R156, R2, R109, -R14 ;  /* 0x0000006d029c7223 */ /* 0x000fc2000001080e */
[----:B------:R-:W-:Y:S01]  /*1fd00*/  FSEL R109, R103, -INF , !P2 ;  /* 0xff800000676d7808 */ /* 0x000fe20005000000 */
[----:B------:R-:W-:-:S01]  /*1fd10*/  FFMA.FTZ R153, R2, R153, -R14 ;  /* 0x0000009902997223 */ /* 0x000fc2000001080e */
[----:B------:R-:W-:Y:S01]  /*1fd20*/  FMNMX.FTZ R140, R158, R171, !PT ;  /* 0x000000ab9e8c7209 */ /* 0x000fe20007810000 */
[----:B------:R-:W-:Y:S01]  /*1fd30*/  MUFU.EX2 R20, R152 ;  /* 0x0000009800147308 */ /* 0x000fe20000000800 */
[----:B------:R-:W-:-:S01]  /*1fd40*/  FFMA.FTZ R157, R2, R157, -R14 ;  /* 0x0000009d029d7223 */ /* 0x000fc2000001080e */
[C-C-:B------:R-:W-:Y:S01]  /*1fd50*/  FFMA.FTZ R124, R2.reuse, R173, -R14.reuse ;  /* 0x000000ad027c7223 */ /* 0x140fe2000001080e */
[----:B------:R-:W-:Y:S01]  /*1fd60*/  FMNMX.FTZ R171, R159, R140, !PT ;  /* 0x0000008c9fab7209 */ /* 0x000fe20007810000 */
[C-C-:B------:R-:W-:Y:S01]  /*1fd70*/  FFMA.FTZ R161, R2.reuse, R161, -R14.reuse ;  /* 0x000000a102a17223 */ /* 0x140fe2000001080e */
[----:B------:R-:W-:-:S01]  /*1fd80*/  FFMA.FTZ R136, R2, R175, -R14 ;  /* 0x000000af02887223 */ /* 0x000fc2000001080e */
[--C-:B------:R-:W-:Y:S01]  /*1fd90*/  FFMA.FTZ R165, R2, R165, -R14.reuse ;  /* 0x000000a502a57223 */ /* 0x100fe2000001080e */
[----:B------:R-:W-:Y:S01]  /*1fda0*/  FMNMX.FTZ R142, R162, R171, !PT ;  /* 0x000000aba28e7209 */ /* 0x000fe20007810000 */
[----:B------:R0:W-:Y:S01]  /*1fdb0*/  MUFU.EX2 R103, R156 ;  /* 0x0000009c00677308 */ /* 0x0001e20000000800 */
[----:B------:R-:W-:-:S01]  /*1fdc0*/  FFMA.FTZ R138, R2, R177, -R14 ;  /* 0x000000b1028a7223 */ /* 0x000fc2000001080e */
[C-C-:B------:R-:W-:Y:S01]  /*1fdd0*/  FFMA.FTZ R137, R2.reuse, R137, -R14.reuse ;  /* 0x0000008902897223 */ /* 0x140fe2000001080e */
[----:B------:R-:W-:Y:S01]  /*1fde0*/  FMNMX.FTZ R171, R163, R142, !PT ;  /* 0x0000008ea3ab7209 */ /* 0x000fe20007810000 */
[C-C-:B------:R-:W-:Y:S01]  /*1fdf0*/  FFMA.FTZ R179, R2.reuse, R179, -R14.reuse ;  /* 0x000000b302b37223 */ /* 0x140fe2000001080e */
[----:B------:R-:W-:-:S01]  /*1fe00*/  FFMA.FTZ R141, R2, R141, -R14 ;  /* 0x0000008d028d7223 */ /* 0x000fc2000001080e */
[--C-:B------:R-:W-:Y:S01]  /*1fe10*/  FFMA.FTZ R181, R2, R181, -R14.reuse ;  /* 0x000000b502b57223 */ /* 0x100fe2000001080e */
[----:B------:R-:W-:Y:S01]  /*1fe20*/  FMNMX.FTZ R142, R166, R171, !PT ;  /* 0x000000aba68e7209 */ /* 0x000fe20007810000 */
[C-C-:B------:R-:W-:Y:S01]  /*1fe30*/  FFMA.FTZ R145, R2.reuse, R145, -R14.reuse ;  /* 0x0000009102917223 */ /* 0x140fe2000001080e */
[----:B0-----:R-:W-:Y:S01]  /*1fe40*/  FSEL R156, R91, RZ, P1 ;  /* 0x000000ff5b9c7208 */ /* 0x001fe20000800000 */
[C-C-:B------:R-:W-:Y:S01]  /*1fe50*/  FFMA.FTZ R183, R2.reuse, R183, -R14.reuse ;  /* 0x000000b702b77223 */ /* 0x140fe2000001080e */
[----:B------:R-:W-:Y:S01]  /*1fe60*/  FMNMX.FTZ R144, R167, R142, !PT ;  /* 0x0000008ea7907209 */ /* 0x000fe20007810000 */
[C-C-:B------:R-:W-:Y:S01]  /*1fe70*/  FFMA.FTZ R149, R2.reuse, R149, -R14.reuse ;  /* 0x0000009502957223 */ /* 0x140fe2000001080e */
[----:B------:R-:W-:-:S01]  /*1fe80*/  FFMA.FTZ R185, R2, R185, -R14 ;  /* 0x000000b902b97223 */ /* 0x000fc2000001080e */
        /* <DEDUP_REMOVED lines=27> */
[----:B------:R-:W-:-:S01]  /*20040*/  FFMA.FTZ R100, R2, R100, -R14 ;  /* 0x0000006402647223 */ /* 0x000fc2000001080e */
[----:B------:R-:W-:Y:S01]  /*20050*/  FFMA.FTZ R101, R2, R101, -R14 ;  /* 0x0000006502657223 */ /* 0x000fe2000001080e */
[----:B------:R-:W-:Y:S01]  /*20060*/  FMNMX.FTZ R171, R151, R146, !PT ;  /* 0x0000009297ab7209 */ /* 0x000fe20007810000 */
[----:B------:R-:W-:Y:S01]  /*20070*/  FADD.FTZ R3, -R156, R3 ;  /* 0x000000039c037221 */ /* 0x000fe20000010100 */
[----:B------:R-:W-:Y:S02]  /*20080*/  MUFU.EX2 R153, R153 ;  /* 0x0000009900997308 */ /* 0x000fe40000000800 */
[----:B------:R-:W-:Y:S01]  /*20090*/  FMNMX.FTZ R148, R122, R171, !PT ;  /* 0x000000ab7a947209 */ /* 0x000fe20007810000 */
[----:B------:R-:W-:-:S03]  /*200a0*/  FMUL.FTZ R3, R2, R3 ;  /* 0x0000000302037220 */ /* 0x000fc60000410000 */
[----:B------:R-:W-:Y:S02]  /*200b0*/  FMNMX.FTZ R171, R123, R148, !PT ;  /* 0x000000947bab7209 */ /* 0x000fe40007810000 */
[----:B------:R-:W-:Y:S02]  /*200c0*/  MUFU.EX2 R120, R120 ;  /* 0x0000007800787308 */ /* 0x000fe40000000800 */
[----:B------:R-:W-:-:S04]  /*200d0*/  FMNMX.FTZ R148, R126, R171, !PT ;  /* 0x000000ab7e947209 */ /* 0x000fc80007810000 */
[----:B------:R-:W-:Y:S02]  /*200e0*/  FMNMX.FTZ R171, R127, R148, !PT ;  /* 0x000000947fab7209 */ /* 0x000fe40007810000 */
[----:B------:R-:W0:Y:S02]  /*200f0*/  MUFU.EX2 R3, R3 ;  /* 0x0000000300037308 */ /* 0x000e240000000800 */
[----:B------:R-:W-:-:S04]  /*20100*/  FMNMX.FTZ R152, R130, R171, !PT ;  /* 0x000000ab82987209 */ /* 0x000fc80007810000 */
[----:B------:R-:W-:Y:S02]  /*20110*/  FMNMX.FTZ R171, R131, R152, !PT ;  /* 0x0000009883ab7209 */ /* 0x000fe40007810000 */
[----:B------:R-:W-:Y:S02]  /*20120*/  MUFU.EX2 R157, R157 ;  /* 0x0000009d009d7308 */ /* 0x000fe40000000800 */
[----:B------:R-:W-:-:S04]  /*20130*/  FMNMX.FTZ R152, R134, R171, !PT ;  /* 0x000000ab86987209 */ /* 0x000fc80007810000 */
[----:B------:R-:W-:Y:S02]  /*20140*/  FMNMX.FTZ R171, R135, R152, !PT ;  /* 0x0000009887ab7209 */ /* 0x000fe40007810000 */
[----:B------:R-:W-:Y:S01]  /*20150*/  MUFU.EX2 R124, R124 ;  /* 0x0000007c007c7308 */ /* 0x000fe20000000800 */
[----:B0-----:R-:W-:-:S01]  /*20160*/  FFMA.FTZ R6, R3, R6, R20 ;  /* 0x0000000603067223 */ /* 0x001fc20000010014 */
        /* <DEDUP_REMOVED lines=23> */
[----:B------:R-:W-:Y:S03]  /*202e0*/  MUFU.EX2 R142, R181 ;  /* 0x000000b5008e7308 */ /* 0x000fe60000000800 */
[----:B------:R-:W0:Y:S05]  /*202f0*/  SHFL.BFLY PT, R21, R152, 0x2, 0x1f ;  /* 0x0c401f0098157f89 */ /* 0x000e2a00000e0000 */
[----:B------:R-:W-:Y:S08]  /*20300*/  MUFU.EX2 R145, R145 ;  /* 0x0000009100917308 */ /* 0x000ff00000000800 */
[----:B------:R-:W-:Y:S08]  /*20310*/  MUFU.EX2 R144, R183 ;  /* 0x000000b700907308 */ /* 0x000ff00000000800 */
[----:B------:R-:W-:Y:S01]  /*20320*/  MUFU.EX2 R149, R149 ;  /* 0x0000009500957308 */ /* 0x000fe20000000800 */
[----:B0-----:R-:W-:-:S05]  /*20330*/  FMNMX.FTZ R21, R152, R21, !PT ;  /* 0x0000001598157209 */ /* 0x001fca0007810000 */
[----:B------:R-:W0:Y:S02]  /*20340*/  SHFL.BFLY PT, R152, R21, 0x1, 0x1f ;  /* 0x0c201f0015987f89 */ /* 0x000e2400000e0000 */
[----:B------:R-:W-:Y:S08]  /*20350*/  MUFU.EX2 R146, R185 ;  /* 0x000000b900927308 */ /* 0x000ff00000000800 */
[----:B------:R-:W-:Y:S08]  /*20360*/  MUFU.EX2 R121, R121 ;  /* 0x0000007900797308 */ /* 0x000ff00000000800 */
[----:B------:R-:W-:Y:S01]  /*20370*/  MUFU.EX2 R148, R187 ;  /* 0x000000bb00947308 */ /* 0x000fe20000000800 */
[----:B0-----:R-:W-:-:S07]  /*20380*/  FMNMX.FTZ R21, R21, R152, !PT ;  /* 0x0000009815157209 */ /* 0x001fce0007810000 */
[----:B------:R-:W-:Y:S01]  /*20390*/  MUFU.EX2 R125, R125 ;  /* 0x0000007d007d7308 */ /* 0x000fe20000000800 */
[----:B------:R-:W-:Y:S01]  /*203a0*/  FSETP.NEU.FTZ.AND P1, PT, R21, -INF , PT ;  /* 0xff8000001500780b */ /* 0x000fe20003f3d000 */
[----:B------:R-:W-:-:S06]  /*203b0*/  FFMA.FTZ R171, R2, R21, -8 ;  /* 0xc100000002ab7423 */ /* 0x000fcc0000010015 */
[----:B------:R-:W-:Y:S01]  /*203c0*/  MUFU.EX2 R128, R128 ;  /* 0x0000008000807308 */ /* 0x000fe20000000800 */
[----:B------:R-:W-:-:S05]  /*203d0*/  FSEL R171, R171, RZ, P1 ;  /* 0x000000ffabab7208 */ /* 0x000fca0000800000 */
[C-C-:B------:R-:W-:Y:S01]  /*203e0*/  FFMA.FTZ R14, R2.reuse, R154, -R171.reuse ;  /* 0x0000009a020e7223 */ /* 0x140fe200000108ab */
[----:B------:R-:W-:-:S01]  /*203f0*/  FFMA.FTZ R154, R2, R162, -R171 ;  /* 0x000000a2029a7223 */ /* 0x000fc200000108ab */
[C-C-:B------:R-:W-:Y:S01]  /*20400*/  FFMA.FTZ R162, R2.reuse, R147, -R171.reuse ;  /* 0x0000009302a27223 */ /* 0x140fe200000108ab */
[----:B------:R-:W-:Y:S01]  /*20410*/  FSEL R147, R21, RZ, P1 ;  /* 0x000000ff15937208 */ /* 0x000fe20000800000 */
[C-C-:B------:R-:W-:Y:S01]  /*20420*/  FFMA.FTZ R155, R2.reuse, R155, -R171.reuse ;  /* 0x0000009b029b7223 */ /* 0x140fe200000108ab */
[----:B------:R-:W-:-:S01]  /*20430*/  FFMA.FTZ R152, R2, R158, -R171 ;  /* 0x0000009e02987223 */ /* 0x000fc200000108ab */
[----:B------:R-:W-:Y:S01]  /*20440*/  MUFU.EX2 R14, R14 ;  /* 0x0000000e000e7308 */ /* 0x000fe20000000800 */
[----:B------:R-:W-:-:S01]  /*20450*/  FFMA.FTZ R159, R2, R159, -R171 ;  /* 0x0000009f029f7223 */ /* 0x000fc200000108ab */
[----:B------:R-:W-:Y:S01]  /*20460*/  FADD.FTZ R147, -R147, R0 ;  /* 0x0000000093937221 */ /* 0x000fe20000010100 */
[----:B------:R-:W-:-:S01]  /*20470*/  FFMA.FTZ R160, R2, R143, -R171 ;  /* 0x0000008f02a07223 */ /* 0x000fc200000108ab */
[C-C-:B------:R-:W-:Y:S01]  /*20480*/  FFMA.FTZ R143, R2.reuse, R150, -R171.reuse ;  /* 0x00000096028f7223 */ /* 0x140fe200000108ab */
[----:B------:R-:W-:-:S01]  /*20490*/  FFMA.FTZ R150, R2, R151, -R171 ;  /* 0x0000009702967223 */ /* 0x000fc200000108ab */
[C---:B------:R-:W-:Y:S01]  /*204a0*/  FMUL.FTZ R147, R2.reuse, R147 ;  /* 0x0000009302937220 */ /* 0x040fe20000410000 */
        /* <DEDUP_REMOVED lines=26> */
[----:B0-----:R-:W-:-:S01]  /*20650*/  FFMA.FTZ R134, R147, R5, R14 ;  /* 0x0000000593867223 */ /* 0x001fc2000001000e */
[----:B------:R-:W-:Y:S01]  /*20660*/  FADD.FTZ R5, R153, R6 ;  /* 0x0000000699057221 */ /* 0x000fe20000010000 */
[----:B------:R-:W-:-:S01]  /*20670*/  FFMA.FTZ R119, R2, R119, -R171 ;  /* 0x0000007702777223 */ /* 0x000fc200000108ab */
[C-C-:B------:R-:W-:Y:S01]  /*20680*/  FFMA.FTZ R90, R2.reuse, R90, -R171.reuse ;  /* 0x0000005a025a7223 */ /* 0x140fe200000108ab */
[----:B------:R-:W-:-:S01]  /*20690*/  FFMA.FTZ R95, R2, R95, -R171 ;  /* 0x0000005f025f7223 */ /* 0x000fc200000108ab */
[----:B------:R-:W-:Y:S01]  /*206a0*/  FADD.FTZ R6, R120, R5 ;  /* 0x0000000578067221 */ /* 0x000fe20000010000 */
[----:B------:R-:W-:-:S01]  /*206b0*/  FFMA.FTZ R99, R2, R99, -R171 ;  /* 0x0000006302637223 */ /* 0x000fc200000108ab */
[----:B------:R-:W0:Y:S01]  /*206c0*/  MUFU.EX2 R154, R154 ;  /* 0x0000009a009a7308 */ /* 0x000e220000000800 */
[----:B------:R-:W-:-:S01]  /*206d0*/  FFMA.FTZ R109, R2, R109, -R171 ;  /* 0x0000006d026d7223 */ /* 0x000fc200000108ab */
[----:B------:R-:W-:-:S04]  /*206e0*/  FADD.FTZ R5, R157, R6 ;  /* 0x000000069d057221 */ /* 0x000fc80000010000 */
[----:B------:R-:W-:Y:S02]  /*206f0*/  FADD.FTZ R6, R124, R5 ;  /* 0x000000057c067221 */ /* 0x000fe40000010000 */
[----:B------:R-:W3:Y:S02]  /*20700*/  MUFU.EX2 R163, R163 ;  /* 0x000000a300a37308 */ /* 0x000ee40000000800 */
[----:B------:R-:W-:-:S04]  /*20710*/  FADD.FTZ R5, R161, R6 ;  /* 0x00000006a1057221 */ /* 0x000fc80000010000 */
[----:B------:R-:W-:Y:S02]  /*20720*/  FADD.FTZ R6, R136, R5 ;  /* 0x0000000588067221 */ /* 0x000fe40000010000 */
[----:B------:R4:W-:Y:S02]  /*20730*/  MUFU.EX2 R0, R151 ;  /* 0x0000009700007308 */ /* 0x0009e40000000800 */
[----:B------:R-:W-:-:S04]  /*20740*/  FADD.FTZ R5, R165, R6 ;  /* 0x00000006a5057221 */ /* 0x000fc80000010000 */
[----:B------:R-:W-:Y:S02]  /*20750*/  FADD.FTZ R6, R138, R5 ;  /* 0x000000058a067221 */ /* 0x000fe40000010000 */
[----:B------:R-:W5:Y:S01]  /*20760*/  MUFU.EX2 R156, R156 ;  /* 0x0000009c009c7308 */ /* 0x000f620000000800 */
[----:B----4-:R-:W-:-:S04]  /*20770*/  FADD.FTZ R151, R155, R134 ;  /* 0x000000869b977221 */ /* 0x010fc80000010000 */
[----:B-1----:R-:W-:-:S03]  /*20780*/  FADD.FTZ R134, R152, R151 ;  /* 0x0000009798867221 */ /* 0x002fc60000010000 */
[----:B------:R-:W1:Y:S01]  /*20790*/  MUFU.EX2 R167, R167 ;  /* 0x000000a700a77308 */ /* 0x000e620000000800 */
[----:B--2---:R-:W-:-:S04]  /*207a0*/  FADD.FTZ R151, R159, R134 ;  /* 0x000000869f977221 */ /* 0x004fc80000010000 */
[----:B0-----:R-:W-:-:S03]  /*207b0*/  FADD.FTZ R134, R154, R151 ;  /* 0x000000979a867221 */ /* 0x001fc60000010000 */
[----:B------:R-:W0:Y:S01]  /*207c0*/  MUFU.EX2 R13, R13 ;  /* 0x0000000d000d7308 */ /* 0x000e220000000800 */
[----:B---3--:R-:W-:-:S04]  /*207d0*/  FADD.FTZ R151, R163, R134 ;  /* 0x00000086a3977221 */ /* 0x008fc80000010000 */
[----:B-----5:R-:W-:Y:S01]  /*207e0*/  FADD.FTZ R134, R156, R151 ;  /* 0x000000979c867221 */ /* 0x020fe20000010000 */
[----:B------:R-:W-:-:S02]  /*207f0*/  FADD.FTZ R151, R137, R6 ;  /* 0x0000000689977221 */ /* 0x000fc40000010000 */
[----:B------:R-:W2:Y:S01]  /*20800*/  MUFU.EX2 R158, R158 ;  /* 0x0000009e009e7308 */ /* 0x000ea20000000800 */
[----:B-1----:R-:W-:-:S07]  /*20810*/  FADD.FTZ R134, R167, R134 ;  /* 0x00000086a7867221 */ /* 0x002fce0000010000 */
[----:B------:R-:W1:Y:S01]  /*20820*/  MUFU.EX2 R15, R15 ;  /* 0x0000000f000f7308 */ /* 0x000e620000000800 */
[----:B0-----:R-:W-:-:S01]  /*20830*/  FADD.FTZ R5, R13, R134 ;  /* 0x000000860d057221 */ /* 0x001fc20000010000 */
[----:B------:R-:W-:-:S04]  /*20840*/  FADD.FTZ R134, R140, R151 ;  /* 0x000000978c867221 */ /* 0x000fc80000010000 */
[----:B------:R-:W-:Y:S02]  /*20850*/  FADD.FTZ R151, R141, R134 ;  /* 0x000000868d977221 */ /* 0x000fe40000010000 */
        /* <DEDUP_REMOVED lines=16> */
[----:B------:R-:W-:-:S06]  /*20960*/  FADD.FTZ R6, R146, R151 ;  /* 0x0000009792067221 */ /* 0x000fcc0000010000 */
[----:B------:R-:W0:Y:S01]  /*20970*/  MUFU.EX2 R123, R123 ;  /* 0x0000007b007b7308 */ /* 0x000e220000000800 */
[----:B--2---:R-:W-:-:S07]  /*20980*/  FADD.FTZ R5, R150, R5 ;  /* 0x0000000596057221 */ /* 0x004fce0000010000 */
[----:B------:R-:W2:Y:S01]  /*20990*/  MUFU.EX2 R127, R127 ;  /* 0x0000007f007f7308 */ /* 0x000ea20000000800 */
[----:B-1----:R-:W-:-:S01]  /*209a0*/  FADD.FTZ R134, R122, R5 ;  /* 0x000000057a867221 */ /* 0x002fc20000010000 */
[----:B------:R-:W-:-:S04]  /*209b0*/  FADD.FTZ R5, R121, R6 ;  /* 0x0000000679057221 */ /* 0x000fc80000010000 */
[----:B------:R-:W-:Y:S02]  /*209c0*/  FADD.FTZ R6, R148, R5 ;  /* 0x0000000594067221 */ /* 0x000fe40000010000 */
[----:B------:R-:W1:Y:S01]  /*209d0*/  MUFU.EX2 R126, R126 ;  /* 0x0000007e007e7308 */ /* 0x000e620000000800 */
[----:B0-----:R-:W-:-:S01]  /*209e0*/  FADD.FTZ R151, R123, R134 ;  /* 0x000000867b977221 */ /* 0x001fc20000010000 */
[----:B------:R-:W-:-:S03]  /*209f0*/  FADD.FTZ R5, R125, R6 ;  /* 0x000000067d057221 */ /* 0x000fc60000010000 */
[----:B------:R-:W-:Y:S01]  /*20a00*/  FADD.FTZ R134, R0, R151 ;  /* 0x0000009700867221 */ /* 0x000fe20000010000 */
[----:B------:R-:W-:-:S02]  /*20a10*/  FADD.FTZ R6, R128, R5 ;  /* 0x0000000580067221 */ /* 0x000fc40000010000 */
[----:B------:R-:W0:Y:S01]  /*20a20*/  MUFU.EX2 R129, R129 ;  /* 0x0000008100817308 */ /* 0x000e220000000800 */
[----:B--2---:R-:W-:-:S07]  /*20a30*/  FADD.FTZ R151, R127, R134 ;  /* 0x000000867f977221 */ /* 0x004fce0000010000 */
[----:B------:R-:W2:Y:S01]  /*20a40*/  MUFU.EX2 R131, R131 ;  /* 0x0000008300837308 */ /* 0x000ea20000000800 */
[----:B-1----:R-:W-:-:S01]  /*20a50*/  FADD.FTZ R134, R126, R151 ;  /* 0x000000977e867221 */ /* 0x002fc20000010000 */
[----:B------:R-:W-:-:S06]  /*20a60*/  FFMA.FTZ R151, R2, R12, -R171 ;  /* 0x0000000c02977223 */ /* 0x000fcc00000108ab */
        /* <DEDUP_REMOVED lines=27> */
[----:B0-----:R-:W-:-:S01]  /*20c20*/  FADD.FTZ R169, R111, R94 ;  /* 0x0000005e6fa97221 */ /* 0x001fc20000010000 */
[----:B------:R-:W-:-:S06]  /*20c30*/  FFMA.FTZ R94, R2, R98, -R171 ;  /* 0x00000062025e7223 */ /* 0x000fcc00000108ab */
        /* <DEDUP_REMOVED lines=45> */
[----:B-1----:R-:W-:-:S03]  /*20f10*/  FADD.FTZ R6, R101, R6 ;  /* 0x0000000665067221 */ /* 0x002fc60000010000 */
[----:B0-----:R-:W-:Y:S01]  /*20f20*/  FADD.FTZ R5, R109, R102 ;  /* 0x000000666d057221 */ /* 0x001fe20000010000 */
[----:B------:R-:W-:Y:S06]  /*20f30*/  @!P3 BRA `(.L_x_1516) ;  /* 0x000000000004b947 */ /* 0x000fec0003800000 */
[----:B------:R-:W-:Y:S01]  /*20f40*/  BPT.TRAP 0x1 ;  /* 0x000000040000795c */ /* 0x000fe20000300000 */
.L_x_1516:
[----:B------:R-:W-:Y:S01]  /*20f50*/  F2FP.SATFINITE.E4M3.F32.PACK_AB_MERGE_C R0, R127, R0, RZ ;  /* 0x000000007f00723e */ /* 0x000fe200048070ff */
[----:B------:R-:W-:Y:S01]  /*20f60*/  FMUL.FTZ R24, R24, R3 ;  /* 0x0000000318187220 */ /* 0x000fe20000410000 */
[----:B------:R-:W-:Y:S01]  /*20f70*/  F2FP.SATFINITE.E4M3.F32.PACK_AB_MERGE_C R15, R160, R15, RZ ;  /* 0x0000000fa00f723e */ /* 0x000fe200048070ff */
[----:B------:R-:W-:Y:S01]  /*20f80*/  FMUL.FTZ R25, R25, R3 ;  /* 0x0000000319197220 */ /* 0x000fe20000410000 */
[----:B------:R-:W-:Y:S01]  /*20f90*/  F2FP.SATFINITE.E4M3.F32.PACK_AB_MERGE_C R177, R123, R122, R0 ;  /* 0x0000007a7bb1723e */ /* 0x000fe20004807000 */
[----:B------:R-:W-:Y:S01]  /*20fa0*/  IMAD R0, R189, 0x8, R16 ;  /* 0x00000008bd007824 */ /* 0x000fe200078e0210 */
[----:B------:R-:W-:Y:S01]  /*20fb0*/  ISETP.GT.AND P1, PT, R4, R9, PT ;  /* 0x000000090400720c */ /* 0x000fe20003f24270 */
[----:B------:R-:W-:Y:S01]  /*20fc0*/  FMUL.FTZ R28, R28, R3 ;  /* 0x000000031c1c7220 */ /* 0x000fe20000410000 */
[----:B------:R-:W-:Y:S01]  /*20fd0*/  F2FP.SATFINITE.E4M3.F32.PACK_AB_MERGE_C R181, R158, R13, R15 ;  /* 0x0000000d9eb5723e */ /* 0x000fe2000480700f */
[----:B------:R-:W-:Y:S01]  /*20fe0*/  IMAD.U32 R13, RZ, RZ, UR37 ;  /* 0x00000025ff0d7e24 */ /* 0x000fe2000f8e00ff */
        /* <DEDUP_REMOVED lines=101> */
[----:B0-----:R-:W-:Y:S02]  /*21640*/  IMAD.MOV.U32 R0, RZ, RZ, R21 ;  /* 0x000000ffff007224 */ /* 0x001fe400078e0015 */
[----:B------:R-:W-:Y:S02]  /*21650*/  IMAD.MOV.U32 R3, RZ, RZ, R91 ;  /* 0x000000ffff037224 */ /* 0x000fe400078e005b */
[----:B------:R-:W-:Y:S02]  /*21660*/  IMAD.MOV.U32 R188, RZ, RZ, R11 ;  /* 0x000000ffffbc7224 */ /* 0x000fe400078e000b */
[----:B------:R-:W-:Y:S01]  /*21670*/  IMAD.MOV.U32 R189, RZ, RZ, R10 ;  /* 0x000000ffffbd7224 */ /* 0x000fe200078e000a */
[----:B------:R-:W-:Y:S06]  /*21680*/  @P1 BRA `(.L_x_1517) ;  /* 0xffffffb000681947 */ /* 0x000fec000383ffff */
[----:B------:R-:W-:Y:S02]  /*21690*/  IMAD.MOV.U32 R0, RZ, RZ, R21 ;  /* 0x000000ffff007224 */ /* 0x000fe400078e0015 */
[----:B------:R-:W-:Y:S02]  /*216a0*/  IMAD.MOV.U32 R3, RZ, RZ, R91 ;  /* 0x000000ffff037224 */ /* 0x000fe400078e005b */
[----:B------:R-:W-:Y:S02]  /*216b0*/  IMAD.MOV.U32 R189, RZ, RZ, R10 ;  /* 0x000000ffffbd7224 */ /* 0x000fe400078e000a */
[----:B------:R-:W-:-:S07]  /*216c0*/  IMAD.MOV.U32 R188, RZ, RZ, R11 ;  /* 0x000000ffffbc7224 */ /* 0x000fce00078e000b */
.L_x_1498:
[----:B------:R-:W0:Y:S01]  /*216d0*/  LDC R214, c[0x0][0x448] ;  /* 0x00011200ffd67b82 */ /* 0x000e220000000800 */
[----:B------:R-:W-:Y:S01]  /*216e0*/  VIADD R9, R203, 0x7f ;  /* 0x0000007fcb097836 */ /* 0x000fe20000000000 */
[----:B------:R-:W-:Y:S02]  /*216f0*/  LOP3.LUT R18, R18, 0xffffffef, RZ, 0xc0, !PT ;  /* 0xffffffef12127812 */ /* 0x000fe400078ec0ff */
[----:B------:R-:W-:-:S04]  /*21700*/  IADD3 R12, R194, 0x1, -R193 ;  /* 0x00000001c20c7810 */ /* 0x000fc80007ffe8c1 */
[----:B------:R-:W1:Y:S01]  /*21710*/  LDC R213, c[0x0][0x9e4] ;  /* 0x00027900ffd57b82 */ /* 0x000e620000000800 */
[----:B0-----:R-:W-:-:S13]  /*21720*/  ISETP.NE.AND P1, PT, R214, 0x1, PT ;  /* 0x00000001d600780c */ /* 0x001fda0003f25270 */
[----:B------:R-:W0:Y:S01]  /*21730*/  @P1 LDC R10, c[0x0][0x44c] ;  /* 0x00011300ff0a1b82 */ /* 0x000e220000000800 */
[----:B------:R-:W-:-:S04]  /*21740*/  @P1 LOP3.LUT R18, R18, 0x10, RZ, 0xfc, !PT ;  /* 0x0000001012121812 */ /* 0x000fc800078efcff */
[----:B------:R-:W-:-:S03]  /*21750*/  LOP3.LUT R18, R18, 0xffffffdf, RZ, 0xc0, !PT ;  /* 0xffffffdf12127812 */ /* 0x000fc600078ec0ff */
[----:B------:R-:W2:Y:S01]  /*21760*/  @P1 LDC R11, c[0x0][0x450] ;  /* 0x00011400ff0b1b82 */ /* 0x000ea20000000800 */
[----:B0-----:R-:W-:-:S05]  /*21770*/  @P1 IMAD.HI.U32 R10, R9, R10, RZ ;  /* 0x0000000a090a1227 */ /* 0x001fca00078e00ff */
[----:B--2---:R-:W-:Y:S02]  /*21780*/  @P1 SHF.R.U32.HI R9, RZ, R11, R10 ;  /* 0x0000000bff091219 */ /* 0x004fe4000001160a */
[----:B-1----:R-:W-:-:S03]  /*21790*/  ISETP.GE.AND P1, PT, R213, 0x1, PT ;  /* 0x00000001d500780c */ /* 0x002fc60003f26270 */
[----:B------:R-:W-:-:S04]  /*217a0*/  IMAD.IADD R10, R9, 0x1, R12 ;  /* 0x00000001090a7824 */ /* 0x000fc800078e020c */
[----:B------:R-:W-:-:S06]  /*217b0*/  IMAD.IADD R9, R10, 0x1, -R7 ;  /* 0x000000010a097824 */ /* 0x000fcc00078e0a07 */
[----:B------:R-:W-:Y:S01]  /*217c0*/  @P1 LOP3.LUT R18, R18, 0x20, RZ, 0xfc, !PT ;  /* 0x0000002012121812 */ /* 0x000fe200078efcff */
[----:B------:R-:W-:Y:S06]  /*217d0*/  @!P1 BRA `(.L_x_1518) ;  /* 0x0000000000489947 */ /* 0x000fec0003800000 */
[----:B------:R-:W-:Y:S01]  /*217e0*/  IMAD.MOV.U32 R7, RZ, RZ, R10 ;  /* 0x000000ffff077224 */ /* 0x000fe200078e000a */
[----:B------:R-:W-:Y:S04]  /*217f0*/  BSSY B0, `(.L_x_1519) ;  /* 0x000000e000007945 */ /* 0x000fe80003800000 */
        /* <DEDUP_REMOVED lines=9> */
.L_x_1520:
[----:B------:R-:W-:-:S13]  /*21890*/  ISETP.NE.AND P1, PT, R213, 0x1, PT ;  /* 0x00000001d500780c */ /* 0x000fda0003f25270 */
[----:B------:R-:W0:Y:S02]  /*218a0*/  @P1 LDC.64 R10, c[0x0][0x9e8] ;  /* 0x00027a00ff0a1b82 */ /* 0x000e240000000a00 */
[----:B0-----:R-:W-:-:S05]  /*218b0*/  @P1 IMAD.HI.U32 R10, R7, R10, RZ ;  /* 0x0000000a070a1227 */ /* 0x001fca00078e00ff */
[----:B------:R-:W-:-:S07]  /*218c0*/  @P1 SHF.R.U32.HI R7, RZ, R11, R10 ;  /* 0x0000000bff071219 */ /* 0x000fce000001160a */
.L_x_1521:
[----:B------:R-:W-:Y:S05]  /*218d0*/  BSYNC B0 ;  /* 0x0000000000007941 */ /* 0x000fea0003800000 */
.L_x_1519:
[----:B------:R-:W-:-:S05]  /*218e0*/  IMAD R10, R7, R213, RZ ;  /* 0x000000d5070a7224 */ /* 0x000fca00078e02ff */
[----:B------:R-:W-:-:S07]  /*218f0*/  VIMNMX R9, R9, R10, !PT ;  /* 0x0000000a09097248 */ /* 0x000fce0007fe0100 */
.L_x_1518:
[----:B------:R-:W-:-:S04]  /*21900*/  VIADD R9, R9, 0x9f ;  /* 0x0000009f09097836 */ /* 0x000fc80000000000 */
[----:B------:R-:W-:-:S05]  /*21910*/  IMAD.HI R9, R9, 0x66666667, RZ ;  /* 0x6666666709097827 */ /* 0x000fca00078e02ff */
[----:B------:R-:W-:-:S04]  /*21920*/  SHF.R.U32.HI R10, RZ, 0x1f, R9 ;  /* 0x0000001fff0a7819 */ /* 0x000fc80000011609 */
[----:B------:R-:W-:-:S04]  /*21930*/  LEA.HI.SX32 R10, R9, R10, 0x1a ;  /* 0x0000000a090a7211 */ /* 0x000fc800078fd2ff */
[----:B------:R-:W-:-:S04]  /*21940*/  VIMNMX R7, R209, R10, !PT ;  /* 0x0000000ad1077248 */ /* 0x000fc80007fe0100 */
[----:B------:R-:W-:-:S13]  /*21950*/  ISETP.GE.AND P1, PT, R4, R7, PT ;  /* 0x000000070400720c */ /* 0x000fda0003f26270 */
[----:B------:R-:W-:Y:S05]  /*21960*/  @!P1 BRA `(.L_x_1522) ;  /* 0x0000003000949947 */ /* 0x000fea0003800000 */
[----:B------:R-:W-:Y:S02]  /*21970*/  IMAD.MOV.U32 R9, RZ, RZ, R0 ;  /* 0x000000ffff097224 */ /* 0x000fe400078e0000 */
[----:B------:R-:W-:Y:S02]  /*21980*/  IMAD.MOV.U32 R10, RZ, RZ, R3 ;  /* 0x000000ffff0a7224 */ /* 0x000fe400078e0003 */
[----:B------:R-:W-:-:S07]  /*21990*/  IMAD.MOV.U32 R11, RZ, RZ, R188 ;  /* 0x000000ffff0b7224 */ /* 0x000fce00078e00bc */
.L_x_1533:
[----:B------:R-:W-:Y:S01]  /*219a0*/  ISETP.NE.AND P1, PT, R189, 0x1, PT ;  /* 0x00000001bd00780c */ /* 0x000fe20003f25270 */
[----:B------:R-:W-:Y:S05]  /*219b0*/  YIELD ;  /* 0x0000000000007946 */ /* 0x000fea0003800000 */
[----:B------:R-:W-:Y:S02]  /*219c0*/  SEL R188, RZ, 0x1, P1 ;  /* 0x00000001ffbc7807 */ /* 0x000fe40000800000 */
[----:B------:R-:W-:Y:S02]  /*219d0*/  ISETP.NE.AND P1, PT, R196, RZ, PT ;  /* 0x000000ffc400720c */ /* 0x000fe40003f25270 */
[----:B------:R-:W-:-:S11]  /*219e0*/  LOP3.LUT R188, R11, R188, RZ, 0x3c, !PT ;  /* 0x000000bc0bbc7212 */ /* 0x000fd600078e3cff */
[----:B------:R-:W-:Y:S05]  /*219f0*/  @P1 BRA `(.L_x_1523) ;  /* 0x0000000000401947 */ /* 0x000fea0003800000 */
[----:B------:R-:W-:-:S13]  /*21a00*/  ISETP.NE.AND P3, PT, R212, 0x3, PT ;  /* 0x00000003d400780c */ /* 0x000fda0003f65270 */
[----:B------:R-:W-:Y:S05]  /*21a10*/  @!P3 BRA `(.L_x_1524) ;  /* 0x000000000004b947 */ /* 0x000fea0003800000 */
[----:B------:R-:W-:Y:S01]  /*21a20*/  BPT.TRAP 0x1 ;  /* 0x000000040000795c */ /* 0x000fe20000300000 */
.L_x_1524:
        /* <DEDUP_REMOVED lines=8> */
.L_x_1525:
[----:B------:R-:W-:Y:S04]  /*21ab0*/  BSSY B0, `(.L_x_1523) ;  /* 0x0000004000007945 */ /* 0x000fe80003800000 */
[----:B-1----:R-:W-:Y:S05]  /*21ac0*/  @P2 BRA `(.L_x_1526) ;  /* 0x0000000000082947 */ /* 0x002fea0003800000 */
[----:B------:R-:W1:Y:S02]  /*21ad0*/  SYNCS.PHASECHK.TRANS64.TRYWAIT P2, [R3+URZ+0x29830], R0 ;  /* 0x02983000030075a7 */ /* 0x000e64000804017f */
[----:B-1----:R-:W-:Y:S05]  /*21ae0*/  @!P2 BRA `(.L_x_1527) ;  /* 0x000001500070a947 */ /* 0x002fea0003800000 */
.L_x_1526:
[----:B------:R-:W-:Y:S05]  /*21af0*/  BSYNC B0 ;  /* 0x0000000000007941 */ /* 0x000fea0003800000 */
.L_x_1523:
[----:B01----:R-:W0:Y:S01]  /*21b00*/  S2R R0, SR_TID.X ;  /* 0x0000000000007919 */ /* 0x003e220000002100 */
[----:B------:R-:W-:Y:S01]  /*21b10*/  VIADD R12, R189, 0x1 ;  /* 0x00000001bd0c7836 */ /* 0x000fe20000000000 */
[----:B------:R-:W-:Y:S05]  /*21b20*/  WARPSYNC.ALL ;  /* 0x0000000000007948 */ /* 0x000fea0003800000 */
[C---:B------:R-:W-:Y:S01]  /*21b30*/  ISETP.NE.AND P2, PT, R12.reuse, 0x2, PT ;  /* 0x000000020c00780c */ /* 0x040fe20003f45270 */
[----:B------:R-:W-:Y:S01]  /*21b40*/  IMAD.MOV.U32 R15, RZ, RZ, -0x7fffffe0 ;  /* 0x80000020ff0f7424 */ /* 0x000fe200078e00ff */
[----:B------:R-:W-:Y:S01]  /*21b50*/  UMOV UR48, UR24 ;  /* 0x0000001800307c82 */ /* 0x000fe20008000000 */
[----:B------:R-:W-:Y:S01]  /*21b60*/  UMOV UR49, UR25 ;  /* 0x0000001900317c82 */ /* 0x000fe20008000000 */
[----:B------:R-:W-:Y:S01]  /*21b70*/  SEL R12, R12, RZ, P2 ;  /* 0x000000ff0c0c7207 */ /* 0x000fe20001000000 */
[----:B------:R-:W-:Y:S01]  /*21b80*/  IMAD.MOV.U32 R21, RZ, RZ, -0x7fffffe0 ;  /* 0x80000020ff157424 */ /* 0x000fe200078e00ff */
[----:B------:R-:W-:Y:S01]  /*21b90*/  R2UR UR51, R15 ;  /* 0x000000000f3372ca */ /* 0x000fe200000e0000 */
[----:B------:R-:W-:Y:S01]  /*21ba0*/  UMOV UR44, UR24 ;  /* 0x00000018002c7c82 */ /* 0x000fe20008000000 */
[----:B------:R-:W-:Y:S01]  /*21bb0*/  UMOV UR45, UR25 ;  /* 0x00000019002d7c82 */ /* 0x000fe20008000000 */
[----:B------:R-:W-:Y:S01]  /*21bc0*/  IMAD R14, R12, 0x780, R8 ;  /* 0x000007800c0e7824 */ /* 0x000fe200078e0208 */
[----:B------:R-:W-:Y:S01]  /*21bd0*/  R2UR UR47, R21 ;  /* 0x00000000152f72ca */ /* 0x000fe200000e0000 */
[----:B------:R-:W-:Y:S01]  /*21be0*/  IMAD.MOV.U32 R91, RZ, RZ, -0x7fffffe0 ;  /* 0x80000020ff5b7424 */ /* 0x000fe200078e00ff */
[----:B------:R-:W-:Y:S01]  /*21bf0*/  UMOV UR28, UR24 ;  /* 0x00000018001c7c82 */ /* 0x000fe20008000000 */
[C---:B------:R-:W-:Y:S01]  /*21c00*/  VIADD R20, R14.reuse, 0x80 ;  /* 0x000000800e147836 */ /* 0x040fe20000000000 */
[C---:B------:R-:W-:Y:S01]  /*21c10*/  R2UR UR50, R14.reuse ;  /* 0x000000000e3272ca */ /* 0x040fe200000e0000 */
[C---:B------:R-:W-:Y:S01]  /*21c20*/  VIADD R90, R14.reuse, 0x100 ;  /* 0x000001000e5a7836 */ /* 0x040fe20000000000 */
[----:B------:R-:W-:Y:S01]  /*21c30*/  R2UR UR27, R91 ;  /* 0x000000005b1b72ca */ /* 0x000fe200000e0000 */
[----:B------:R-:W-:Y:S01]  /*21c40*/  VIADD R88, R14, 0x180 ;  /* 0x000001800e587836 */ /* 0x000fe20000000000 */
[----:B------:R-:W-:Y:S01]  /*21c50*/  R2UR UR46, R20 ;  /* 0x00000000142e72ca */ /* 0x000fe200000e0000 */
[----:B------:R-:W-:Y:S01]  /*21c60*/  IMAD.MOV.U32 R89, RZ, RZ, -0x7fffffe0 ;  /* 0x80000020ff597424 */ /* 0x000fe200078e00ff */
[----:B------:R-:W-:Y:S01]  /*21c70*/  R2UR UR26, R90 ;  /* 0x000000005a1a72ca */ /* 0x000fe200000e0000 */
[----:B------:R-:W-:Y:S01]  /*21c80*/  UMOV UR29, UR25 ;  /* 0x00000019001d7c82 */ /* 0x000fe20008000000 */
[----:B------:R-:W-:Y:S01]  /*21c90*/  R2UR UR30, R88 ;  /* 0x00000000581e72ca */ /* 0x000fe200000e0000 */
[C---:B------:R-:W-:Y:S01]  /*21ca0*/  VIADD R20, R14.reuse, 0x200 ;  /* 0x000002000e147836 */ /* 0x040fe20000000000 */
[----:B------:R-:W-:Y:S01]  /*21cb0*/  R2UR UR31, R89 ;  /* 0x00000000591f72ca */ /* 0x000fe200000e0000 */
[C---:B------:R-:W-:Y:S01]  /*21cc0*/  VIADD R90, R14.reuse, 0x2 ;  /* 0x000000020e5a7836 */ /* 0x040fe20000000000 */
[----:B0-----:R-:W-:Y:S01]  /*21cd0*/  SHF.R.U32.HI R0, RZ, 0x7, R0 ;  /* 0x00000007ff007819 */ /* 0x001fe20000011600 */
[----:B------:R-:W-:Y:S01]  /*21ce0*/  VIADD R88, R14, 0x82 ;  /* 0x000000820e587836 */ /* 0x000fe20000000000 */
[----:B------:R-:W-:Y:S01]  /*21cf0*/  R2UR UR34, R20 ;  /* 0x00000000142272ca */ /* 0x000fe200000e0000 */
[----:B------:R-:W-:Y:S01]  /*21d00*/  IMAD.MOV.U32 R89, RZ, RZ, -0x7fffffe0 ;  /* 0x80000020ff597424 */ /* 0x000fe200078e00ff */
[----:B------:R-:W-:Y:S01]  /*21d10*/  R2UR UR35, R21 ;  /* 0x00000000152372ca */ /* 0x000fe200000e0000 */
[----:B------:R-:W-:Y:S01]  /*21d20*/  VIADD R0, R0, 0x8 ;  /* 0x0000000800007836 */ /* 0x000fe20000000000 */
[----:B------:R-:W-:Y:S01]  /*21d30*/  R2UR UR6, R90 ;  /* 0x000000005a0672ca */ /* 0x000fe200000e0000 */
[----:B------:R-:W-:Y:S01]  /*21d40*/  UMOV UR32, UR24 ;  /* 0x0000001800207c82 */ /* 0x000fe20008000000 */
[----:B------:R-:W-:Y:S01]  /*21d50*/  R2UR UR7, R91 ;  /* 0x000000005b0772ca */ /* 0x000fe200000e0000 */
[----:B------:R-:W-:Y:S01]  /*21d60*/  UMOV UR33, UR25 ;  /* 0x0000001900217c82 */ /* 0x000fe20008000000 */
[----:B------:R0:W-:Y:S01]  /*21d70*/  BAR.SYNC.DEFER_BLOCKING R0, 0x100 ;  /* 0x000400000000751d */ /* 0x0001e20000010000 */
[----:B------:R-:W-:-:S02]  /*21d80*/  VIADD R20, R14, 0x102 ;  /* 0x000001020e147836 */ /* 0x000fc40000000000 */
[----:B------:R-:W-:Y:S02]  /*21d90*/  IMAD.MOV.U32 R21, RZ, RZ, -0x7fffffe0 ;  /* 0x80000020ff157424 */ /* 0x000fe400078e00ff */
[----:B------:R-:W-:Y:S01]  /*21da0*/  IMAD.MOV.U32 R15, RZ, RZ, -0x7fffffe0 ;  /* 0x80000020ff0f7424 */ /* 0x000fe200078e00ff */
        /* <DEDUP_REMOVED lines=225> */
.L_x_1529:
[----:B------:R-:W-:Y:S01]  /*22bc0*/  SHF.L.U32 R0, R11, 0x1f, RZ ;  /* 0x0000001f0b007819 */ /* 0x000fe200000006ff */
[----:B------:R-:W-:-:S04]  /*22bd0*/  IMAD R3, R189, 0x8, R16 ;  /* 0x00000008bd037824 */ /* 0x000fc800078e0210 */
[----:B------:R0:W1:Y:S01]  /*22be0*/  SYNCS.PHASECHK.TRANS64.TRYWAIT P1, [R3+URZ+0x29850], R0 ;  /* 0x02985000030075a7 */ /* 0x000062000802017f */
[----:B------:R-:W-:Y:S05]  /*22bf0*/  @!P3 BRA `(.L_x_1530) ;  /* 0x000000000004b947 */ /* 0x000fea0003800000 */
[----:B------:R-:W-:Y:S01]  /*22c00*/  BPT.TRAP 0x1 ;  /* 0x000000040000795c */ /* 0x000fe20000300000 */
.L_x_1530:
[----:B-1----:R-:W-:Y:S05]  /*22c10*/  @P1 BRA `(.L_x_1528) ;  /* 0x0000000000081947 */ /* 0x002fea0003800000 */
[----:B------:R-:W1:Y:S02]  /*22c20*/  SYNCS.PHASECHK.TRANS64.TRYWAIT P1, [R3+URZ+0x29850], R0 ;  /* 0x02985000030075a7 */ /* 0x000e64000802017f */
[----:B-1----:R-:W-:Y:S05]  /*22c30*/  @!P1 BRA `(.L_x_1531) ;  /* 0x0000014000309947 */ /* 0x002fea0003800000 */
.L_x_1528:
[----:B01----:R-:W-:Y:S01]  /*22c40*/  VIADD R0, R16, 0x400 ;  /* 0x0000040010007836 */ /* 0x003fe20000000000 */
[----:B------:R-:W-:Y:S05]  /*22c50*/  WARPSYNC.ALL ;  /* 0x0000000000007948 */ /* 0x000fea0003800000 */
[----:B------:R-:W-:Y:S01]  /*22c60*/  SHF.R.U32.HI R0, RZ, 0x4, R0 ;  /* 0x00000004ff007819 */ /* 0x000fe20000011600 */
[----:B------:R-:W-:Y:S01]  /*22c70*/  IMAD.MOV.U32 R15, RZ, RZ, -0x3ffffff0 ;  /* 0xc0000010ff0f7424 */ /* 0x000fe200078e00ff */
[----:B------:R-:W-:Y:S01]  /*22c80*/  WARPGROUP.ARRIVE ;  /* 0x00000000000079c5 */ /* 0x000fe20000000000 */
[----:B------:R-:W-:Y:S01]  /*22c90*/  IMAD.MOV.U32 R21, RZ, RZ, -0x3ffffff0 ;  /* 0xc0000010ff157424 */ /* 0x000fe200078e00ff */
[----:B------:R-:W-:-:S02]  /*22ca0*/  LOP3.LUT R0, R0, 0x3fff, RZ, 0xc0, !PT ;  /* 0x00003fff00007812 */ /* 0x000fc400078ec0ff */
[----:B------:R-:W-:Y:S02]  /*22cb0*/  R2UR UR7, R15 ;  /* 0x000000000f0772ca */ /* 0x000fe400000e0000 */
[----:B------:R-:W-:Y:S02]  /*22cc0*/  LOP3.LUT R0, R0, 0x10000, RZ, 0xfc, !PT ;  /* 0x0001000000007812 */ /* 0x000fe400078efcff */
[----:B------:R-:W-:-:S03]  /*22cd0*/  ISETP.NE.AND P1, PT, R212, 0x3, PT ;  /* 0x00000003d400780c */ /* 0x000fc60003f25270 */
[----:B------:R-:W-:Y:S01]  /*22ce0*/  IMAD R14, R189, 0x500, R0 ;  /* 0x00000500bd0e7824 */ /* 0x000fe200078e0200 */
[----:B------:R-:W-:-:S03]  /*22cf0*/  FMNMX.FTZ R0, R152, R10, !PT ;  /* 0x0000000a98007209 */ /* 0x000fc60007810000 */
[C---:B------:R-:W-:Y:S01]  /*22d00*/  VIADD R20, R14.reuse, 0x100 ;  /* 0x000001000e147836 */ /* 0x040fe20000000000 */
[----:B------:R-:W-:Y:S02]  /*22d10*/  R2UR UR6, R14 ;  /* 0x000000000e0672ca */ /* 0x000fe400000e0000 */
[----:B------:R-:W-:Y:S02]  /*22d20*/  FMNMX.FTZ R3, R153, R0, !PT ;  /* 0x0000000099037209 */ /* 0x000fe40007810000 */
[----:B------:R-:W-:-:S09]  /*22d30*/  FMNMX.FTZ R0, R154, R9, !PT ;  /* 0x000000099a007209 */ /* 0x000fd20007810000 */
[----:B------:R-:W-:Y:S01]  /*22d40*/  QGMMA.64x128x32.F32.E4M3.E4M3 R24, R184, gdesc[UR4], R24, gsb0 ;  /* 0x01e00004b8187df3 */ /* 0x000fe20008000818 */
[----:B------:R-:W-:Y:S01]  /*22d50*/  R2UR UR6, R20 ;  /* 0x00000000140672ca */ /* 0x000fe200000e0000 */
[----:B------:R-:W-:Y:S01]  /*22d60*/  VIADD R20, R14, 0x200 ;  /* 0x000002000e147836 */ /* 0x000fe20000000000 */
[----:B------:R-:W-:Y:S01]  /*22d70*/  R2UR UR7, R21 ;  /* 0x00000000150772ca */ /* 0x000fe200000e0000 */
[----:B------:R-:W-:Y:S01]  /*22d80*/  IMAD.MOV.U32 R21, RZ, RZ, -0x3ffffff0 ;  /* 0xc0000010ff157424 */ /* 0x000fe200078e00ff */
[----:B------:R-:W-:Y:S02]  /*22d90*/  WARPGROUP.DEPBAR.LE gsb0, 0x0 ;  /* 0x00008000000079c5 */ /* 0x000fe40000010000 */
[----:B------:R-:W-:-:S06]  /*22da0*/  WARPGROUP.ARRIVE ;  /* 0x00000000000079c5 */ /* 0x000fcc0000000000 */
[----:B------:R-:W0:Y:S03]  /*22db0*/  S2R R187, SR_TID.X ;  /* 0x0000000000bb7919 */ /* 0x000e260000002100 */
[----:B------:R-:W-:Y:S01]  /*22dc0*/  QGMMA.64x128x32.F32.E4M3.E4M3 R24, R180, gdesc[UR4], R24, gsb0 ;  /* 0x01e00004b4187df3 */ /* 0x000fe20008000818 */
[----:B------:R-:W-:Y:S02]  /*22dd0*/  R2UR UR6, R20 ;  /* 0x00000000140672ca */ /* 0x000fe400000e0000 */
        /* <DEDUP_REMOVED lines=39> */
[----:B------:R-:W-:Y:S01]  /*23050*/  R2UR UR7, R21 ;  /* 0x00000000150772ca */ /* 0x000fe200000e0000 */
[----:B------:R-:W-:Y:S01]  /*23060*/  IMAD.MOV.U32 R21, RZ, RZ, -0x3ffffff0 ;  /* 0xc0000010ff157424 */ /* 0x000fe200078e00ff */
        /* <DEDUP_REMOVED lines=29> */
[----:B------:R-:W-:Y:S01]  /*23240*/  FMNMX.FTZ R20, R96, R11, !PT ;  /* 0x0000000b60147209 */ /* 0x000fe20007810000 */
[----:B------:R-:W-:Y:S02]  /*23250*/  WARPGROUP.DEPBAR.LE gsb0, 0x0 ;  /* 0x00008000000079c5 */ /* 0x000fe40000010000 */
[----:B------:R-:W-:Y:S01]  /*23260*/  WARPGROUP.ARRIVE ;  /* 0x00000000000079c5 */ /* 0x000fe20000000000 */
[----:B------:R-:W-:Y:S02]  /*23270*/  FMNMX.FTZ R3, R95, R0, !PT ;  /* 0x000000005f037209 */ /* 0x000fe40007810000 */
[----:B------:R-:W-:Y:S02]  /*23280*/  FMNMX.FTZ R11, R97, R20, !PT ;  /* 0x00000014610b7209 */ /* 0x000fe40007810000 */
[----:B------:R-:W-:Y:S01]  /*23290*/  FMNMX.FTZ R0, R98, R3, !PT ;  /* 0x0000000362007209 */ /* 0x000fe20007810000 */
[----:B------:R-:W-:Y:S01]  /*232a0*/  QGMMA.64x128x32.F32.E4M3.E4M3 R24, R176, gdesc[UR4], R24, gsb0 ;  /* 0x01e00004b0187df3 */ /* 0x000fe20008000818 */
[----:B------:R-:W-:-:S02]  /*232b0*/  FMNMX.FTZ R20, R100, R11, !PT ;  /* 0x0000000b64147209 */ /* 0x000fc40007810000 */
[----:B------:R-:W-:Y:S02]  /*232c0*/  FMNMX.FTZ R3, R99, R0, !PT ;  /* 0x0000000063037209 */ /* 0x000fe40007810000 */
[----:B------:R-:W-:Y:S02]  /*232d0*/  FMNMX.FTZ R13, R101, R20, !PT ;  /* 0x00000014650d7209 */ /* 0x000fe40007810000 */
[----:B------:R-:W-:Y:S02]  /*232e0*/  FMNMX.FTZ R0, R102, R3, !PT ;  /* 0x0000000366007209 */ /* 0x000fe40007810000 */
[----:B------:R-:W-:Y:S01]  /*232f0*/  R2UR UR7, R21 ;  /* 0x00000000150772ca */ /* 0x000fe200000e0000 */
[----:B------:R-:W1:Y:S01]  /*23300*/  SHFL.BFLY PT, R20, R13, 0x2, 0x1f ;  /* 0x0c401f000d147f89 */ /* 0x000e6200000e0000 */
[----:B------:R-:W-:Y:S02]  /*23310*/  FMNMX.FTZ R15, R103, R0, !PT ;  /* 0x00000000670f7209 */ /* 0x000fe40007810000 */
[----:B0-----:R-:W-:-:S03]  /*23320*/  SHF.R.U32.HI R187, RZ, 0x7, R187 ;  /* 0x00000007ffbb7819 */ /* 0x001fc600000116bb */
[----:B------:R-:W0:Y:S01]  /*23330*/  SHFL.BFLY PT, R0, R15, 0x2, 0x1f ;  /* 0x0c401f000f007f89 */ /* 0x000e2200000e0000 */
[----:B-1----:R-:W-:Y:S01]  /*23340*/  FMNMX.FTZ R11, R13, R20, !PT ;  /* 0x000000140d0b7209 */ /* 0x002fe20007810000 */
[C---:B------:R-:W-:Y:S02]  /*23350*/  VIADD R20, R14.reuse, 0x300 ;  /* 0x000003000e147836 */ /* 0x040fe40000000000 */
[----:B------:R-:W-:-:S03]  /*23360*/  VIADD R14, R14, 0x400 ;  /* 0x000004000e0e7836 */ /* 0x000fc60000000000 */
[----:B------:R-:W-:Y:S02]  /*23370*/  R2UR UR6, R20 ;  /* 0x00000000140672ca */ /* 0x000fe400000e0000 */
[----:B0-----:R-:W-:Y:S02]  /*23380*/  FMNMX.FTZ R20, R15, R0, !PT ;  /* 0x000000000f147209 */ /* 0x001fe40007810000 */
[----:B------:R-:W0:Y:S04]  /*23390*/  SHFL.BFLY PT, R0, R11, 0x1, 0x1f ;  /* 0x0c201f000b007f89 */ /* 0x000e2800000e0000 */
[----:B------:R-:W1:Y:S01]  /*233a0*/  SHFL.BFLY PT, R21, R20, 0x1, 0x1f ;  /* 0x0c201f0014157f89 */ /* 0x000e6200000e0000 */
[----:B0-----:R-:W-:Y:S02]  /*233b0*/  FMNMX.FTZ R3, R11, R0, !PT ;  /* 0x000000000b037209 */ /* 0x001fe40007810000 */
[----:B-1----:R-:W-:-:S03]  /*233c0*/  FMNMX.FTZ R0, R20, R21, !PT ;  /* 0x0000001514007209 */ /* 0x002fc60007810000 */
[----:B------:R-:W-:Y:S01]  /*233d0*/  FADD.FTZ R13, -R3, R10 ;  /* 0x0000000a030d7221 */ /* 0x000fe20000010100 */
[----:B------:R-:W-:-:S03]  /*233e0*/  FFMA.FTZ R11, R2, R3, -8 ;  /* 0xc1000000020b7423 */ /* 0x000fc60000010003 */
[----:B------:R-:W-:Y:S01]  /*233f0*/  FMUL.FTZ R15, R2, R13 ;  /* 0x0000000d020f7220 */ /* 0x000fe20000410000 */
[----:B------:R-:W-:-:S01]  /*23400*/  FADD.FTZ R13, -R0, R9 ;  /* 0x00000009000d7221 */ /* 0x000fc20000010100 */
[C-C-:B------:R-:W-:Y:S01]  /*23410*/  FFMA.FTZ R20, R2.reuse, R152, -R11.reuse ;  /* 0x0000009802147223 */ /* 0x140fe2000001080b */
[----:B------:R-:W-:-:S01]  /*23420*/  FFMA.FTZ R21, R2, R156, -R11 ;  /* 0x0000009c02157223 */ /* 0x000fc2000001080b */
[----:B------:R0:W-:Y:S01]  /*23430*/  MUFU.EX2 R9, R15 ;  /* 0x0000000f00097308 */ /* 0x0001e20000000800 */
[C---:B------:R-:W-:Y:S01]  /*23440*/  FMUL.FTZ R10, R2.reuse, R13 ;  /* 0x0000000d020a7220 */ /* 0x040fe20000410000 */
[C-C-:B------:R-:W-:Y:S01]  /*23450*/  FFMA.FTZ R13, R2.reuse, R153, -R11.reuse ;  /* 0x00000099020d7223 */ /* 0x140fe2000001080b */
[----:B------:R-:W-:-:S01]  /*23460*/  FFMA.FTZ R152, R2, R157, -R11 ;  /* 0x0000009d02987223 */ /* 0x000fc2000001080b */
[C-C-:B------:R-:W-:Y:S01]  /*23470*/  FFMA.FTZ R153, R2.reuse, R160, -R11.reuse ;  /* 0x000000a002997223 */ /* 0x140fe2000001080b */
[----:B------:R-:W-:-:S01]  /*23480*/  FFMA.FTZ R156, R2, R161, -R11 ;  /* 0x000000a1029c7223 */ /* 0x000fc2000001080b */
[C-C-:B------:R-:W-:Y:S01]  /*23490*/  FFMA.FTZ R157, R2.reuse, R164, -R11.reuse ;  /* 0x000000a4029d7223 */ /* 0x140fe2000001080b */
[----:B------:R-:W-:-:S01]  /*234a0*/  FFMA.FTZ R160, R2, R165, -R11 ;  /* 0x000000a502a07223 */ /* 0x000fc2000001080b */
[----:B------:R-:W-:Y:S01]  /*234b0*/  FFMA.FTZ R136, R2, R136, -R11 ;  /* 0x0000008802887223 */ /* 0x000fe2000001080b */
[----:B0-----:R-:W-:-:S02]  /*234c0*/  IMAD.MOV.U32 R15, RZ, RZ, -0x3ffffff0 ;  /* 0xc0000010ff0f7424 */ /* 0x001fc400078e00ff */
        /* <DEDUP_REMOVED lines=31> */
[----:B------:R-:W0:Y:S01]  /*236c0*/  MUFU.EX2 R20, R20 ;  /* 0x0000001400147308 */ /* 0x000e220000000800 */
[----:B------:R-:W-:-:S07]  /*236d0*/  IADD3 R165, -R187, 0xb, RZ ;  /* 0x0000000bbba57810 */ /* 0x000fce0007ffe1ff */
[----:B------:R-:W-:Y:S08]  /*236e0*/  MUFU.EX2 R10, R10 ;  /* 0x0000000a000a7308 */ /* 0x000ff00000000800 */
[----:B------:R-:W1:Y:S01]  /*236f0*/  MUFU.EX2 R13, R13 ;  /* 0x0000000d000d7308 */ /* 0x000e620000000800 */
[----:B0-----:R-:W-:-:S01]  /*23700*/  FFMA.FTZ R6, R9, R6, R20 ;  /* 0x0000000609067223 */ /* 0x001fc20000010014 */
[----:B------:R-:W-:-:S02]  /*23710*/  WARPGROUP.DEPBAR.LE gsb0, 0x0 ;  /* 0x00008000000079c5 */ /* 0x000fc40000010000 */
[----:B------:R-:W-:-:S04]  /*23720*/  WARPGROUP.ARRIVE ;  /* 0x00000000000079c5 */ /* 0x000fc80000000000 */
[----:B------:R-:W0:Y:S02]  /*23730*/  MUFU.EX2 R21, R21 ;  /* 0x0000001500157308 */ /* 0x000e240000000800 */
[----:B------:R-:W-:Y:S01]  /*23740*/  QGMMA.64x128x32.F32.E4M3.E4M3 R24, R172, gdesc[UR4], R24, gsb0 ;  /* 0x01e00004ac187df3 */ /* 0x000fe20008000818 */
[----:B------:R-:W-:Y:S01]  /*23750*/  R2UR UR7, R15 ;  /* 0x000000000f0772ca */ /* 0x000fe200000e0000 */
[----:B------:R-:W-:Y:S01]  /*23760*/  FFMA.FTZ R15, R2, R0, -8 ;  /* 0xc1000000020f7423 */ /* 0x000fe20000010000 */
[----:B------:R-:W-:-:S03]  /*23770*/  R2UR UR6, R14 ;  /* 0x000000000e0672ca */ /* 0x000fc600000e0000 */
[----:B------:R-:W2:Y:S01]  /*23780*/  MUFU.EX2 R152, R152 ;  /* 0x0000009800987308 */ /* 0x000ea20000000800 */
        /* <DEDUP_REMOVED lines=9> */
[----:B------:R-:W-:Y:S01]  /*23820*/  FFMA.FTZ R162, R2, R167, -R15 ;  /* 0x000000a702a27223 */ /* 0x000fe2000001080f */
[----:B0-----:R-:W-:-:S01]  /*23830*/  FADD.FTZ R163, R21, R6 ;  /* 0x0000000615a37221 */ /* 0x001fc20000010000 */
        /* <DEDUP_REMOVED lines=37> */
[----:B-1----:R-:W-:-:S01]  /*23a90*/  FADD.FTZ R5, R155, R6 ;  /* 0x000000069b057221 */ /* 0x002fc20000010000 */
[C-C-:B------:R-:W-:Y:S01]  /*23aa0*/  FFMA.FTZ R98, R2.reuse, R98, -R15.reuse ;  /* 0x0000006202627223 */ /* 0x140fe2000001080f */
[----:B------:R-:W-:-:S05]  /*23ab0*/  FFMA.FTZ R99, R2, R99, -R15 ;  /* 0x0000006302637223 */ /* 0x000fca000001080f */
        /* <DEDUP_REMOVED lines=26> */
[----:B------:R-:W-:Y:S06]  /*23c60*/  QGMMA.64x128x32.F32.E4M3.E4M3 R24, R168, gdesc[UR4], R24, gsb0 ;  /* 0x01e00004a8187df3 */ /* 0x000fec0008000818 */
        /* <DEDUP_REMOVED lines=36> */
[----:B------:R-:W-:-:S06]  /*23eb0*/  WARPGROUP.DEPBAR.LE gsb0, 0x0 ;  /* 0x00008000000079c5 */ /* 0x000fcc0000010000 */
        /* <DEDUP_REMOVED lines=50> */
[C-C-:B------:R-:W-:Y:S01]  /*241e0*/  FFMA.FTZ R6, R2.reuse, R102, -R15.reuse ;  /* 0x0000006602067223 */ /* 0x140fe2000001080f */
[----:B------:R-:W-:-:S05]  /*241f0*/  FFMA.FTZ R102, R2, R103, -R15 ;  /* 0x0000006702667223 */ /* 0x000fca000001080f */
        /* <DEDUP_REMOVED lines=19> */
[----:B------:R-:W-:Y:S01]  /*24330*/  MUFU.EX2 R96, R96 ;  /* 0x0000006000607308 */ /* 0x000fe20000000800 */
[----:B----4-:R-:W-:-:S07]  /*24340*/  FADD.FTZ R103, R93, R164 ;  /* 0x000000a45d677221 */ /* 0x010fce0000010000 */
[----:B------:R-:W1:Y:S01]  /*24350*/  MUFU.EX2 R98, R98 ;  /* 0x0000006200627308 */ /* 0x000e620000000800 */
[----:B---3--:R-:W-:-:S07]  /*24360*/  FADD.FTZ R163, R95, R166 ;  /* 0x000000a65fa37221 */ /* 0x008fce0000010000 */
[----:B------:R-:W-:Y:S08]  /*24370*/  MUFU.EX2 R97, R97 ;  /* 0x0000006100617308 */ /* 0x000ff00000000800 */
[----:B------:R-:W3:Y:S01]  /*24380*/  MUFU.EX2 R99, R99 ;  /* 0x0000006300637308 */ /* 0x000ee20000000800 */
[----:B-1----:R-:W-:-:S07]  /*24390*/  FADD.FTZ R164, R98, R163 ;  /* 0x000000a362a47221 */ /* 0x002fce0000010000 */
[----:B------:R-:W1:Y:S08]  /*243a0*/  MUFU.EX2 R100, R100 ;  /* 0x0000006400647308 */ /* 0x000e700000000800 */
[----:B------:R4:W5:Y:S01]  /*243b0*/  MUFU.EX2 R15, R6 ;  /* 0x00000006000f7308 */ /* 0x0009620000000800 */
[----:B---3--:R-:W-:-:S07]  /*243c0*/  FADD.FTZ R164, R99, R164 ;  /* 0x000000a463a47221 */ /* 0x008fce0000010000 */
[----:B------:R-:W3:Y:S01]  /*243d0*/  MUFU.EX2 R11, R11 ;  /* 0x0000000b000b7308 */ /* 0x000ee20000000800 */
[----:B----4-:R-:W-:-:S04]  /*243e0*/  FADD.FTZ R6, R96, R103 ;  /* 0x0000006760067221 */ /* 0x010fc80000010000 */
[----:B--2---:R-:W-:-:S03]  /*243f0*/  FADD.FTZ R5, R97, R6 ;  /* 0x0000000661057221 */ /* 0x004fc60000010000 */
[----:B------:R-:W2:Y:S01]  /*24400*/  MUFU.EX2 R102, R102 ;  /* 0x0000006600667308 */ /* 0x000ea20000000800 */
[----:B-1----:R-:W-:-:S01]  /*24410*/  FADD.FTZ R6, R100, R5 ;  /* 0x0000000564067221 */ /* 0x002fc20000010000 */
[----:B-----5:R-:W-:-:S03]  /*24420*/  FADD.FTZ R5, R15, R164 ;  /* 0x000000a40f057221 */ /* 0x020fc60000010000 */
[----:B---3--:R-:W-:Y:S01]  /*24430*/  FADD.FTZ R6, R11, R6 ;  /* 0x000000060b067221 */ /* 0x008fe20000010000 */
[----:B--2---:R-:W-:-:S01]  /*24440*/  FADD.FTZ R5, R102, R5 ;  /* 0x0000000566057221 */ /* 0x004fc20000010000 */
[----:B0-----:R-:W-:Y:S06]  /*24450*/  @!P1 BRA `(.L_x_1532) ;  /* 0x0000000000049947 */ /* 0x001fec0003800000 */
[----:B------:R-:W-:Y:S01]  /*24460*/  BPT.TRAP 0x1 ;  /* 0x000000040000795c */ /* 0x000fe20000300000 */
.L_x_1532:
[----:B------:R-:W-:Y:S01]  /*24470*/  F2FP.SATFINITE.E4M3.F32.PACK_AB_MERGE_C R154, R155, R154, RZ ;  /* 0x0000009a9b9a723e */ /* 0x000fe200048070ff */
[----:B------:R-:W-:Y:S01]  /*24480*/  FMUL.FTZ R24, R24, R9 ;  /* 0x0000000918187220 */ /* 0x000fe20000410000 */
[----:B------:R-:W-:Y:S01]  /*24490*/  F2FP.SATFINITE.E4M3.F32.PACK_AB_MERGE_C R100, R11, R100, RZ ;  /* 0x000000640b64723e */ /* 0x000fe200048070ff */
        /* <DEDUP_REMOVED lines=95> */
[----:B0-----:R-:W-:Y:S01]  /*24a90*/  IMAD.MOV.U32 R11, RZ, RZ, R188 ;  /* 0x000000ffff0b7224 */ /* 0x001fe200078e00bc */
        /* <DEDUP_REMOVED lines=15> */
[----:B------:R-:W-:Y:S01]  /*24b90*/  F2FP.SATFINITE.E4M3.F32.PACK_AB_MERGE_C R171, R99, R98, R15 ;  /* 0x0000006263ab723e */ /* 0x000fe2000480700f */
[----:B------:R-:W-:Y:S06]  /*24ba0*/  @P1 BRA `(.L_x_1533) ;  /* 0xffffffcc007c1947 */ /* 0x000fec000383ffff */
[----:B------:R-:W-:-:S07]  /*24bb0*/  IMAD.MOV.U32 R189, RZ, RZ, R12 ;  /* 0x000000ffffbd7224 */ /* 0x000fce00078e000c */
.L_x_1522:
[----:B------:R-:W-:-:S13]  /*24bc0*/  ISETP.GE.AND P1, PT, R4, R209, PT ;  /* 0x000000d10400720c */ /* 0x000fda0003f26270 */
[----:B------:R-:W-:Y:S05]  /*24bd0*/  @!P1 BRA `(.L_x_1534) ;  /* 0x0000004c00b49947 */ /* 0x000fea0003800000 */
[----:B------:R-:W-:Y:S02]  /*24be0*/  IMAD.MOV.U32 R7, RZ, RZ, R0 ;  /* 0x000000ffff077224 */ /* 0x000fe400078e0000 */
[----:B------:R-:W-:Y:S02]  /*24bf0*/  IMAD.MOV.U32 R9, RZ, RZ, R3 ;  /* 0x000000ffff097224 */ /* 0x000fe400078e0003 */
[----:B------:R-:W-:-:S07]  /*24c00*/  IMAD.MOV.U32 R10, RZ, RZ, R188 ;  /* 0x000000ffff0a7224 */ /* 0x000fce00078e00bc */
.L_x_1553:
        /* <DEDUP_REMOVED lines=9> */
.L_x_1536:
        /* <DEDUP_REMOVED lines=8> */
.L_x_1537:
[----:B------:R-:W-:Y:S04]  /*24d20*/  BSSY B0, `(.L_x_1535) ;  /* 0x0000004000007945 */ /* 0x000fe80003800000 */
[----:B-1----:R-:W-:Y:S05]  /*24d30*/  @P2 BRA `(.L_x_1538) ;  /* 0x0000000000082947 */ /* 0x002fea0003800000 */
[----:B------:R-:W1:Y:S02]  /*24d40*/  SYNCS.PHASECHK.TRANS64.TRYWAIT P2, [R3+URZ+0x29830], R0 ;  /* 0x02983000030075a7 */ /* 0x000e64000804017f */
[----:B-1----:R-:W-:Y:S05]  /*24d50*/  @!P2 BRA `(.L_x_1539) ;  /* 0x0000011c00fca947 */ /* 0x002fea0003800000 */
.L_x_1538:
[----:B------:R-:W-:Y:S05]  /*24d60*/  BSYNC B0 ;  /* 0x0000000000007941 */ /* 0x000fea0003800000 */
.L_x_1535:
        /* <DEDUP_REMOVED lines=28> */
[----:B------:R-:W-:Y:S01]  /*24f30*/  VIADD R88, R12, 0x2 ;  /* 0x000000020c587836 */ /* 0x000fe20000000000 */
[----:B0-----:R-:W-:Y:S01]  /*24f40*/  SHF.R.U32.HI R0, RZ, 0x7, R0 ;  /* 0x00000007ff007819 */ /* 0x001fe20000011600 */
[----:B------:R-:W-:Y:S01]  /*24f50*/  UMOV UR32, UR24 ;  /* 0x0000001800207c82 */ /* 0x000fe20008000000 */
[----:B------:R-:W-:Y:S01]  /*24f60*/  R2UR UR34, R14 ;  /* 0x000000000e2272ca */ /* 0x000fe200000e0000 */
[----:B------:R-:W-:Y:S01]  /*24f70*/  UMOV UR33, UR25 ;  /* 0x0000001900217c82 */ /* 0x000fe20008000000 */
[----:B------:R-:W-:Y:S01]  /*24f80*/  R2UR UR35, R15 ;  /* 0x000000000f2372ca */ /* 0x000fe200000e0000 */
[----:B------:R-:W-:Y:S01]  /*24f90*/  VIADD R0, R0, 0x8 ;  /* 0x0000000800007836 */ /* 0x000fe20000000000 */
[----:B------:R-:W-:Y:S01]  /*24fa0*/  R2UR UR6, R88 ;  /* 0x00000000580672ca */ /* 0x000fe200000e0000 */
[C---:B------:R-:W-:Y:S01]  /*24fb0*/  VIADD R20, R12.reuse, 0x82 ;  /* 0x000000820c147836 */ /* 0x040fe20000000000 */
[----:B------:R-:W-:Y:S01]  /*24fc0*/  R2UR UR7, R89 ;  /* 0x00000000590772ca */ /* 0x000fe200000e0000 */
[----:B------:R-:W-:Y:S01]  /*24fd0*/  IMAD.MOV.U32 R21, RZ, RZ, -0x7fffffe0 ;  /* 0x80000020ff157424 */ /* 0x000fe200078e00ff */
        /* <DEDUP_REMOVED lines=229> */
.L_x_1541:
[----:B------:R-:W-:Y:S01]  /*25e30*/  SHF.L.U32 R0, R10, 0x1f, RZ ;  /* 0x0000001f0a007819 */ /* 0x000fe200000006ff */
[----:B------:R-:W-:-:S04]  /*25e40*/  IMAD R3, R189, 0x8, R16 ;  /* 0x00000008bd037824 */ /* 0x000fc800078e0210 */
[----:B------:R0:W1:Y:S01]  /*25e50*/  SYNCS.PHASECHK.TRANS64.TRYWAIT P1, [R3+URZ+0x29850], R0 ;  /* 0x02985000030075a7 */ /* 0x000062000802017f */
[----:B------:R-:W-:Y:S05]  /*25e60*/  @!P3 BRA `(.L_x_1542) ;  /* 0x000000000004b947 */ /* 0x000fea0003800000 */
[----:B------:R-:W-:Y:S01]  /*25e70*/  BPT.TRAP 0x1 ;  /* 0x000000040000795c */ /* 0x000fe20000300000 */
.L_x_1542:
[----:B-1----:R-:W-:Y:S05]  /*25e80*/  @P1 BRA `(.L_x_1540) ;  /* 0x0000000000081947 */ /* 0x002fea0003800000 */
[----:B------:R-:W1:Y:S02]  /*25e90*/  SYNCS.PHASECHK.TRANS64.TRYWAIT P1, [R3+URZ+0x29850], R0 ;  /* 0x02985000030075a7 */ /* 0x000e64000802017f */
[----:B-1----:R-:W-:Y:S05]  /*25ea0*/  @!P1 BRA `(.L_x_1543) ;  /* 0x0000010c00bc9947 */ /* 0x002fea0003800000 */
.L_x_1540:
        /* <DEDUP_REMOVED lines=10> */
[----:B------:R-:W-:Y:S01]  /*25f50*/  LOP3.LUT R0, R0, 0x10000, RZ, 0xfc, !PT ;  /* 0x0001000000007812 */ /* 0x000fe200078efcff */
[----:B------:R-:W-:Y:S01]  /*25f60*/  IMAD.IADD R21, R210, 0x1, R203 ;  /* 0x00000001d2157824 */ /* 0x000fe200078e02cb */
[----:B------:R-:W-:-:S03]  /*25f70*/  ISETP.NE.AND P1, PT, R214, 0x1, PT ;  /* 0x00000001d600780c */ /* 0x000fc60003f25270 */
[----:B------:R-:W-:-:S04]  /*25f80*/  IMAD R12, R189, 0x500, R0 ;  /* 0x00000500bd0c7824 */ /* 0x000fc800078e0200 */
[C---:B------:R-:W-:Y:S01]  /*25f90*/  VIADD R14, R12.reuse, 0x100 ;  /* 0x000001000c0e7836 */ /* 0x040fe20000000000 */
[----:B------:R-:W-:-:S05]  /*25fa0*/  R2UR UR6, R12 ;  /* 0x000000000c0672ca */ /* 0x000fca00000e0000 */
[----:B------:R-:W1:Y:S08]  /*25fb0*/  @P1 LDC R0, c[0x0][0x44c] ;  /* 0x00011300ff001b82 */ /* 0x000e700000000800 */
[----:B------:R-:W-:Y:S01]  /*25fc0*/  QGMMA.64x128x32.F32.E4M3.E4M3 R24, R184, gdesc[UR4], R24, gsb0 ;  /* 0x01e00004b8187df3 */ /* 0x000fe20008000818 */
[----:B------:R-:W-:Y:S01]  /*25fd0*/  R2UR UR6, R14 ;  /* 0x000000000e0672ca */ /* 0x000fe200000e0000 */
[----:B------:R-:W-:Y:S01]  /*25fe0*/  VIADD R14, R12, 0x200 ;  /* 0x000002000c0e7836 */ /* 0x000fe20000000000 */
[----:B------:R-:W-:Y:S01]  /*25ff0*/  R2UR UR7, R15 ;  /* 0x000000000f0772ca */ /* 0x000fe200000e0000 */
[----:B------:R-:W-:Y:S01]  /*26000*/  IMAD.MOV.U32 R15, RZ, RZ, -0x3ffffff0 ;  /* 0xc0000010ff0f7424 */ /* 0x000fe200078e00ff */
[----:B------:R-:W2:Y:S01]  /*26010*/  @P1 LDC R10, c[0x0][0x450] ;  /* 0x00011400ff0a1b82 */ /* 0x000ea20000000800 */
[----:B0-----:R-:W-:Y:S01]  /*26020*/  SHF.R.U32.HI R20, RZ, 0x7, R20 ;  /* 0x00000007ff147819 */ /* 0x001fe20000011614 */
[----:B-1----:R-:W-:-:S04]  /*26030*/  @P1 IMAD.HI.U32 R3, R21, R0, RZ ;  /* 0x0000000015031227 */ /* 0x002fc800078e00ff */
[----:B------:R-:W-:-:S04]  /*26040*/  @!P0 IMAD R0, R11, 0x8, R16 ;  /* 0x000000080b008824 */ /* 0x000fc800078e0210 */
[----:B------:R-:W-:Y:S01]  /*26050*/  @!P0 VIADD R0, R0, 0x29840 ;  /* 0x0002984000008836 */ /* 0x000fe20000000000 */
[----:B--2---:R-:W-:Y:S02]  /*26060*/  @P1 SHF.R.U32.HI R21, RZ, R10, R3 ;  /* 0x0000000aff151219 */ /* 0x004fe40000011603 */
[----:B------:R-:W-:Y:S02]  /*26070*/  ISETP.GE.AND P1, PT, R213, 0x1, PT ;  /* 0x00000001d500780c */ /* 0x000fe40003f26270 */
[----:B------:R-:W-:Y:S01]  /*26080*/  @!P0 PRMT R0, RZ, 0x654, R0 ;  /* 0x00000654ff008816 */ /* 0x000fe20000000000 */
[----:B------:R-:W-:Y:S02]  /*26090*/  WARPGROUP.DEPBAR.LE gsb0, 0x0 ;  /* 0x00008000000079c5 */ /* 0x000fe40000010000 */
[----:B------:R-:W-:-:S06]  /*260a0*/  WARPGROUP.ARRIVE ;  /* 0x00000000000079c5 */ /* 0x000fcc0000000000 */
        /* <DEDUP_REMOVED lines=15> */
[----:B------:R-:W-:Y:S02]  /*261a0*/  R2UR UR7, R13 ;  /* 0x000000000d0772ca */ /* 0x000fe400000e0000 */
[----:B------:R-:W-:Y:S01]  /*261b0*/  IADD3 R12, -R20, 0xb, RZ ;  /* 0x0000000b140c7810 */ /* 0x000fe20007ffe1ff */
[----:B------:R-:W-:-:S05]  /*261c0*/  IMAD R20, R4, -0xa0, RZ ;  /* 0xffffff6004147824 */ /* 0x000fca00078e02ff */
[----:B------:R-:W-:-:S04]  /*261d0*/  IADD3 R3, -R195, 0x1, R20 ;  /* 0x00000001c3037810 */ /* 0x000fc80007ffe114 */
[----:B------:R-:W-:-:S05]  /*261e0*/  IADD3 R3, -R193, R3, R194 ;  /* 0x00000003c1037210 */ /* 0x000fca0007ffe1c2 */
[----:B------:R-:W-:Y:S01]  /*261f0*/  VIADD R15, R3, UR57 ;  /* 0x00000039030f7c36 */ /* 0x000fe20008000000 */
[----:B------:R-:W-:Y:S02]  /*26200*/  WARPGROUP.DEPBAR.LE gsb0, 0x0 ;  /* 0x00008000000079c5 */ /* 0x000fe40000010000 */
[----:B------:R-:W-:-:S06]  /*26210*/  WARPGROUP.ARRIVE ;  /* 0x00000000000079c5 */ /* 0x000fcc0000000000 */
[----:B------:R-:W-:Y:S01]  /*26220*/  QGMMA.64x128x32.F32.E4M3.E4M3 R24, R168, gdesc[UR4], R24, gsb0 ;  /* 0x01e00004a8187df3 */ /* 0x000fe20008000818 */
[----:B------:R-:W-:-:S06]  /*26230*/  ULOP3.LUT UR6, URZ, UR58, URZ, 0x33, !UPT ;  /* 0x0000003a3f067292 */ /* 0x000fcc000f8e333f */
[----:B------:R-:W-:Y:S01]  /*26240*/  VIADD R14, R3, UR6 ;  /* 0x00000006030e7c36 */ /* 0x000fe20008000000 */
[----:B------:R-:W-:Y:S02]  /*26250*/  WARPGROUP.DEPBAR.LE gsb0, 0x0 ;  /* 0x00008000000079c5 */ /* 0x000fe40000010000 */
[----:B------:R-:W0:Y:S01]  /*26260*/  SHFL.IDX PT, R169, R21, RZ, 0x1c1f ;  /* 0x001c1fff15a97589 */ /* 0x000e2200000e0000 */
[----:B------:R1:W-:Y:S06]  /*26270*/  BAR.ARV R12, 0x100 ;  /* 0x0004000c0000751d */ /* 0x0003ec0000002000 */
[----:B------:R2:W-:Y:S02]  /*26280*/  @!P0 SYNCS.ARRIVE.TRANS64.RED.A1T0 RZ, [R0+URZ], RZ ;  /* 0x000000ff00ff89a7 */ /* 0x0005e4000810043f */
[----:B--2---:R-:W-:-:S02]  /*26290*/  IMAD.IADD R0, R20, 0x1, -R195 ;  /* 0x0000000114007824 */ /* 0x004fc400078e0ac3 */
[--C-:B0-----:R-:W-:Y:S02]  /*262a0*/  IMAD.IADD R10, R15, 0x1, R169.reuse ;  /* 0x000000010f0a7824 */ /* 0x101fe400078e02a9 */
        /* <DEDUP_REMOVED lines=14> */
.L_x_1546:
[----:B------:R-:W-:-:S05]  /*26390*/  IMAD.U32 R168, RZ, RZ, UR54 ;  /* 0x00000036ffa87e24 */ /* 0x000fca000f8e00ff */
[----:B------:R-:W-:-:S13]  /*263a0*/  ISETP.NE.AND P1, PT, R168, 0x1, PT ;  /* 0x00000001a800780c */ /* 0x000fda0003f25270 */
[----:B------:R-:W0:Y:S02]  /*263b0*/  @P1 LDC.64 R12, c[0x0][0x9e8] ;  /* 0x00027a00ff0c1b82 */ /* 0x000e240000000a00 */
[----:B0-----:R-:W-:-:S05]  /*263c0*/  @P1 IMAD.HI.U32 R12, R169, R12, RZ ;  /* 0x0000000ca90c1227 */ /* 0x001fca00078e00ff */
[----:B------:R-:W-:-:S07]  /*263d0*/  @P1 SHF.R.U32.HI R169, RZ, R13, R12 ;  /* 0x0000000dffa91219 */ /* 0x000fce000001160c */
.L_x_1547:
[----:B------:R-:W-:Y:S05]  /*263e0*/  BSYNC B0 ;  /* 0x0000000000007941 */ /* 0x000fea0003800000 */
.L_x_1545:
[----:B------:R-:W-:-:S05]  /*263f0*/  IMAD R169, R169, R168, R0 ;  /* 0x000000a8a9a97224 */ /* 0x000fca00078e0200 */
[----:B------:R-:W-:Y:S02]  /*26400*/  VIADDMNMX R10, R169, R168, R10, PT ;  /* 0x000000a8a90a7246 */ /* 0x000fe4000380010a */
[----:B------:R-:W-:-:S07]  /*26410*/  VIMNMX R3, R3, R169, !PT ;  /* 0x000000a903037248 */ /* 0x000fce0007fe0100 */
.L_x_1544:
        /* <DEDUP_REMOVED lines=231> */
[----:B------:R-:W-:Y:S01]  /*27290*/  ISETP.GE.AND P6, PT, R213, 0x1, PT ;  /* 0x00000001d500780c */ /* 0x000fe20003fc6270 */
        /* <DEDUP_REMOVED lines=15> */
.L_x_1550:
[----:B------:R-:W-:-:S05]  /*27390*/  IMAD.U32 R10, RZ, RZ, UR54 ;  /* 0x00000036ff0a7e24 */ /* 0x000fca000f8e00ff */
[----:B------:R-:W-:-:S13]  /*273a0*/  ISETP.NE.AND P6, PT, R10, 0x1, PT ;  /* 0x000000010a00780c */ /* 0x000fda0003fc5270 */
[----:B------:R-:W0:Y:S02]  /*273b0*/  @P6 LDC.64 R12, c[0x0][0x9e8] ;  /* 0x00027a00ff0c6b82 */ /* 0x000e240000000a00 */
[----:B0-----:R-:W-:-:S05]  /*273c0*/  @P6 IMAD.HI.U32 R12, R3, R12, RZ ;  /* 0x0000000c030c6227 */ /* 0x001fca00078e00ff */
[----:B------:R-:W-:-:S07]  /*273d0*/  @P6 SHF.R.U32.HI R3, RZ, R13, R12 ;  /* 0x0000000dff036219 */ /* 0x000fce000001160c */
.L_x_1551:
[----:B------:R-:W-:Y:S05]  /*273e0*/  BSYNC B0 ;  /* 0x0000000000007941 */ /* 0x000fea0003800000 */
.L_x_1549:
[----:B------:R-:W-:-:S05]  /*273f0*/  IMAD R0, R3, R10, R0 ;  /* 0x0000000a03007224 */ /* 0x000fca00078e0200 */
[----:B------:R-:W-:Y:S02]  /*27400*/  VIADDMNMX R15, R0, R10, R15, PT ;  /* 0x0000000a000f7246 */ /* 0x000fe4000380010f */
[----:B------:R-:W-:-:S07]  /*27410*/  VIMNMX R14, R14, R0, !PT ;  /* 0x000000000e0e7248 */ /* 0x000fce0007fe0100 */
.L_x_1548:
        /* <DEDUP_REMOVED lines=97> */
[----:B------:R-:W-:Y:S02]  /*27a30*/  FMNMX.FTZ R10, R101, R0, !PT ;  /* 0x00000000650a7209 */ /* 0x000fe40007810000 */
        /* <DEDUP_REMOVED lines=12> */
[C---:B------:R-:W-:Y:S02]  /*27b00*/  ISETP.LT.OR P3, PT, R15.reuse, 0x91, P3 ;  /* 0x000000910f00780c */ /* 0x040fe40001f61670 */
[C---:B------:R-:W-:Y:S02]  /*27b10*/  ISETP.GT.AND P1, PT, R14.reuse, 0x60, !P1 ;  /* 0x000000600e00780c */ /* 0x040fe40004f24270 */
[----:B------:R-:W-:Y:S02]  /*27b20*/  ISETP.GT.AND P4, PT, R14, 0x91, !P4 ;  /* 0x000000910e00780c */ /* 0x000fe40006784270 */
[----:B------:R-:W-:Y:S02]  /*27b30*/  ISETP.LT.OR P1, PT, R15, 0x61, P1 ;  /* 0x000000610f00780c */ /* 0x000fe40000f21670 */
[----:B0-----:R-:W-:-:S02]  /*27b40*/  FMNMX.FTZ R12, R10, R3, !PT ;  /* 0x000000030a0c7209 */ /* 0x001fc40007810000 */
[----:B------:R-:W-:Y:S02]  /*27b50*/  FSEL R106, R106, -INF , !P1 ;  /* 0xff8000006a6a7808 */ /* 0x000fe40004800000 */
[----:B------:R-:W-:Y:S01]  /*27b60*/  LOP3.LUT P1, RZ, R17, 0x800, RZ, 0xc0, !PT ;  /* 0x0000080011ff7812 */ /* 0x000fe2000782c0ff */
[----:B------:R-:W0:Y:S01]  /*27b70*/  SHFL.BFLY PT, R3, R12, 0x1, 0x1f ;  /* 0x0c201f000c037f89 */ /* 0x000e2200000e0000 */
[----:B------:R-:W-:Y:S02]  /*27b80*/  FSEL R98, R98, -INF , !P3 ;  /* 0xff80000062627808 */ /* 0x000fe40005800000 */
[----:B------:R-:W-:Y:S02]  /*27b90*/  ISETP.GT.AND P1, PT, R14, 0x61, !P1 ;  /* 0x000000610e00780c */ /* 0x000fe40004f24270 */
[C---:B------:R-:W-:Y:S02]  /*27ba0*/  ISETP.LT.OR P4, PT, R15.reuse, 0x92, P4 ;  /* 0x000000920f00780c */ /* 0x040fe40002781670 */
[----:B------:R-:W-:-:S02]  /*27bb0*/  ISETP.LT.OR P1, PT, R15, 0x62, P1 ;  /* 0x000000620f00780c */ /* 0x000fc40000f21670 */
[C---:B------:R-:W-:Y:S02]  /*27bc0*/  ISETP.GT.AND P5, PT, R14.reuse, 0x98, !P5 ;  /* 0x000000980e00780c */ /* 0x040fe40006fa4270 */
        /* <DEDUP_REMOVED lines=8> */
[----:B------:R-:W-:Y:S02]  /*27c50*/  LOP3.LUT P1, RZ, R17, 0x200, RZ, 0xc0, !PT ;  /* 0x0000020011ff7812 */ /* 0x000fe4000782c0ff */
[----:B0-----:R-:W-:Y:S02]  /*27c60*/  FMNMX.FTZ R3, R12, R3, !PT ;  /* 0x000000030c037209 */ /* 0x001fe40007810000 */
[----:B------:R-:W-:-:S02]  /*27c70*/  ISETP.GT.AND P1, PT, R14, 0x69, !P1 ;  /* 0x000000690e00780c */ /* 0x000fc40004f24270 */
[----:B------:R-:W-:Y:S01]  /*27c80*/  ISETP.NE.AND P3, PT, R212, 0x3, PT ;  /* 0x00000003d400780c */ /* 0x000fe20003f65270 */
[----:B------:R-:W-:-:S01]  /*27c90*/  FFMA.FTZ R0, R2, R3, -8 ;  /* 0xc100000002007423 */ /* 0x000fc20000010003 */
        /* <DEDUP_REMOVED lines=58> */
[C---:B------:R-:W-:Y:S02]  /*28040*/  ISETP.GT.AND P1, PT, R14.reuse, RZ, !P6 ;  /* 0x000000ff0e00720c */ /* 0x040fe40007724270 */
        /* <DEDUP_REMOVED lines=8> */
[C-C-:B------:R-:W-:Y:S01]  /*280d0*/  FFMA.FTZ R12, R2.reuse, R169, -R0.reuse ;  /* 0x000000a9020c7223 */ /* 0x140fe20000010800 */
[----:B------:R-:W-:Y:S01]  /*280e0*/  FMNMX.FTZ R169, R155, R128, !PT ;  /* 0x000000809ba97209 */ /* 0x000fe20007810000 */
[C-C-:B------:R-:W-:Y:S01]  /*280f0*/  FFMA.FTZ R152, R2.reuse, R152, -R0.reuse ;  /* 0x0000009802987223 */ /* 0x140fe20000010800 */
[----:B------:R-:W-:-:S01]  /*28100*/  FFMA.FTZ R15, R2, R109, -R0 ;  /* 0x0000006d020f7223 */ /* 0x000fc20000010800 */
[----:B------:R-:W-:Y:S01]  /*28110*/  FSEL R103, R103, -INF , !P2 ;  /* 0xff80000067677808 */ /* 0x000fe20005000000 */
[----:B------:R-:W-:-:S01]  /*28120*/  FFMA.FTZ R156, R2, R112, -R0 ;  /* 0x00000070029c7223 */ /* 0x000fc20000010800 */
        /* <DEDUP_REMOVED lines=10> */
[----:B0-----:R-:W-:-:S01]  /*281d0*/  FFMA.FTZ R152, R2, R108, -R0 ;  /* 0x0000006c02987223 */ /* 0x001fc20000010800 */
        /* <DEDUP_REMOVED lines=73> */
[----:B------:R-:W-:Y:S01]  /*28670*/  FMNMX.FTZ R108, R102, R109, !PT ;  /* 0x0000006d666c7209 */ /* 0x000fe20007810000 */
[C-C-:B------:R-:W-:Y:S01]  /*28680*/  FFMA.FTZ R109, R2.reuse, R113, -R0.reuse ;  /* 0x00000071026d7223 */ /* 0x140fe20000010800 */
[----:B------:R-:W-:-:S02]  /*28690*/  FFMA.FTZ R113, R2, R117, -R0 ;  /* 0x0000007502717223 */ /* 0x000fc40000010800 */
[----:B------:R-:W-:-:S03]  /*286a0*/  FMNMX.FTZ R148, R103, R108, !PT ;  /* 0x0000006c67947209 */ /* 0x000fc60007810000 */
[----:B------:R-:W-:Y:S02]  /*286b0*/  MUFU.EX2 R108, R156 ;  /* 0x0000009c006c7308 */ /* 0x000fe40000000800 */
[----:B------:R-:W0:Y:S06]  /*286c0*/  SHFL.BFLY PT, R169, R148, 0x2, 0x1f ;  /* 0x0c401f0094a97f89 */ /* 0x000e2c00000e0000 */
[----:B------:R-:W-:Y:S08]  /*286d0*/  MUFU.EX2 R145, R145 ;  /* 0x0000009100917308 */ /* 0x000ff00000000800 */
[----:B------:R-:W-:Y:S08]  /*286e0*/  MUFU.EX2 R138, R181 ;  /* 0x000000b5008a7308 */ /* 0x000ff00000000800 */
[----:B------:R-:W-:Y:S01]  /*286f0*/  MUFU.EX2 R149, R149 ;  /* 0x0000009500957308 */ /* 0x000fe20000000800 */
[----:B0-----:R-:W-:-:S02]  /*28700*/  FMNMX.FTZ R169, R148, R169, !PT ;  /* 0x000000a994a97209 */ /* 0x001fc40007810000 */
[----:B------:R-:W-:-:S03]  /*28710*/  FSEL R148, R3, RZ, P1 ;  /* 0x000000ff03947208 */ /* 0x000fc60000800000 */
[----:B------:R-:W0:Y:S02]  /*28720*/  SHFL.BFLY PT, R116, R169, 0x1, 0x1f ;  /* 0x0c201f00a9747f89 */ /* 0x000e2400000e0000 */
[----:B------:R-:W-:Y:S01]  /*28730*/  MUFU.EX2 R140, R183 ;  /* 0x000000b7008c7308 */ /* 0x000fe20000000800 */
[----:B------:R-:W-:-:S04]  /*28740*/  FADD.FTZ R9, -R148, R9 ;  /* 0x0000000994097221 */ /* 0x000fc80000010100 */
[----:B------:R-:W-:-:S03]  /*28750*/  FMUL.FTZ R9, R2, R9 ;  /* 0x0000000902097220 */ /* 0x000fc60000410000 */
[----:B------:R-:W-:Y:S08]  /*28760*/  MUFU.EX2 R121, R121 ;  /* 0x0000007900797308 */ /* 0x000ff00000000800 */
[----:B------:R-:W1:Y:S01]  /*28770*/  MUFU.EX2 R9, R9 ;  /* 0x0000000900097308 */ /* 0x000e620000000800 */
[----:B0-----:R-:W-:-:S07]  /*28780*/  FMNMX.FTZ R0, R169, R116, !PT ;  /* 0x00000074a9007209 */ /* 0x001fce0007810000 */
[----:B------:R-:W-:Y:S01]  /*28790*/  MUFU.EX2 R142, R185 ;  /* 0x000000b9008e7308 */ /* 0x000fe20000000800 */
[----:B------:R-:W-:Y:S01]  /*287a0*/  FSETP.NEU.FTZ.AND P1, PT, R0, -INF , PT ;  /* 0xff8000000000780b */ /* 0x000fe20003f3d000 */
[----:B------:R-:W-:-:S03]  /*287b0*/  FFMA.FTZ R117, R2, R0, -8 ;  /* 0xc100000002757423 */ /* 0x000fc60000010000 */
[----:B------:R-:W-:-:S03]  /*287c0*/  FSEL R160, R0, RZ, P1 ;  /* 0x000000ff00a07208 */ /* 0x000fc60000800000 */
[----:B------:R-:W-:Y:S01]  /*287d0*/  MUFU.EX2 R125, R125 ;  /* 0x0000007d007d7308 */ /* 0x000fe20000000800 */
[----:B------:R-:W-:Y:S01]  /*287e0*/  FSEL R117, R117, RZ, P1 ;  /* 0x000000ff75757208 */ /* 0x000fe20000800000 */
[----:B-1----:R-:W-:Y:S01]  /*287f0*/  FFMA.FTZ R6, R9, R6, R10 ;  /* 0x0000000609067223 */ /* 0x002fe2000001000a */
[----:B------:R-:W-:-:S03]  /*28800*/  FADD.FTZ R7, -R160, R7 ;  /* 0x00000007a0077221 */ /* 0x000fc60000010100 */
[C-C-:B------:R-:W-:Y:S01]  /*28810*/  FFMA.FTZ R116, R2.reuse, R154, -R117.reuse ;  /* 0x0000009a02747223 */ /* 0x140fe20000010875 */
[----:B------:R-:W-:-:S01]  /*28820*/  FFMA.FTZ R155, R2, R155, -R117 ;  /* 0x0000009b029b7223 */ /* 0x000fc20000010875 */
[C---:B------:R-:W-:Y:S01]  /*28830*/  FMUL.FTZ R7, R2.reuse, R7 ;  /* 0x0000000702077220 */ /* 0x040fe20000410000 */
        /* <DEDUP_REMOVED lines=36> */
[----:B-1----:R-:W-:-:S01]  /*28a80*/  FADD.FTZ R147, R155, R160 ;  /* 0x000000a09b937221 */ /* 0x002fc20000010000 */
[----:B------:R-:W-:Y:S01]  /*28a90*/  FADD.FTZ R5, R157, R6 ;  /* 0x000000069d057221 */ /* 0x000fe20000010000 */
[----:B------:R-:W-:-:S01]  /*28aa0*/  FFMA.FTZ R118, R2, R118, -R117 ;  /* 0x0000007602767223 */ /* 0x000fc20000010875 */
[C-C-:B------:R-:W-:Y:S01]  /*28ab0*/  FFMA.FTZ R119, R2.reuse, R119, -R117.reuse ;  /* 0x0000007702777223 */ /* 0x140fe20000010875 */
[----:B------:R-:W-:-:S01]  /*28ac0*/  FFMA.FTZ R90, R2, R90, -R117 ;  /* 0x0000005a025a7223 */ /* 0x000fc20000010875 */
[----:B------:R-:W-:Y:S01]  /*28ad0*/  FADD.FTZ R6, R20, R5 ;  /* 0x0000000514067221 */ /* 0x000fe20000010000 */
[----:B------:R-:W-:-:S01]  /*28ae0*/  FFMA.FTZ R91, R2, R91, -R117 ;  /* 0x0000005b025b7223 */ /* 0x000fc20000010875 */
[----:B------:R-:W1:Y:S01]  /*28af0*/  MUFU.EX2 R152, R152 ;  /* 0x0000009800987308 */ /* 0x000e620000000800 */
[----:B--2---:R-:W-:-:S01]  /*28b00*/  FADD.FTZ R160, R148, R147 ;  /* 0x0000009394a07221 */ /* 0x004fc20000010000 */
        /* <DEDUP_REMOVED lines=10> */
[----:B------:R-:W-:-:S02]  /*28bb0*/  FFMA.FTZ R103, R2, R103, -R117 ;  /* 0x0000006702677223 */ /* 0x000fc40000010875 */
[----:B------:R-:W-:-:S02]  /*28bc0*/  FADD.FTZ R6, R124, R5 ;  /* 0x000000057c067221 */ /* 0x000fc40000010000 */
[----:B------:R-:W0:Y:S01]  /*28bd0*/  MUFU.EX2 R154, R154 ;  /* 0x0000009a009a7308 */ /* 0x000e220000000800 */
[----:B-1----:R-:W-:-:S07]  /*28be0*/  FADD.FTZ R160, R152, R147 ;  /* 0x0000009398a07221 */ /* 0x002fce0000010000 */
[----:B------:R-:W1:Y:S01]  /*28bf0*/  MUFU.EX2 R167, R167 ;  /* 0x000000a700a77308 */ /* 0x000e620000000800 */
[----:B--2---:R-:W-:-:S07]  /*28c00*/  FADD.FTZ R147, R163, R160 ;  /* 0x000000a0a3937221 */ /* 0x004fce0000010000 */
        /* <DEDUP_REMOVED lines=25> */
[----:B------:R-:W-:-:S06]  /*28da0*/  FADD.FTZ R6, R140, R147 ;  /* 0x000000938c067221 */ /* 0x000fcc0000010000 */
[----:B------:R-:W2:Y:S01]  /*28db0*/  MUFU.EX2 R123, R123 ;  /* 0x0000007b007b7308 */ /* 0x000ea20000000800 */
[----:B0-----:R-:W-:-:S07]  /*28dc0*/  FADD.FTZ R5, R150, R5 ;  /* 0x0000000596057221 */ /* 0x001fce0000010000 */
[----:B------:R-:W0:Y:S01]  /*28dd0*/  MUFU.EX2 R126, R126 ;  /* 0x0000007e007e7308 */ /* 0x000e220000000800 */
[----:B-1----:R-:W-:-:S01]  /*28de0*/  FADD.FTZ R160, R122, R5 ;  /* 0x000000057aa07221 */ /* 0x002fc20000010000 */
[----:B------:R-:W-:-:S04]  /*28df0*/  FADD.FTZ R5, R121, R6 ;  /* 0x0000000679057221 */ /* 0x000fc80000010000 */
[----:B------:R-:W-:Y:S02]  /*28e00*/  FADD.FTZ R6, R142, R5 ;  /* 0x000000058e067221 */ /* 0x000fe40000010000 */
[----:B------:R-:W1:Y:S01]  /*28e10*/  MUFU.EX2 R127, R127 ;  /* 0x0000007f007f7308 */ /* 0x000e620000000800 */
[----:B--2---:R-:W-:-:S01]  /*28e20*/  FADD.FTZ R147, R123, R160 ;  /* 0x000000a07b937221 */ /* 0x004fc20000010000 */
[----:B------:R-:W-:-:S06]  /*28e30*/  FADD.FTZ R5, R125, R6 ;  /* 0x000000067d057221 */ /* 0x000fcc0000010000 */
        /* <DEDUP_REMOVED lines=78> */
[----:B--2---:R-:W-:-:S03]  /*29320*/  FADD.FTZ R6, R101, R6 ;  /* 0x0000000665067221 */ /* 0x004fc60000010000 */
[----:B0-----:R-:W-:Y:S01]  /*29330*/  FADD.FTZ R5, R103, R160 ;  /* 0x000000a067057221 */ /* 0x001fe20000010000 */
[----:B------:R-:W-:Y:S06]  /*29340*/  @!P3 BRA `(.L_x_1552) ;  /* 0x000000000004b947 */ /* 0x000fec0003800000 */
[----:B------:R-:W-:Y:S01]  /*29350*/  BPT.TRAP 0x1 ;  /* 0x000000040000795c */ /* 0x000fe20000300000 */
.L_x_1552:
        /* <DEDUP_REMOVED lines=19> */
[----:B------:R-:W-:Y:S01]  /*29490*/  FMUL.FTZ R36, R36, R9 ;  /* 0x0000000924247220 */ /* 0x000fe20000410000 */
        /* <DEDUP_REMOVED lines=95> */
[----:B------:R-:W-:Y:S06]  /*29a90*/  @P1 BRA `(.L_x_1553) ;  /* 0xffffffb0005c1947 */ /* 0x000fec000383ffff */
[----:B------:R-:W-:-:S07]  /*29aa0*/  IMAD.MOV.U32 R189, RZ, RZ, R11 ;  /* 0x000000ffffbd7224 */ /* 0x000fce00078e000b */
.L_x_1534:
[----:B------:R-:W-:Y:S01]  /*29ab0*/  ISETP.NE.AND P1, PT, R212, 0x3, PT ;  /* 0x00000003d400780c */ /* 0x000fe20003f25270 */
[----:B------:R-:W-:Y:S05]  /*29ac0*/  WARPSYNC.ALL ;  /* 0x0000000000007948 */ /* 0x000fea0003800000 */
[----:B------:R-:W-:Y:S07]  /*29ad0*/  BAR.ARV 0x8, 0x180 ;  /* 0x0206000000007b1d */ /* 0x000fee0000002000 */
[----:B------:R-:W-:Y:S05]  /*29ae0*/  @!P1 BRA `(.L_x_1554) ;  /* 0x0000000000049947 */ /* 0x000fea0003800000 */
[----:B------:R-:W-:Y:S01]  /*29af0*/  BPT.TRAP 0x1 ;  /* 0x000000040000795c */ /* 0x000fe20000300000 */
.L_x_1554:
[----:B------:R-:W-:Y:S01]  /*29b00*/  IMAD R15, R189, 0x8, R16 ;  /* 0x00000008bd0f7824 */ /* 0x000fe200078e0210 */
[----:B------:R-:W-:-:S04]  /*29b10*/  SHF.L.U32 R4, R188, 0x1f, RZ ;  /* 0x0000001fbc047819 */ /* 0x000fc800000006ff */
[----:B------:R0:W1:Y:S01]  /*29b20*/  SYNCS.PHASECHK.TRANS64.TRYWAIT P0, [R15+URZ+0x29850], R4 ;  /* 0x029850040f0075a7 */ /* 0x000062000800017f */
[----:B------:R-:W-:Y:S05]  /*29b30*/  @!P1 BRA `(.L_x_1555) ;  /* 0x0000000000049947 */ /* 0x000fea0003800000 */
[----:B------:R-:W-:Y:S01]  /*29b40*/  BPT.TRAP 0x1 ;  /* 0x000000040000795c */ /* 0x000fe20000300000 */
.L_x_1555:
[----:B------:R-:W-:-:S05]  /*29b50*/  VIADD R16, R16, 0x400 ;  /* 0x0000040010107836 */ /* 0x000fca0000000000 */
[----:B------:R-:W-:-:S04]  /*29b60*/  SHF.R.U32.HI R16, RZ, 0x4, R16 ;  /* 0x00000004ff107819 */ /* 0x000fc80000011610 */
[----:B------:R-:W-:-:S04]  /*29b70*/  LOP3.LUT R16, R16, 0x3fff, RZ, 0xc0, !PT ;  /* 0x00003fff10107812 */ /* 0x000fc800078ec0ff */
[----:B------:R-:W-:Y:S01]  /*29b80*/  LOP3.LUT R16, R16, 0x10000, RZ, 0xfc, !PT ;  /* 0x0001000010107812 */ /* 0x000fe200078efcff */
[----:B-1----:R-:W-:Y:S06]  /*29b90*/  @P0 BRA `(.L_x_1556) ;  /* 0x0000000000080947 */ /* 0x002fec0003800000 */
[----:B------:R-:W1:Y:S02]  /*29ba0*/  SYNCS.PHASECHK.TRANS64.TRYWAIT P0, [R15+URZ+0x29850], R4 ;  /* 0x029850040f0075a7 */ /* 0x000e64000800017f */
[----:B-1----:R-:W-:Y:S05]  /*29bb0*/  @!P0 BRA `(.L_x_1557) ;  /* 0x000000d0008c8947 */ /* 0x002fea0003800000 */
.L_x_1556:
        /* <DEDUP_REMOVED lines=12> */
[----:B------:R-:W-:-:S07]  /*29c80*/  ISETP.NE.AND.EX P0, PT, RZ, UR5, PT, P0 ;  /* 0x00000005ff007c0c */ /* 0x000fce000bf05300 */
[----:B------:R-:W-:Y:S01]  /*29c90*/  QGMMA.64x128x32.F32.E4M3.E4M3 R24, R184, gdesc[UR4], R24, gsb0 ;  /* 0x01e00004b8187df3 */ /* 0x000fe20008000818 */
[----:B------:R-:W-:Y:S02]  /*29ca0*/  R2UR UR6, R10 ;  /* 0x000000000a0672ca */ /* 0x000fe400000e0000 */
[----:B------:R-:W-:-:S03]  /*29cb0*/  R2UR UR7, R11 ;  /* 0x000000000b0772ca */ /* 0x000fc600000e0000 */
[----:B------:R-:W0:Y:S01]  /*29cc0*/  @P0 LDC.64 R10, c[0x0][0x9c8] ;  /* 0x00027200ff0a0b82 */ /* 0x000e220000000a00 */
[----:B------:R-:W-:-:S07]  /*29cd0*/  @P0 SHF.R.S32.HI R7, RZ, 0x1f, R215 ;  /* 0x0000001fff070819 */ /* 0x000fce00000114d7 */
        /* <DEDUP_REMOVED lines=25> */
[----:B------:R-:W1:Y:S04]  /*29e70*/  SHFL.BFLY PT, R7, R6, 0x2, 0x1f ;  /* 0x0c401f0006077f89 */ /* 0x000e6800000e0000 */
[----:B------:R-:W3:Y:S01]  /*29e80*/  SHFL.BFLY PT, R10, R5, 0x2, 0x1f ;  /* 0x0c401f00050a7f89 */ /* 0x000ee200000e0000 */
[----:B------:R-:W-:-:S02]  /*29e90*/  WARPGROUP.DEPBAR.LE gsb0, 0x0 ;  /* 0x00008000000079c5 */ /* 0x000fc40000010000 */
[----:B------:R-:W-:-:S06]  /*29ea0*/  WARPGROUP.ARRIVE ;  /* 0x00000000000079c5 */ /* 0x000fcc0000000000 */
[----:B------:R-:W-:Y:S01]  /*29eb0*/  QGMMA.64x128x32.F32.E4M3.E4M3 R24, R172, gdesc[UR4], R24, gsb0 ;  /* 0x01e00004ac187df3 */ /* 0x000fe20008000818 */
[----:B------:R-:W-:Y:S02]  /*29ec0*/  R2UR UR6, R8 ;  /* 0x00000000080672ca */ /* 0x000fe400000e0000 */
[----:B------:R-:W-:Y:S01]  /*29ed0*/  R2UR UR7, R9 ;  /* 0x00000000090772ca */ /* 0x000fe200000e0000 */
[----:B-1----:R-:W-:-:S01]  /*29ee0*/  FADD.FTZ R7, R7, R6 ;  /* 0x0000000607077221 */ /* 0x002fc20000010000 */
[----:B---3--:R-:W-:-:S04]  /*29ef0*/  FADD.FTZ R10, R10, R5 ;  /* 0x000000050a0a7221 */ /* 0x008fc80000010000 */
[----:B------:R-:W1:Y:S04]  /*29f00*/  SHFL.BFLY PT, R8, R7, 0x1, 0x1f ;  /* 0x0c201f0007087f89 */ /* 0x000e6800000e0000 */
[----:B------:R-:W0:Y:S01]  /*29f10*/  SHFL.BFLY PT, R9, R10, 0x1, 0x1f ;  /* 0x0c201f000a097f89 */ /* 0x000e2200000e0000 */
        /* <DEDUP_REMOVED lines=14> */
[----:B------:R-:W0:Y:S01]  /*2a000*/  @P1 MUFU.LG2 R7, R13 ;  /* 0x0000000d00071308 */ /* 0x000e220000000c00 */
[----:B------:R-:W-:-:S07]  /*2a010*/  ISETP.NE.AND P3, PT, R212, 0x3, PT ;  /* 0x00000003d400780c */ /* 0x000fce0003f65270 */
        /* <DEDUP_REMOVED lines=15> */
.L_x_1558:
[----:B------:R-:W-:Y:S02]  /*2a110*/  VIADD R2, R15, 0x29860 ;  /* 0x000298600f027836 */ /* 0x000fe40000000000 */
[-C--:B------:R-:W-:Y:S01]  /*2a120*/  FMUL.FTZ R93, R44, R5.reuse ;  /* 0x000000052c5d7220 */ /* 0x080fe20000410000 */
[----:B------:R-:W-:Y:S02]  /*2a130*/  IMAD.U32 R3, RZ, RZ, UR37 ;  /* 0x00000025ff037e24 */ /* 0x000fe4000f8e00ff */
[-C--:B------:R-:W-:Y:S01]  /*2a140*/  FMUL.FTZ R94, R40, R5.reuse ;  /* 0x00000005285e7220 */ /* 0x080fe20000410000 */
        /* <DEDUP_REMOVED lines=71> */
.L_x_1446:
        /* <DEDUP_REMOVED lines=9> */
[----:B------:R0:W2:Y:S01]  /*2a650*/  LDS.128 R212, [R16+0x298d0] ;  /* 0x0298d00010d47984 */ /* 0x0000a20000000c00 */
[----:B------:R-:W-:Y:S06]  /*2a660*/  BAR.ARV 0x4, 0x180 ;  /* 0x0106000000007b1d */ /* 0x000fec0000002000 */
[----:B------:R-:W-:Y:S05]  /*2a670*/  @P0 BRA `(.L_x_1560) ;  /* 0x0000003000440947 */ /* 0x000fea0003800000 */
[----:B------:R-:W3:Y:S01]  /*2a680*/  LDL R10, [R1+0x18] ;  /* 0x00001800010a7983 */ /* 0x000ee20000100800 */
[----:B------:R-:W-:Y:S01]  /*2a690*/  ULDC.64 UR4, c[0x4][0x40] ;  /* 0x0100100000047ab9 */ /* 0x000fe20000000a00 */
[----:B------:R-:W0:Y:S01]  /*2a6a0*/  S2R R14, SR_TID.X ;  /* 0x00000000000e7919 */ /* 0x000e220000002100 */
[----:B------:R-:W4:Y:S01]  /*2a6b0*/  S2R R13, SR_SWINHI ;  /* 0x00000000000d7919 */ /* 0x000f220000002f00 */
[----:B0-----:R-:W-:-:S05]  /*2a6c0*/  IMAD.SHL.U32 R2, R14, 0x4, RZ ;  /* 0x000000040e027824 */ /* 0x001fca00078e00ff */
[----:B------:R-:W-:-:S04]  /*2a6d0*/  LOP3.LUT R2, R2, 0xc, RZ, 0xc0, !PT ;  /* 0x0000000c02027812 */ /* 0x000fc800078ec0ff */
[----:B------:R-:W-:Y:S02]  /*2a6e0*/  IADD3 R4, P0, R2, UR4, RZ ;  /* 0x0000000402047c10 */ /* 0x000fe4000ff1e0ff */
[----:B------:R-:W-:Y:S02]  /*2a6f0*/  MOV R58, R16 ;  /* 0x00000010003a7202 */ /* 0x000fe40000000f00 */
[----:B----4-:R-:W-:Y:S01]  /*2a700*/  MOV R59, R13 ;  /* 0x0000000d003b7202 */ /* 0x010fe20000000f00 */
[----:B------:R-:W-:Y:S01]  /*2a710*/  IMAD.X R5, RZ, RZ, UR5, P0 ;  /* 0x00000005ff057e24 */ /* 0x000fe200080e06ff */
[----:B------:R-:W-:-:S04]  /*2a720*/  LOP3.LUT P0, R2, R14, 0x3, RZ, 0xc0, !PT ;  /* 0x000000030e027812 */ /* 0x000fc8000780c0ff */
[----:B------:R-:W-:Y:S01]  /*2a730*/  ISETP.EQ.OR P0, PT, R2, 0x3, !P0 ;  /* 0x000000030200780c */ /* 0x000fe20004702670 */
[----:B------:R0:W5:Y:S03]  /*2a740*/  LDG.E.CONSTANT R7, desc[UR60][R4.64] ;  /* 0x0000003c04077981 */ /* 0x000166000c1e9900 */
[----:B------:R-:W-:Y:S02]  /*2a750*/  SEL R86, R0, R11, P0 ;  /* 0x0000000b00567207 */ /* 0x000fe40000000000 */
[----:B------:R-:W-:Y:S02]  /*2a760*/  SEL R0, R11, R0, P0 ;  /* 0x000000000b007207 */ /* 0x000fe40000000000 */
[----:B------:R-:W-:Y:S02]  /*2a770*/  SEL R13, R28, R29, P0 ;  /* 0x0000001d1c0d7207 */ /* 0x000fe40000000000 */
[----:B------:R-:W-:Y:S01]  /*2a780*/  SEL R2, R29, R28, P0 ;  /* 0x0000001c1d027207 */ /* 0x000fe20000000000 */
[----:B------:R-:W-:Y:S01]  /*2a790*/  UMOV UR4, 0xffffffff ;  /* 0xffffffff00047882 */ /* 0x000fe20000000000 */
[----:B---3--:R-:W-:-:S03]  /*2a7a0*/  IMAD.WIDE R34, R10, 0x2, R58 ;  /* 0x000000020a227825 */ /* 0x008fc600078e023a */
[C---:B------:R-:W-:Y:S02]  /*2a7b0*/  IADD3 R33, P5, R34.reuse, 0x4060, RZ ;  /* 0x0000406022217810 */ /* 0x040fe40007fbe0ff */
[C---:B------:R-:W-:Y:S02]  /*2a7c0*/  IADD3 R31, P1, R34.reuse, 0x4040, RZ ;  /* 0x00004040221f7810 */ /* 0x040fe40007f3e0ff */
[----:B------:R-:W-:Y:S02]  /*2a7d0*/  IADD3 R11, P2, R34, 0x4020, RZ ;  /* 0x00004020220b7810 */ /* 0x000fe40007f5e0ff */
[----:B------:R-:W-:Y:S02]  /*2a7e0*/  LOP3.LUT R32, R33, 0x380, RZ, 0xc0, !PT ;  /* 0x0000038021207812 */ /* 0x000fe400078ec0ff */
[----:B------:R-:W-:Y:S02]  /*2a7f0*/  LOP3.LUT R30, R31, 0x380, RZ, 0xc0, !PT ;  /* 0x000003801f1e7812 */ /* 0x000fe400078ec0ff */
[----:B0-----:R-:W-:-:S02]  /*2a800*/  LOP3.LUT R4, R11, 0x380, RZ, 0xc0, !PT ;  /* 0x000003800b047812 */ /* 0x001fc400078ec0ff */
[----:B------:R-:W-:Y:S02]  /*2a810*/  IADD3 R5, P3, R34, 0x4000, RZ ;  /* 0x0000400022057810 */ /* 0x000fe40007f7e0ff */
[----:B------:R-:W-:Y:S02]  /*2a820*/  SHF.R.U64 R32, R32, 0x3, RZ ;  /* 0x0000000320207819 */ /* 0x000fe400000012ff */
[----:B------:R-:W-:Y:S02]  /*2a830*/  SHF.R.U64 R30, R30, 0x3, RZ ;  /* 0x000000031e1e7819 */ /* 0x000fe400000012ff */
[----:B------:R-:W-:Y:S02]  /*2a840*/  SHF.R.U64 R28, R4, 0x3, RZ ;  /* 0x00000003041c7819 */ /* 0x000fe400000012ff */
[----:B------:R-:W-:Y:S02]  /*2a850*/  LOP3.LUT R20, R5, 0x380, RZ, 0xc0, !PT ;  /* 0x0000038005147812 */ /* 0x000fe400078ec0ff */
[----:B------:R-:W-:Y:S01]  /*2a860*/  LOP3.LUT R32, R32, R33, RZ, 0x3c, !PT ;  /* 0x0000002120207212 */ /* 0x000fe200078e3cff */
[--C-:B------:R-:W-:Y:S01]  /*2a870*/  IMAD.X R33, RZ, RZ, R35.reuse, P5 ;  /* 0x000000ffff217224 */ /* 0x100fe200028e0623 */
[----:B------:R-:W-:Y:S01]  /*2a880*/  LOP3.LUT R30, R30, R31, RZ, 0x3c, !PT ;  /* 0x0000001f1e1e7212 */ /* 0x000fe200078e3cff */
[----:B------:R-:W-:Y:S01]  /*2a890*/  IMAD.X R31, RZ, RZ, R35, P1 ;  /* 0x000000ffff1f7224 */ /* 0x000fe200008e0623 */
[----:B------:R-:W-:-:S02]  /*2a8a0*/  LOP3.LUT R28, R28, R11, RZ, 0x3c, !PT ;  /* 0x0000000b1c1c7212 */ /* 0x000fc400078e3cff */
[----:B------:R-:W-:Y:S02]  /*2a8b0*/  SHF.R.U64 R20, R20, 0x3, RZ ;  /* 0x0000000314147819 */ /* 0x000fe400000012ff */
[C---:B------:R-:W-:Y:S02]  /*2a8c0*/  IADD3 R21, P4, R34.reuse, 0x60, RZ ;  /* 0x0000006022157810 */ /* 0x040fe40007f9e0ff */
[C---:B------:R-:W-:Y:S02]  /*2a8d0*/  IADD3 R15, P5, R34.reuse, 0x40, RZ ;  /* 0x00000040220f7810 */ /* 0x040fe40007fbe0ff */
[----:B------:R-:W-:Y:S02]  /*2a8e0*/  IADD3 R11, P1, R34, 0x20, RZ ;  /* 0x00000020220b7810 */ /* 0x000fe40007f3e0ff */
[----:B------:R-:W-:Y:S02]  /*2a8f0*/  LOP3.LUT R20, R20, R5, RZ, 0x3c, !PT ;  /* 0x0000000514147212 */ /* 0x000fe400078e3cff */
[----:B------:R-:W-:-:S02]  /*2a900*/  LOP3.LUT R14, R21, 0x380, RZ, 0xc0, !PT ;  /* 0x00000380150e7812 */ /* 0x000fc400078ec0ff */
[----:B------:R-:W-:Y:S02]  /*2a910*/  LOP3.LUT R10, R15, 0x380, RZ, 0xc0, !PT ;  /* 0x000003800f0a7812 */ /* 0x000fe400078ec0ff */
[----:B------:R-:W-:Y:S02]  /*2a920*/  LOP3.LUT R4, R11, 0x380, RZ, 0xc0, !PT ;  /* 0x000003800b047812 */ /* 0x000fe400078ec0ff */
[----:B------:R-:W-:Y:S02]  /*2a930*/  LOP3.LUT R5, R34, 0x380, RZ, 0xc0, !PT ;  /* 0x0000038022057812 */ /* 0x000fe400078ec0ff */
[----:B------:R-:W-:Y:S02]  /*2a940*/  SHF.R.U64 R14, R14, 0x3, RZ ;  /* 0x000000030e0e7819 */ /* 0x000fe400000012ff */
[----:B------:R-:W-:Y:S02]  /*2a950*/  SHF.R.U64 R10, R10, 0x3, RZ ;  /* 0x000000030a0a7819 */ /* 0x000fe400000012ff */
[----:B------:R-:W-:-:S02]  /*2a960*/  SHF.R.U64 R4, R4, 0x3, RZ ;  /* 0x0000000304047819 */ /* 0x000fc400000012ff */
[----:B------:R-:W-:Y:S01]  /*2a970*/  SHF.R.U64 R5, R5, 0x3, RZ ;  /* 0x0000000305057819 */ /* 0x000fe200000012ff */
        /* <DEDUP_REMOVED lines=9> */
[----:B------:R-:W-:-:S02]  /*2aa10*/  MOV R87, R32 ;  /* 0x0000002000577202 */ /* 0x000fc40000000f00 */
[----:B------:R-:W-:Y:S02]  /*2aa20*/  MOV R101, R34 ;  /* 0x0000002200657202 */ /* 0x000fe40000000f00 */
[----:B------:R-:W-:Y:S02]  /*2aa30*/  MOV R85, R30 ;  /* 0x0000001e00557202 */ /* 0x000fe40000000f00 */
[----:B------:R-:W-:Y:S02]  /*2aa40*/  MOV R83, R28 ;  /* 0x0000001c00537202 */ /* 0x000fe40000000f00 */
[----:B------:R-:W-:Y:S02]  /*2aa50*/  MOV R81, R20 ;  /* 0x0000001400517202 */ /* 0x000fe40000000f00 */
[----:B------:R-:W-:Y:S02]  /*2aa60*/  MOV R99, R14 ;  /* 0x0000000e00637202 */ /* 0x000fe40000000f00 */
[----:B------:R-:W-:-:S02]  /*2aa70*/  MOV R97, R10 ;  /* 0x0000000a00617202 */ /* 0x000fc40000000f00 */
[----:B------:R-:W-:Y:S01]  /*2aa80*/  MOV R95, R4 ;  /* 0x00000004005f7202 */ /* 0x000fe20000000f00 */
[----:B------:R-:W-:Y:S06]  /*2aa90*/  BRA.DIV UR4, `(.L_x_1561) ;  /* 0x000000c204e87947 */ /* 0x000fec000b800000 */
[----:B------:R-:W-:Y:S01]  /*2aaa0*/  SEL R104, R44, R69, P0 ;  /* 0x000000452c687207 */ /* 0x000fe20000000000 */
[----:B-----5:R-:W-:Y:S01]  /*2aab0*/  SHFL.IDX PT, R21, R13, R7, 0x1c1f ;  /* 0x001c1f070d157589 */ /* 0x020fe200000e0000 */
[----:B------:R-:W-:Y:S02]  /*2aac0*/  SEL R46, R69, R44, P0 ;  /* 0x0000002c452e7207 */ /* 0x000fe40000000000 */
[----:B------:R-:W-:Y:S01]  /*2aad0*/  SEL R106, R72, R73, P0 ;  /* 0x00000049486a7207 */ /* 0x000fe20000000000 */
[----:B------:R-:W-:Y:S01]  /*2aae0*/  SHFL.IDX PT, R86, R86, R7, 0x1c1f ;  /* 0x001c1f0756567589 */ /* 0x000fe200000e0000 */
[----:B------:R-:W-:Y:S02]  /*2aaf0*/  SEL R128, R41, R108, P0 ;  /* 0x0000006c29807207 */ /* 0x000fe40000000000 */
[----:B------:R-:W-:Y:S02]  /*2ab00*/  SEL R122, R37, R124, P0 ;  /* 0x0000007c257a7207 */ /* 0x000fe40000000000 */
[----:B------:R-:W-:-:S02]  /*2ab10*/  SEL R70, R124, R37, P0 ;  /* 0x000000257c467207 */ /* 0x000fc40000000000 */
[----:B------:R-:W-:Y:S01]  /*2ab20*/  SEL R98, R48, R103, P0 ;  /* 0x0000006730627207 */ /* 0x000fe20000000000 */
[----:B------:R-:W-:Y:S01]  /*2ab30*/  SHFL.IDX PT, R69, R122, R7, 0x1c1f ;  /* 0x001c1f077a457589 */ /* 0x000fe200000e0000 */
[----:B------:R-:W-:Y:S02]  /*2ab40*/  SEL R36, R103, R48, P0 ;  /* 0x0000003067247207 */ /* 0x000fe40000000000 */
[----:B------:R-:W-:Y:S01]  /*2ab50*/  SEL R44, R73, R72, P0 ;  /* 0x00000048492c7207 */ /* 0x000fe20000000000 */
[----:B------:R-:W-:Y:S01]  /*2ab60*/  SHFL.IDX PT, R31, R98, R7, 0x1c1f ;  /* 0x001c1f07621f7589 */ /* 0x000fe200000e0000 */
[----:B------:R-:W-:Y:S02]  /*2ab70*/  SEL R130, R76, R77, P0 ;  /* 0x0000004d4c827207 */ /* 0x000fe40000000000 */
[----:B------:R-:W-:Y:S02]  /*2ab80*/  SEL R84, R77, R76, P0 ;  /* 0x0000004c4d547207 */ /* 0x000fe40000000000 */
[----:B------:R-:W-:-:S02]  /*2ab90*/  SEL R108, R108, R41, P0 ;  /* 0x000000296c6c7207 */ /* 0x000fc40000000000 */
[----:B------:R-:W-:Y:S02]  /*2aba0*/  SEL R126, R109, R112, P0 ;  /* 0x000000706d7e7207 */ /* 0x000fe40000000000 */
[----:B------:R-:W-:Y:S02]  /*2abb0*/  SEL R124, R79, R116, P0 ;  /* 0x000000744f7c7207 */ /* 0x000fe40000000000 */
[----:B------:R-:W-:Y:S02]  /*2abc0*/  LOP3.LUT R5, R7, 0x2, RZ, 0x3c, !PT ;  /* 0x0000000207057812 */ /* 0x000fe400078e3cff */
[----:B------:R-:W-:Y:S01]  /*2abd0*/  SEL R132, R102, R61, P0 ;  /* 0x0000003d66847207 */ /* 0x000fe20000000000 */
        /* <DEDUP_REMOVED lines=18> */
[----:B------:R-:W3:Y:S01]  /*2ad00*/  SHFL.IDX PT, R57, R128, R7, 0x1c1f ;  /* 0x001c1f0780397589 */ /* 0x000ee200000e0000 */
        /* <DEDUP_REMOVED lines=29> */
[----:B------:R-:W4:Y:S01]  /*2aee0*/  SHFL.IDX PT, R114, R42, R5, 0x1c1f ;  /* 0x001c1f052a727589 */ /* 0x000f2200000e0000 */
        /* <DEDUP_REMOVED lines=8> */
[----:B------:R-:W1:Y:S01]  /*2af70*/  SHFL.IDX PT, R63, R126, R7, 0x1c1f ;  /* 0x001c1f077e3f7589 */ /* 0x000e6200000e0000 */
[----:B------:R-:W-:-:S02]  /*2af80*/  SEL R26, R26, R39, P0 ;  /* 0x000000271a1a7207 */ /* 0x000fc40000000000 */
[----:B------:R-:W-:Y:S01]  /*2af90*/  SEL R4, R6, R45, P0 ;  /* 0x0000002d06047207 */ /* 0x000fe20000000000 */
[----:B------:R-:W2:Y:S01]  /*2afa0*/  SHFL.IDX PT, R104, R40, R5, 0x1c1f ;  /* 0x001c1f0528687589 */ /* 0x000ea200000e0000 */
[----:B------:R-:W-:Y:S02]  /*2afb0*/  SEL R52, R51, R52, P0 ;  /* 0x0000003433347207 */ /* 0x000fe40000000000 */
[----:B------:R-:W-:Y:S01]  /*2afc0*/  SEL R24, R75, R24, P0 ;  /* 0x000000184b187207 */ /* 0x000fe20000000000 */
[----:B------:R-:W-:Y:S01]  /*2afd0*/  SHFL.IDX PT, R77, R56, R5, 0x1c1f ;  /* 0x001c1f05384d7589 */ /* 0x000fe200000e0000 */
[----:B------:R-:W-:Y:S02]  /*2afe0*/  SEL R6, R45, R6, P0 ;  /* 0x000000062d067207 */ /* 0x000fe40000000000 */
[----:B------:R-:W-:Y:S01]  /*2aff0*/  SEL R10, R43, R8, P0 ;  /* 0x000000082b0a7207 */ /* 0x000fe20000000000 */
[----:B------:R-:W2:Y:S01]  /*2b000*/  SHFL.IDX PT, R45, R132, R7, 0x1c1f ;  /* 0x001c1f07842d7589 */ /* 0x000ea200000e0000 */
[----:B------:R-:W-:-:S02]  /*2b010*/  SEL R8, R8, R43, P0 ;  /* 0x0000002b08087207 */ /* 0x000fc40000000000 */
[----:B0-----:R-:W-:Y:S01]  /*2b020*/  SEL R3, R21, R2, P0 ;  /* 0x0000000215037207 */ /* 0x001fe20000000000 */
[----:B------:R-:W-:Y:S01]  /*2b030*/  SHFL.IDX PT, R75, R60, R5, 0x1c1f ;  /* 0x001c1f053c4b7589 */ /* 0x000fe200000e0000 */
[----:B---3--:R-:W-:Y:S02]  /*2b040*/  SEL R103, R57, R108, P0 ;  /* 0x0000006c39677207 */ /* 0x008fe40000000000 */
[----:B------:R-:W-:Y:S01]  /*2b050*/  SEL R105, R108, R57, P0 ;  /* 0x000000396c697207 */ /* 0x000fe20000000000 */
[----:B------:R-:W0:Y:S01]  /*2b060*/  SHFL.IDX PT, R28, R28, R5, 0x1c1f ;  /* 0x001c1f051c1c7589 */ /* 0x000e2200000e0000 */
[----:B------:R-:W-:Y:S02]  /*2b070*/  SEL R21, R2, R21, P0 ;  /* 0x0000001502157207 */ /* 0x000fe40000000000 */
[----:B----4-:R-:W-:Y:S01]  /*2b080*/  SEL R48, R114, R65, P0 ;  /* 0x0000004172307207 */ /* 0x010fe20000000000 */
[----:B------:R-:W-:Y:S01]  /*2b090*/  SHFL.IDX PT, R27, R136, R7, 0x1c1f ;  /* 0x001c1f07881b7589 */ /* 0x000fe200000e0000 */
[----:B-1----:R-:W-:-:S02]  /*2b0a0*/  SEL R107, R63, R112, P0 ;  /* 0x000000703f6b7207 */ /* 0x002fc40000000000 */
[----:B------:R-:W-:Y:S01]  /*2b0b0*/  SEL R109, R112, R63, P0 ;  /* 0x0000003f706d7207 */ /* 0x000fe20000000000 */
[----:B------:R-:W-:Y:S01]  /*2b0c0*/  SHFL.IDX PT, R37, R134, R7, 0x1c1f ;  /* 0x001c1f0786257589 */ /* 0x000fe200000e0000 */
[----:B------:R-:W-:Y:S02]  /*2b0d0*/  SEL R57, R116, R67, P0 ;  /* 0x0000004374397207 */ /* 0x000fe40000000000 */
[----:B------:R-:W-:Y:S01]  /*2b0e0*/  SEL R62, R73, R76, P0 ;  /* 0x0000004c493e7207 */ /* 0x000fe20000000000 */
[----:B------:R-:W-:Y:S01]  /*2b0f0*/  SHFL.IDX PT, R41, R118, R7, 0x1c1f ;  /* 0x001c1f0776297589 */ /* 0x000fe200000e0000 */
[----:B--2---:R-:W-:-:S03]  /*2b100*/  SEL R2, R104, R35, P0 ;  /* 0x0000002368027207 */ /* 0x004fc60000000000 */
[----:B------:R-:W-:Y:S01]  /*2b110*/  SHFL.IDX PT, R33, R100, R7, 0x1c1f ;  /* 0x001c1f0764217589 */ /* 0x000fe200000e0000 */
[----:B------:R-:W-:Y:S02]  /*2b120*/  SEL R43, R45, R82, P0 ;  /* 0x000000522d2b7207 */ /* 0x000fe40000000000 */
[----:B------:R-:W-:Y:S01]  /*2b130*/  SEL R45, R82, R45, P0 ;  /* 0x0000002d522d7207 */ /* 0x000fe20000000000 */
[----:B------:R-:W-:Y:S04]  /*2b140*/  SHFL.IDX PT, R53, R130, R7, 0x1c1f ;  /* 0x001c1f0782357589 */ /* 0x000fe800000e0000 */
[----:B------:R-:W-:Y:S01]  /*2b150*/  SHFL.IDX PT, R68, R68, R7, 0x1c1f ;  /* 0x001c1f0744447589 */ /* 0x000fe200000e0000 */
[----:B0-----:R-:W-:-:S03]  /*2b160*/  SEL R112, R28, R115, P0 ;  /* 0x000000731c707207 */ /* 0x001fc60000000000 */
[----:B------:R0:W-:Y:S04]  /*2b170*/  SHFL.IDX PT, R113, R64, R7, 0x1c1f ;  /* 0x001c1f0740717589 */ /* 0x0001e800000e0000 */
[----:B------:R-:W-:Y:S04]  /*2b180*/  SHFL.IDX PT, R34, R34, R7, 0x1c1f ;  /* 0x001c1f0722227589 */ /* 0x000fe800000e0000 */
[----:B------:R-:W1:Y:S01]  /*2b190*/  SHFL.IDX PT, R9, R0, R5, 0x1c1f ;  /* 0x001c1f0500097589 */ /* 0x000e6200000e0000 */
[----:B0-----:R-:W-:-:S03]  /*2b1a0*/  SEL R64, R72, R77, P0 ;  /* 0x0000004d48407207 */ /* 0x001fc60000000000 */
[----:B------:R-:W-:Y:S04]  /*2b1b0*/  SHFL.IDX PT, R80, R80, R5, 0x1c1f ;  /* 0x001c1f0550507589 */ /* 0x000fe800000e0000 */
[----:B------:R-:W0:Y:S04]  /*2b1c0*/  SHFL.IDX PT, R92, R92, R5, 0x1c1f ;  /* 0x001c1f055c5c7589 */ /* 0x000e2800000e0000 */
[----:B------:R-:W2:Y:S04]  /*2b1d0*/  SHFL.IDX PT, R96, R96, R5, 0x1c1f ;  /* 0x001c1f0560607589 */ /* 0x000ea800000e0000 */
[----:B------:R3:W4:Y:S04]  /*2b1e0*/  SHFL.IDX PT, R102, R46, R5, 0x1c1f ;  /* 0x001c1f052e667589 */ /* 0x00072800000e0000 */
[----:B------:R-:W4:Y:S04]  /*2b1f0*/  SHFL.IDX PT, R84, R84, R5, 0x1c1f ;  /* 0x001c1f0554547589 */ /* 0x000f2800000e0000 */
[----:B------:R0:W4:Y:S01]  /*2b200*/  SHFL.IDX PT, R110, R50, R5, 0x1c1f ;  /* 0x001c1f05326e7589 */ /* 0x00012200000e0000 */
[----:B-1----:R-:W-:-:S02]  /*2b210*/  SEL R118, R86, R9, P0 ;  /* 0x0000000956767207 */ /* 0x002fc40000000000 */
[----:B---3--:R-:W-:Y:S01]  /*2b220*/  SEL R46, R35, R104, P0 ;  /* 0x00000068232e7207 */ /* 0x008fe20000000000 */
[----:B------:R-:W-:Y:S01]  /*2b230*/  SHFL.IDX PT, R111, R54, R5, 0x1c1f ;  /* 0x001c1f05366f7589 */ /* 0x000fe200000e0000 */
[----:B------:R-:W-:-:S03]  /*2b240*/  SEL R86, R9, R86, P0 ;  /* 0x0000005609567207 */ /* 0x000fc60000000000 */
[----:B------:R-:W1:Y:S01]  /*2b250*/  SHFL.IDX PT, R30, R30, R5, 0x1c1f ;  /* 0x001c1f051e1e7589 */ /* 0x000e6200000e0000 */
[----:B0-----:R-:W-:Y:S02]  /*2b260*/  SEL R93, R37, R92, P0 ;  /* 0x0000005c255d7207 */ /* 0x001fe40000000000 */
[----:B------:R-:W-:Y:S01]  /*2b270*/  SEL R50, R55, R106, P0 ;  /* 0x0000006a37327207 */ /* 0x000fe20000000000 */
[----:B------:R-:W-:Y:S01]  /*2b280*/  SHFL.IDX PT, R117, R26, R5, 0x1c1f ;  /* 0x001c1f051a757589 */ /* 0x000fe200000e0000 */
[----:B------:R-:W-:Y:S02]  /*2b290*/  SEL R106, R106, R55, P0 ;  /* 0x000000376a6a7207 */ /* 0x000fe40000000000 */
[----:B------:R-:W-:Y:S01]  /*2b2a0*/  SEL R55, R67, R116, P0 ;  /* 0x0000007443377207 */ /* 0x000fe20000000000 */
[----:B------:R-:W-:Y:S01]  /*2b2b0*/  SHFL.IDX PT, R25, R138, R7, 0x1c1f ;  /* 0x001c1f078a197589 */ /* 0x000fe200000e0000 */
[----:B------:R-:W-:Y:S02]  /*2b2c0*/  SEL R67, R75, R74, P0 ;  /* 0x0000004a4b437207 */ /* 0x000fe40000000000 */
[----:B--2---:R-:W-:Y:S01]  /*2b2d0*/  SEL R39, R41, R96, P0 ;  /* 0x0000006029277207 */ /* 0x004fe20000000000 */
[----:B------:R0:W-:Y:S01]  /*2b2e0*/  SHFL.IDX PT, R29, R120, R7, 0x1c1f ;  /* 0x001c1f07781d7589 */ /* 0x0001e200000e0000 */
[----:B----4-:R-:W-:-:S02]  /*2b2f0*/  SEL R47, R49, R102, P0 ;  /* 0x00000066312f7207 */ /* 0x010fc40000000000 */
[----:B------:R-:W-:Y:S01]  /*2b300*/  SEL R51, R53, R84, P0 ;  /* 0x0000005435337207 */ /* 0x000fe20000000000 */
[----:B------:R-:W-:Y:S01]  /*2b310*/  SHFL.IDX PT, R78, R78, R7, 0x1c1f ;  /* 0x001c1f074e4e7589 */ /* 0x000fe200000e0000 */
[----:B------:R-:W-:Y:S02]  /*2b320*/  SEL R82, R61, R110, P0 ;  /* 0x0000006e3d527207 */ /* 0x000fe40000000000 */
[----:B------:R-:W-:Y:S01]  /*2b330*/  SEL R104, R110, R61, P0 ;  /* 0x0000003d6e687207 */ /* 0x000fe20000000000 */
[----:B------:R2:W-:Y:S01]  /*2b340*/  SHFL.IDX PT, R79, R66, R7, 0x1c1f ;  /* 0x001c1f07424f7589 */ /* 0x0005e200000e0000 */
[----:B------:R-:W-:Y:S02]  /*2b350*/  SEL R37, R92, R37, P0 ;  /* 0x000000255c257207 */ /* 0x000fe40000000000 */
[----:B0-----:R-:W-:Y:S01]  /*2b360*/  SEL R120, R27, R80, P0 ;  /* 0x000000501b787207 */ /* 0x001fe20000000000 */
[----:B------:R-:W-:Y:S01]  /*2b370*/  SHFL.IDX PT, R32, R32, R7, 0x1c1f ;  /* 0x001c1f0720207589 */ /* 0x000fe200000e0000 */
[----:B------:R-:W-:-:S02]  /*2b380*/  SEL R80, R80, R27, P0 ;  /* 0x0000001b50507207 */ /* 0x000fc40000000000 */
[----:B------:R-:W-:Y:S01]  /*2b390*/  SEL R41, R96, R41, P0 ;  /* 0x0000002960297207 */ /* 0x000fe20000000000 */
[----:B------:R-:W0:Y:S01]  /*2b3a0*/  SHFL.IDX PT, R90, R90, R5, 0x1c1f ;  /* 0x001c1f055a5a7589 */ /* 0x000e2200000e0000 */
[----:B------:R-:W-:Y:S02]  /*2b3b0*/  SEL R49, R102, R49, P0 ;  /* 0x0000003166317207 */ /* 0x000fe40000000000 */
[----:B--2---:R-:W-:Y:S01]  /*2b3c0*/  SEL R66, R77, R72, P0 ;  /* 0x000000484d427207 */ /* 0x004fe20000000000 */
[----:B------:R-:W2:Y:S01]  /*2b3d0*/  SHFL.IDX PT, R94, R94, R5, 0x1c1f ;  /* 0x001c1f055e5e7589 */ /* 0x000ea200000e0000 */
[----:B-1----:R-:W-:Y:S02]  /*2b3e0*/  SEL R77, R113, R30, P0 ;  /* 0x0000001e714d7207 */ /* 0x002fe40000000000 */
[----:B------:R-:W-:Y:S01]  /*2b3f0*/  SEL R53, R84, R53, P0 ;  /* 0x0000003554357207 */ /* 0x000fe20000000000 */
[----:B------:R-:W1:Y:S01]  /*2b400*/  SHFL.IDX PT, R98, R36, R5, 0x1c1f ;  /* 0x001c1f0524627589 */ /* 0x000e6200000e0000 */
[----:B------:R-:W-:-:S03]  /*2b410*/  SEL R113, R30, R113, P0 ;  /* 0x000000711e717207 */ /* 0x000fc60000000000 */
[----:B------:R-:W3:Y:S04]  /*2b420*/  SHFL.IDX PT, R100, R38, R5, 0x1c1f ;  /* 0x001c1f0526647589 */ /* 0x000ee800000e0000 */
[----:B------:R-:W4:Y:S04]  /*2b430*/  SHFL.IDX PT, R70, R70, R5, 0x1c1f ;  /* 0x001c1f0546467589 */ /* 0x000f2800000e0000 */
[----:B------:R1:W4:Y:S04]  /*2b440*/  SHFL.IDX PT, R71, R20, R5, 0x1c1f ;  /* 0x001c1f0514477589 */ /* 0x00032800000e0000 */
[----:B------:R3:W4:Y:S01]  /*2b450*/  SHFL.IDX PT, R122, R52, R5, 0x1c1f ;  /* 0x001c1f05347a7589 */ /* 0x00072200000e0000 */
[----:B0-----:R-:W-:-:S02]  /*2b460*/  SEL R121, R25, R90, P0 ;  /* 0x0000005a19797207 */ /* 0x001fc40000000000 */
[----:B------:R-:W-:Y:S01]  /*2b470*/  SEL R91, R90, R25, P0 ;  /* 0x000000195a5b7207 */ /* 0x000fe20000000000 */
[----:B------:R-:W0:Y:S01]  /*2b480*/  SHFL.IDX PT, R119, R24, R5, 0x1c1f ;  /* 0x001c1f0518777589 */ /* 0x000e2200000e0000 */
[----:B--2---:R-:W-:Y:S02]  /*2b490*/  SEL R0, R29, R94, P0 ;  /* 0x0000005e1d007207 */ /* 0x004fe40000000000 */
[----:B-1----:R-:W-:Y:S01]  /*2b4a0*/  SEL R20, R65, R114, P0 ;  /* 0x0000007241147207 */ /* 0x002fe20000000000 */
[----:B------:R1:W2:Y:S01]  /*2b4b0*/  SHFL.IDX PT, R4, R4, R7, 0x1c1f ;  /* 0x001c1f0704047589 */ /* 0x0002a200000e0000 */
[----:B------:R-:W-:Y:S02]  /*2b4c0*/  SEL R65, R74, R75, P0 ;  /* 0x0000004b4a417207 */ /* 0x000fe40000000000 */
[----:B---3--:R-:W-:Y:S01]  /*2b4d0*/  SEL R52, R76, R73, P0 ;  /* 0x000000494c347207 */ /* 0x008fe20000000000 */
[----:B------:R1:W3:Y:S01]  /*2b4e0*/  SHFL.IDX PT, R10, R10, R7, 0x1c1f ;  /* 0x001c1f070a0a7589 */ /* 0x0002e200000e0000 */
[----:B------:R-:W-:-:S02]  /*2b4f0*/  SEL R76, R115, R28, P0 ;  /* 0x0000001c734c7207 */ /* 0x000fc40000000000 */
[----:B------:R-:W-:Y:S01]  /*2b500*/  SEL R73, R68, R111, P0 ;  /* 0x0000006f44497207 */ /* 0x000fe20000000000 */
[----:B------:R1:W0:Y:S01]  /*2b510*/  SHFL.IDX PT, R7, R8, R5, 0x1c1f ;  /* 0x001c1f0508077589 */ /* 0x00022200000e0000 */
[----:B------:R-:W-:Y:S01]  /*2b520*/  SEL R75, R111, R68, P0 ;  /* 0x000000446f4b7207 */ /* 0x000fe20000000000 */
[----:B------:R-:W-:Y:S01]  /*2b530*/  IMAD.MOV.U32 R111, RZ, RZ, RZ ;  /* 0x000000ffff6f7224 */ /* 0x000fe200078e00ff */
[----:B------:R-:W-:Y:S01]  /*2b540*/  SEL R115, R34, R117, P0 ;  /* 0x0000007522737207 */ /* 0x000fe20000000000 */
[----:B------:R1:W1:Y:S01]  /*2b550*/  SHFL.IDX PT, R14, R6, R5, 0x1c1f ;  /* 0x001c1f05060e7589 */ /* 0x00026200000e0000 */
[----:B------:R-:W-:Y:S02]  /*2b560*/  SEL R36, R94, R29, P0 ;  /* 0x0000001d5e247207 */ /* 0x000fe40000000000 */
[----:B------:R-:W-:Y:S02]  /*2b570*/  SEL R38, R31, R98, P0 ;  /* 0x000000621f267207 */ /* 0x000fe40000000000 */
[----:B------:R-:W-:-:S02]  /*2b580*/  SEL R40, R98, R31, P0 ;  /* 0x0000001f62287207 */ /* 0x000fc40000000000 */
[----:B------:R-:W-:Y:S02]  /*2b590*/  SEL R42, R33, R100, P0 ;  /* 0x00000064212a7207 */ /* 0x000fe40000000000 */
[----:B------:R-:W-:Y:S02]  /*2b5a0*/  SEL R44, R100, R33, P0 ;  /* 0x00000021642c7207 */ /* 0x000fe40000000000 */
[----:B----4-:R-:W-:Y:S02]  /*2b5b0*/  SEL R54, R69, R70, P0 ;  /* 0x0000004645367207 */ /* 0x010fe40000000000 */
[----:B------:R-:W-:Y:S02]  /*2b5c0*/  SEL R56, R70, R69, P0 ;  /* 0x0000004546387207 */ /* 0x000fe40000000000 */
[----:B------:R-:W-:Y:S02]  /*2b5d0*/  SEL R61, R78, R71, P0 ;  /* 0x000000474e3d7207 */ /* 0x000fe40000000000 */
[----:B------:R-:W-:-:S02]  /*2b5e0*/  SEL R63, R71, R78, P0 ;  /* 0x0000004e473f7207 */ /* 0x000fc40000000000 */
[----:B------:R-:W-:Y:S02]  /*2b5f0*/  SEL R60, R79, R122, P0 ;  /* 0x0000007a4f3c7207 */ /* 0x000fe40000000000 */
[----:B------:R-:W-:Y:S02]  /*2b600*/  SEL R72, R122, R79, P0 ;  /* 0x0000004f7a487207 */ /* 0x000fe40000000000 */
[----:B0-----:R-:W-:Y:S02]  /*2b610*/  SEL R114, R32, R119, P0 ;  /* 0x0000007720727207 */ /* 0x001fe40000000000 */
[----:B------:R-:W-:Y:S02]  /*2b620*/  SEL R74, R119, R32, P0 ;  /* 0x00000020774a7207 */ /* 0x000fe40000000000 */
[----:B-123--:R-:W-:-:S07]  /*2b630*/  SEL R117, R117, R34, P0 ;  /* 0x0000002275757207 */ /* 0x00efce0000000000 */
.L_x_1832:
[----:B------:R-:W-:Y:S05]  /*2b640*/  WARPSYNC.ALL ;  /* 0x0000000000007948 */ /* 0x000fea0003800000 */
[----:B------:R-:W-:Y:S01]  /*2b650*/  BAR.SYNC.DEFER_BLOCKING 0x1, 0x100 ;  /* 0x0044000000007b1d */ /* 0x000fe20000010000 */
[----:B------:R-:W-:Y:S02]  /*2b660*/  SEL R68, R4, R14, P0 ;  /* 0x0000000e04447207 */ /* 0x000fe40000000000 */
[----:B------:R-:W-:Y:S02]  /*2b670*/  SEL R70, R14, R4, P0 ;  /* 0x000000040e467207 */ /* 0x000fe40000000000 */
[----:B------:R-:W-:Y:S01]  /*2b680*/  SEL R69, R10, R7, P0 ;  /* 0x000000070a457207 */ /* 0x000fe20000000000 */
[----:B------:R-:W-:Y:S01]  /*2b690*/  ULDC.64 UR6, c[0x0][0xc08] ;  /* 0x0003020000067ab9 */ /* 0x000fe20000000a00 */
[----:B------:R-:W-:Y:S01]  /*2b6a0*/  SEL R71, R7, R10, P0 ;  /* 0x0000000a07477207 */ /* 0x000fe20000000000 */
[----:B------:R-:W0:Y:S01]  /*2b6b0*/  LDC.64 R78, c[0x0][0xc00] ;  /* 0x00030000ff4e7b82 */ /* 0x000e220000000a00 */
[----:B------:R-:W-:Y:S01]  /*2b6c0*/  ISETP.NE.U32.AND P0, PT, RZ, UR6, PT ;  /* 0x00000006ff007c0c */ /* 0x000fe2000bf05070 */
[----:B------:R-:W-:Y:S01]  /*2b6d0*/  ULDC.64 UR4, c[0x0][0xc00] ;  /* 0x0003000000047ab9 */ /* 0x000fe20000000a00 */
[----:B------:R-:W-:-:S02]  /*2b6e0*/  F2FP.BF16.F32.PACK_AB R4, R3, R118 ;  /* 0x000000760304723e */ /* 0x000fc400000010ff */
[----:B------:R-:W-:Y:S02]  /*2b6f0*/  ISETP.NE.AND.EX P0, PT, RZ, UR7, PT, P0 ;  /* 0x00000007ff007c0c */ /* 0x000fe4000bf05300 */
[----:B------:R-:W-:Y:S02]  /*2b700*/  F2FP.BF16.F32.PACK_AB R5, R107, R20 ;  /* 0x000000146b05723e */ /* 0x000fe400000010ff */
[----:B------:R-:W-:Y:S02]  /*2b710*/  F2FP.BF16.F32.PACK_AB R6, R21, R86 ;  /* 0x000000561506723e */ /* 0x000fe400000010ff */
[----:B------:R-:W-:Y:S02]  /*2b720*/  F2FP.BF16.F32.PACK_AB R7, R109, R48 ;  /* 0x000000306d07723e */ /* 0x000fe400000010ff */
[----:B------:R-:W-:Y:S02]  /*2b730*/  F2FP.BF16.F32.PACK_AB R8, R121, R120 ;  /* 0x000000787908723e */ /* 0x000fe400000010ff */
[----:B------:R-:W-:Y:S01]  /*2b740*/  F2FP.BF16.F32.PACK_AB R9, R55, R54 ;  /* 0x000000363709723e */ /* 0x000fe200000010ff */
[----:B------:R-:W-:Y:S01]  /*2b750*/  STSM.16.M88.4 [R101], R4 ;  /* 0x0000000465007844 */ /* 0x000fe20000000200 */
[----:B------:R-:W-:-:S02]  /*2b760*/  F2FP.BF16.F32.PACK_AB R10, R91, R80 ;  /* 0x000000505b0a723e */ /* 0x000fc400000010ff */
[----:B------:R-:W-:Y:S02]  /*2b770*/  F2FP.BF16.F32.PACK_AB R11, R57, R56 ;  /* 0x00000038390b723e */ /* 0x000fe400000010ff */
[----:B------:R-:W-:Y:S02]  /*2b780*/  F2FP.BF16.F32.PACK_AB R12, R93, R0 ;  /* 0x000000005d0c723e */ /* 0x000fe400000010ff */
[----:B------:R-:W-:Y:S01]  /*2b790*/  F2FP.BF16.F32.PACK_AB R13, R61, R52 ;  /* 0x000000343d0d723e */ /* 0x000fe200000010ff */
[----:B------:R-:W-:Y:S01]  /*2b7a0*/  STSM.16.M88.4 [R95], R8 ;  /* 0x000000085f007844 */ /* 0x000fe20000000200 */
[----:B------:R-:W-:Y:S01]  /*2b7b0*/  F2FP.BF16.F32.PACK_AB R14, R37, R36 ;  /* 0x00000024250e723e */ /* 0x000fe200000010ff */
[----:B0-----:R-:W-:Y:S01]  /*2b7c0*/  IMAD.WIDE R78, R223, 0x4, R78 ;  /* 0x00000004df4e7825 */ /* 0x001fe200078e024e */
        /* <DEDUP_REMOVED lines=13> */
[----:B0-----:R-:W0:Y:S01]  /*2b8a0*/  @P0 LDC.64 R12, c[0x0][0xc08] ;  /* 0x00030200ff0c0b82 */ /* 0x001e220000000a00 */
[----:B------:R-:W-:Y:S01]  /*2b8b0*/  F2FP.BF16.F32.PACK_AB R34, R49, R2 ;  /* 0x000000023122723e */ /* 0x000fe200000010ff */
[----:B------:R-:W-:Y:S01]  /*2b8c0*/  STSM.16.M88.4 [R81], R28 ;  /* 0x0000001c51007844 */ /* 0x000fe20000000200 */
[----:B------:R-:W-:Y:S02]  /*2b8d0*/  F2FP.BF16.F32.PACK_AB R35, R113, R112 ;  /* 0x000000707123723e */ /* 0x000fe400000010ff */
[----:B------:R-:W-:-:S02]  /*2b8e0*/  F2FP.BF16.F32.PACK_AB R4, R51, R50 ;  /* 0x000000323304723e */ /* 0x000fc400000010ff */
[----:B------:R-:W-:Y:S01]  /*2b8f0*/  F2FP.BF16.F32.PACK_AB R5, R115, R114 ;  /* 0x000000727305723e */ /* 0x000fe200000010ff */
[----:B------:R-:W-:Y:S01]  /*2b900*/  STSM.16.M88.4 [R83], R32 ;  /* 0x0000002053007844 */ /* 0x000fe20000000200 */
[----:B------:R-:W-:Y:S01]  /*2b910*/  F2FP.BF16.F32.PACK_AB R6, R53, R106 ;  /* 0x0000006a3506723e */ /* 0x000fe200000010ff */
[----:B------:R-:W-:Y:S01]  /*2b920*/  ULDC UR6, c[0x0][0xa88] ;  /* 0x0002a20000067ab9 */ /* 0x000fe20000000800 */
[----:B------:R-:W-:Y:S01]  /*2b930*/  F2FP.BF16.F32.PACK_AB R7, R117, R74 ;  /* 0x0000004a7507723e */ /* 0x000fe200000010ff */
[----:B------:R-:W2:Y:S01]  /*2b940*/  LDC R14, c[0x0][0xbe8] ;  /* 0x0002fa00ff0e7b82 */ /* 0x000ea20000000800 */
[----:B------:R-:W-:Y:S02]  /*2b950*/  F2FP.BF16.F32.PACK_AB R8, R103, R82 ;  /* 0x000000526708723e */ /* 0x000fe400000010ff */
[----:B------:R-:W-:Y:S01]  /*2b960*/  F2FP.BF16.F32.PACK_AB R10, R105, R104 ;  /* 0x00000068690a723e */ /* 0x000fe200000010ff */
[----:B------:R-:W-:Y:S01]  /*2b970*/  STSM.16.M88.4 [R85], R4 ;  /* 0x0000000455007844 */ /* 0x000fe20000000200 */
[----:B------:R-:W-:-:S02]  /*2b980*/  F2FP.BF16.F32.PACK_AB R9, R69, R68 ;  /* 0x000000444509723e */ /* 0x000fc400000010ff */
[----:B------:R-:W-:Y:S02]  /*2b990*/  F2FP.BF16.F32.PACK_AB R11, R71, R70 ;  /* 0x00000046470b723e */ /* 0x000fe400000010ff */
[----:B------:R-:W-:-:S03]  /*2b9a0*/  ISETP.NE.U32.AND P3, PT, RZ, UR4, PT ;  /* 0x00000004ff007c0c */ /* 0x000fc6000bf65070 */
[----:B------:R3:W-:Y:S01]  /*2b9b0*/  STSM.16.M88.4 [R87], R8 ;  /* 0x0000000857007844 */ /* 0x0007e20000000200 */
[----:B------:R-:W-:Y:S01]  /*2b9c0*/  BAR.SYNC.DEFER_BLOCKING 0x1, 0x100 ;  /* 0x0044000000007b1d */ /* 0x000fe20000010000 */
[----:B------:R-:W-:Y:S01]  /*2b9d0*/  ISETP.NE.AND.EX P3, PT, RZ, UR5, PT, P3 ;  /* 0x00000005ff007c0c */ /* 0x000fe2000bf65330 */
[----:B-1----:R-:W-:Y:S02]  /*2b9e0*/  IMAD.U32 R25, RZ, RZ, UR6 ;  /* 0x00000006ff197e24 */ /* 0x002fe4000f8e00ff */
[----:B0-----:R-:W-:-:S10]  /*2b9f0*/  @P0 IMAD.WIDE R12, R223, 0x4, R12 ;  /* 0x00000004df0c0825 */ /* 0x001fd400078e020c */
[----:B------:R0:W5:Y:S04]  /*2ba00*/  @P3 LDG.E R111, desc[UR60][R78.64] ;  /* 0x0000003c4e6f3981 */ /* 0x000168000c1e1900 */
[----:B------:R0:W5:Y:S01]  /*2ba10*/  @P0 LDG.E R25, desc[UR60][R12.64] ;  /* 0x0000003c0c190981 */ /* 0x000162000c1e1900 */
[----:B---3--:R-:W-:Y:S01]  /*2ba20*/  IMAD.MOV.U32 R8, RZ, RZ, 0x9b8 ;  /* 0x000009b8ff087424 */ /* 0x008fe200078e00ff */
[----:B------:R-:W-:Y:S02]  /*2ba30*/  ISETP.GT.AND P1, PT, R222, 0x1, PT ;  /* 0x00000001de00780c */ /* 0x000fe40003f24270 */
[----:B--2---:R-:W-:Y:S02]  /*2ba40*/  ISETP.NE.AND P2, PT, R14, 0x1, PT ;  /* 0x000000010e00780c */ /* 0x004fe40003f45270 */
[----:B------:R-:W-:-:S04]  /*2ba50*/  SEL R8, R8, 0x978, P1 ;  /* 0x0000097808087807 */ /* 0x000fc80000800000 */
[----:B------:R0:W1:Y:S08]  /*2ba60*/  LDC.64 R4, c[0x0][R8+0x220] ;  /* 0x0000880008047b82 */ /* 0x0000700000000a00 */
[----:B------:R0:W2:Y:S08]  /*2ba70*/  LDC.64 R10, c[0x0][R8+0x218] ;  /* 0x00008600080a7b82 */ /* 0x0000b00000000a00 */
[----:B------:R0:W3:Y:S01]  /*2ba80*/  LDC.64 R6, c[0x0][R8+0x228] ;  /* 0x00008a0008067b82 */ /* 0x0000e20000000a00 */
[----:B------:R-:W-:Y:S05]  /*2ba90*/  @P0 BRA `(.L_x_1562) ;  /* 0x0000000000100947 */ /* 0x000fea0003800000 */
[----:B------:R-:W-:Y:S05]  /*2baa0*/  @!P3 BRA `(.L_x_1562) ;  /* 0x00000000000cb947 */ /* 0x000fea0003800000 */
[----:B0-----:R-:W4:Y:S04]  /*2bab0*/  LDG.E R12, desc[UR60][R78.64] ;  /* 0x0000003c4e0c7981 */ /* 0x001f28000c1e1900 */
[----:B-----5:R-:W4:Y:S02]  /*2bac0*/  LDG.E R25, desc[UR60][R78.64+0x4] ;  /* 0x0000043c4e197981 */ /* 0x020f24000c1e1900 */
[----:B----4-:R-:W-:-:S07]  /*2bad0*/  IMAD.IADD R25, R25, 0x1, -R12 ;  /* 0x0000000119197824 */ /* 0x010fce00078e0a0c */
.L_x_1562:
[----:B------:R-:W4:Y:S01]  /*2bae0*/  LDL R26, [R1+0x10] ;  /* 0x00001000011a7983 */ /* 0x000f220000100800 */
[----:B0-----:R-:W0:Y:S01]  /*2baf0*/  LDC.64 R8, c[0x0][R8+0x210] ;  /* 0x0000840008087b82 */ /* 0x001e220000000a00 */
[----:B------:R-:W-:Y:S01]  /*2bb00*/  ISETP.NE.U32.AND P0, PT, RZ, UR4, PT ;  /* 0x00000004ff007c0c */ /* 0x000fe2000bf05070 */
[-C--:B--2---:R-:W-:Y:S01]  /*2bb10*/  IMAD R29, R11, R216.reuse, RZ ;  /* 0x000000d80b1d7224 */ /* 0x084fe200078e02ff */
[----:B------:R-:W-:Y:S01]  /*2bb20*/  SHF.R.S32.HI R27, RZ, 0x1f, R223 ;  /* 0x0000001fff1b7819 */ /* 0x000fe200000114df */
[----:B------:R-:W-:Y:S01]  /*2bb30*/  IMAD.WIDE.U32 R10, R10, R216, RZ ;  /* 0x000000d80a0a7225 */ /* 0x000fe200078e00ff */
[----:B------:R-:W-:-:S03]  /*2bb40*/  ISETP.NE.AND.EX P0, PT, RZ, UR5, PT, P0 ;  /* 0x00000005ff007c0c */ /* 0x000fc6000bf05300 */
[----:B------:R-:W2:Y:S01]  /*2bb50*/  @P2 LDC R24, c[0x0][0xbec] ;  /* 0x0002fb00ff182b82 */ /* 0x000ea20000000800 */
[----:B------:R-:W-:Y:S01]  /*2bb60*/  SEL R15, R223, RZ, !P0 ;  /* 0x000000ffdf0f7207 */ /* 0x000fe20004000000 */
[----:B------:R-:W-:Y:S01]  /*2bb70*/  IMAD.IADD R79, R210, 0x1, R203 ;  /* 0x00000001d24f7824 */ /* 0x000fe200078e02cb */
[----:B------:R-:W-:Y:S01]  /*2bb80*/  SEL R27, R27, RZ, !P0 ;  /* 0x000000ff1b1b7207 */ /* 0x000fe20004000000 */
[----:B------:R-:W-:Y:S02]  /*2bb90*/  IMAD.IADD R35, R11, 0x1, R29 ;  /* 0x000000010b237824 */ /* 0x000fe400078e021d */
[----:B-1----:R-:W-:Y:S02]  /*2bba0*/  IMAD R5, R5, R15, RZ ;  /* 0x0000000f05057224 */ /* 0x002fe400078e02ff */
[----:B------:R-:W1:Y:S01]  /*2bbb0*/  @P2 LDC R33, c[0x0][0xbf0] ;  /* 0x0002fc00ff212b82 */ /* 0x000e620000000800 */
[----:B-----5:R-:W-:Y:S02]  /*2bbc0*/  IMAD R78, R25, R14, RZ ;  /* 0x0000000e194e7224 */ /* 0x020fe400078e02ff */
[C---:B------:R-:W-:Y:S01]  /*2bbd0*/  IMAD R31, R4.reuse, R27, R5 ;  /* 0x0000001b041f7224 */ /* 0x040fe200078e0205 */
[----:B------:R-:W-:Y:S01]  /*2bbe0*/  SEL R27, R225, RZ, P1 ;  /* 0x000000ffe11b7207 */ /* 0x000fe20000800000 */
[----:B------:R-:W-:-:S03]  /*2bbf0*/  IMAD.WIDE.U32 R4, R4, R15, RZ ;  /* 0x0000000f04047225 */ /* 0x000fc600078e00ff */
[----:B------:R-:W0:Y:S01]  /*2bc00*/  LDC.64 R12, c[0x0][0xba8] ;  /* 0x0002ea00ff0c7b82 */ /* 0x000e220000000a00 */
[----:B------:R-:W-:Y:S01]  /*2bc10*/  IMAD.IADD R31, R5, 0x1, R31 ;  /* 0x00000001051f7824 */ /* 0x000fe200078e021f */
[----:B------:R-:W-:Y:S01]  /*2bc20*/  IADD3 R11, P0, P3, R4, R10, R111 ;  /* 0x0000000a040b7210 */ /* 0x000fe20007b1e06f */
[----:B------:R-:W-:Y:S01]  /*2bc30*/  IMAD.MOV.U32 R5, RZ, RZ, R79 ;  /* 0x000000ffff057224 */ /* 0x000fe200078e004f */
[----:B------:R-:W-:Y:S01]  /*2bc40*/  SHF.R.S32.HI R10, RZ, 0x1f, R111 ;  /* 0x0000001fff0a7819 */ /* 0x000fe2000001146f */
[-C--:B---3--:R-:W-:Y:S02]  /*2bc50*/  IMAD R29, R7, R27.reuse, RZ ;  /* 0x0000001b071d7224 */ /* 0x088fe400078e02ff */
[----:B------:R-:W-:Y:S01]  /*2bc60*/  IMAD.WIDE.U32 R6, R6, R27, RZ ;  /* 0x0000001b06067225 */ /* 0x000fe200078e00ff */
[----:B------:R-:W-:-:S03]  /*2bc70*/  IADD3.X R27, R31, R35, R10, P0, P3 ;  /* 0x000000231f1b7210 */ /* 0x000fc600007e640a */
[----:B--2---:R-:W-:-:S04]  /*2bc80*/  @P2 IMAD.HI.U32 R4, R79, R24, RZ ;  /* 0x000000184f042227 */ /* 0x004fc800078e00ff */
[----:B------:R-:W-:Y:S01]  /*2bc90*/  IMAD.IADD R29, R7, 0x1, R29 ;  /* 0x00000001071d7824 */ /* 0x000fe200078e021d */
[----:B-1----:R-:W-:-:S04]  /*2bca0*/  @P2 SHF.R.U32.HI R5, RZ, R33, R4 ;  /* 0x00000021ff052219 */ /* 0x002fc80000011604 */
[----:B------:R-:W-:Y:S01]  /*2bcb0*/  IADD3 R6, P0, P3, R5, R11, R6 ;  /* 0x0000000b05067210 */ /* 0x000fe20007b1e006 */
[--C-:B------:R-:W-:Y:S01]  /*2bcc0*/  IMAD.MOV R31, RZ, RZ, -R5.reuse ;  /* 0x000000ffff1f7224 */ /* 0x100fe200078e0a05 */
[----:B------:R-:W-:Y:S01]  /*2bcd0*/  SHF.R.S32.HI R4, RZ, 0x1f, R5 ;  /* 0x0000001fff047819 */ /* 0x000fe20000011405 */
[----:B0-----:R-:W0:Y:S02]  /*2bce0*/  @!P1 LDC R12, c[0x0][0xb50] ;  /* 0x0002d400ff0c9b82 */ /* 0x001e240000000800 */
[----:B------:R-:W-:Y:S01]  /*2bcf0*/  IMAD R5, R14, R31, R79 ;  /* 0x0000001f0e057224 */ /* 0x000fe200078e024f */
[----:B------:R-:W-:-:S03]  /*2bd00*/  IADD3.X R7, R4, R27, R29, P0, P3 ;  /* 0x0000001b04077210 */ /* 0x000fc600007e641d */
[-C--:B------:R-:W-:Y:S01]  /*2bd10*/  IMAD R4, R9, R5.reuse, RZ ;  /* 0x0000000509047224 */ /* 0x080fe200078e02ff */
[----:B------:R-:W-:Y:S01]  /*2bd20*/  SHF.R.S32.HI R11, RZ, 0x1f, R5 ;  /* 0x0000001fff0b7819 */ /* 0x000fe20000011405 */
[C---:B------:R-:W-:Y:S01]  /*2bd30*/  IMAD.WIDE.U32 R6, R8.reuse, R5, R6 ;  /* 0x0000000508067225 */ /* 0x040fe200078e0006 */
[----:B------:R-:W1:Y:S03]  /*2bd40*/  @!P1 LDC R13, c[0x0][0xb54] ;  /* 0x0002d500ff0d9b82 */ /* 0x000e660000000800 */
[----:B------:R-:W-:-:S04]  /*2bd50*/  IMAD R11, R8, R11, R4 ;  /* 0x0000000b080b7224 */ /* 0x000fc800078e0204 */
[----:B------:R-:W-:Y:S01]  /*2bd60*/  IMAD.IADD R4, R7, 0x1, R11 ;  /* 0x0000000107047824 */ /* 0x000fe200078e020b */
[----:B0-----:R-:W-:-:S04]  /*2bd70*/  LEA R12, P0, R6, R12, 0x2 ;  /* 0x0000000c060c7211 */ /* 0x001fc800078010ff */
[----:B-1----:R-:W-:Y:S02]  /*2bd80*/  LEA.HI.X R13, R6, R13, R4, 0x2, P0 ;  /* 0x0000000d060d7211 */ /* 0x002fe400000f1404 */
[----:B------:R-:W-:Y:S01]  /*2bd90*/  SHFL.IDX PT, R4, R12, RZ, 0x1c1f ;  /* 0x001c1fff0c047589 */ /* 0x000fe200000e0000 */
[----:B------:R-:W-:-:S03]  /*2bda0*/  LOP3.LUT P0, RZ, R234, 0x3, RZ, 0xc0, !PT ;  /* 0x00000003eaff7812 */ /* 0x000fc6000780c0ff */
[----:B------:R-:W0:Y:S04]  /*2bdb0*/  SHFL.IDX PT, R5, R13, RZ, 0x1c1f ;  /* 0x001c1fff0d057589 */ /* 0x000e2800000e0000 */
[----:B------:R-:W-:Y:S04]  /*2bdc0*/  SHFL.IDX PT, R6, R12, 0x1, 0x1c1f ;  /* 0x003c1f000c067f89 */ /* 0x000fe800000e0000 */
[----:B------:R-:W1:Y:S01]  /*2bdd0*/  SHFL.IDX PT, R7, R13, 0x1, 0x1c1f ;  /* 0x003c1f000d077f89 */ /* 0x000e6200000e0000 */
[----:B----4-:R-:W-:-:S04]  /*2bde0*/  IMAD.IADD R29, R26, 0x1, R203 ;  /* 0x000000011a1d7824 */ /* 0x010fc800078e02cb */
[C---:B------:R-:W-:Y:S01]  /*2bdf0*/  VIADD R27, R29.reuse, 0x8 ;  /* 0x000000081d1b7836 */ /* 0x040fe20000000000 */
[----:B------:R-:W-:-:S04]  /*2be00*/  ISETP.GE.OR P3, PT, R29, R78, P0 ;  /* 0x0000004e1d00720c */ /* 0x000fc80000766670 */
[----:B------:R-:W-:-:S09]  /*2be10*/  ISETP.GE.OR P0, PT, R27, R78, P0 ;  /* 0x0000004e1b00720c */ /* 0x000fd20000706670 */
        /* <DEDUP_REMOVED lines=16> */
[----:B------:R-:W-:Y:S01]  /*2bf20*/  LOP3.LUT R24, R24, R25, RZ, 0x3c, !PT ;  /* 0x0000001918187212 */ /* 0x000fe200078e3cff */
[--C-:B------:R-:W-:Y:S01]  /*2bf30*/  IMAD.X R25, RZ, RZ, R59.reuse, P5 ;  /* 0x000000ffff197224 */ /* 0x100fe200028e063b */
[C---:B------:R-:W-:Y:S02]  /*2bf40*/  IADD3 R3, P0, R58.reuse, 0x7000, RZ ;  /* 0x000070003a037810 */ /* 0x040fe40007f1e0ff */
[----:B------:R-:W-:Y:S01]  /*2bf50*/  IADD3 R33, P1, R58, 0x3000, RZ ;  /* 0x000030003a217810 */ /* 0x000fe20007f3e0ff */
[----:B------:R-:W-:Y:S01]  /*2bf60*/  IMAD R10, R10, UR4, RZ ;  /* 0x000000040a0a7c24 */ /* 0x000fe2000f8e02ff */
[C---:B------:R-:W-:Y:S01]  /*2bf70*/  IADD3 R37, P3, R58.reuse, 0x4000, RZ ;  /* 0x000040003a257810 */ /* 0x040fe20007f7e0ff */
[----:B------:R-:W-:Y:S01]  /*2bf80*/  IMAD.X R49, RZ, RZ, R59, P0 ;  /* 0x000000ffff317224 */ /* 0x000fe200000e063b */
[C---:B------:R-:W-:Y:S01]  /*2bf90*/  IADD3 R41, P4, R58.reuse, 0x5000, RZ ;  /* 0x000050003a297810 */ /* 0x040fe20007f9e0ff */
[----:B------:R-:W5:Y:S01]  /*2bfa0*/  LD.E.128 R24, desc[UR60][R24.64] ;  /* 0x0000003c18187980 */ /* 0x000f62000c101d00 */
[----:B------:R-:W-:-:S02]  /*2bfb0*/  IADD3 R45, P5, R58, 0x6000, RZ ;  /* 0x000060003a2d7810 */ /* 0x000fc40007fbe0ff */
[----:B------:R-:W-:Y:S01]  /*2bfc0*/  LOP3.LUT R0, R3, 0x380, RZ, 0xc0, !PT ;  /* 0x0000038003007812 */ /* 0x000fe200078ec0ff */
[----:B------:R-:W5:Y:S01]  /*2bfd0*/  LD.E.128 R28, desc[UR60][R28.64] ;  /* 0x0000003c1c1c7980 */ /* 0x000f62000c101d00 */
[----:B------:R-:W-:Y:S02]  /*2bfe0*/  LOP3.LUT R32, R33, 0x380, RZ, 0xc0, !PT ;  /* 0x0000038021207812 */ /* 0x000fe400078ec0ff */
[----:B------:R-:W-:Y:S02]  /*2bff0*/  LOP3.LUT R36, R37, 0x380, RZ, 0xc0, !PT ;  /* 0x0000038025247812 */ /* 0x000fe400078ec0ff */
[----:B------:R-:W-:Y:S02]  /*2c000*/  LOP3.LUT R40, R41, 0x380, RZ, 0xc0, !PT ;  /* 0x0000038029287812 */ /* 0x000fe400078ec0ff */
[----:B------:R-:W-:Y:S02]  /*2c010*/  LOP3.LUT R44, R45, 0x380, RZ, 0xc0, !PT ;  /* 0x000003802d2c7812 */ /* 0x000fe400078ec0ff */
[----:B0-----:R-:W-:-:S02]  /*2c020*/  LOP3.LUT R5, R58, 0x380, RZ, 0xc0, !PT ;  /* 0x000003803a057812 */ /* 0x001fc400078ec0ff */
[----:B------:R-:W-:Y:S02]  /*2c030*/  SHF.R.U64 R0, R0, 0x3, RZ ;  /* 0x0000000300007819 */ /* 0x000fe400000012ff */
[----:B------:R-:W-:Y:S02]  /*2c040*/  SHF.R.U64 R32, R32, 0x3, RZ ;  /* 0x0000000320207819 */ /* 0x000fe400000012ff */
[----:B------:R-:W-:Y:S02]  /*2c050*/  SHF.R.U64 R36, R36, 0x3, RZ ;  /* 0x0000000324247819 */ /* 0x000fe400000012ff */
[----:B------:R-:W-:Y:S02]  /*2c060*/  SHF.R.U64 R40, R40, 0x3, RZ ;  /* 0x0000000328287819 */ /* 0x000fe400000012ff */
[----:B------:R-:W-:Y:S02]  /*2c070*/  SHF.R.U64 R44, R44, 0x3, RZ ;  /* 0x000000032c2c7819 */ /* 0x000fe400000012ff */
[----:B------:R-:W-:Y:S01]  /*2c080*/  SHF.R.U64 R5, R5, 0x3, RZ ;  /* 0x0000000305057819 */ /* 0x000fe200000012ff */
[C---:B------:R-:W-:Y:S01]  /*2c090*/  IMAD R9, R111.reuse, UR5, R10 ;  /* 0x000000056f097c24 */ /* 0x040fe2000f8e020a */
[----:B------:R-:W-:Y:S01]  /*2c0a0*/  LOP3.LUT R48, R0, R3, RZ, 0x3c, !PT ;  /* 0x0000000300307212 */ /* 0x000fe200078e3cff */
        /* <DEDUP_REMOVED lines=11> */
[----:B------:R-:W5:Y:S01]  /*2c160*/  LD.E.128 R32, desc[UR60][R32.64] ;  /* 0x0000003c20207980 */ /* 0x000f62000c101d00 */
[----:B------:R-:W-:-:S02]  /*2c170*/  IMAD.IADD R3, R3, 0x1, R9 ;  /* 0x0000000103037824 */ /* 0x000fc400078e0209 */
[----:B------:R-:W-:Y:S01]  /*2c180*/  IMAD R0, R221, 0x20, R230 ;  /* 0x00000020dd007824 */ /* 0x000fe200078e02e6 */
[----:B------:R0:W5:Y:S01]  /*2c190*/  LD.E.128 R4, desc[UR60][R58.64] ;  /* 0x0000003c3a047980 */ /* 0x000162000c101d00 */
[----:B------:R-:W-:-:S03]  /*2c1a0*/  IMAD.WIDE.U32 R2, R216, UR4, R2 ;  /* 0x00000004d8027c25 */ /* 0x000fc6000f8e0002 */
[----:B------:R-:W5:Y:S01]  /*2c1b0*/  LD.E.128 R36, desc[UR60][R36.64] ;  /* 0x0000003c24247980 */ /* 0x000f62000c101d00 */
[----:B------:R-:W-:-:S03]  /*2c1c0*/  SHF.R.S32.HI R8, RZ, 0x1f, R15 ;  /* 0x0000001fff087819 */ /* 0x000fc6000001140f */
[----:B------:R-:W5:Y:S01]  /*2c1d0*/  LD.E.128 R40, desc[UR60][R40.64] ;  /* 0x0000003c28287980 */ /* 0x000f62000c101d00 */
[----:B------:R-:W-:-:S03]  /*2c1e0*/  IMAD.IADD R10, R203, 0x1, R0 ;  /* 0x00000001cb0a7824 */ /* 0x000fc600078e0200 */
        /* <DEDUP_REMOVED lines=28> */
[----:B-1----:R-:W-:-:S02]  /*2c3b0*/  SHF.R.S32.HI R0, RZ, 0x1f, R11 ;  /* 0x0000001fff007819 */ /* 0x002fc4000001140b */
[----:B------:R-:W-:-:S03]  /*2c3c0*/  IMAD.IADD R3, R3, 0x1, R13 ;  /* 0x0000000103037824 */ /* 0x000fc600078e020d */
        /* <DEDUP_REMOVED lines=11> */
.L_x_1835:
[----:B------:R-:W-:Y:S01]  /*2c480*/  IMAD.IADD R203, R230, 0x1, R203 ;  /* 0x00000001e6cb7824 */ /* 0x000fe200078e02cb */
        /* <DEDUP_REMOVED lines=8> */
[CC--:B--2---:R-:W-:Y:S02]  /*2c510*/  @!P0 LEA R8, P2, R211.reuse, R14.reuse, 0x1 ;  /* 0x0000000ed3088211 */ /* 0x0c4fe400078408ff */
[C---:B------:R-:W-:Y:S02]  /*2c520*/  @!P1 LEA R14, P3, R220.reuse, R14, 0x1 ;  /* 0x0000000edc0e9211 */ /* 0x040fe400078608ff */
[-C--:B-1----:R-:W-:Y:S02]  /*2c530*/  @!P0 LEA.HI.X R9, R211, R0.reuse, R11, 0x1, P2 ;  /* 0x00000000d3098211 */ /* 0x082fe400010f0c0b */
[----:B------:R-:W-:-:S03]  /*2c540*/  @!P1 LEA.HI.X R15, R220, R0, R10, 0x1, P3 ;  /* 0x00000000dc0f9211 */ /* 0x000fc600018f0c0a */
[----:B-----5:R3:W-:Y:S04]  /*2c550*/  @!P0 ST.E.128 desc[UR60][R8.64], R4 ;  /* 0x0000000408008985 */ /* 0x0207e8000c101d3c */
[----:B------:R3:W-:Y:S02]  /*2c560*/  @!P1 ST.E.128 desc[UR60][R14.64], R36 ;  /* 0x000000240e009985 */ /* 0x0007e4000c101d3c */
.L_x_1566:
[----:B------:R-:W-:Y:S05]  /*2c570*/  BSYNC B1 ;  /* 0x0000000000017941 */ /* 0x000fea0003800000 */
.L_x_1565:
[----:B------:R-:W-:-:S03]  /*2c580*/  UMOV UR4, 0xffffffff ;  /* 0xffffffff00047882 */ /* 0x000fc60000000000 */
[----:B------:R-:W-:Y:S05]  /*2c590*/  BRA.DIV UR4, `(.L_x_1567) ;  /* 0x000000c604c87947 */ /* 0x000fea000b800000 */
[----:B-1----:R1:W4:Y:S04]  /*2c5a0*/  SHFL.IDX PT, R0, R3, 0x1, 0x181f ;  /* 0x00381f0003007f89 */ /* 0x00232800000e0000 */
[----:B--23--:R1:W2:Y:S02]  /*2c5b0*/  SHFL.IDX PT, R14, R2, 0x1, 0x181f ;  /* 0x00381f00020e7f89 */ /* 0x00c2a400000e0000 */
.L_x_1839:
        /* <DEDUP_REMOVED lines=11> */
[-C--:B----4-:R-:W-:Y:S02]  /*2c670*/  @!P2 LEA.HI.X R5, R211, R0.reuse, R7, 0x1, P0 ;  /* 0x00000000d305a211 */ /* 0x090fe400000f0c07 */
[----:B------:R-:W-:-:S03]  /*2c680*/  @!P3 LEA.HI.X R15, R220, R0, R6, 0x1, P1 ;  /* 0x00000000dc0fb211 */ /* 0x000fc600008f0c06 */
[----:B------:R3:W-:Y:S04]  /*2c690*/  @!P2 ST.E.128 desc[UR60][R4.64], R24 ;  /* 0x000000180400a985 */ /* 0x0007e8000c101d3c */
[----:B------:R3:W-:Y:S02]  /*2c6a0*/  @!P3 ST.E.128 desc[UR60][R14.64], R40 ;  /* 0x000000280e00b985 */ /* 0x0007e4000c101d3c */
.L_x_1569:
[----:B------:R-:W-:Y:S05]  /*2c6b0*/  BSYNC B1 ;  /* 0x0000000000017941 */ /* 0x000fea0003800000 */
.L_x_1568:
[----:B------:R-:W-:-:S03]  /*2c6c0*/  UMOV UR4, 0xffffffff ;  /* 0xffffffff00047882 */ /* 0x000fc60000000000 */
[----:B------:R-:W-:Y:S05]  /*2c6d0*/  BRA.DIV UR4, `(.L_x_1570) ;  /* 0x000000c604c07947 */ /* 0x000fea000b800000 */
[----:B----4-:R4:W0:Y:S04]  /*2c6e0*/  SHFL.IDX PT, R0, R3, 0x2, 0x181f ;  /* 0x00581f0003007f89 */ /* 0x01082800000e0000 */
[----:B--23--:R4:W2:Y:S02]  /*2c6f0*/  SHFL.IDX PT, R14, R2, 0x2, 0x181f ;  /* 0x00581f00020e7f89 */ /* 0x00c8a400000e0000 */
.L_x_1843:
        /* <DEDUP_REMOVED lines=11> */
[-C--:B0-----:R-:W-:Y:S02]  /*2c7b0*/  @!P2 LEA.HI.X R5, R211, R0.reuse, R7, 0x1, P0 ;  /* 0x00000000d305a211 */ /* 0x081fe400000f0c07 */
[----:B------:R-:W-:-:S03]  /*2c7c0*/  @!P3 LEA.HI.X R15, R220, R0, R6, 0x1, P1 ;  /* 0x00000000dc0fb211 */ /* 0x000fc600008f0c06 */
[----:B------:R3:W-:Y:S04]  /*2c7d0*/  @!P2 ST.E.128 desc[UR60][R4.64], R28 ;  /* 0x0000001c0400a985 */ /* 0x0007e8000c101d3c */
[----:B------:R3:W-:Y:S02]  /*2c7e0*/  @!P3 ST.E.128 desc[UR60][R14.64], R44 ;  /* 0x0000002c0e00b985 */ /* 0x0007e4000c101d3c */
.L_x_1572:
[----:B------:R-:W-:Y:S05]  /*2c7f0*/  BSYNC B1 ;  /* 0x0000000000017941 */ /* 0x000fea0003800000 */
.L_x_1571:
[----:B------:R-:W-:-:S03]  /*2c800*/  UMOV UR4, 0xffffffff ;  /* 0xffffffff00047882 */ /* 0x000fc60000000000 */
[----:B------:R-:W-:Y:S05]  /*2c810*/  BRA.DIV UR4, `(.L_x_1573) ;  /* 0x000000c604b87947 */ /* 0x000fea000b800000 */
[----:B0-----:R0:W0:Y:S04]  /*2c820*/  SHFL.IDX PT, R0, R3, 0x3, 0x181f ;  /* 0x00781f0003007f89 */ /* 0x00102800000e0000 */
[----:B--23--:R2:W3:Y:S02]  /*2c830*/  SHFL.IDX PT, R14, R2, 0x3, 0x181f ;  /* 0x00781f00020e7f89 */ /* 0x00c4e400000e0000 */
.L_x_1847:
        /* <DEDUP_REMOVED lines=16> */
.L_x_1563:
[----:B------:R-:W1:Y:S01]  /*2c940*/  @P2 LDC R8, c[0x0][0xbec] ;  /* 0x0002fb00ff082b82 */ /* 0x000e620000000800 */
[----:B------:R-:W-:Y:S01]  /*2c950*/  ULDC.64 UR4, c[0x0][0xb08] ;  /* 0x0002c20000047ab9 */ /* 0x000fe20000000a00 */
[----:B0-----:R-:W-:Y:S01]  /*2c960*/  SHF.R.S32.HI R6, RZ, 0x1f, R15 ;  /* 0x0000001fff067819 */ /* 0x001fe2000001140f */
[----:B------:R-:W-:Y:S01]  /*2c970*/  IMAD R10, R10, UR4, RZ ;  /* 0x000000040a0a7c24 */ /* 0x000fe2000f8e02ff */
[----:B------:R-:W-:Y:S01]  /*2c980*/  ULDC.64 UR6, c[0x0][0xb30] ;  /* 0x0002cc0000067ab9 */ /* 0x000fe20000000a00 */
[----:B------:R-:W-:-:S03]  /*2c990*/  IMAD.WIDE.U32 R4, R111, UR4, RZ ;  /* 0x000000046f047c25 */ /* 0x000fc6000f8e00ff */
[----:B------:R-:W0:Y:S01]  /*2c9a0*/  @P2 LDC R11, c[0x0][0xbf0] ;  /* 0x0002fc00ff0b2b82 */ /* 0x000e220000000800 */
[----:B------:R-:W-:Y:S01]  /*2c9b0*/  IMAD R111, R111, UR5, R10 ;  /* 0x000000056f6f7c24 */ /* 0x000fe2000f8e020a */
[----:B------:R-:W-:Y:S01]  /*2c9c0*/  ULDC.64 UR4, c[0x0][0xb38] ;  /* 0x0002ce0000047ab9 */ /* 0x000fe20000000a00 */
[----:B------:R-:W-:Y:S02]  /*2c9d0*/  IMAD.MOV.U32 R7, RZ, RZ, R79 ;  /* 0x000000ffff077224 */ /* 0x000fe400078e004f */
[----:B------:R-:W-:Y:S02]  /*2c9e0*/  IMAD.IADD R5, R5, 0x1, R111 ;  /* 0x0000000105057824 */ /* 0x000fe400078e026f */
[----:B------:R-:W-:Y:S02]  /*2c9f0*/  VIADD R99, R195, 0x8 ;  /* 0x00000008c3637836 */ /* 0x000fe40000000000 */
[----:B------:R-:W-:-:S03]  /*2ca00*/  IMAD.WIDE.U32 R4, R216, UR4, R4 ;  /* 0x00000004d8047c25 */ /* 0x000fc6000f8e0004 */
[----:B------:R-:W-:Y:S01]  /*2ca10*/  SHF.R.S32.HI R100, RZ, 0x1f, R99 ;  /* 0x0000001fff647819 */ /* 0x000fe20000011463 */
[----:B------:R-:W-:Y:S01]  /*2ca20*/  IMAD R5, R216, UR5, R5 ;  /* 0x00000005d8057c24 */ /* 0x000fe2000f8e0205 */
[----:B------:R-:W-:Y:S01]  /*2ca30*/  ULDC.64 UR4, c[0x0][0xb40] ;  /* 0x0002d00000047ab9 */ /* 0x000fe20000000a00 */
[----:B------:R-:W-:Y:S02]  /*2ca40*/  VIADD R101, R195, 0x10 ;  /* 0x00000010c3657836 */ /* 0x000fe40000000000 */
[----:B-1----:R-:W-:-:S03]  /*2ca50*/  @P2 IMAD.HI.U32 R8, R79, R8, RZ ;  /* 0x000000084f082227 */ /* 0x002fc600078e00ff */
[----:B------:R-:W-:Y:S01]  /*2ca60*/  SHF.R.S32.HI R108, RZ, 0x1f, R101 ;  /* 0x0000001fff6c7819 */ /* 0x000fe20000011465 */
[----:B------:R-:W-:Y:S02]  /*2ca70*/  IMAD R6, R6, UR4, RZ ;  /* 0x0000000406067c24 */ /* 0x000fe4000f8e02ff */
[----:B------:R-:W-:Y:S01]  /*2ca80*/  IMAD.WIDE.U32 R4, R15, UR4, R4 ;  /* 0x000000040f047c25 */ /* 0x000fe2000f8e0004 */
[----:B0-----:R-:W-:-:S03]  /*2ca90*/  @P2 SHF.R.U32.HI R7, RZ, R11, R8 ;  /* 0x0000000bff072219 */ /* 0x001fc60000011608 */
[----:B------:R-:W-:Y:S01]  /*2caa0*/  IMAD R9, R15, UR5, R6 ;  /* 0x000000050f097c24 */ /* 0x000fe2000f8e0206 */
[--C-:B------:R-:W-:Y:S01]  /*2cab0*/  SHF.R.S32.HI R6, RZ, 0x1f, R7.reuse ;  /* 0x0000001fff067819 */ /* 0x100fe20000011407 */
[----:B------:R-:W-:Y:S01]  /*2cac0*/  IMAD.MOV R25, RZ, RZ, -R7 ;  /* 0x000000ffff197224 */ /* 0x000fe200078e0a07 */
[----:B------:R-:W-:Y:S01]  /*2cad0*/  ULDC.64 UR4, c[0x0][0xb48] ;  /* 0x0002d20000047ab9 */ /* 0x000fe20000000a00 */
[----:B------:R-:W-:Y:S02]  /*2cae0*/  IMAD.IADD R5, R5, 0x1, R9 ;  /* 0x0000000105057824 */ /* 0x000fe400078e0209 */
[----:B------:R-:W-:Y:S02]  /*2caf0*/  IMAD R25, R14, R25, R79 ;  /* 0x000000190e197224 */ /* 0x000fe400078e024f */
[----:B------:R-:W-:-:S04]  /*2cb00*/  IMAD.WIDE.U32 R4, R225, UR4, R4 ;  /* 0x00000004e1047c25 */ /* 0x000fc8000f8e0004 */
[----:B------:R-:W-:Y:S02]  /*2cb10*/  IMAD R6, R6, UR6, RZ ;  /* 0x0000000606067c24 */ /* 0x000fe4000f8e02ff */
[----:B------:R-:W-:Y:S01]  /*2cb20*/  IMAD R5, R225, UR5, R5 ;  /* 0x00000005e1057c24 */ /* 0x000fe2000f8e0205 */
[----:B------:R-:W-:Y:S01]  /*2cb30*/  ULDC.64 UR4, c[0x0][0xb28] ;  /* 0x0002ca0000047ab9 */ /* 0x000fe20000000a00 */
[C---:B------:R-:W-:Y:S01]  /*2cb40*/  IMAD R9, R7.reuse, UR7, R6 ;  /* 0x0000000707097c24 */ /* 0x040fe2000f8e0206 */
[----:B------:R-:W-:Y:S01]  /*2cb50*/  SHF.R.S32.HI R6, RZ, 0x1f, R25 ;  /* 0x0000001fff067819 */ /* 0x000fe20000011419 */
[----:B------:R-:W-:-:S04]  /*2cb60*/  IMAD.WIDE.U32 R4, R7, UR6, R4 ;  /* 0x0000000607047c25 */ /* 0x000fc8000f8e0004 */
[----:B------:R-:W-:Y:S02]  /*2cb70*/  IMAD R6, R6, UR4, RZ ;  /* 0x0000000406067c24 */ /* 0x000fe4000f8e02ff */
[----:B------:R-:W-:Y:S02]  /*2cb80*/  IMAD.IADD R5, R5, 0x1, R9 ;  /* 0x0000000105057824 */ /* 0x000fe400078e0209 */
[C---:B------:R-:W-:Y:S02]  /*2cb90*/  IMAD R7, R25.reuse, UR5, R6 ;  /* 0x0000000519077c24 */ /* 0x040fe4000f8e0206 */
[----:B------:R-:W-:Y:S02]  /*2cba0*/  VIADD R8, R16, 0x29820 ;  /* 0x0002982010087836 */ /* 0x000fe40000000000 */
[----:B------:R-:W-:Y:S01]  /*2cbb0*/  IMAD.WIDE.U32 R24, R25, UR4, R4 ;  /* 0x0000000419187c25 */ /* 0x000fe2000f8e0004 */
[----:B------:R-:W-:Y:S02]  /*2cbc0*/  ULDC.64 UR4, c[0x0][0xb00] ;  /* 0x0002c00000047ab9 */ /* 0x000fe40000000a00 */
[----:B------:R-:W-:Y:S01]  /*2cbd0*/  PRMT R8, RZ, 0x654, R8 ;  /* 0x00000654ff087816 */ /* 0x000fe20000000008 */
[----:B------:R-:W-:Y:S01]  /*2cbe0*/  IMAD.IADD R5, R25, 0x1, R7 ;  /* 0x0000000119057824 */ /* 0x000fe200078e0207 */
[C---:B------:R-:W-:Y:S01]  /*2cbf0*/  LEA R4, P0, R24.reuse, UR4, 0x2 ;  /* 0x0000000418047c11 */ /* 0x040fe2000f8010ff */
[C---:B------:R-:W-:Y:S01]  /*2cc00*/  VIADD R97, R195.reuse, 0x18 ;  /* 0x00000018c3617836 */ /* 0x040fe20000000000 */
[----:B------:R-:W-:Y:S01]  /*2cc10*/  UMOV UR4, 0xffffffff ;  /* 0xffffffff00047882 */ /* 0x000fe20000000000 */
[C---:B------:R-:W-:Y:S01]  /*2cc20*/  VIADD R95, R195.reuse, 0x20 ;  /* 0x00000020c35f7836 */ /* 0x040fe20000000000 */
[----:B------:R0:W-:Y:S01]  /*2cc30*/  SYNCS.ARRIVE.TRANS64.RED.A1T0 RZ, [R8+URZ], RZ ;  /* 0x000000ff08ff79a7 */ /* 0x0001e2000810043f */
[C---:B------:R-:W-:Y:S01]  /*2cc40*/  VIADD R89, R195.reuse, 0x28 ;  /* 0x00000028c3597836 */ /* 0x040fe20000000000 */
[----:B------:R-:W-:Y:S01]  /*2cc50*/  LEA.HI.X R24, R24, UR5, R5, 0x2, P0 ;  /* 0x0000000518187c11 */ /* 0x000fe200080f1405 */
        /* <DEDUP_REMOVED lines=15> */
[----:B------:R-:W-:-:S02]  /*2cd50*/  SHF.R.S32.HI R34, RZ, 0x1f, R35 ;  /* 0x0000001fff227819 */ /* 0x000fc40000011423 */
[----:B------:R-:W-:Y:S02]  /*2cd60*/  SHF.R.S32.HI R26, RZ, 0x1f, R33 ;  /* 0x0000001fff1a7819 */ /* 0x000fe40000011421 */
[----:B------:R-:W-:Y:S02]  /*2cd70*/  SHF.R.S32.HI R32, RZ, 0x1f, R31 ;  /* 0x0000001fff207819 */ /* 0x000fe4000001141f */
[----:B------:R-:W-:Y:S01]  /*2cd80*/  SHF.R.S32.HI R30, RZ, 0x1f, R25 ;  /* 0x0000001fff1e7819 */ /* 0x000fe20000011419 */
[----:B0-----:R-:W-:Y:S06]  /*2cd90*/  BRA.DIV UR4, `(.L_x_1575) ;  /* 0x000000c204a07947 */ /* 0x001fec000b800000 */
[----:B------:R0:W1:Y:S04]  /*2cda0*/  SHFL.IDX PT, R5, R24, RZ, 0x1c1f ;  /* 0x001c1fff18057589 */ /* 0x00006800000e0000 */
[----:B------:R0:W2:Y:S02]  /*2cdb0*/  SHFL.IDX PT, R14, R4, RZ, 0x1c1f ;  /* 0x001c1fff040e7589 */ /* 0x0000a400000e0000 */
.L_x_1850:
[----:B------:R-:W-:Y:S01]  /*2cdc0*/  ISETP.GE.AND P0, PT, R29, R78, PT ;  /* 0x0000004e1d00720c */ /* 0x000fe20003f06270 */
[----:B------:R-:W-:-:S12]  /*2cdd0*/  BSSY B1, `(.L_x_1576) ;  /* 0x000004c000017945 */ /* 0x000fd80003800000 */
[----:B------:R-:W-:Y:S05]  /*2cde0*/  @P0 BRA `(.L_x_1577) ;  /* 0x0000000400280947 */ /* 0x000fea0003800000 */
[----:B------:R-:W-:Y:S02]  /*2cdf0*/  ULDC UR4, c[0x0][0xac8] ;  /* 0x0002b20000047ab9 */ /* 0x000fe40000000800 */
[----:B------:R-:W-:Y:S02]  /*2ce00*/  ISETP.GE.AND P0, PT, R195, UR4, PT ;  /* 0x00000004c3007c0c */ /* 0x000fe4000bf06270 */
[----:B------:R-:W-:Y:S02]  /*2ce10*/  ISETP.GE.AND P3, PT, R99, UR4, PT ;  /* 0x0000000463007c0c */ /* 0x000fe4000bf66270 */
[----:B------:R-:W-:Y:S02]  /*2ce20*/  ISETP.GE.AND P2, PT, R101, UR4, PT ;  /* 0x0000000465007c0c */ /* 0x000fe4000bf46270 */
[----:B------:R-:W-:-:S07]  /*2ce30*/  ISETP.GE.AND P1, PT, R97, UR4, PT ;  /* 0x0000000461007c0c */ /* 0x000fce000bf26270 */
[----:B-1----:R-:W-:Y:S02]  /*2ce40*/  @!P0 IMAD.MOV.U32 R15, RZ, RZ, R5 ;  /* 0x000000ffff0f8224 */ /* 0x002fe400078e0005 */
[----:B------:R-:W-:Y:S01]  /*2ce50*/  @!P0 IMAD.MOV.U32 R119, RZ, RZ, R3 ;  /* 0x000000ffff778224 */ /* 0x000fe200078e0003 */
[-C--:B--2---:R-:W-:Y:S01]  /*2ce60*/  @!P3 LEA R6, P4, R99, R14.reuse, 0x2 ;  /* 0x0000000e6306b211 */ /* 0x084fe200078810ff */
[----:B------:R-:W-:Y:S02]  /*2ce70*/  @!P0 IMAD.WIDE R8, R195, 0x4, R14 ;  /* 0x00000004c3088825 */ /* 0x000fe400078e020e */
[-C--:B------:R-:W-:Y:S02]  /*2ce80*/  @!P1 LEA R12, P5, R97, R14.reuse, 0x2 ;  /* 0x0000000e610c9211 */ /* 0x080fe400078a10ff */
[-C--:B------:R-:W-:Y:S01]  /*2ce90*/  @!P3 LEA.HI.X R7, R99, R5.reuse, R100, 0x2, P4 ;  /* 0x000000056307b211 */ /* 0x080fe200020f1464 */
[----:B------:R1:W-:Y:S01]  /*2cea0*/  @!P0 ST.E.64 desc[UR60][R8.64], R118 ;  /* 0x0000007608008985 */ /* 0x0003e2000c101b3c */
[----:B------:R-:W-:Y:S01]  /*2ceb0*/  ISETP.GE.AND P0, PT, R95, UR4, PT ;  /* 0x000000045f007c0c */ /* 0x000fe2000bf06270 */
[----:B------:R-:W-:Y:S01]  /*2cec0*/  @!P3 IMAD.MOV.U32 R87, RZ, RZ, R21 ;  /* 0x000000ffff57b224 */ /* 0x000fe200078e0015 */
[----:B------:R-:W-:Y:S01]  /*2ced0*/  @!P2 LEA R10, P4, R101, R14, 0x2 ;  /* 0x0000000e650aa211 */ /* 0x000fe200078810ff */
[----:B------:R-:W-:Y:S01]  /*2cee0*/  @!P1 IMAD.MOV.U32 R81, RZ, RZ, R91 ;  /* 0x000000ffff519224 */ /* 0x000fe200078e005b */
[----:B------:R-:W-:-:S02]  /*2cef0*/  @!P1 LEA.HI.X R13, R97, R5, R98, 0x2, P5 ;  /* 0x00000005610d9211 */ /* 0x000fc400028f1462 */
[----:B------:R2:W-:Y:S01]  /*2cf00*/  @!P3 ST.E.64 desc[UR60][R6.64], R86 ;  /* 0x000000560600b985 */ /* 0x0005e2000c101b3c */
[----:B------:R-:W-:Y:S02]  /*2cf10*/  @!P2 LEA.HI.X R11, R101, R5, R108, 0x2, P4 ;  /* 0x00000005650ba211 */ /* 0x000fe400020f146c */
[----:B------:R-:W-:-:S03]  /*2cf20*/  ISETP.GE.AND P3, PT, R89, UR4, PT ;  /* 0x0000000459007c0c */ /* 0x000fc6000bf66270 */
[----:B------:R3:W-:Y:S01]  /*2cf30*/  @!P2 ST.E.64 desc[UR60][R10.64], R120 ;  /* 0x000000780a00a985 */ /* 0x0007e2000c101b3c */
[----:B------:R-:W-:Y:S01]  /*2cf40*/  ISETP.GE.AND P2, PT, R85, UR4, PT ;  /* 0x0000000455007c0c */ /* 0x000fe2000bf46270 */
[----:B------:R-:W-:Y:S01]  /*2cf50*/  @!P0 IMAD.MOV.U32 R92, RZ, RZ, R0 ;  /* 0x000000ffff5c8224 */ /* 0x000fe200078e0000 */
[----:B-1----:R-:W-:Y:S01]  /*2cf60*/  @!P0 LEA R8, P4, R95, R14, 0x2 ;  /* 0x0000000e5f088211 */ /* 0x002fe200078810ff */
[----:B------:R1:W-:Y:S01]  /*2cf70*/  @!P1 ST.E.64 desc[UR60][R12.64], R80 ;  /* 0x000000500c009985 */ /* 0x0003e2000c101b3c */
[----:B------:R-:W-:Y:S02]  /*2cf80*/  ISETP.GE.AND P1, PT, R83, UR4, PT ;  /* 0x0000000453007c0c */ /* 0x000fe4000bf26270 */
[----:B------:R-:W-:-:S03]  /*2cf90*/  @!P0 LEA.HI.X R9, R95, R5, R96, 0x2, P4 ;  /* 0x000000055f098211 */ /* 0x000fc600020f1460 */
[-C--:B--2---:R-:W-:Y:S02]  /*2cfa0*/  @!P3 LEA R6, P5, R89, R14.reuse, 0x2 ;  /* 0x0000000e5906b211 */ /* 0x084fe400078a10ff */
[----:B------:R2:W-:Y:S01]  /*2cfb0*/  @!P0 ST.E.64 desc[UR60][R8.64], R92 ;  /* 0x0000005c08008985 */ /* 0x0005e2000c101b3c */
[----:B------:R-:W-:Y:S02]  /*2cfc0*/  ISETP.GE.AND P0, PT, R79, UR4, PT ;  /* 0x000000044f007c0c */ /* 0x000fe4000bf06270 */
[-C--:B------:R-:W-:Y:S02]  /*2cfd0*/  @!P3 LEA.HI.X R7, R89, R5.reuse, R94, 0x2, P5 ;  /* 0x000000055907b211 */ /* 0x080fe400028f145e */
[-C--:B---3--:R-:W-:Y:S02]  /*2cfe0*/  @!P2 LEA R10, P5, R85, R14.reuse, 0x2 ;  /* 0x0000000e550aa211 */ /* 0x088fe400078a10ff */
[----:B-1----:R-:W-:Y:S01]  /*2cff0*/  @!P1 LEA R12, P4, R83, R14, 0x2 ;  /* 0x0000000e530c9211 */ /* 0x002fe200078810ff */
[----:B------:R1:W-:Y:S01]  /*2d000*/  @!P3 ST.E.64 desc[UR60][R6.64], R36 ;  /* 0x000000240600b985 */ /* 0x0003e2000c101b3c */
[----:B------:R-:W-:-:S02]  /*2d010*/  @!P2 LEA.HI.X R11, R85, R5, R90, 0x2, P5 ;  /* 0x00000005550ba211 */ /* 0x000fc400028f145a */
[----:B------:R-:W-:Y:S02]  /*2d020*/  ISETP.GE.AND P3, PT, R59, UR4, PT ;  /* 0x000000043b007c0c */ /* 0x000fe4000bf66270 */
[----:B------:R-:W-:Y:S01]  /*2d030*/  ISETP.GE.AND P5, PT, R35, UR4, PT ;  /* 0x0000000423007c0c */ /* 0x000fe2000bfa6270 */
[----:B------:R3:W-:Y:S01]  /*2d040*/  @!P2 ST.E.64 desc[UR60][R10.64], R38 ;  /* 0x000000260a00a985 */ /* 0x0007e2000c101b3c */
[----:B------:R-:W-:Y:S02]  /*2d050*/  @!P1 LEA.HI.X R13, R83, R5, R88, 0x2, P4 ;  /* 0x00000005530d9211 */ /* 0x000fe400020f1458 */
[----:B--2---:R-:W-:-:S03]  /*2d060*/  @!P0 LEA R8, P2, R79, R14, 0x2 ;  /* 0x0000000e4f088211 */ /* 0x004fc600078410ff */
[----:B------:R-:W-:Y:S01]  /*2d070*/  @!P1 ST.E.64 desc[UR60][R12.64], R40 ;  /* 0x000000280c009985 */ /* 0x000fe2000c101b3c */
[-C--:B------:R-:W-:Y:S02]  /*2d080*/  @!P0 LEA.HI.X R9, R79, R5.reuse, R84, 0x2, P2 ;  /* 0x000000054f098211 */ /* 0x080fe400010f1454 */
[----:B------:R-:W-:Y:S02]  /*2d090*/  ISETP.GE.AND P1, PT, R33, UR4, PT ;  /* 0x0000000421007c0c */ /* 0x000fe4000bf26270 */
[-C--:B-1----:R-:W-:Y:S01]  /*2d0a0*/  @!P3 LEA R6, P4, R59, R14.reuse, 0x2 ;  /* 0x0000000e3b06b211 */ /* 0x082fe200078810ff */
[----:B------:R1:W-:Y:S01]  /*2d0b0*/  @!P0 ST.E.64 desc[UR60][R8.64], R42 ;  /* 0x0000002a08008985 */ /* 0x0003e2000c101b3c */
[----:B------:R-:W-:Y:S02]  /*2d0c0*/  @!P5 LEA R28, P2, R35, R14, 0x2 ;  /* 0x0000000e231cd211 */ /* 0x000fe400078410ff */
[----:B------:R-:W-:Y:S02]  /*2d0d0*/  ISETP.GE.AND P0, PT, R31, UR4, PT ;  /* 0x000000041f007c0c */ /* 0x000fe4000bf06270 */
[----:B------:R-:W-:-:S02]  /*2d0e0*/  @!P3 LEA.HI.X R7, R59, R5, R58, 0x2, P4 ;  /* 0x000000053b07b211 */ /* 0x000fc400020f143a */
[-C--:B------:R-:W-:Y:S02]  /*2d0f0*/  @!P5 LEA.HI.X R29, R35, R5.reuse, R34, 0x2, P2 ;  /* 0x00000005231dd211 */ /* 0x080fe400010f1422 */
[----:B------:R-:W-:Y:S01]  /*2d100*/  ISETP.GE.AND P4, PT, R227, UR4, PT ;  /* 0x00000004e3007c0c */ /* 0x000fe2000bf86270 */
[----:B------:R2:W-:Y:S01]  /*2d110*/  @!P3 ST.E.64 desc[UR60][R6.64], R44 ;  /* 0x0000002c0600b985 */ /* 0x0005e2000c101b3c */
[----:B---3--:R-:W-:Y:S02]  /*2d120*/  @!P1 LEA R10, P2, R33, R14, 0x2 ;  /* 0x0000000e210a9211 */ /* 0x008fe400078410ff */
[----:B------:R-:W-:Y:S01]  /*2d130*/  ISETP.GE.AND P3, PT, R25, UR4, PT ;  /* 0x0000000419007c0c */ /* 0x000fe2000bf66270 */
[----:B------:R-:W-:Y:S01]  /*2d140*/  @!P5 ST.E.64 desc[UR60][R28.64], R46 ;  /* 0x0000002e1c00d985 */ /* 0x000fe2000c101b3c */
[----:B------:R-:W-:Y:S02]  /*2d150*/  ISETP.GE.AND P5, PT, R228, UR4, PT ;  /* 0x00000004e4007c0c */ /* 0x000fe4000bfa6270 */
[----:B------:R-:W-:-:S02]  /*2d160*/  @!P1 LEA.HI.X R11, R33, R5, R26, 0x2, P2 ;  /* 0x00000005210b9211 */ /* 0x000fc400010f141a */
[----:B-1----:R-:W-:-:S04]  /*2d170*/  @!P0 LEA R8, P2, R31, R14, 0x2 ;  /* 0x0000000e1f088211 */ /* 0x002fc800078410ff */
[----:B------:R-:W-:Y:S01]  /*2d180*/  @!P0 LEA.HI.X R9, R31, R5, R32, 0x2, P2 ;  /* 0x000000051f098211 */ /* 0x000fe200010f1420 */
[----:B--2---:R-:W-:Y:S02]  /*2d190*/  @!P1 IMAD.MOV.U32 R6, RZ, RZ, R2 ;  /* 0x000000ffff069224 */ /* 0x004fe400078e0002 */
[----:B------:R-:W-:Y:S02]  /*2d1a0*/  @!P1 IMAD.MOV.U32 R7, RZ, RZ, R49 ;  /* 0x000000ffff079224 */ /* 0x000fe400078e0031 */
[----:B------:R-:W-:-:S03]  /*2d1b0*/  @!P5 IMAD.MOV.U32 R102, RZ, RZ, R82 ;  /* 0x000000ffff66d224 */ /* 0x000fc600078e0052 */
[----:B------:R1:W-:Y:S01]  /*2d1c0*/  @!P1 ST.E.64 desc[UR60][R10.64], R6 ;  /* 0x000000060a009985 */ /* 0x0003e2000c101b3c */
[----:B------:R-:W-:-:S03]  /*2d1d0*/  @!P3 LEA R2, P1, R25, R14, 0x2 ;  /* 0x0000000e1902b211 */ /* 0x000fc600078210ff */
[----:B------:R3:W-:Y:S01]  /*2d1e0*/  @!P0 ST.E.64 desc[UR60][R8.64], R50 ;  /* 0x0000003208008985 */ /* 0x0007e2000c101b3c */
[CC--:B------:R-:W-:Y:S02]  /*2d1f0*/  @!P5 LEA R12, P0, R228.reuse, R14.reuse, 0x2 ;  /* 0x0000000ee40cd211 */ /* 0x0c0fe400078010ff */
[----:B------:R-:W-:Y:S02]  /*2d200*/  @!P4 LEA R14, P2, R227, R14, 0x2 ;  /* 0x0000000ee30ec211 */ /* 0x000fe400078410ff */
[-C--:B------:R-:W-:Y:S02]  /*2d210*/  @!P3 LEA.HI.X R3, R25, R5.reuse, R30, 0x2, P1 ;  /* 0x000000051903b211 */ /* 0x080fe400008f141e */
[-C--:B------:R-:W-:Y:S02]  /*2d220*/  @!P5 LEA.HI.X R13, R228, R5.reuse, R236, 0x2, P0 ;  /* 0x00000005e40dd211 */ /* 0x080fe400000f14ec */
[----:B------:R-:W-:Y:S01]  /*2d230*/  @!P4 LEA.HI.X R15, R227, R5, R235, 0x2, P2 ;  /* 0x00000005e30fc211 */ /* 0x000fe200010f14eb */
[----:B-1----:R-:W-:-:S02]  /*2d240*/  @!P3 IMAD.MOV.U32 R6, RZ, RZ, R106 ;  /* 0x000000ffff06b224 */ /* 0x002fc400078e006a */
[----:B------:R-:W-:-:S05]  /*2d250*/  @!P3 IMAD.MOV.U32 R7, RZ, RZ, R53 ;  /* 0x000000ffff07b224 */ /* 0x000fca00078e0035 */
[----:B------:R3:W-:Y:S04]  /*2d260*/  @!P3 ST.E.64 desc[UR60][R2.64], R6 ;  /* 0x000000060200b985 */ /* 0x0007e8000c101b3c */
[----:B------:R3:W-:Y:S04]  /*2d270*/  @!P5 ST.E.64 desc[UR60][R12.64], R102 ;  /* 0x000000660c00d985 */ /* 0x0007e8000c101b3c */
[----:B------:R3:W-:Y:S02]  /*2d280*/  @!P4 ST.E.64 desc[UR60][R14.64], R104 ;  /* 0x000000680e00c985 */ /* 0x0007e4000c101b3c */
.L_x_1577:
[----:B------:R-:W-:Y:S05]  /*2d290*/  BSYNC B1 ;  /* 0x0000000000017941 */ /* 0x000fea0003800000 */
.L_x_1576:
[----:B------:R-:W-:-:S03]  /*2d2a0*/  UMOV UR4, 0xffffffff ;  /* 0xffffffff00047882 */ /* 0x000fc60000000000 */
[----:B------:R-:W-:Y:S05]  /*2d2b0*/  BRA.DIV UR4, `(.L_x_1578) ;  /* 0x000000be048c7947 */ /* 0x000fea000b800000 */
[----:B---3--:R3:W4:Y:S04]  /*2d2c0*/  SHFL.IDX PT, R3, R24, 0x1, 0x1c1f ;  /* 0x003c1f0018037f89 */ /* 0x00872800000e0000 */
[----:B--2---:R3:W2:Y:S02]  /*2d2d0*/  SHFL.IDX PT, R14, R4, 0x1, 0x1c1f ;  /* 0x003c1f00040e7f89 */ /* 0x0046a400000e0000 */
.L_x_1854:
[----:B------:R-:W-:-:S13]  /*2d2e0*/  ISETP.GE.AND P0, PT, R27, R78, PT ;  /* 0x0000004e1b00720c */ /* 0x000fda0003f06270 */
[----:B------:R-:W-:Y:S05]  /*2d2f0*/  @P0 BRA `(.L_x_1574) ;  /* 0x00000010003c0947 */ /* 0x000fea0003800000 */
[----:B------:R-:W-:Y:S02]  /*2d300*/  ULDC UR4, c[0x0][0xac8] ;  /* 0x0002b20000047ab9 */ /* 0x000fe40000000800 */
[----:B------:R-:W-:Y:S02]  /*2d310*/  ISETP.GE.AND P0, PT, R99, UR4, PT ;  /* 0x0000000463007c0c */ /* 0x000fe4000bf06270 */
[----:B------:R-:W-:Y:S02]  /*2d320*/  ISETP.GE.AND P2, PT, R195, UR4, PT ;  /* 0x00000004c3007c0c */ /* 0x000fe4000bf46270 */
[----:B------:R-:W-:Y:S02]  /*2d330*/  ISETP.GE.AND P1, PT, R101, UR4, PT ;  /* 0x0000000465007c0c */ /* 0x000fe4000bf26270 */
[----:B------:R-:W-:-:S07]  /*2d340*/  ISETP.GE.AND P3, PT, R97, UR4, PT ;  /* 0x0000000461007c0c */ /* 0x000fce000bf66270 */
[CC--:B--2---:R-:W-:Y:S01]  /*2d350*/  @!P0 LEA R6, P4, R99.reuse, R14.reuse, 0x2 ;  /* 0x0000000e63068211 */ /* 0x0c4fe200078810ff */
[----:B------:R-:W-:Y:S02]  /*2d360*/  @!P0 IMAD.MOV.U32 R49, RZ, RZ, R109 ;  /* 0x000000ffff318224 */ /* 0x000fe400078e006d */
[----:B------:R-:W-:Y:S01]  /*2d370*/  @!P2 IMAD.MOV.U32 R2, RZ, RZ, R14 ;  /* 0x000000ffff02a224 */ /* 0x000fe200078e000e */
[----:B----4-:R-:W-:Y:S01]  /*2d380*/  @!P0 LEA.HI.X R7, R99, R3, R100, 0x2, P4 ;  /* 0x0000000363078211 */ /* 0x010fe200020f1464 */
[----:B------:R-:W-:Y:S01]  /*2d390*/  @!P2 IMAD.MOV.U32 R21, RZ, RZ, R107 ;  /* 0x000000ffff15a224 */ /* 0x000fe200078e006b */
[----:B------:R-:W-:Y:S01]  /*2d3a0*/  ISETP.GE.AND P4, PT, R95, UR4, PT ;  /* 0x000000045f007c0c */ /* 0x000fe2000bf86270 */
[----:B------:R-:W-:Y:S01]  /*2d3b0*/  @!P2 IMAD.WIDE R8, R195, 0x4, R2 ;  /* 0x00000004c308a825 */ /* 0x000fe200078e0202 */
[----:B0--3--:R-:W-:-:S04]  /*2d3c0*/  @!P1 LEA R4, P5, R101, R14, 0x2 ;  /* 0x0000000e65049211 */ /* 0x009fc800078a10ff */
[----:B------:R0:W-:Y:S01]  /*2d3d0*/  @!P2 ST.E.64 desc[UR60][R8.64], R20 ;  /* 0x000000140800a985 */ /* 0x0001e2000c101b3c */
[----:B------:R-:W-:Y:S02]  /*2d3e0*/  ISETP.GE.AND P2, PT, R89, UR4, PT ;  /* 0x0000000459007c0c */ /* 0x000fe4000bf46270 */
[-C--:B-1----:R-:W-:Y:S01]  /*2d3f0*/  @!P1 LEA.HI.X R5, R101, R3.reuse, R108, 0x2, P5 ;  /* 0x0000000365059211 */ /* 0x082fe200028f146c */
[----:B------:R1:W-:Y:S01]  /*2d400*/  @!P0 ST.E.64 desc[UR60][R6.64], R48 ;  /* 0x0000003006008985 */ /* 0x0003e2000c101b3c */
[-C--:B------:R-:W-:Y:S02]  /*2d410*/  @!P3 LEA R10, P5, R97, R14.reuse, 0x2 ;  /* 0x0000000e610ab211 */ /* 0x080fe400078a10ff */
[----:B------:R-:W-:Y:S01]  /*2d420*/  ISETP.GE.AND P0, PT, R85, UR4, PT ;  /* 0x0000000455007c0c */ /* 0x000fe2000bf06270 */
[----:B------:R2:W-:Y:S01]  /*2d430*/  @!P1 ST.E.64 desc[UR60][R4.64], R54 ;  /* 0x0000003604009985 */ /* 0x0005e2000c101b3c */
[----:B------:R-:W-:Y:S01]  /*2d440*/  @!P3 LEA.HI.X R11, R97, R3, R98, 0x2, P5 ;  /* 0x00000003610bb211 */ /* 0x000fe200028f1462 */
[----:B------:R-:W-:Y:S01]  /*2d450*/  @!P4 IMAD.MOV.U32 R53, RZ, RZ, R61 ;  /* 0x000000ffff35c224 */ /* 0x000fe200078e003d */
[----:B------:R-:W-:-:S02]  /*2d460*/  @!P4 LEA R12, P5, R95, R14, 0x2 ;  /* 0x0000000e5f0cc211 */ /* 0x000fc400078a10ff */
[----:B------:R-:W-:Y:S01]  /*2d470*/  ISETP.GE.AND P1, PT, R83, UR4, PT ;  /* 0x0000000453007c0c */ /* 0x000fe2000bf26270 */
[----:B------:R3:W-:Y:S01]  /*2d480*/  @!P3 ST.E.64 desc[UR60][R10.64], R56 ;  /* 0x000000380a00b985 */ /* 0x0007e2000c101b3c */
[-C--:B------:R-:W-:Y:S02]  /*2d490*/  @!P4 LEA.HI.X R13, R95, R3.reuse, R96, 0x2, P5 ;  /* 0x000000035f0dc211 */ /* 0x080fe400028f1460 */
[-C--:B------:R-:W-:Y:S02]  /*2d4a0*/  @!P2 LEA R28, P5, R89, R14.reuse, 0x2 ;  /* 0x0000000e591ca211 */ /* 0x080fe400078a10ff */
[----:B------:R-:W-:Y:S01]  /*2d4b0*/  ISETP.GE.AND P3, PT, R79, UR4, PT ;  /* 0x000000044f007c0c */ /* 0x000fe2000bf66270 */
[----:B------:R4:W-:Y:S01]  /*2d4c0*/  @!P4 ST.E.64 desc[UR60][R12.64], R52 ;  /* 0x000000340c00c985 */ /* 0x0009e2000c101b3c */
[----:B------:R-:W-:Y:S02]  /*2d4d0*/  @!P2 LEA.HI.X R29, R89, R3, R94, 0x2, P5 ;  /* 0x00000003591da211 */ /* 0x000fe400028f145e */
[----:B0-----:R-:W-:-:S02]  /*2d4e0*/  @!P0 LEA R8, P5, R85, R14, 0x2 ;  /* 0x0000000e55088211 */ /* 0x001fc400078a10ff */
[----:B------:R-:W-:Y:S01]  /*2d4f0*/  ISETP.GE.AND P4, PT, R59, UR4, PT ;  /* 0x000000043b007c0c */ /* 0x000fe2000bf86270 */
[----:B------:R-:W-:Y:S01]  /*2d500*/  @!P2 ST.E.64 desc[UR60][R28.64], R62 ;  /* 0x0000003e1c00a985 */ /* 0x000fe2000c101b3c */
[-C--:B------:R-:W-:Y:S02]  /*2d510*/  @!P0 LEA.HI.X R9, R85, R3.reuse, R90, 0x2, P5 ;  /* 0x0000000355098211 */ /* 0x080fe400028f145a */
[-C--:B-1----:R-:W-:Y:S02]  /*2d520*/  @!P1 LEA R6, P5, R83, R14.reuse, 0x2 ;  /* 0x0000000e53069211 */ /* 0x082fe400078a10ff */
[----:B------:R-:W-:Y:S01]  /*2d530*/  ISETP.GE.AND P2, PT, R35, UR4, PT ;  /* 0x0000000423007c0c */ /* 0x000fe2000bf46270 */
[----:B------:R0:W-:Y:S01]  /*2d540*/  @!P0 ST.E.64 desc[UR60][R8.64], R64 ;  /* 0x0000004008008985 */ /* 0x0001e2000c101b3c */
[----:B------:R-:W-:Y:S01]  /*2d550*/  @!P1 LEA.HI.X R7, R83, R3, R88, 0x2, P5 ;  /* 0x0000000353079211 */ /* 0x000fe200028f1458 */
[----:B------:R-:W-:Y:S01]  /*2d560*/  @!P3 IMAD.MOV.U32 R61, RZ, RZ, R73 ;  /* 0x000000ffff3db224 */ /* 0x000fe200078e0049 */
[----:B--2---:R-:W-:-:S02]  /*2d570*/  @!P3 LEA R4, P5, R79, R14, 0x2 ;  /* 0x0000000e4f04b211 */ /* 0x004fc400078a10ff */
[----:B------:R-:W-:Y:S01]  /*2d580*/  ISETP.GE.AND P0, PT, R33, UR4, PT ;  /* 0x0000000421007c0c */ /* 0x000fe2000bf06270 */
[----:B------:R-:W-:Y:S01]  /*2d590*/  @!P1 ST.E.64 desc[UR60][R6.64], R66 ;  /* 0x0000004206009985 */ /* 0x000fe2000c101b3c */
[-C--:B------:R-:W-:Y:S01]  /*2d5a0*/  @!P3 LEA.HI.X R5, R79, R3.reuse, R84, 0x2, P5 ;  /* 0x000000034f05b211 */ /* 0x080fe200028f1454 */
[----:B------:R-:W-:Y:S01]  /*2d5b0*/  @!P4 IMAD.MOV.U32 R73, RZ, RZ, R75 ;  /* 0x000000ffff49c224 */ /* 0x000fe200078e004b */
[-C--:B---3--:R-:W-:Y:S02]  /*2d5c0*/  @!P4 LEA R10, P5, R59, R14.reuse, 0x2 ;  /* 0x0000000e3b0ac211 */ /* 0x088fe400078a10ff */
[----:B------:R-:W-:Y:S01]  /*2d5d0*/  ISETP.GE.AND P1, PT, R31, UR4, PT ;  /* 0x000000041f007c0c */ /* 0x000fe2000bf26270 */
[----:B------:R1:W-:Y:S01]  /*2d5e0*/  @!P3 ST.E.64 desc[UR60][R4.64], R60 ;  /* 0x0000003c0400b985 */ /* 0x0003e2000c101b3c */
[----:B------:R-:W-:Y:S02]  /*2d5f0*/  @!P4 LEA.HI.X R11, R59, R3, R58, 0x2, P5 ;  /* 0x000000033b0bc211 */ /* 0x000fe400028f143a */
[----:B----4-:R-:W-:-:S02]  /*2d600*/  @!P2 LEA R12, P5, R35, R14, 0x2 ;  /* 0x0000000e230ca211 */ /* 0x010fc400078a10ff */
[----:B------:R-:W-:Y:S01]  /*2d610*/  ISETP.GE.AND P3, PT, R25, UR4, PT ;  /* 0x0000000419007c0c */ /* 0x000fe2000bf66270 */
[----:B------:R2:W-:Y:S01]  /*2d620*/  @!P4 ST.E.64 desc[UR60][R10.64], R72 ;  /* 0x000000480a00c985 */ /* 0x0005e2000c101b3c */
[----:B------:R-:W-:Y:S02]  /*2d630*/  ISETP.GE.AND P4, PT, R228, UR4, PT ;  /* 0x00000004e4007c0c */ /* 0x000fe4000bf86270 */
[----:B------:R-:W-:Y:S02]  /*2d640*/  @!P2 LEA.HI.X R13, R35, R3, R34, 0x2, P5 ;  /* 0x00000003230da211 */ /* 0x000fe400028f1422 */
[----:B------:R-:W-:-:S03]  /*2d650*/  @!P0 LEA R20, P5, R33, R14, 0x2 ;  /* 0x0000000e21148211 */ /* 0x000fc600078a10ff */
[----:B------:R2:W-:Y:S01]  /*2d660*/  @!P2 ST.E.64 desc[UR60][R12.64], R76 ;  /* 0x0000004c0c00a985 */ /* 0x0005e2000c101b3c */
[-C--:B------:R-:W-:Y:S02]  /*2d670*/  @!P0 LEA.HI.X R21, R33, R3.reuse, R26, 0x2, P5 ;  /* 0x0000000321158211 */ /* 0x080fe400028f141a */
[CC--:B0-----:R-:W-:Y:S01]  /*2d680*/  @!P1 LEA R8, P5, R31.reuse, R14.reuse, 0x2 ;  /* 0x0000000e1f089211 */ /* 0x0c1fe200078a10ff */
[----:B------:R-:W-:Y:S02]  /*2d690*/  @!P3 IMAD.MOV.U32 R75, RZ, RZ, R117 ;  /* 0x000000ffff4bb224 */ /* 0x000fe400078e0075 */
[-C--:B-1----:R-:W-:Y:S01]  /*2d6a0*/  @!P4 LEA R4, P2, R228, R14.reuse, 0x2 ;  /* 0x0000000ee404c211 */ /* 0x082fe200078410ff */
[----:B------:R2:W-:Y:S01]  /*2d6b0*/  @!P0 ST.E.64 desc[UR60][R20.64], R112 ;  /* 0x0000007014008985 */ /* 0x0005e2000c101b3c */
[----:B------:R-:W-:Y:S02]  /*2d6c0*/  @!P1 LEA.HI.X R9, R31, R3, R32, 0x2, P5 ;  /* 0x000000031f099211 */ /* 0x000fe400028f1420 */
[----:B------:R-:W-:-:S02]  /*2d6d0*/  @!P3 LEA R6, P5, R25, R14, 0x2 ;  /* 0x0000000e1906b211 */ /* 0x000fc400078a10ff */
[-C--:B------:R-:W-:Y:S01]  /*2d6e0*/  @!P4 LEA.HI.X R5, R228, R3.reuse, R236, 0x2, P2 ;  /* 0x00000003e405c211 */ /* 0x080fe200010f14ec */
[----:B------:R2:W-:Y:S01]  /*2d6f0*/  @!P1 ST.E.64 desc[UR60][R8.64], R114 ;  /* 0x0000007208009985 */ /* 0x0005e2000c101b3c */
[----:B------:R-:W-:Y:S02]  /*2d700*/  @!P3 LEA.HI.X R7, R25, R3, R30, 0x2, P5 ;  /* 0x000000031907b211 */ /* 0x000fe400028f141e */
[----:B------:R-:W-:-:S03]  /*2d710*/  ISETP.GE.AND P0, PT, R227, UR4, PT ;  /* 0x00000004e3007c0c */ /* 0x000fc6000bf06270 */
[----:B------:R2:W-:Y:S04]  /*2d720*/  @!P3 ST.E.64 desc[UR60][R6.64], R74 ;  /* 0x0000004a0600b985 */ /* 0x0005e8000c101b3c */
[----:B------:R2:W-:Y:S06]  /*2d730*/  @!P4 ST.E.64 desc[UR60][R4.64], R68 ;  /* 0x000000440400c985 */ /* 0x0005ec000c101b3c */
[----:B------:R-:W-:Y:S05]  /*2d740*/  @P0 BRA `(.L_x_1574) ;  /* 0x0000000c00280947 */ /* 0x000fea0003800000 */
[----:B------:R-:W-:-:S04]  /*2d750*/  LEA R14, P0, R227, R14, 0x2 ;  /* 0x0000000ee30e7211 */ /* 0x000fc800078010ff */
[----:B------:R-:W-:-:S05]  /*2d760*/  LEA.HI.X R15, R227, R3, R235, 0x2, P0 ;  /* 0x00000003e30f7211 */ /* 0x000fca00000f14eb */
[----:B------:R0:W-:Y:S01]  /*2d770*/  ST.E.64 desc[UR60][R14.64], R70 ;  /* 0x000000460e007985 */ /* 0x0001e2000c101b3c */
[----:B------:R-:W-:Y:S05]  /*2d780*/  BRA `(.L_x_1574) ;  /* 0x0000000c00187947 */ /* 0x000fea0003800000 */
.L_x_1560:
[----:B------:R-:W-:Y:S01]  /*2d790*/  ULDC.64 UR4, c[0x0][0xc08] ;  /* 0x0003020000047ab9 */ /* 0x000fe20000000a00 */
[----:B------:R-:W3:Y:S01]  /*2d7a0*/  LDC.64 R2, c[0x0][0xc00] ;  /* 0x00030000ff027b82 */ /* 0x000ee20000000a00 */
[----:B------:R-:W-:Y:S01]  /*2d7b0*/  ISETP.NE.U32.AND P0, PT, RZ, UR4, PT ;  /* 0x00000004ff007c0c */ /* 0x000fe2000bf05070 */
[----:B------:R-:W-:-:S03]  /*2d7c0*/  IMAD.MOV.U32 R13, RZ, RZ, RZ ;  /* 0x000000ffff0d7224 */ /* 0x000fc600078e00ff */
[----:B------:R-:W-:Y:S01]  /*2d7d0*/  ISETP.NE.AND.EX P1, PT, RZ, UR5, PT, P0 ;  /* 0x00000005ff007c0c */ /* 0x000fe2000bf25300 */
[----:B------:R-:W-:Y:S02]  /*2d7e0*/  ULDC.64 UR4, c[0x0][0xc00] ;  /* 0x0003000000047ab9 */ /* 0x000fe40000000a00 */
[----:B------:R-:W-:-:S04]  /*2d7f0*/  ISETP.NE.U32.AND P0, PT, RZ, UR4, PT ;  /* 0x00000004ff007c0c */ /* 0x000fc8000bf05070 */
[----:B------:R-:W-:-:S06]  /*2d800*/  ISETP.NE.AND.EX P0, PT, RZ, UR5, PT, P0 ;  /* 0x00000005ff007c0c */ /* 0x000fcc000bf05300 */
[----:B------:R-:W0:Y:S01]  /*2d810*/  @P1 LDC.64 R4, c[0x0][0xc08] ;  /* 0x00030200ff041b82 */ /* 0x000e220000000a00 */
[----:B------:R-:W-:Y:S02]  /*2d820*/  ULDC UR4, c[0x0][0xa88] ;  /* 0x0002a20000047ab9 */ /* 0x000fe40000000800 */
[----:B------:R-:W-:Y:S02]  /*2d830*/  IMAD.U32 R20, RZ, RZ, UR4 ;  /* 0x00000004ff147e24 */ /* 0x000fe4000f8e00ff */
[----:B---3--:R-:W-:-:S05]  /*2d840*/  IMAD.WIDE R2, R223, 0x4, R2 ;  /* 0x00000004df027825 */ /* 0x008fca00078e0202 */
[----:B------:R3:W5:Y:S01]  /*2d850*/  @P0 LDG.E R13, desc[UR60][R2.64] ;  /* 0x0000003c020d0981 */ /* 0x000762000c1e1900 */
[----:B------:R-:W4:Y:S01]  /*2d860*/  S2R R6, SR_TID.X ;  /* 0x0000000000067919 */ /* 0x000f220000002100 */
[----:B0-----:R-:W-:-:S05]  /*2d870*/  @P1 IMAD.WIDE R4, R223, 0x4, R4 ;  /* 0x00000004df041825 */ /* 0x001fca00078e0204 */
[----:B------:R3:W5:Y:S01]  /*2d880*/  @P1 LDG.E R20, desc[UR60][R4.64] ;  /* 0x0000003c04141981 */ /* 0x000762000c1e1900 */
[----:B-1----:R-:W-:Y:S02]  /*2d890*/  ISETP.GT.AND P2, PT, R222, 0x1, PT ;  /* 0x00000001de00780c */ /* 0x002fe40003f44270 */
[----:B------:R-:W-:Y:S01]  /*2d8a0*/  SHF.R.S32.HI R14, RZ, 0x1f, R223 ;  /* 0x0000001fff0e7819 */ /* 0x000fe200000114df */
[----:B----4-:R-:W-:-:S05]  /*2d8b0*/  VIADD R0, R6, 0xffffff80 ;  /* 0xffffff8006007836 */ /* 0x010fca0000000000 */
[----:B------:R-:W-:Y:S01]  /*2d8c0*/  ISETP.GT.AND P3, PT, R0, 0x7f, PT ;  /* 0x0000007f0000780c */ /* 0x000fe20003f64270 */
[----:B---3--:R-:W-:-:S12]  /*2d8d0*/  @P1 BRA `(.L_x_1579) ;  /* 0x0000000000101947 */ /* 0x008fd80003800000 */
[----:B------:R-:W-:Y:S05]  /*2d8e0*/  @!P0 BRA `(.L_x_1579) ;  /* 0x00000000000c8947 */ /* 0x000fea0003800000 */
[----:B------:R-:W3:Y:S04]  /*2d8f0*/  LDG.E R5, desc[UR60][R2.64] ;  /* 0x0000003c02057981 */ /* 0x000ee8000c1e1900 */
[----:B-----5:R-:W3:Y:S02]  /*2d900*/  LDG.E R20, desc[UR60][R2.64+0x4] ;  /* 0x0000043c02147981 */ /* 0x020ee4000c1e1900 */
[----:B---3--:R-:W-:-:S07]  /*2d910*/  IMAD.IADD R20, R20, 0x1, -R5 ;  /* 0x0000000114147824 */ /* 0x008fce00078e0a05 */
.L_x_1579:
[----:B------:R-:W-:Y:S01]  /*2d920*/  BSSY B1, `(.L_x_1580) ;  /* 0x0000035000017945 */ /* 0x000fe20003800000 */
[----:B------:R-:W-:Y:S02]  /*2d930*/  SEL R21, R223, RZ, !P0 ;  /* 0x000000ffdf157207 */ /* 0x000fe40004000000 */
[----:B------:R-:W-:Y:S02]  /*2d940*/  SEL R14, R14, RZ, !P0 ;  /* 0x000000ff0e0e7207 */ /* 0x000fe40004000000 */
[----:B-----5:R-:W-:Y:S01]  /*2d950*/  SHF.R.S32.HI R12, RZ, 0x1f, R13 ;  /* 0x0000001fff0c7819 */ /* 0x020fe2000001140d */
[----:B------:R-:W-:Y:S06]  /*2d960*/  @P3 BRA `(.L_x_1581) ;  /* 0x0000000000c03947 */ /* 0x000fec0003800000 */
[----:B------:R-:W0:Y:S01]  /*2d970*/  LDC R27, c[0x0][0xbe8] ;  /* 0x0002fa00ff1b7b82 */ /* 0x000e220000000800 */
[----:B------:R-:W-:Y:S01]  /*2d980*/  IADD3 R25, R203, -0x80, R6 ;  /* 0xffffff80cb197810 */ /* 0x000fe20007ffe006 */
[----:B0-----:R-:W-:-:S05]  /*2d990*/  IMAD R0, R20, R27, RZ ;  /* 0x0000001b14007224 */ /* 0x001fca00078e02ff */
[----:B------:R-:W-:-:S13]  /*2d9a0*/  ISETP.GE.AND P0, PT, R25, R0, PT ;  /* 0x000000001900720c */ /* 0x000fda0003f06270 */
[----:B------:R-:W-:Y:S05]  /*2d9b0*/  @P0 BRA `(.L_x_1581) ;  /* 0x0000000000ac0947 */ /* 0x000fea0003800000 */
[----:B------:R-:W-:Y:S01]  /*2d9c0*/  IMAD.MOV.U32 R0, RZ, RZ, 0x9b8 ;  /* 0x000009b8ff007424 */ /* 0x000fe200078e00ff */
[----:B------:R-:W-:Y:S01]  /*2d9d0*/  ISETP.GT.AND P3, PT, R222, 0x1, PT ;  /* 0x00000001de00780c */ /* 0x000fe20003f64270 */
[----:B------:R-:W0:Y:S01]  /*2d9e0*/  LDC.64 R28, c[0x0][0xba8] ;  /* 0x0002ea00ff1c7b82 */ /* 0x000e220000000a00 */
[----:B------:R-:W-:Y:S01]  /*2d9f0*/  ISETP.NE.AND P0, PT, R27, 0x1, PT ;  /* 0x000000011b00780c */ /* 0x000fe20003f05270 */
[----:B------:R-:W-:Y:S01]  /*2da00*/  IMAD.MOV.U32 R15, RZ, RZ, R25 ;  /* 0x000000ffff0f7224 */ /* 0x000fe200078e0019 */
[----:B------:R-:W-:Y:S02]  /*2da10*/  SEL R24, R0, 0x978, P3 ;  /* 0x0000097800187807 */ /* 0x000fe40001800000 */
[----:B------:R-:W-:-:S03]  /*2da20*/  SEL R225, R225, RZ, P3 ;  /* 0x000000ffe1e17207 */ /* 0x000fc60001800000 */
[----:B------:R-:W1:Y:S08]  /*2da30*/  LDC.64 R6, c[0x0][R24+0x220] ;  /* 0x0000880018067b82 */ /* 0x000e700000000a00 */
[----:B------:R-:W3:Y:S08]  /*2da40*/  LDC.64 R2, c[0x0][R24+0x218] ;  /* 0x0000860018027b82 */ /* 0x000ef00000000a00 */
[----:B------:R-:W4:Y:S08]  /*2da50*/  LDC.64 R8, c[0x0][R24+0x228] ;  /* 0x00008a0018087b82 */ /* 0x000f300000000a00 */
[----:B------:R-:W5:Y:S08]  /*2da60*/  LDC.64 R4, c[0x0][R24+0x210] ;  /* 0x0000840018047b82 */ /* 0x000f700000000a00 */
[----:B------:R-:W2:Y:S08]  /*2da70*/  @P0 LDC R0, c[0x0][0xbec] ;  /* 0x0002fb00ff000b82 */ /* 0x000eb00000000800 */
[----:B------:R-:W4:Y:S01]  /*2da80*/  @P0 LDC R33, c[0x0][0xbf0] ;  /* 0x0002fc00ff210b82 */ /* 0x000f220000000800 */
[----:B-1----:R-:W-:-:S07]  /*2da90*/  IMAD R7, R7, R21, RZ ;  /* 0x0000001507077224 */ /* 0x002fce00078e02ff */
[----:B0-----:R-:W0:Y:S01]  /*2daa0*/  @!P3 LDC R28, c[0x0][0xb50] ;  /* 0x0002d400ff1cbb82 */ /* 0x001e220000000800 */
[----:B------:R-:W-:Y:S02]  /*2dab0*/  IMAD R7, R6, R14, R7 ;  /* 0x0000000e06077224 */ /* 0x000fe400078e0207 */
[----:B--2---:R-:W-:-:S05]  /*2dac0*/  @P0 IMAD.HI.U32 R0, R25, R0, RZ ;  /* 0x0000000019000227 */ /* 0x004fca00078e00ff */
[----:B------:R-:W1:Y:S01]  /*2dad0*/  @!P3 LDC R29, c[0x0][0xb54] ;  /* 0x0002d500ff1dbb82 */ /* 0x000e620000000800 */
[-C--:B---3--:R-:W-:Y:S02]  /*2dae0*/  IMAD R31, R3, R216.reuse, RZ ;  /* 0x000000d8031f7224 */ /* 0x088fe400078e02ff */
[----:B------:R-:W-:Y:S01]  /*2daf0*/  IMAD.WIDE.U32 R10, R2, R216, RZ ;  /* 0x000000d8020a7225 */ /* 0x000fe200078e00ff */
[----:B----4-:R-:W-:-:S03]  /*2db00*/  @P0 SHF.R.U32.HI R15, RZ, R33, R0 ;  /* 0x00000021ff0f0219 */ /* 0x010fc60000011600 */
[----:B------:R-:W-:-:S04]  /*2db10*/  IMAD.WIDE.U32 R2, R6, R21, RZ ;  /* 0x0000001506027225 */ /* 0x000fc800078e00ff */
[----:B------:R-:W-:Y:S01]  /*2db20*/  IMAD.IADD R11, R31, 0x1, R11 ;  /* 0x000000011f0b7824 */ /* 0x000fe200078e020b */
[----:B------:R-:W-:Y:S01]  /*2db30*/  IADD3 R10, P0, P1, R2, R10, R13 ;  /* 0x0000000a020a7210 */ /* 0x000fe2000791e00d */
[----:B------:R-:W-:Y:S02]  /*2db40*/  IMAD.MOV R0, RZ, RZ, -R15 ;  /* 0x000000ffff007224 */ /* 0x000fe400078e0a0f */
[----:B------:R-:W-:Y:S02]  /*2db50*/  IMAD.IADD R6, R3, 0x1, R7 ;  /* 0x0000000103067824 */ /* 0x000fe400078e0207 */
        /* <DEDUP_REMOVED lines=9> */
[----:B-----5:R-:W-:-:S04]  /*2dbf0*/  IMAD R0, R5, R7, RZ ;  /* 0x0000000705007224 */ /* 0x020fc800078e02ff */
[C---:B------:R-:W-:Y:S02]  /*2dc00*/  IMAD R9, R4.reuse, R9, R0 ;  /* 0x0000000904097224 */ /* 0x040fe400078e0200 */
[----:B------:R-:W-:-:S04]  /*2dc10*/  IMAD.WIDE.U32 R2, R4, R7, R2 ;  /* 0x0000000704027225 */ /* 0x000fc800078e0002 */
[----:B------:R-:W-:Y:S01]  /*2dc20*/  IMAD.IADD R0, R3, 0x1, R9 ;  /* 0x0000000103007824 */ /* 0x000fe200078e0209 */
[----:B0-----:R-:W-:Y:S01]  /*2dc30*/  LEA R4, P0, R2, R28, 0x2 ;  /* 0x0000001c02047211 */ /* 0x001fe200078010ff */
[----:B------:R-:W-:-:S03]  /*2dc40*/  IMAD.MOV.U32 R3, RZ, RZ, -0x800000 ;  /* 0xff800000ff037424 */ /* 0x000fc600078e00ff */
[----:B-1----:R-:W-:-:S05]  /*2dc50*/  LEA.HI.X R5, R2, R29, R0, 0x2, P0 ;  /* 0x0000001d02057211 */ /* 0x002fca00000f1400 */
[----:B------:R0:W-:Y:S04]  /*2dc60*/  STG.E desc[UR60][R4.64], R3 ;  /* 0x0000000304007986 */ /* 0x0001e8000c10193c */
.L_x_1581:
[----:B------:R-:W-:Y:S05]  /*2dc70*/  BSYNC B1 ;  /* 0x0000000000017941 */ /* 0x000fea0003800000 */
.L_x_1580:
[----:B------:R-:W-:Y:S05]  /*2dc80*/  @P2 BRA `(.L_x_1574) ;  /* 0x0000000400d82947 */ /* 0x000fea0003800000 */
[----:B------:R-:W1:Y:S01]  /*2dc90*/  LDC R25, c[0x0][0xbe8] ;  /* 0x0002fa00ff197b82 */ /* 0x000e620000000800 */
[----:B------:R-:W-:Y:S01]  /*2dca0*/  ULDC.64 UR4, c[0x0][0xaa0] ;  /* 0x0002a80000047ab9 */ /* 0x000fe20000000a00 */
[----:B------:R-:W-:Y:S01]  /*2dcb0*/  ULDC.64 UR6, c[0x0][0xaf0] ;  /* 0x0002bc0000067ab9 */ /* 0x000fe20000000a00 */
[----:B------:R-:W-:Y:S02]  /*2dcc0*/  IMAD R0, R12, UR4, RZ ;  /* 0x000000040c007c24 */ /* 0x000fe4000f8e02ff */
[----:B0-----:R-:W-:-:S04]  /*2dcd0*/  IMAD.WIDE.U32 R2, R13, UR4, RZ ;  /* 0x000000040d027c25 */ /* 0x001fc8000f8e00ff */
[----:B------:R-:W-:Y:S01]  /*2dce0*/  IMAD R5, R13, UR5, R0 ;  /* 0x000000050d057c24 */ /* 0x000fe2000f8e0200 */
[----:B------:R-:W-:Y:S01]  /*2dcf0*/  ULDC.64 UR4, c[0x0][0xae8] ;  /* 0x0002ba0000047ab9 */ /* 0x000fe20000000a00 */
[----:B------:R-:W-:Y:S02]  /*2dd00*/  IMAD R0, R221, 0x20, R230 ;  /* 0x00000020dd007824 */ /* 0x000fe400078e02e6 */
[----:B------:R-:W-:Y:S02]  /*2dd10*/  IMAD.IADD R3, R3, 0x1, R5 ;  /* 0x0000000103037824 */ /* 0x000fe400078e0205 */
[----:B------:R-:W-:Y:S02]  /*2dd20*/  IMAD.IADD R9, R203, 0x1, R0 ;  /* 0x00000001cb097824 */ /* 0x000fe400078e0200 */
[----:B------:R-:W-:-:S04]  /*2dd30*/  IMAD.WIDE.U32 R2, R216, UR4, R2 ;  /* 0x00000004d8027c25 */ /* 0x000fc8000f8e0002 */
[----:B------:R-:W-:Y:S02]  /*2dd40*/  IMAD.MOV.U32 R5, RZ, RZ, R9 ;  /* 0x000000ffff057224 */ /* 0x000fe400078e0009 */
[----:B------:R-:W-:Y:S01]  /*2dd50*/  IMAD R3, R216, UR5, R3 ;  /* 0x00000005d8037c24 */ /* 0x000fe2000f8e0203 */
[----:B-1----:R-:W-:Y:S01]  /*2dd60*/  ISETP.NE.AND P0, PT, R25, 0x1, PT ;  /* 0x000000011900780c */ /* 0x002fe20003f05270 */
[----:B------:R-:W-:Y:S01]  /*2dd70*/  ULDC.64 UR4, c[0x0][0xae0] ;  /* 0x0002b80000047ab9 */ /* 0x000fe20000000a00 */
[----:B------:R-:W-:-:S11]  /*2dd80*/  IMAD.WIDE.U32 R2, R21, UR6, R2 ;  /* 0x0000000615027c25 */ /* 0x000fd6000f8e0002 */
[----:B------:R-:W0:Y:S08]  /*2dd90*/  @P0 LDC R4, c[0x0][0xbec] ;  /* 0x0002fb00ff040b82 */ /* 0x000e300000000800 */
[----:B------:R-:W1:Y:S01]  /*2dda0*/  @P0 LDC R7, c[0x0][0xbf0] ;  /* 0x0002fc00ff070b82 */ /* 0x000e620000000800 */
[----:B0-----:R-:W-:-:S04]  /*2ddb0*/  @P0 IMAD.HI.U32 R0, R9, R4, RZ ;  /* 0x0000000409000227 */ /* 0x001fc800078e00ff */
[----:B------:R-:W-:Y:S01]  /*2ddc0*/  IMAD R4, R14, UR6, RZ ;  /* 0x000000060e047c24 */ /* 0x000fe2000f8e02ff */
[----:B-1----:R-:W-:-:S03]  /*2ddd0*/  @P0 SHF.R.U32.HI R5, RZ, R7, R0 ;  /* 0x00000007ff050219 */ /* 0x002fc60000011600 */
        /* <DEDUP_REMOVED lines=20> */
[----:B------:R0:W1:Y:S04]  /*2df20*/  SHFL.IDX PT, R0, R3, RZ, 0x181f ;  /* 0x00181fff03007589 */ /* 0x00006800000e0000 */
[----:B------:R0:W3:Y:S02]  /*2df30*/  SHFL.IDX PT, R14, R2, RZ, 0x181f ;  /* 0x00181fff020e7589 */ /* 0x0000e400000e0000 */
.L_x_1857:
[----:B------:R-:W-:Y:S01]  /*2df40*/  IMAD R25, R20, R25, RZ ;  /* 0x0000001914197224 */ /* 0x000fe200078e02ff */
[----:B------:R-:W-:Y:S01]  /*2df50*/  BSSY B1, `(.L_x_1583) ;  /* 0x000000f000017945 */ /* 0x000fe20003800000 */
[----:B------:R-:W-:-:S05]  /*2df60*/  IMAD.IADD R6, R230, 0x1, R203 ;  /* 0x00000001e6067824 */ /* 0x000fca00078e02cb */
[----:B------:R-:W-:-:S13]  /*2df70*/  ISETP.GE.AND P0, PT, R6, R25, PT ;  /* 0x000000190600720c */ /* 0x000fda0003f06270 */
[----:B------:R-:W-:Y:S05]  /*2df80*/  @P0 BRA `(.L_x_1584) ;  /* 0x00000000002c0947 */ /* 0x000fea0003800000 */
[----:B------:R-:W-:Y:S01]  /*2df90*/  ULDC UR4, c[0x0][0xac8] ;  /* 0x0002b20000047ab9 */ /* 0x000fe20000000800 */
[----:B------:R-:W-:Y:S02]  /*2dfa0*/  SHF.R.S32.HI R8, RZ, 0x1f, R211 ;  /* 0x0000001fff087819 */ /* 0x000fe400000114d3 */
[----:B------:R-:W-:Y:S02]  /*2dfb0*/  ISETP.GE.AND P2, PT, R211, UR4, PT ;  /* 0x00000004d3007c0c */ /* 0x000fe4000bf46270 */
[----:B------:R-:W-:Y:S02]  /*2dfc0*/  ISETP.GE.AND P3, PT, R220, UR4, PT ;  /* 0x00000004dc007c0c */ /* 0x000fe4000bf66270 */
[----:B------:R-:W-:-:S09]  /*2dfd0*/  SHF.R.S32.HI R7, RZ, 0x1f, R220 ;  /* 0x0000001fff077819 */ /* 0x000fd200000114dc */
[CC--:B---3--:R-:W-:Y:S02]  /*2dfe0*/  @!P2 LEA R4, P0, R211.reuse, R14.reuse, 0x1 ;  /* 0x0000000ed304a211 */ /* 0x0c8fe400078008ff */
[C---:B------:R-:W-:Y:S02]  /*2dff0*/  @!P3 LEA R14, P1, R220.reuse, R14, 0x1 ;  /* 0x0000000edc0eb211 */ /* 0x040fe400078208ff */
[-C--:B-1----:R-:W-:Y:S02]  /*2e000*/  @!P2 LEA.HI.X R5, R211, R0.reuse, R8, 0x1, P0 ;  /* 0x00000000d305a211 */ /* 0x082fe400000f0c08 */
[----:B------:R-:W-:-:S03]  /*2e010*/  @!P3 LEA.HI.X R15, R220, R0, R7, 0x1, P1 ;  /* 0x00000000dc0fb211 */ /* 0x000fc600008f0c07 */
[----:B------:R4:W-:Y:S04]  /*2e020*/  @!P2 ST.E.128 desc[UR60][R4.64], RZ ;  /* 0x000000ff0400a985 */ /* 0x0009e8000c101d3c */
[----:B------:R4:W-:Y:S02]  /*2e030*/  @!P3 ST.E.128 desc[UR60][R14.64], RZ ;  /* 0x000000ff0e00b985 */ /* 0x0009e4000c101d3c */
.L_x_1584:
[----:B------:R-:W-:Y:S05]  /*2e040*/  BSYNC B1 ;  /* 0x0000000000017941 */ /* 0x000fea0003800000 */
.L_x_1583:
[----:B------:R-:W-:-:S03]  /*2e050*/  UMOV UR4, 0xffffffff ;  /* 0xffffffff00047882 */ /* 0x000fc60000000000 */
[----:B------:R-:W-:Y:S05]  /*2e060*/  BRA.DIV UR4, `(.L_x_1585) ;  /* 0x000000b2049c7947 */ /* 0x000fea000b800000 */
[----:B-1----:R1:W0:Y:S04]  /*2e070*/  SHFL.IDX PT, R0, R3, 0x1, 0x181f ;  /* 0x00381f0003007f89 */ /* 0x00222800000e0000 */
[----:B---34-:R1:W3:Y:S02]  /*2e080*/  SHFL.IDX PT, R14, R2, 0x1, 0x181f ;  /* 0x00381f00020e7f89 */ /* 0x0182e400000e0000 */
.L_x_1861:
        /* <DEDUP_REMOVED lines=11> */
[-C--:B0-----:R-:W-:Y:S02]  /*2e140*/  @!P2 LEA.HI.X R5, R211, R0.reuse, R8, 0x1, P0 ;  /* 0x00000000d305a211 */ /* 0x081fe400000f0c08 */
[----:B------:R-:W-:-:S03]  /*2e150*/  @!P3 LEA.HI.X R15, R220, R0, R7, 0x1, P1 ;  /* 0x00000000dc0fb211 */ /* 0x000fc600008f0c07 */
[----:B------:R4:W-:Y:S04]  /*2e160*/  @!P2 ST.E.128 desc[UR60][R4.64], RZ ;  /* 0x000000ff0400a985 */ /* 0x0009e8000c101d3c */
[----:B------:R4:W-:Y:S02]  /*2e170*/  @!P3 ST.E.128 desc[UR60][R14.64], RZ ;  /* 0x000000ff0e00b985 */ /* 0x0009e4000c101d3c */
.L_x_1587:
[----:B------:R-:W-:Y:S05]  /*2e180*/  BSYNC B1 ;  /* 0x0000000000017941 */ /* 0x000fea0003800000 */
.L_x_1586:
[----:B------:R-:W-:-:S03]  /*2e190*/  UMOV UR4, 0xffffffff ;  /* 0xffffffff00047882 */ /* 0x000fc60000000000 */
[----:B------:R-:W-:Y:S05]  /*2e1a0*/  BRA.DIV UR4, `(.L_x_1588) ;  /* 0x000000b204947947 */ /* 0x000fea000b800000 */
[----:B0-----:R0:W0:Y:S04]  /*2e1b0*/  SHFL.IDX PT, R0, R3, 0x2, 0x181f ;  /* 0x00581f0003007f89 */ /* 0x00102800000e0000 */
[----:B---34-:R3:W4:Y:S02]  /*2e1c0*/  SHFL.IDX PT, R14, R2, 0x2, 0x181f ;  /* 0x00581f00020e7f89 */ /* 0x01872400000e0000 */
.L_x_1865:
        /* <DEDUP_REMOVED lines=9> */
[CC--:B----4-:R-:W-:Y:S02]  /*2e260*/  @!P2 LEA R4, P0, R211.reuse, R14.reuse, 0x1 ;  /* 0x0000000ed304a211 */ /* 0x0d0fe400078008ff */
[C---:B------:R-:W-:Y:S02]  /*2e270*/  @!P3 LEA R14, P1, R220.reuse, R14, 0x1 ;  /* 0x0000000edc0eb211 */ /* 0x040fe400078208ff */
[-C--:B0-----:R-:W-:Y:S02]  /*2e280*/  @!P2 LEA.HI.X R5, R211, R0.reuse, R8, 0x1, P0 ;  /* 0x00000000d305a211 */ /* 0x081fe400000f0c08 */
[----:B------:R-:W-:-:S03]  /*2e290*/  @!P3 LEA.HI.X R15, R220, R0, R7, 0x1, P1 ;  /* 0x00000000dc0fb211 */ /* 0x000fc600008f0c07 */
[----:B------:R0:W-:Y:S04]  /*2e2a0*/  @!P2 ST.E.128 desc[UR60][R4.64], RZ ;  /* 0x000000ff0400a985 */ /* 0x0001e8000c101d3c */
[----:B------:R0:W-:Y:S02]  /*2e2b0*/  @!P3 ST.E.128 desc[UR60][R14.64], RZ ;  /* 0x000000ff0e00b985 */ /* 0x0001e4000c101d3c */
.L_x_1590:
[----:B------:R-:W-:Y:S05]  /*2e2c0*/  BSYNC B1 ;  /* 0x0000000000017941 */ /* 0x000fea0003800000 */
.L_x_1589:
[----:B------:R-:W-:-:S03]  /*2e2d0*/  UMOV UR4, 0xffffffff ;  /* 0xffffffff00047882 */ /* 0x000fc60000000000 */
[----:B------:R-:W-:Y:S05]  /*2e2e0*/  BRA.DIV UR4, `(.L_x_1591) ;  /* 0x000000b2048c7947 */ /* 0x000fea000b800000 */
[----:B0-----:R0:W0:Y:S04]  /*2e2f0*/  SHFL.IDX PT, R0, R3, 0x3, 0x181f ;  /* 0x00781f0003007f89 */ /* 0x00102800000e0000 */
[----:B----4-:R4:W0:Y:S02]  /*2e300*/  SHFL.IDX PT, R14, R2, 0x3, 0x181f ;  /* 0x00781f00020e7f89 */ /* 0x01082400000e0000 */
.L_x_1869:
[----:B-1-34-:R-:W-:-:S05]  /*2e310*/  VIADD R2, R6, 0x60 ;  /* 0x0000006006027836 */ /* 0x01afca0000000000 */
[----:B------:R-:W-:-:S13]  /*2e320*/  ISETP.GE.AND P0, PT, R2, R25, PT ;  /* 0x000000190200720c */ /* 0x000fda0003f06270 */
[----:B------:R-:W-:Y:S05]  /*2e330*/  @P0 BRA `(.L_x_1574) ;  /* 0x00000000002c0947 */ /* 0x000fea0003800000 */
[----:B------:R-:W-:Y:S01]  /*2e340*/  ULDC UR4, c[0x0][0xac8] ;  /* 0x0002b20000047ab9 */ /* 0x000fe20000000800 */
[----:B------:R-:W-:Y:S02]  /*2e350*/  SHF.R.S32.HI R5, RZ, 0x1f, R211 ;  /* 0x0000001fff057819 */ /* 0x000fe400000114d3 */
[----:B------:R-:W-:Y:S02]  /*2e360*/  ISETP.GE.AND P2, PT, R211, UR4, PT ;  /* 0x00000004d3007c0c */ /* 0x000fe4000bf46270 */
[----:B------:R-:W-:Y:S02]  /*2e370*/  ISETP.GE.AND P3, PT, R220, UR4, PT ;  /* 0x00000004dc007c0c */ /* 0x000fe4000bf66270 */
[----:B------:R-:W-:-:S09]  /*2e380*/  SHF.R.S32.HI R4, RZ, 0x1f, R220 ;  /* 0x0000001fff047819 */ /* 0x000fd200000114dc */
[CC--:B0-----:R-:W-:Y:S02]  /*2e390*/  @!P2 LEA R2, P0, R211.reuse, R14.reuse, 0x1 ;  /* 0x0000000ed302a211 */ /* 0x0c1fe400078008ff */
[C---:B------:R-:W-:Y:S02]  /*2e3a0*/  @!P3 LEA R14, P1, R220.reuse, R14, 0x1 ;  /* 0x0000000edc0eb211 */ /* 0x040fe400078208ff */
[-C--:B------:R-:W-:Y:S02]  /*2e3b0*/  @!P2 LEA.HI.X R3, R211, R0.reuse, R5, 0x1, P0 ;  /* 0x00000000d303a211 */ /* 0x080fe400000f0c05 */
[----:B------:R-:W-:-:S03]  /*2e3c0*/  @!P3 LEA.HI.X R15, R220, R0, R4, 0x1, P1 ;  /* 0x00000000dc0fb211 */ /* 0x000fc600008f0c04 */
[----:B------:R1:W-:Y:S04]  /*2e3d0*/  @!P2 ST.E.128 desc[UR60][R2.64], RZ ;  /* 0x000000ff0200a985 */ /* 0x0003e8000c101d3c */
[----:B------:R1:W-:Y:S02]  /*2e3e0*/  @!P3 ST.E.128 desc[UR60][R14.64], RZ ;  /* 0x000000ff0e00b985 */ /* 0x0003e4000c101d3c */
.L_x_1574:
[----:B------:R-:W-:Y:S05]  /*2e3f0*/  BSYNC B0 ;  /* 0x0000000000007941 */ /* 0x000fea0003800000 */
.L_x_1559:
[----:B------:R-:W-:Y:S02]  /*2e400*/  ULDC UR4, c[0x0][0xc3c] ;  /* 0x00030f0000047ab9 */ /* 0x000fe40000000800 */
[----:B--2---:R-:W-:-:S13]  /*2e410*/  ISETP.GE.AND P0, PT, R215, UR4, PT ;  /* 0x00000004d7007c0c */ /* 0x004fda000bf06270 */
[----:B------:R-:W-:Y:S05]  /*2e420*/  @!P0 BRA `(.L_x_1592) ;  /* 0xfffffd30000c8947 */ /* 0x000fea000383ffff */
[----:B------:R-:W-:Y:S05]  /*2e430*/  BRA `(.L_x_1316) ;  /* 0x0000008000407947 */ /* 0x000fea0003800000 */
.L_x_1314:
        /* <DEDUP_REMOVED lines=14> */
[----:B0-----:R3:W-:Y:S04]  /*2e520*/  STL.64 [R1], R4 ;  /* 0x0000000401007387 */ /* 0x0017e80000100a00 */
[----:B------:R3:W-:Y:S01]  /*2e530*/  STL.64 [R1+0x8], R6 ;  /* 0x0000080601007387 */ /* 0x0007e20000100a00 */
[----:B------:R-:W-:Y:S06]  /*2e540*/  BAR.ARV 0x4, 0x180 ;  /* 0x0106000000007b1d */ /* 0x000fec0000002000 */
[----:B------:R-:W-:Y:S05]  /*2e550*/  BRA `(.L_x_1594) ;  /* 0x0000000c00b47947 */ /* 0x000fea0003800000 */
.L_x_1593:
[----:B------:R-:W0:Y:S01]  /*2e560*/  S2R R0, SR_TID.X ;  /* 0x0000000000007919 */ /* 0x000e220000002100 */
[----:B------:R-:W-:Y:S01]  /*2e570*/  ULDC UR4, c[0x0][0xc3c] ;  /* 0x00030f0000047ab9 */ /* 0x000fe20000000800 */
[----:B------:R-:W1:Y:S01]  /*2e580*/  S2UR UR6, SR_CTAID.X ;  /* 0x00000000000679c3 */ /* 0x000e620000002500 */
[----:B------:R-:W-:Y:S01]  /*2e590*/  ULDC UR5, c[0x0][0xc38] ;  /* 0x00030e0000057ab9 */ /* 0x000fe20000000800 */
[----:B0-----:R-:W-:-:S04]  /*2e5a0*/  LOP3.LUT R0, R0, 0x1f, RZ, 0xc0, !PT ;  /* 0x0000001f00007812 */ /* 0x001fc800078ec0ff */
[----:B------:R-:W-:-:S04]  /*2e5b0*/  ISETP.NE.AND P0, PT, R0, 0x1f, PT ;  /* 0x0000001f0000780c */ /* 0x000fc80003f05270 */
[----:B------:R-:W-:-:S13]  /*2e5c0*/  ISETP.GE.OR P1, PT, R0, UR4, !P0 ;  /* 0x0000000400007c0c */ /* 0x000fda000c726670 */
[----:B------:R-:W0:Y:S08]  /*2e5d0*/  @!P1 LDC.64 R2, c[0x0][0xc80] ;  /* 0x00032000ff029b82 */ /* 0x000e300000000a00 */
[----:B------:R-:W2:Y:S01]  /*2e5e0*/  @!P1 LDC.64 R4, c[0x0][0xc78] ;  /* 0x00031e00ff049b82 */ /* 0x000ea20000000a00 */
[----:B0-----:R-:W-:-:S05]  /*2e5f0*/  @!P1 IMAD.WIDE.U32 R2, R0, 0x4, R2 ;  /* 0x0000000400029825 */ /* 0x001fca00078e0002 */
[----:B------:R2:W3:Y:S02]  /*2e600*/  @!P1 LDG.E R6, desc[UR60][R2.64] ;  /* 0x0000003c02069981 */ /* 0x0004e4000c1e1900 */
[----:B--2---:R-:W-:-:S04]  /*2e610*/  @!P1 IMAD.WIDE.U32 R2, R0, 0x4, R4 ;  /* 0x0000000400029825 */ /* 0x004fc800078e0004 */
[----:B------:R-:W-:-:S06]  /*2e620*/  IMAD.MOV.U32 R5, RZ, RZ, RZ ;  /* 0x000000ffff057224 */ /* 0x000fcc00078e00ff */
        /* <DEDUP_REMOVED lines=26> */
[----:B-1----:R-:W-:-:S13]  /*2e7d0*/  ISETP.GT.AND P6, PT, R7, UR6, PT ;  /* 0x0000000607007c0c */ /* 0x002fda000bfc4270 */
[----:B------:R-:W-:Y:S05]  /*2e7e0*/  @P6 BRA `(.L_x_1595) ;  /* 0x0000000000a86947 */ /* 0x000fea0003800000 */
[----:B------:R-:W-:Y:S01]  /*2e7f0*/  IMAD.MOV.U32 R7, RZ, RZ, R4 ;  /* 0x000000ffff077224 */ /* 0x000fe200078e0004 */
[----:B------:R-:W-:Y:S01]  /*2e800*/  UMOV UR4, URZ ;  /* 0x0000003f00047c82 */ /* 0x000fe20008000000 */
[----:B------:R-:W-:-:S05]  /*2e810*/  ULDC UR5, c[0x0][0xc38] ;  /* 0x00030e0000057ab9 */ /* 0x000fca0000000800 */
.L_x_1597:
[----:B------:R-:W0:Y:S01]  /*2e820*/  LDC R2, c[0x0][0xc3c] ;  /* 0x00030f00ff027b82 */ /* 0x000e220000000800 */
[----:B------:R-:W-:Y:S01]  /*2e830*/  ULDC UR7, c[0x0][0xc3c] ;  /* 0x00030f0000077ab9 */ /* 0x000fe20000000800 */
[----:B------:R-:W-:Y:S01]  /*2e840*/  UIADD3 UR4, UR4, 0x1f, URZ ;  /* 0x0000001f04047890 */ /* 0x000fe2000fffe03f */
[----:B------:R-:W-:-:S05]  /*2e850*/  IMAD.U32 R3, RZ, RZ, UR7 ;  /* 0x00000007ff037e24 */ /* 0x000fca000f8e00ff */
        /* <DEDUP_REMOVED lines=34> */
[----:B------:R-:W-:-:S07]  /*2ea80*/  IMAD.MOV.U32 R3, RZ, RZ, R2 ;  /* 0x000000ffff037224 */ /* 0x000fce00078e0002 */
.L_x_1595:
[----:B------:R-:W-:Y:S02]  /*2ea90*/  IMAD.IADD R9, R7, 0x1, -R4 ;  /* 0x0000000107097824 */ /* 0x000fe400078e0a04 */
[----:B------:R-:W-:Y:S02]  /*2eaa0*/  IMAD.MOV.U32 R8, RZ, RZ, RZ ;  /* 0x000000ffff087224 */ /* 0x000fe400078e00ff */
[----:B------:R-:W-:-:S05]  /*2eab0*/  IMAD R2, R3, UR5, R9 ;  /* 0x0000000503027c24 */ /* 0x000fca000f8e0209 */
[----:B------:R-:W-:-:S13]  /*2eac0*/  ISETP.GT.AND P0, PT, R2, UR6, PT ;  /* 0x0000000602007c0c */ /* 0x000fda000bf04270 */
[----:B------:R-:W-:-:S04]  /*2ead0*/  VOTE.ANY R2, PT, !P0 ;  /* 0x0000000000027806 */ /* 0x000fc800040e0100 */
[----:B------:R-:W0:Y:S01]  /*2eae0*/  POPC R10, R2 ;  /* 0x00000002000a7309 */ /* 0x000e220000000000 */
[----:B------:R-:W-:Y:S01]  /*2eaf0*/  ISETP.NE.AND P0, PT, R2, RZ, PT ;  /* 0x000000ff0200720c */ /* 0x000fe20003f05270 */
[----:B0-----:R0:W1:Y:S04]  /*2eb00*/  SHFL.IDX PT, R7, R5, R10, 0x1f ;  /* 0x00001f0a05077589 */ /* 0x00106800000e0000 */
[----:B------:R0:W2:Y:S08]  /*2eb10*/  SHFL.IDX PT, R4, R6, R10, 0x1f ;  /* 0x00001f0a06047589 */ /* 0x0000b000000e0000 */
[----:B------:R-:W-:Y:S05]  /*2eb20*/  @!P0 BRA `(.L_x_1598) ;  /* 0x0000000000088947 */ /* 0x000fea0003800000 */
[----:B------:R-:W-:-:S06]  /*2eb30*/  VIADD R8, R10, 0xffffffff ;  /* 0xffffffff0a087836 */ /* 0x000fcc0000000000 */
[----:B------:R3:W4:Y:S02]  /*2eb40*/  SHFL.IDX PT, R8, R3, R8, 0x1f ;  /* 0x00001f0803087589 */ /* 0x00072400000e0000 */
.L_x_1598:
[----:B----4-:R-:W-:Y:S01]  /*2eb50*/  IMAD R2, R8, UR5, R9 ;  /* 0x0000000508027c24 */ /* 0x010fe2000f8e0209 */
[----:B-1----:R-:W-:Y:S01]  /*2eb60*/  ISETP.NE.AND P0, PT, R7, 0x1, PT ;  /* 0x000000010700780c */ /* 0x002fe20003f05270 */
[----:B------:R-:W-:-:S03]  /*2eb70*/  VIADD R12, R10, UR4 ;  /* 0x000000040a0c7c36 */ /* 0x000fc60008000000 */
[----:B------:R1:W-:Y:S01]  /*2eb80*/  STL [R1], R2 ;  /* 0x0000000201007387 */ /* 0x0003e20000100800 */
[----:B0-----:R-:W-:-:S03]  /*2eb90*/  IADD3 R5, -R2, UR6, RZ ;  /* 0x0000000602057c10 */ /* 0x001fc6000fffe1ff */
[----:B------:R1:W-:Y:S05]  /*2eba0*/  STL [R1+0xc], R12 ;  /* 0x00000c0c01007387 */ /* 0x0003ea0000100800 */
[----:B------:R-:W-:Y:S05]  /*2ebb0*/  @!P0 BRA `(.L_x_1599) ;  /* 0x0000000000e08947 */ /* 0x000fea0003800000 */
[-C--:B--2---:R-:W-:Y:S02]  /*2ebc0*/  IABS R6, R4.reuse ;  /* 0x0000000400067213 */ /* 0x084fe40000000000 */
[----:B------:R-:W-:Y:S02]  /*2ebd0*/  IABS R8, R7 ;  /* 0x0000000700087213 */ /* 0x000fe40000000000 */
[----:B------:R-:W0:Y:S08]  /*2ebe0*/  I2F.RP R9, R6 ;  /* 0x0000000600097306 */ /* 0x000e300000209400 */
[----:B------:R-:W2:Y:S08]  /*2ebf0*/  I2F.RP R10, R8 ;  /* 0x00000008000a7306 */ /* 0x000eb00000209400 */
[----:B0-----:R-:W1:Y:S08]  /*2ec00*/  MUFU.RCP R9, R9 ;  /* 0x0000000900097308 */ /* 0x001e700000001000 */
[----:B--2---:R-:W-:Y:S01]  /*2ec10*/  MUFU.RCP R10, R10 ;  /* 0x0000000a000a7308 */ /* 0x004fe20000001000 */
[----:B-1----:R-:W-:Y:S01]  /*2ec20*/  VIADD R2, R9, 0xffffffe ;  /* 0x0ffffffe09027836 */ /* 0x002fe20000000000 */
[----:B------:R-:W-:-:S06]  /*2ec30*/  IABS R9, R4 ;  /* 0x0000000400097213 */ /* 0x000fcc0000000000 */
[----:B---3--:R0:W1:Y:S02]  /*2ec40*/  F2I.FTZ.U32.TRUNC.NTZ R3, R2 ;  /* 0x0000000200037305 */ /* 0x008064000021f000 */
[----:B0-----:R-:W-:Y:S02]  /*2ec50*/  IMAD.MOV.U32 R2, RZ, RZ, RZ ;  /* 0x000000ffff027224 */ /* 0x001fe400078e00ff */
[----:B-1----:R-:W-:-:S04]  /*2ec60*/  IMAD.MOV R11, RZ, RZ, -R3 ;  /* 0x000000ffff0b7224 */ /* 0x002fc800078e0a03 */
[----:B------:R-:W-:-:S04]  /*2ec70*/  IMAD R11, R11, R6, RZ ;  /* 0x000000060b0b7224 */ /* 0x000fc800078e02ff */
[----:B------:R-:W-:Y:S01]  /*2ec80*/  IMAD.HI.U32 R3, R3, R11, R2 ;  /* 0x0000000b03037227 */ /* 0x000fe200078e0002 */
[----:B------:R-:W-:-:S03]  /*2ec90*/  IABS R2, R5 ;  /* 0x0000000500027213 */ /* 0x000fc60000000000 */
[----:B------:R-:W-:Y:S02]  /*2eca0*/  IMAD.MOV R11, RZ, RZ, -R9 ;  /* 0x000000ffff0b7224 */ /* 0x000fe400078e0a09 */
[----:B------:R-:W-:-:S04]  /*2ecb0*/  IMAD.HI.U32 R9, R3, R2, RZ ;  /* 0x0000000203097227 */ /* 0x000fc800078e00ff */
[----:B------:R-:W-:Y:S02]  /*2ecc0*/  IMAD R11, R9, R11, R2 ;  /* 0x0000000b090b7224 */ /* 0x000fe400078e0202 */
[----:B------:R-:W-:Y:S02]  /*2ecd0*/  VIADD R3, R10, 0xffffffe ;  /* 0x0ffffffe0a037836 */ /* 0x000fe40000000000 */
[----:B------:R-:W-:Y:S01]  /*2ece0*/  IMAD.MOV.U32 R2, RZ, RZ, RZ ;  /* 0x000000ffff027224 */ /* 0x000fe200078e00ff */
[----:B------:R-:W-:-:S03]  /*2ecf0*/  ISETP.GT.U32.AND P1, PT, R6, R11, PT ;  /* 0x0000000b0600720c */ /* 0x000fc60003f24070 */
[----:B------:R-:W0:Y:S10]  /*2ed00*/  F2I.FTZ.U32.TRUNC.NTZ R3, R3 ;  /* 0x0000000300037305 */ /* 0x000e34000021f000 */
[----:B------:R-:W-:-:S02]  /*2ed10*/  @!P1 IMAD.IADD R11, R11, 0x1, -R6 ;  /* 0x000000010b0b9824 */ /* 0x000fc400078e0a06 */
[----:B------:R-:W-:Y:S01]  /*2ed20*/  @!P1 VIADD R9, R9, 0x1 ;  /* 0x0000000109099836 */ /* 0x000fe20000000000 */
[----:B------:R-:W-:Y:S02]  /*2ed30*/  ISETP.NE.AND P1, PT, R4, RZ, PT ;  /* 0x000000ff0400720c */ /* 0x000fe40003f25270 */
[----:B------:R-:W-:Y:S01]  /*2ed40*/  ISETP.GE.U32.AND P0, PT, R11, R6, PT ;  /* 0x000000060b00720c */ /* 0x000fe20003f06070 */
[----:B0-----:R-:W-:-:S04]  /*2ed50*/  IMAD.MOV R11, RZ, RZ, -R3 ;  /* 0x000000ffff0b7224 */ /* 0x001fc800078e0a03 */
[----:B------:R-:W-:-:S04]  /*2ed60*/  IMAD R11, R11, R8, RZ ;  /* 0x000000080b0b7224 */ /* 0x000fc800078e02ff */
        /* <DEDUP_REMOVED lines=8> */
[----:B------:R-:W-:-:S05]  /*2edf0*/  IABS R3, R9 ;  /* 0x0000000900037213 */ /* 0x000fca0000000000 */
        /* <DEDUP_REMOVED lines=20> */
.L_x_1599:
[----:B-1-3--:R-:W0:Y:S02]  /*2ef40*/  LDC.64 R2, c[0x0][0xc90] ;  /* 0x00032400ff027b82 */ /* 0x00ae240000000a00 */
[----:B0-----:R-:W-:-:S05]  /*2ef50*/  IMAD.WIDE R2, R12, 0x4, R2 ;  /* 0x000000040c027825 */ /* 0x001fca00078e0202 */
        /* <DEDUP_REMOVED lines=30> */
[----:B------:R-:W-:-:S04]  /*2f140*/  VIADDMNMX R7, R10, UR5, R7, PT ;  /* 0x000000050a077c46 */ /* 0x000fc8000b800107 */
        /* <DEDUP_REMOVED lines=28> */
.L_x_1600:
[----:B01----:R-:W-:-:S05]  /*2f310*/  LOP3.LUT R3, RZ, R2, RZ, 0x33, !PT ;  /* 0x00000002ff037212 */ /* 0x003fca00078e33ff */
[----:B------:R-:W-:-:S05]  /*2f320*/  IMAD.IADD R2, R4, 0x1, R3 ;  /* 0x0000000104027824 */ /* 0x000fca00078e0203 */
[----:B------:R1:W-:Y:S01]  /*2f330*/  STL [R1+0x4], R2 ;  /* 0x0000040201007387 */ /* 0x0003e20000100800 */
[----:B------:R-:W-:Y:S05]  /*2f340*/  BRA `(.L_x_1601) ;  /* 0x0000000000107947 */ /* 0x000fea0003800000 */
.L_x_1596:
[----:B------:R-:W-:Y:S01]  /*2f350*/  IMAD.U32 R2, RZ, RZ, UR6 ;  /* 0x00000006ff027e24 */ /* 0x000fe2000f8e00ff */
[----:B------:R0:W-:Y:S04]  /*2f360*/  STL [R1+0x4], RZ ;  /* 0x000004ff01007387 */ /* 0x0001e80000100800 */
[----:B------:R0:W-:Y:S04]  /*2f370*/  STL [R1+0x8], RZ ;  /* 0x000008ff01007387 */ /* 0x0001e80000100800 */
[----:B------:R0:W-:Y:S02]  /*2f380*/  STL [R1], R2 ;  /* 0x0000000201007387 */ /* 0x0001e40000100800 */
.L_x_1601:
[----:B------:R-:W2:Y:S04]  /*2f390*/  LDL R4, [R1] ;  /* 0x0000000001047983 */ /* 0x000ea80000100800 */
[----:B------:R-:W2:Y:S04]  /*2f3a0*/  LDL R5, [R1+0x4] ;  /* 0x0000040001057983 */ /* 0x000ea80000100800 */
[----:B------:R-:W2:Y:S04]  /*2f3b0*/  LDL R6, [R1+0x8] ;  /* 0x0000080001067983 */ /* 0x000ea80000100800 */
[----:B------:R-:W2:Y:S01]  /*2f3c0*/  LDL R7, [R1+0xc] ;  /* 0x00000c0001077983 */ /* 0x000ea20000100800 */
[----:B------:R-:W-:-:S13]  /*2f3d0*/  ISETP.NE.AND P0, PT, R0, RZ, PT ;  /* 0x000000ff0000720c */ /* 0x000fda0003f05270 */
[----:B------:R-:W3:Y:S01]  /*2f3e0*/  @!P0 S2R R3, SR_CgaCtaId ;  /* 0x0000000000038919 */ /* 0x000ee20000008800 */
[----:B------:R-:W-:-:S04]  /*2f3f0*/  @!P0 MOV R0, 0x400 ;  /* 0x0000040000008802 */ /* 0x000fc80000000f00 */
[----:B---3--:R-:W-:-:S05]  /*2f400*/  @!P0 LEA R0, R3, R0, 0x18 ;  /* 0x0000000003008211 */ /* 0x008fca00078ec0ff */
[----:B--2---:R2:W-:Y:S01]  /*2f410*/  @!P0 STS.128 [R0+0x298d0], R4 ;  /* 0x0298d00400008388 */ /* 0x0045e20000000c00 */
[----:B------:R-:W-:Y:S06]  /*2f420*/  BAR.ARV 0x5, 0x180 ;  /* 0x0146000000007b1d */ /* 0x000fec0000002000 */
.L_x_1594:
[----:B--2---:R-:W2:Y:S01]  /*2f430*/  LDL R0, [R1+0xc] ;  /* 0x00000c0001007983 */ /* 0x004ea20000100800 */
[----:B------:R-:W-:-:S03]  /*2f440*/  ULDC UR4, c[0x0][0xc3c] ;  /* 0x00030f0000047ab9 */ /* 0x000fc60000000800 */
[----:B------:R4:W-:Y:S01]  /*2f450*/  STL [R1+0x10], RZ ;  /* 0x000010ff01007387 */ /* 0x0009e20000100800 */
[----:B--2---:R-:W-:Y:S01]  /*2f460*/  ISETP.GE.AND P0, PT, R0, UR4, PT ;  /* 0x0000000400007c0c */ /* 0x004fe2000bf06270 */
[----:B------:R-:W-:-:S05]  /*2f470*/  IMAD.MOV.U32 R0, RZ, RZ, 0x1 ;  /* 0x00000001ff007424 */ /* 0x000fca00078e00ff */
[----:B------:R4:W-:Y:S04]  /*2f480*/  STL [R1+0x18], R0 ;  /* 0x0000180001007387 */ /* 0x0009e80000100800 */
[----:B------:R4:W-:Y:S03]  /*2f490*/  STL [R1+0x50], RZ ;  /* 0x000050ff01007387 */ /* 0x0009e60000100800 */
[----:B------:R-:W-:Y:S05]  /*2f4a0*/  @P0 BRA `(.L_x_1602) ;  /* 0x0000006c00200947 */ /* 0x000fea0003800000 */
[----:B------:R-:W2:Y:S01]  /*2f4b0*/  S2R R11, SR_TID.X ;  /* 0x00000000000b7919 */ /* 0x000ea20000002100 */
[----:B------:R-:W5:Y:S01]  /*2f4c0*/  S2UR UR5, SR_CgaCtaId ;  /* 0x00000000000579c3 */ /* 0x000f620000008800 */
[----:B------:R-:W-:Y:S01]  /*2f4d0*/  UMOV UR4, 0x400 ;  /* 0x0000040000047882 */ /* 0x000fe20000000000 */
[----:B------:R-:W-:Y:S01]  /*2f4e0*/  BSSY B7, `(.L_x_1602) ;  /* 0x00006c4000077945 */ /* 0x000fe20003800000 */
[----:B------:R-:W-:Y:S01]  /*2f4f0*/  ULDC.64 UR40, c[0x0][0x198] ;  /* 0x0000660000287ab9 */ /* 0x000fe20000000a00 */
[----:B------:R-:W-:Y:S02]  /*2f500*/  ULOP3.LUT UR37, UR36, 0x1, URZ, 0xfc, !UPT ;  /* 0x0000000124257892 */ /* 0x000fe4000f8efc3f */
[----:B------:R-:W-:Y:S01]  /*2f510*/  ULOP3.LUT UR39, UR36, 0x2, URZ, 0xfc, !UPT ;  /* 0x0000000224277892 */ /* 0x000fe2000f8efc3f */
[----:B------:R-:W-:Y:S01]  /*2f520*/  ULDC UR38, c[0x0][0xc] ;  /* 0x0000030000267ab9 */ /* 0x000fe20000000800 */
[----:B-----5:R-:W-:-:S06]  /*2f530*/  ULEA UR4, UR5, UR4, 0x18 ;  /* 0x0000000405047291 */ /* 0x020fcc000f8ec03f */
[----:B------:R-:W-:Y:S01]  /*2f540*/  IMAD.U32 R19, RZ, RZ, UR4 ;  /* 0x00000004ff137e24 */ /* 0x000fe2000f8e00ff */
[C---:B--2---:R-:W-:Y:S01]  /*2f550*/  LOP3.LUT R10, R11.reuse, 0x7f, RZ, 0xc0, !PT ;  /* 0x0000007f0b0a7812 */ /* 0x044fe200078ec0ff */
[C---:B---3--:R-:W-:Y:S01]  /*2f560*/  IMAD.SHL.U32 R4, R11.reuse, 0x80, RZ ;  /* 0x000000800b047824 */ /* 0x048fe200078e00ff */
[----:B------:R-:W-:Y:S01]  /*2f570*/  SHF.R.U32.HI R3, RZ, 0x1, R11 ;  /* 0x00000001ff037819 */ /* 0x000fe2000001160b */
[C---:B------:R-:W-:Y:S01]  /*2f580*/  IMAD.SHL.U32 R5, R11.reuse, 0x2, RZ ;  /* 0x000000020b057824 */ /* 0x040fe200078e00ff */
[C---:B------:R-:W-:Y:S01]  /*2f590*/  LOP3.LUT P0, RZ, R11.reuse, 0x4, RZ, 0xc0, !PT ;  /* 0x000000040bff7812 */ /* 0x040fe2000780c0ff */
[----:B----4-:R-:W-:Y:S01]  /*2f5a0*/  IMAD.SHL.U32 R0, R10, 0x10, RZ ;  /* 0x000000100a007824 */ /* 0x010fe200078e00ff */
[----:B------:R-:W-:Y:S01]  /*2f5b0*/  LOP3.LUT R6, R4, 0x380, RZ, 0xc0, !PT ;  /* 0x0000038004067812 */ /* 0x000fe200078ec0ff */
[C---:B01----:R-:W-:Y:S02]  /*2f5c0*/  IMAD.SHL.U32 R2, R11.reuse, 0x20, RZ ;  /* 0x000000200b027824 */ /* 0x043fe400078e00ff */
[C---:B------:R-:W-:Y:S01]  /*2f5d0*/  IMAD.SHL.U32 R8, R11.reuse, 0x4, RZ ;  /* 0x000000040b087824 */ /* 0x040fe200078e00ff */
[----:B------:R-:W-:Y:S01]  /*2f5e0*/  LOP3.LUT R6, R6, 0x30, R3, 0xf8, !PT ;  /* 0x0000003006067812 */ /* 0x000fe200078ef803 */
[----:B------:R-:W-:Y:S01]  /*2f5f0*/  IMAD.SHL.U32 R3, R11, 0x10, RZ ;  /* 0x000000100b037824 */ /* 0x000fe200078e00ff */
[----:B------:R-:W-:-:S04]  /*2f600*/  LOP3.LUT R7, R0, 0x600, RZ, 0xc0, !PT ;  /* 0x0000060000077812 */ /* 0x000fc800078ec0ff */
[----:B------:R-:W-:Y:S02]  /*2f610*/  LOP3.LUT R0, R3, 0x1b0, RZ, 0xc0, !PT ;  /* 0x000001b003007812 */ /* 0x000fe400078ec0ff */
[C---:B------:R-:W-:Y:S02]  /*2f620*/  LOP3.LUT R9, R7.reuse, 0x60, R2, 0xf8, !PT ;  /* 0x0000006007097812 */ /* 0x040fe400078ef802 */
        /* <DEDUP_REMOVED lines=18> */
[----:B------:R-:W-:Y:S02]  /*2f750*/  IMAD.MOV.U32 R0, RZ, RZ, 0x1 ;  /* 0x00000001ff007424 */ /* 0x000fe400078e00ff */
[----:B------:R-:W-:Y:S01]  /*2f760*/  IMAD.MOV.U32 R3, RZ, RZ, 0x1 ;  /* 0x00000001ff037424 */ /* 0x000fe200078e00ff */
[----:B------:R0:W-:Y:S04]  /*2f770*/  STL [R1+0x34], R2 ;  /* 0x0000340201007387 */ /* 0x0001e80000100800 */
[----:B------:R-:W-:Y:S04]  /*2f780*/  STL [R1+0x50], RZ ;  /* 0x000050ff01007387 */ /* 0x000fe80000100800 */
[----:B------:R1:W-:Y:S01]  /*2f790*/  STL [R1+0x1c], R0 ;  /* 0x00001c0001007387 */ /* 0x0003e20000100800 */
[----:B0-----:R-:W-:-:S03]  /*2f7a0*/  LOP3.LUT R2, R4, 0x40, RZ, 0xfc, !PT ;  /* 0x0000004004027812 */ /* 0x001fc600078efcff */
[----:B------:R0:W-:Y:S04]  /*2f7b0*/  STL [R1+0x14], RZ ;  /* 0x000014ff01007387 */ /* 0x0001e80000100800 */
[----:B------:R0:W-:Y:S01]  /*2f7c0*/  STL [R1+0x10], RZ ;  /* 0x000010ff01007387 */ /* 0x0001e20000100800 */
[----:B-1----:R-:W-:-:S03]  /*2f7d0*/  LOP3.LUT R0, R4, 0x80, RZ, 0xfc, !PT ;  /* 0x0000008004007812 */ /* 0x002fc600078efcff */
[----:B------:R0:W-:Y:S04]  /*2f7e0*/  STL [R1+0x18], R3 ;  /* 0x0000180301007387 */ /* 0x0001e80000100800 */
.L_x_1732:
[----:B------:R-:W2:Y:S01]  /*2f7f0*/  LDL R14, [R1+0xc] ;  /* 0x00000c00010e7983 */ /* 0x000ea20000100800 */
[----:B------:R-:W-:Y:S05]  /*2f800*/  YIELD ;  /* 0x0000000000007946 */ /* 0x000fea0003800000 */
[----:B------:R-:W-:Y:S01]  /*2f810*/  ULDC.64 UR4, c[0x0][0xa28] ;  /* 0x00028a0000047ab9 */ /* 0x000fe20000000a00 */
[----:B-1-3--:R-:W-:Y:S02]  /*2f820*/  CS2R R6, SRZ ;  /* 0x0000000000067805 */ /* 0x00afe4000001ff00 */
[----:B------:R-:W-:Y:S01]  /*2f830*/  ISETP.NE.U32.AND P0, PT, RZ, UR4, PT ;  /* 0x00000004ff007c0c */ /* 0x000fe2000bf05070 */
[----:B------:R-:W1:Y:S01]  /*2f840*/  LDC.64 R12, c[0x0][0xa00] ;  /* 0x00028000ff0c7b82 */ /* 0x000e620000000a00 */
[----:B------:R-:W-:Y:S01]  /*2f850*/  ULDC.64 UR6, c[0x0][0xa08] ;  /* 0x0002820000067ab9 */ /* 0x000fe20000000a00 */
[----:B------:R-:W-:Y:S01]  /*2f860*/  ULDC.64 UR8, c[0x0][0xa10] ;  /* 0x0002840000087ab9 */ /* 0x000fe20000000a00 */
[----:B------:R-:W-:Y:S01]  /*2f870*/  ISETP.NE.AND.EX P0, PT, RZ, UR5, PT, P0 ;  /* 0x00000005ff007c0c */ /* 0x000fe2000bf05300 */
[----:B------:R-:W-:-:S04]  /*2f880*/  ULDC.64 UR4, c[0x0][0xa18] ;  /* 0x0002860000047ab9 */ /* 0x000fc80000000a00 */
[----:B------:R-:W3:Y:S08]  /*2f890*/  LDC.64 R4, c[0x0][0xa08] ;  /* 0x00028200ff047b82 */ /* 0x000ef00000000a00 */
[----:B0-----:R-:W2:Y:S02]  /*2f8a0*/  @P0 LDC.64 R2, c[0x0][0xa28] ;  /* 0x00028a00ff020b82 */ /* 0x001ea40000000a00 */
[----:B--2---:R-:W-:-:S05]  /*2f8b0*/  @P0 IMAD.WIDE R2, R14, 0x4, R2 ;  /* 0x000000040e020825 */ /* 0x004fca00078e0202 */
[----:B------:R0:W5:Y:S01]  /*2f8c0*/  @P0 LDG.E R6, desc[UR60][R2.64] ;  /* 0x0000003c02060981 */ /* 0x000162000c1e1900 */
[----:B------:R-:W-:Y:S01]  /*2f8d0*/  ISETP.NE.U32.AND P0, PT, RZ, UR4, PT ;  /* 0x00000004ff007c0c */ /* 0x000fe2000bf05070 */
[----:B-1----:R-:W-:Y:S01]  /*2f8e0*/  IMAD.WIDE R12, R14, 0x4, R12 ;  /* 0x000000040e0c7825 */ /* 0x002fe200078e020c */
[----:B------:R-:W-:Y:S02]  /*2f8f0*/  ISETP.NE.U32.AND P2, PT, RZ, UR6, PT ;  /* 0x00000006ff007c0c */ /* 0x000fe4000bf45070 */
[----:B------:R-:W-:Y:S01]  /*2f900*/  ISETP.NE.AND.EX P0, PT, RZ, UR5, PT, P0 ;  /* 0x00000005ff007c0c */ /* 0x000fe2000bf05300 */
[----:B------:R-:W-:Y:S01]  /*2f910*/  ULDC.64 UR4, c[0x0][0xa00] ;  /* 0x0002800000047ab9 */ /* 0x000fe20000000a00 */
[----:B------:R-:W-:Y:S01]  /*2f920*/  ISETP.NE.U32.AND P4, PT, RZ, UR8, PT ;  /* 0x00000008ff007c0c */ /* 0x000fe2000bf85070 */
[----:B------:R-:W-:Y:S01]  /*2f930*/  IMAD.MOV.U32 R8, RZ, RZ, RZ ;  /* 0x000000ffff087224 */ /* 0x000fe200078e00ff */
[----:B------:R-:W-:Y:S01]  /*2f940*/  ISETP.NE.U32.AND P1, PT, RZ, UR4, PT ;  /* 0x00000004ff007c0c */ /* 0x000fe2000bf25070 */
[----:B0-----:R-:W0:Y:S01]  /*2f950*/  LDC.64 R2, c[0x0][0xa10] ;  /* 0x00028400ff027b82 */ /* 0x001e220000000a00 */
[----:B------:R-:W-:-:S02]  /*2f960*/  IMAD.MOV.U32 R0, RZ, RZ, RZ ;  /* 0x000000ffff007224 */ /* 0x000fc400078e00ff */
[----:B------:R-:W-:Y:S01]  /*2f970*/  ISETP.NE.AND.EX P3, PT, RZ, UR5, PT, P1 ;  /* 0x00000005ff007c0c */ /* 0x000fe2000bf65310 */
[----:B---3--:R-:W-:-:S04]  /*2f980*/  IMAD.WIDE R4, R14, 0x4, R4 ;  /* 0x000000040e047825 */ /* 0x008fc800078e0204 */
[----:B------:R-:W1:Y:S01]  /*2f990*/  @P0 LDC.64 R10, c[0x0][0xa18] ;  /* 0x00028600ff0a0b82 */ /* 0x000e620000000a00 */
[----:B------:R-:W-:Y:S01]  /*2f9a0*/  ULDC UR4, c[0x0][0x288] ;  /* 0x0000a20000047ab9 */ /* 0x000fe20000000800 */
[----:B------:R-:W-:Y:S02]  /*2f9b0*/  ISETP.NE.AND.EX P1, PT, RZ, UR7, PT, P2 ;  /* 0x00000007ff007c0c */ /* 0x000fe4000bf25320 */
[----:B------:R-:W-:-:S04]  /*2f9c0*/  ISETP.NE.AND.EX P2, PT, RZ, UR9, PT, P4 ;  /* 0x00000009ff007c0c */ /* 0x000fc8000bf45340 */
[----:B------:R-:W2:Y:S07]  /*2f9d0*/  @P3 LDG.E R7, desc[UR60][R12.64] ;  /* 0x0000003c0c073981 */ /* 0x000eae000c1e1900 */
[----:B------:R-:W5:Y:S01]  /*2f9e0*/  @P1 LDG.E R8, desc[UR60][R4.64] ;  /* 0x0000003c04081981 */ /* 0x000f62000c1e1900 */
[----:B0-----:R-:W-:-:S05]  /*2f9f0*/  IMAD.WIDE R2, R14, 0x4, R2 ;  /* 0x000000040e027825 */ /* 0x001fca00078e0202 */
[----:B------:R-:W5:Y:S01]  /*2fa00*/  @P2 LDG.E R0, desc[UR60][R2.64] ;  /* 0x0000003c02002981 */ /* 0x000f62000c1e1900 */
[----:B-1----:R-:W-:-:S03]  /*2fa10*/  @P0 IMAD.WIDE R10, R14, 0x4, R10 ;  /* 0x000000040e0a0825 */ /* 0x002fc600078e020a */
        /* <DEDUP_REMOVED lines=12> */
[----:B--2---:R0:W-:Y:S01]  /*2fae0*/  STL [R1+0x38], R7 ;  /* 0x0000380701007387 */ /* 0x0041e20000100800 */
[----:B------:R-:W-:Y:S02]  /*2faf0*/  IMAD.MOV.U32 R15, RZ, RZ, R7 ;  /* 0x000000ffff0f7224 */ /* 0x000fe400078e0007 */
[----:B0-----:R-:W-:Y:S01]  /*2fb00*/  IMAD.U32 R7, RZ, RZ, UR4 ;  /* 0x00000004ff077e24 */ /* 0x001fe2000f8e00ff */
[----:B------:R-:W-:Y:S06]  /*2fb10*/  @P0 BRA `(.L_x_1603) ;  /* 0x0000000000140947 */ /* 0x000fec0003800000 */
[----:B------:R-:W-:Y:S05]  /*2fb20*/  @!P3 BRA `(.L_x_1603) ;  /* 0x000000000010b947 */ /* 0x000fea0003800000 */
[----:B------:R-:W2:Y:S04]  /*2fb30*/  LDG.E R9, desc[UR60][R12.64] ;  /* 0x0000003c0c097981 */ /* 0x000ea8000c1e1900 */
[----:B------:R-:W2:Y:S02]  /*2fb40*/  LDG.E R12, desc[UR60][R12.64+0x4] ;  /* 0x0000043c0c0c7981 */ /* 0x000ea4000c1e1900 */
[----:B--2---:R-:W-:-:S05]  /*2fb50*/  IMAD.IADD R15, R12, 0x1, -R9 ;  /* 0x000000010c0f7824 */ /* 0x004fca00078e0a09 */
[----:B------:R0:W-:Y:S02]  /*2fb60*/  STL [R1+0x38], R15 ;  /* 0x0000380f01007387 */ /* 0x0001e40000100800 */
.L_x_1603:
[----:B------:R-:W2:Y:S01]  /*2fb70*/  LDL.LU R12, [R1+0x8] ;  /* 0x00000800010c7983 */ /* 0x000ea20000300800 */
[----:B-----5:R-:W-:Y:S01]  /*2fb80*/  IMAD.IADD R8, R8, 0x1, R6 ;  /* 0x0000000108087824 */ /* 0x020fe200078e0206 */
[----:B------:R-:W-:Y:S02]  /*2fb90*/  ULDC.64 UR4, c[0x0][0xa20] ;  /* 0x0002880000047ab9 */ /* 0x000fe40000000a00 */
[----:B------:R-:W-:Y:S02]  /*2fba0*/  ISETP.NE.U32.AND P0, PT, RZ, UR4, PT ;  /* 0x00000004ff007c0c */ /* 0x000fe4000bf05070 */
[----:B------:R1:W-:Y:S02]  /*2fbb0*/  STL [R1+0x24], R8 ;  /* 0x0000240801007387 */ /* 0x0003e40000100800 */
[----:B------:R-:W-:Y:S02]  /*2fbc0*/  ISETP.NE.AND.EX P0, PT, RZ, UR5, PT, P0 ;  /* 0x00000005ff007c0c */ /* 0x000fe4000bf05300 */
[----:B--2---:R-:W-:-:S02]  /*2fbd0*/  LOP3.LUT R11, R12, 0xff000000, RZ, 0xc0, !PT ;  /* 0xff0000000c0b7812 */ /* 0x004fc400078ec0ff */
[C---:B------:R-:W-:Y:S02]  /*2fbe0*/  LOP3.LUT R9, R12.reuse, 0xff0000, RZ, 0xc0, !PT ;  /* 0x00ff00000c097812 */ /* 0x040fe400078ec0ff */
[----:B------:R-:W-:Y:S02]  /*2fbf0*/  SHF.R.U32.HI R11, RZ, 0x8, R11 ;  /* 0x00000008ff0b7819 */ /* 0x000fe4000001160b */
[----:B------:R-:W-:Y:S02]  /*2fc00*/  LOP3.LUT R16, R12, 0xffff, RZ, 0xc0, !PT ;  /* 0x0000ffff0c107812 */ /* 0x000fe400078ec0ff */
[----:B------:R-:W-:-:S03]  /*2fc10*/  LEA.HI R11, R9, R11, RZ, 0x10 ;  /* 0x0000000b090b7211 */ /* 0x000fc600078f80ff */
[----:B-1----:R-:W-:Y:S05]  /*2fc20*/  @!P0 BRA `(.L_x_1604) ;  /* 0x0000000000108947 */ /* 0x002fea0003800000 */
[----:B------:R-:W1:Y:S02]  /*2fc30*/  LDC.64 R4, c[0x0][0xa20] ;  /* 0x00028800ff047b82 */ /* 0x000e640000000a00 */
[----:B-1----:R-:W-:-:S05]  /*2fc40*/  IMAD.WIDE R4, R14, 0x4, R4 ;  /* 0x000000040e047825 */ /* 0x002fca00078e0204 */
[----:B------:R1:W5:Y:S01]  /*2fc50*/  LDG.E R7, desc[UR60][R4.64] ;  /* 0x0000003c04077981 */ /* 0x000362000c1e1900 */
[----:B------:R-:W-:Y:S05]  /*2fc60*/  BRA `(.L_x_1605) ;  /* 0x0000000000107947 */ /* 0x000fea0003800000 */
.L_x_1604:
[----:B------:R-:W-:Y:S05]  /*2fc70*/  @!P1 BRA `(.L_x_1605) ;  /* 0x00000000000c9947 */ /* 0x000fea0003800000 */
[----:B------:R-:W2:Y:S04]  /*2fc80*/  LDG.E R7, desc[UR60][R4.64] ;  /* 0x0000003c04077981 */ /* 0x000ea8000c1e1900 */
[----:B------:R-:W2:Y:S02]  /*2fc90*/  LDG.E R4, desc[UR60][R4.64+0x4] ;  /* 0x0000043c04047981 */ /* 0x000ea4000c1e1900 */
[----:B--2---:R-:W-:-:S07]  /*2fca0*/  IMAD.IADD R7, R4, 0x1, -R7 ;  /* 0x0000000104077824 */ /* 0x004fce00078e0a07 */
.L_x_1605:
[----:B------:R-:W2:Y:S04]  /*2fcb0*/  LDL.LU R8, [R1+0x4] ;  /* 0x0000040001087983 */ /* 0x000ea80000300800 */
[----:B-1----:R-:W3:Y:S04]  /*2fcc0*/  @P2 LDG.E R4, desc[UR60][R2.64] ;  /* 0x0000003c02042981 */ /* 0x002ee8000c1e1900 */
[----:B------:R1:W3:Y:S01]  /*2fcd0*/  @P2 LDG.E R2, desc[UR60][R2.64+0x4] ;  /* 0x0000043c02022981 */ /* 0x0002e2000c1e1900 */
[----:B-----5:R-:W-:Y:S01]  /*2fce0*/  IMAD.IADD R9, R7, 0x1, -R6 ;  /* 0x0000000107097824 */ /* 0x020fe200078e0a06 */
[----:B-1----:R-:W1:Y:S02]  /*2fcf0*/  LDC R3, c[0x0][0x448] ;  /* 0x00011200ff037b82 */ /* 0x002e640000000800 */
[----:B-1----:R-:W-:-:S13]  /*2fd00*/  ISETP.NE.AND P1, PT, R3, 0x1, PT ;  /* 0x000000010300780c */ /* 0x002fda0003f25270 */
[----:B------:R-:W1:Y:S08]  /*2fd10*/  @P1 LDC R3, c[0x0][0x44c] ;  /* 0x00011300ff031b82 */ /* 0x000e700000000800 */
[----:B------:R-:W4:Y:S01]  /*2fd20*/  @P1 LDC R5, c[0x0][0x450] ;  /* 0x00011400ff051b82 */ /* 0x000f220000000800 */
[----:B--2---:R-:W-:-:S04]  /*2fd30*/  IMAD.SHL.U32 R12, R8, 0x80, RZ ;  /* 0x00000080080c7824 */ /* 0x004fc800078e00ff */
[----:B------:R-:W-:Y:S01]  /*2fd40*/  VIADD R6, R12, 0x7f ;  /* 0x0000007f0c067836 */ /* 0x000fe20000000000 */
[----:B------:R2:W-:Y:S01]  /*2fd50*/  STL [R1+0x30], R12 ;  /* 0x0000300c01007387 */ /* 0x0005e20000100800 */
[----:B---3--:R-:W-:Y:S02]  /*2fd60*/  @P2 IMAD.IADD R10, R2, 0x1, -R4 ;  /* 0x00000001020a2824 */ /* 0x008fe400078e0a04 */
[----:B-1----:R-:W-:-:S04]  /*2fd70*/  @P1 IMAD.HI.U32 R2, R6, R3, RZ ;  /* 0x0000000306021227 */ /* 0x002fc800078e00ff */
[----:B------:R-:W-:Y:S01]  /*2fd80*/  IMAD.IADD R7, R9, 0x1, R10 ;  /* 0x0000000109077824 */ /* 0x000fe200078e020a */
[----:B----4-:R-:W-:-:S03]  /*2fd90*/  @P1 SHF.R.U32.HI R6, RZ, R5, R2 ;  /* 0x00000005ff061219 */ /* 0x010fc60000011602 */
[C---:B------:R-:W-:Y:S01]  /*2fda0*/  VIADD R2, R7.reuse, 0x9f ;  /* 0x0000009f07027836 */ /* 0x040fe20000000000 */
[----:B------:R-:W-:-:S03]  /*2fdb0*/  IADD3 R18, R7, 0x1, -R15 ;  /* 0x0000000107127810 */ /* 0x000fc60007ffe80f */
[----:B------:R-:W-:-:S04]  /*2fdc0*/  IMAD.HI R2, R2, 0x66666667, RZ ;  /* 0x6666666702027827 */ /* 0x000fc800078e02ff */
[----:B------:R-:W-:Y:S01]  /*2fdd0*/  IMAD.IADD R6, R18, 0x1, R6 ;  /* 0x0000000112067824 */ /* 0x000fe200078e0206 */
[----:B------:R-:W-:-:S04]  /*2fde0*/  SHF.R.U32.HI R21, RZ, 0x1f, R2 ;  /* 0x0000001fff157819 */ /* 0x000fc80000011602 */
[----:B------:R-:W-:Y:S02]  /*2fdf0*/  LEA.HI.SX32 R21, R2, R21, 0x1a ;  /* 0x0000001502157211 */ /* 0x000fe400078fd2ff */
[----:B------:R-:W1:Y:S02]  /*2fe00*/  LDC.64 R2, c[0x0][0x9e0] ;  /* 0x00027800ff027b82 */ /* 0x000e640000000a00 */
[----:B-1----:R-:W-:Y:S01]  /*2fe10*/  ISETP.GE.AND P3, PT, R3, 0x1, PT ;  /* 0x000000010300780c */ /* 0x002fe20003f66270 */
[----:B------:R-:W-:-:S12]  /*2fe20*/  IMAD.IADD R8, R6, 0x1, R2 ;  /* 0x0000000106087824 */ /* 0x000fd800078e0202 */
[----:B--2---:R-:W-:Y:S05]  /*2fe30*/  @!P3 BRA `(.L_x_1606) ;  /* 0x000000000048b947 */ /* 0x004fea0003800000 */
[C---:B------:R-:W-:Y:S01]  /*2fe40*/  ISETP.GT.AND P0, PT, R6.reuse, RZ, PT ;  /* 0x000000ff0600720c */ /* 0x040fe20003f04270 */
[----:B------:R-:W-:Y:S01]  /*2fe50*/  BSSY B0, `(.L_x_1607) ;  /* 0x000000e000007945 */ /* 0x000fe20003800000 */
[----:B------:R-:W-:-:S11]  /*2fe60*/  VIADD R2, R6, 0xffffffff ;  /* 0xffffffff06027836 */ /* 0x000fd60000000000 */
        /* <DEDUP_REMOVED lines=8> */
.L_x_1608:
[----:B------:R-:W-:-:S13]  /*2fef0*/  ISETP.NE.AND P0, PT, R3, 0x1, PT ;  /* 0x000000010300780c */ /* 0x000fda0003f05270 */
[----:B------:R-:W1:Y:S02]  /*2ff00*/  @P0 LDC.64 R4, c[0x0][0x9e8] ;  /* 0x00027a00ff040b82 */ /* 0x000e640000000a00 */
[----:B-1----:R-:W-:-:S05]  /*2ff10*/  @P0 IMAD.HI.U32 R4, R2, R4, RZ ;  /* 0x0000000402040227 */ /* 0x002fca00078e00ff */
[----:B------:R-:W-:-:S07]  /*2ff20*/  @P0 SHF.R.U32.HI R2, RZ, R5, R4 ;  /* 0x00000005ff020219 */ /* 0x000fce0000011604 */
.L_x_1609:
[----:B------:R-:W-:Y:S05]  /*2ff30*/  BSYNC B0 ;  /* 0x0000000000007941 */ /* 0x000fea0003800000 */
.L_x_1607:
[----:B------:R-:W-:-:S05]  /*2ff40*/  IMAD R2, R2, R3, R3 ;  /* 0x0000000302027224 */ /* 0x000fca00078e0203 */
[----:B------:R-:W-:-:S07]  /*2ff50*/  VIMNMX R8, R8, R2, PT ;  /* 0x0000000208087248 */ /* 0x000fce0003fe0100 */
.L_x_1606:
[----:B------:R-:W1:Y:S01]  /*2ff60*/  @P1 LDC R4, c[0x0][0x44c] ;  /* 0x00011300ff041b82 */ /* 0x000e620000000800 */
[----:B------:R-:W-:Y:S01]  /*2ff70*/  VIADD R8, R8, 0x9f ;  /* 0x0000009f08087836 */ /* 0x000fe20000000000 */
[----:B------:R-:W-:Y:S01]  /*2ff80*/  ULDC UR4, c[0x0][0x9dc] ;  /* 0x0002770000047ab9 */ /* 0x000fe20000000800 */
[----:B------:R-:W-:Y:S02]  /*2ff90*/  IMAD.MOV.U32 R2, RZ, RZ, R12 ;  /* 0x000000ffff027224 */ /* 0x000fe400078e000c */
[----:B------:R-:W-:-:S03]  /*2ffa0*/  IMAD.HI R8, R8, 0x66666667, RZ ;  /* 0x6666666708087827 */ /* 0x000fc600078e02ff */
[----:B------:R-:W2:Y:S01]  /*2ffb0*/  @P1 LDC R5, c[0x0][0x450] ;  /* 0x00011400ff051b82 */ /* 0x000ea20000000800 */
[----:B------:R-:W-:Y:S02]  /*2ffc0*/  IMAD.IADD R20, R7, 0x1, -R15 ;  /* 0x0000000107147824 */ /* 0x000fe400078e0a0f */
[----:B-1----:R-:W-:-:S05]  /*2ffd0*/  @P1 IMAD.HI.U32 R4, R12, R4, RZ ;  /* 0x000000040c041227 */ /* 0x002fca00078e00ff */
[----:B--2---:R-:W-:Y:S02]  /*2ffe0*/  @P1 SHF.R.U32.HI R2, RZ, R5, R4 ;  /* 0x00000005ff021219 */ /* 0x004fe40000011604 */
[----:B------:R-:W-:-:S03]  /*2fff0*/  SHF.R.U32.HI R4, RZ, 0x1f, R8 ;  /* 0x0000001fff047819 */ /* 0x000fc60000011608 */
[----:B------:R-:W-:Y:S01]  /*30000*/  IMAD.IADD R2, R20, 0x1, R2 ;  /* 0x0000000114027824 */ /* 0x000fe200078e0202 */
[----:B------:R-:W-:-:S03]  /*30010*/  LEA.HI.SX32 R8, R8, R4, 0x1a ;  /* 0x0000000408087211 */ /* 0x000fc600078fd2ff */
[----:B------:R-:W-:Y:S01]  /*30020*/  VIADD R6, R2, -UR4 ;  /* 0x8000000402067c36 */ /* 0x000fe20008000000 */
[----:B------:R-:W-:Y:S01]  /*30030*/  VIMNMX R8, R21, R8, PT ;  /* 0x0000000815087248 */ /* 0x000fe20003fe0100 */
[----:B------:R-:W-:Y:S06]  /*30040*/  @!P3 BRA `(.L_x_1610) ;  /* 0x000000000044b947 */ /* 0x000fec0003800000 */
[----:B------:R-:W-:Y:S01]  /*30050*/  ISETP.GT.AND P0, PT, R2, -0x1, PT ;  /* 0xffffffff0200780c */ /* 0x000fe20003f04270 */
[----:B------:R-:W-:-:S12]  /*30060*/  BSSY B0, `(.L_x_1611) ;  /* 0x000000d000007945 */ /* 0x000fd80003800000 */
        /* <DEDUP_REMOVED lines=8> */
.L_x_1612:
[----:B------:R-:W-:-:S13]  /*300f0*/  ISETP.NE.AND P0, PT, R3, 0x1, PT ;  /* 0x000000010300780c */ /* 0x000fda0003f05270 */
[----:B------:R-:W1:Y:S02]  /*30100*/  @P0 LDC.64 R4, c[0x0][0x9e8] ;  /* 0x00027a00ff040b82 */ /* 0x000e640000000a00 */
[----:B-1----:R-:W-:-:S05]  /*30110*/  @P0 IMAD.HI.U32 R4, R2, R4, RZ ;  /* 0x0000000402040227 */ /* 0x002fca00078e00ff */
[----:B------:R-:W-:-:S07]  /*30120*/  @P0 SHF.R.U32.HI R2, RZ, R5, R4 ;  /* 0x00000005ff020219 */ /* 0x000fce0000011604 */
.L_x_1613:
[----:B------:R-:W-:Y:S05]  /*30130*/  BSYNC B0 ;  /* 0x0000000000007941 */ /* 0x000fea0003800000 */
.L_x_1611:
[----:B------:R-:W-:-:S05]  /*30140*/  IMAD R2, R2, R3, RZ ;  /* 0x0000000302027224 */ /* 0x000fca00078e02ff */
[----:B------:R-:W-:-:S07]  /*30150*/  VIMNMX R6, R6, R2, !PT ;  /* 0x0000000206067248 */ /* 0x000fce0007fe0100 */
.L_x_1610:
[----:B------:R-:W-:Y:S01]  /*30160*/  IMAD.HI R6, R6, 0x66666667, RZ ;  /* 0x6666666706067827 */ /* 0x000fe200078e02ff */
[----:B------:R-:W-:Y:S01]  /*30170*/  LOP3.LUT R13, R11, 0xff, RZ, 0xc0, !PT ;  /* 0x000000ff0b0d7812 */ /* 0x000fe200078ec0ff */
[----:B------:R-:W-:Y:S01]  /*30180*/  BSSY B0, `(.L_x_1614) ;  /* 0x0000027000007945 */ /* 0x000fe20003800000 */
[----:B------:R-:W-:Y:S01]  /*30190*/  SHF.R.U32.HI R4, RZ, 0x10, R11 ;  /* 0x00000010ff047819 */ /* 0x000fe2000001160b */
[----:B------:R-:W-:Y:S01]  /*301a0*/  IMAD.MOV.U32 R2, RZ, RZ, RZ ;  /* 0x000000ffff027224 */ /* 0x000fe200078e00ff */
[----:B------:R-:W-:Y:S01]  /*301b0*/  SHF.R.U32.HI R7, RZ, 0x1f, R6 ;  /* 0x0000001fff077819 */ /* 0x000fe20000011606 */
[----:B------:R1:W-:Y:S03]  /*301c0*/  STL [R1+0x4], R13 ;  /* 0x0000040d01007387 */ /* 0x0003e60000100800 */
[----:B------:R-:W-:-:S04]  /*301d0*/  LEA.HI.SX32 R7, R6, R7, 0x1a ;  /* 0x0000000706077211 */ /* 0x000fc800078fd2ff */
[----:B------:R-:W-:-:S04]  /*301e0*/  VIMNMX R7, RZ, R7, !PT ;  /* 0x00000007ff077248 */ /* 0x000fc80007fe0100 */
[----:B------:R-:W-:-:S13]  /*301f0*/  ISETP.GT.AND P0, PT, R8, R7, PT ;  /* 0x000000070800720c */ /* 0x000fda0003f04270 */
[----:B-1----:R-:W-:Y:S05]  /*30200*/  @!P0 BRA `(.L_x_1615) ;  /* 0x0000000000788947 */ /* 0x002fea0003800000 */
[----:B------:R-:W-:Y:S01]  /*30210*/  ISETP.NE.AND P0, PT, R4, RZ, PT ;  /* 0x000000ff0400720c */ /* 0x000fe20003f05270 */
[----:B------:R-:W-:-:S03]  /*30220*/  ULDC UR4, c[0x0][0x9f0] ;  /* 0x00027c0000047ab9 */ /* 0x000fc60000000800 */
[----:B------:R-:W-:-:S04]  /*30230*/  SEL R5, R4, UR4, P0 ;  /* 0x0000000404057c07 */ /* 0x000fc80008000000 */
[----:B------:R-:W-:Y:S02]  /*30240*/  IABS R6, R5 ;  /* 0x0000000500067213 */ /* 0x000fe40000000000 */
[----:B------:R-:W-:Y:S02]  /*30250*/  IADD3 R11, R5, -0x1, R8 ;  /* 0xffffffff050b7810 */ /* 0x000fe40007ffe008 */
[----:B------:R-:W1:Y:S03]  /*30260*/  I2F.RP R2, R6 ;  /* 0x0000000600027306 */ /* 0x000e660000209400 */
[----:B------:R-:W-:-:S05]  /*30270*/  IMAD.IADD R11, R11, 0x1, -R7 ;  /* 0x000000010b0b7824 */ /* 0x000fca00078e0a07 */
[----:B-1----:R-:W1:Y:S02]  /*30280*/  MUFU.RCP R2, R2 ;  /* 0x0000000200027308 */ /* 0x002e640000001000 */
[----:B-1----:R-:W-:-:S06]  /*30290*/  VIADD R2, R2, 0xffffffe ;  /* 0x0ffffffe02027836 */ /* 0x002fcc0000000000 */
[----:B------:R1:W2:Y:S02]  /*302a0*/  F2I.FTZ.U32.TRUNC.NTZ R3, R2 ;  /* 0x0000000200037305 */ /* 0x0002a4000021f000 */
[----:B-1----:R-:W-:-:S04]  /*302b0*/  LOP3.LUT R2, R11, R5, RZ, 0x3c, !PT ;  /* 0x000000050b027212 */ /* 0x002fc800078e3cff */
[----:B------:R-:W-:Y:S01]  /*302c0*/  ISETP.GE.AND P3, PT, R2, RZ, PT ;  /* 0x000000ff0200720c */ /* 0x000fe20003f66270 */
[----:B--2---:R-:W-:-:S04]  /*302d0*/  IMAD.MOV R2, RZ, RZ, -R3 ;  /* 0x000000ffff027224 */ /* 0x004fc800078e0a03 */
[----:B------:R-:W-:Y:S02]  /*302e0*/  IMAD R12, R2, R6, RZ ;  /* 0x00000006020c7224 */ /* 0x000fe400078e02ff */
[----:B------:R-:W-:-:S04]  /*302f0*/  IMAD.MOV.U32 R2, RZ, RZ, RZ ;  /* 0x000000ffff027224 */ /* 0x000fc800078e00ff */
[----:B------:R-:W-:Y:S01]  /*30300*/  IMAD.HI.U32 R12, R3, R12, R2 ;  /* 0x0000000c030c7227 */ /* 0x000fe200078e0002 */
[----:B------:R-:W-:Y:S02]  /*30310*/  IABS R2, R5 ;  /* 0x0000000500027213 */ /* 0x000fe40000000000 */
[----:B------:R-:W-:-:S03]  /*30320*/  IABS R3, R11 ;  /* 0x0000000b00037213 */ /* 0x000fc60000000000 */
[----:B------:R-:W-:-:S04]  /*30330*/  IMAD.MOV R2, RZ, RZ, -R2 ;  /* 0x000000ffff027224 */ /* 0x000fc800078e0a02 */
        /* <DEDUP_REMOVED lines=10> */
[----:B------:R-:W-:-:S07]  /*303e0*/  @!P1 LOP3.LUT R2, RZ, R5, RZ, 0x33, !PT ;  /* 0x00000005ff029212 */ /* 0x000fce00078e33ff */
.L_x_1615:
[----:B------:R-:W-:Y:S05]  /*303f0*/  BSYNC B0 ;  /* 0x0000000000007941 */ /* 0x000fea0003800000 */
.L_x_1614:
[-C--:B------:R-:W-:Y:S01]  /*30400*/  IMAD R7, R13, R2.reuse, R7 ;  /* 0x000000020d077224 */ /* 0x080fe200078e0207 */
[----:B------:R-:W-:Y:S04]  /*30410*/  BSSY B0, `(.L_x_1616) ;  /* 0x0000123000007945 */ /* 0x000fe80003800000 */
        /* <DEDUP_REMOVED lines=19> */
[----:B------:R-:W1:Y:S02]  /*30550*/  S2R R5, SR_TID.X ;  /* 0x0000000000057919 */ /* 0x000e640000002100 */
[----:B-1----:R-:W-:-:S04]  /*30560*/  SHF.R.U32.HI R5, RZ, 0x5, R5 ;  /* 0x00000005ff057819 */ /* 0x002fc80000011605 */
[----:B------:R-:W-:-:S05]  /*30570*/  LOP3.LUT R5, R5, 0x3, RZ, 0xc0, !PT ;  /* 0x0000000305057812 */ /* 0x000fca00078ec0ff */
[----:B------:R1:W2:Y:S02]  /*30580*/  SHFL.IDX PT, R14, R5, RZ, 0x1f ;  /* 0x00001fff050e7589 */ /* 0x0002a400000e0000 */
.L_x_1872:
[----:B--2---:R-:W-:Y:S02]  /*30590*/  ISETP.NE.AND P0, PT, R14, RZ, PT ;  /* 0x000000ff0e00720c */ /* 0x004fe40003f05270 */
[----:B------:R-:W-:-:S11]  /*305a0*/  PLOP3.LUT P6, PT, PT, PT, PT, 0x8, 0x0 ;  /* 0x000000000000781c */ /* 0x000fd60003fce170 */
[----:B------:R-:W-:Y:S05]  /*305b0*/  @P0 BRA `(.L_x_1619) ;  /* 0x00000000000c0947 */ /* 0x000fea0003800000 */
[----:B------:R-:W-:-:S03]  /*305c0*/  UMOV UR4, 0xffffffff ;  /* 0xffffffff00047882 */ /* 0x000fc60000000000 */
[----:B------:R-:W-:Y:S05]  /*305d0*/  BRA.DIV UR4, `(.L_x_1620) ;  /* 0x00000092044c7947 */ /* 0x000fea000b800000 */
[----:B------:R-:W-:-:S13]  /*305e0*/  ELECT P6, URZ, PT ;  /* 0x00000000003f782f */ /* 0x000fda00038c0000 */
.L_x_1619:
[----:B-1----:R-:W2:Y:S01]  /*305f0*/  LDL R5, [R1+0x50] ;  /* 0x0000500001057983 */ /* 0x002ea20000100800 */
[----:B------:R-:W-:Y:S01]  /*30600*/  BSSY B1, `(.L_x_1621) ;  /* 0x0000008000017945 */ /* 0x000fe20003800000 */
[----:B--2---:R-:W-:-:S05]  /*30610*/  VIADD R5, R5, 0x1 ;  /* 0x0000000105057836 */ /* 0x004fca0000000000 */
[----:B------:R-:W-:-:S04]  /*30620*/  LEA.HI R6, R5, R5, RZ, 0x1 ;  /* 0x0000000505067211 */ /* 0x000fc800078f08ff */
[----:B------:R-:W-:-:S05]  /*30630*/  LOP3.LUT R6, R6, 0xfffffffe, RZ, 0xc0, !PT ;  /* 0xfffffffe06067812 */ /* 0x000fca00078ec0ff */
[----:B------:R-:W-:-:S05]  /*30640*/  IMAD.IADD R5, R5, 0x1, -R6 ;  /* 0x0000000105057824 */ /* 0x000fca00078e0a06 */
[----:B------:R-:W-:-:S04]  /*30650*/  SHF.L.U32 R5, R5, 0x1f, RZ ;  /* 0x0000001f05057819 */ /* 0x000fc800000006ff */
[----:B------:R-:W1:Y:S02]  /*30660*/  SYNCS.PHASECHK.TRANS64.TRYWAIT P0, [R19+URZ+0x29820], R5 ;  /* 0x02982005130075a7 */ /* 0x000e64000800017f */
[----:B-1----:R-:W-:Y:S05]  /*30670*/  @!P0 BRA `(.L_x_1622) ;  /* 0x0000009000448947 */ /* 0x002fea0003800000 */
.L_x_1875:
[----:B------:R-:W-:Y:S05]  /*30680*/  BSYNC B1 ;  /* 0x0000000000017941 */ /* 0x000fea0003800000 */
.L_x_1621:
[----:B------:R-:W-:Y:S04]  /*30690*/  BSSY B1, `(.L_x_1623) ;  /* 0x0000070000017945 */ /* 0x000fe80003800000 */
[----:B------:R-:W-:Y:S05]  /*306a0*/  @!P6 BRA `(.L_x_1624) ;  /* 0x0000000400b8e947 */ /* 0x000fea0003800000 */
[----:B------:R-:W2:Y:S04]  /*306b0*/  LDL R8, [R1+0x14] ;  /* 0x0000140001087983 */ /* 0x000ea80000100800 */
[----:B------:R-:W3:Y:S01]  /*306c0*/  LDL R7, [R1+0x1c] ;  /* 0x00001c0001077983 */ /* 0x000ee20000100800 */
[----:B------:R-:W4:Y:S01]  /*306d0*/  S2R R6, SR_TID.X ;  /* 0x0000000000067919 */ /* 0x000f220000002100 */
[----:B------:R-:W-:Y:S01]  /*306e0*/  BSSY B2, `(.L_x_1625) ;  /* 0x0000007000027945 */ /* 0x000fe20003800000 */
[----:B----4-:R-:W-:-:S04]  /*306f0*/  LOP3.LUT R6, R6, 0x7f, RZ, 0xc0, !PT ;  /* 0x0000007f06067812 */ /* 0x010fc800078ec0ff */
[----:B------:R-:W-:Y:S01]  /*30700*/  ISETP.NE.AND P1, PT, R6, RZ, PT ;  /* 0x000000ff0600720c */ /* 0x000fe20003f25270 */
[----:B--2---:R-:W-:Y:S01]  /*30710*/  IMAD R8, R8, 0x8, R19 ;  /* 0x0000000808087824 */ /* 0x004fe200078e0213 */
[----:B---3--:R-:W-:-:S04]  /*30720*/  SHF.L.U32 R11, R7, 0x1f, RZ ;  /* 0x0000001f070b7819 */ /* 0x008fc800000006ff */
[----:B------:R-:W2:Y:S02]  /*30730*/  SYNCS.PHASECHK.TRANS64.TRYWAIT P0, [R8+URZ+0x298a0], R11 ;  /* 0x0298a00b080075a7 */ /* 0x000ea4000800017f */
[----:B--2---:R-:W-:Y:S05]  /*30740*/  @!P0 BRA `(.L_x_1626) ;  /* 0x0000009000248947 */ /* 0x004fea0003800000 */
.L_x_1876:
[----:B------:R-:W-:Y:S05]  /*30750*/  BSYNC B2 ;  /* 0x0000000000027941 */ /* 0x000fea0003800000 */
.L_x_1625:
[----:B------:R-:W-:Y:S04]  /*30760*/  BSSY B2, `(.L_x_1627) ;  /* 0x0000009000027945 */ /* 0x000fe80003800000 */
[----:B------:R-:W-:Y:S05]  /*30770*/  @P1 BRA `(.L_x_1628) ;  /* 0x00000000001c1947 */ /* 0x000fea0003800000 */
[----:B-1----:R-:W1:Y:S02]  /*30780*/  S2R R5, SR_TID.X ;  /* 0x0000000000057919 */ /* 0x002e640000002100 */
[----:B-1----:R-:W-:Y:S01]  /*30790*/  LOP3.LUT R6, R5, 0x1f, RZ, 0xc0, !PT ;  /* 0x0000001f05067812 */ /* 0x002fe200078ec0ff */
[----:B------:R-:W-:-:S03]  /*307a0*/  IMAD.MOV.U32 R5, RZ, RZ, 0x7800 ;  /* 0x00007800ff057424 */ /* 0x000fc600078e00ff */
[----:B------:R-:W-:Y:S01]  /*307b0*/  ISETP.NE.AND P0, PT, R6, RZ, PT ;  /* 0x000000ff0600720c */ /* 0x000fe20003f05270 */
[----:B------:R3:W-:-:S12]  /*307c0*/  SYNCS.ARRIVE.TRANS64 RZ, [R8+URZ+0x29890], R5 ;  /* 0x0298900508ff79a7 */ /* 0x0007d8000800003f */
[----:B---3--:R-:W-:Y:S05]  /*307d0*/  @!P0 BRA `(.L_x_1628) ;  /* 0x0000000000048947 */ /* 0x008fea0003800000 */
[----:B------:R-:W-:Y:S01]  /*307e0*/  BPT.TRAP 0x1 ;  /* 0x000000040000795c */ /* 0x000fe20000300000 */
.L_x_1628:
[----:B------:R-:W-:Y:S05]  /*307f0*/  BSYNC B2 ;  /* 0x0000000000027941 */ /* 0x000fea0003800000 */
.L_x_1627:
[----:B-1----:R-:W3:Y:S01]  /*30800*/  LDL R5, [R1+0x14] ;  /* 0x0000140001057983 */ /* 0x002ee20000100800 */
        /* <DEDUP_REMOVED lines=10> */
[----:B------:R-:W-:Y:S02]  /*308b0*/  VIADD R5, R8, 0x29890 ;  /* 0x0002989008057836 */ /* 0x000fe40000000000 */
[----:B------:R-:W-:-:S07]  /*308c0*/  VIADD R7, R10, 0x1a400 ;  /* 0x0001a4000a077836 */ /* 0x000fce0000000000 */
.L_x_1629:
        /* <DEDUP_REMOVED lines=15> */
.L_x_1630:
        /* <DEDUP_REMOVED lines=15> */
.L_x_1631:
        /* <DEDUP_REMOVED lines=13> */
.L_x_1877:
[----:B------:R-:W-:Y:S05]  /*30b80*/  BSYNC B2 ;  /* 0x0000000000027941 */ /* 0x000fea0003800000 */
.L_x_1632:
[----:B------:R-:W-:Y:S01]  /*30b90*/  BSSY B2, `(.L_x_1634) ;  /* 0x000000b000027945 */ /* 0x000fe20003800000 */
[----:B------:R-:W-:Y:S02]  /*30ba0*/  IMAD.MOV.U32 R10, RZ, RZ, 0x0 ;  /* 0x00000000ff0a7424 */ /* 0x000fe400078e00ff */
[----:B-12---:R-:W-:Y:S01]  /*30bb0*/  IMAD.MOV.U32 R11, RZ, RZ, 0x12f00000 ;  /* 0x12f00000ff0b7424 */ /* 0x006fe200078e00ff */
[----:B------:R-:W-:Y:S06]  /*30bc0*/  @P1 BRA `(.L_x_1635) ;  /* 0x00000000001c1947 */ /* 0x000fec0003800000 */
[----:B------:R-:W1:Y:S02]  /*30bd0*/  S2R R5, SR_TID.X ;  /* 0x0000000000057919 */ /* 0x000e640000002100 */
[----:B-1----:R-:W-:Y:S01]  /*30be0*/  LOP3.LUT R7, R5, 0x1f, RZ, 0xc0, !PT ;  /* 0x0000001f05077812 */ /* 0x002fe200078ec0ff */
[----:B------:R-:W-:-:S03]  /*30bf0*/  IMAD.MOV.U32 R5, RZ, RZ, 0x5000 ;  /* 0x00005000ff057424 */ /* 0x000fc600078e00ff */
[----:B------:R-:W-:Y:S01]  /*30c00*/  ISETP.NE.AND P0, PT, R7, RZ, PT ;  /* 0x000000ff0700720c */ /* 0x000fe20003f05270 */
[----:B------:R1:W-:-:S12]  /*30c10*/  SYNCS.ARRIVE.TRANS64 RZ, [R8+URZ+0x298b0], R5 ;  /* 0x0298b00508ff79a7 */ /* 0x0003d8000800003f */
[----:B-1----:R-:W-:Y:S05]  /*30c20*/  @!P0 BRA `(.L_x_1635) ;  /* 0x0000000000048947 */ /* 0x002fea0003800000 */
[----:B------:R-:W-:Y:S01]  /*30c30*/  BPT.TRAP 0x1 ;  /* 0x000000040000795c */ /* 0x000fe20000300000 */
.L_x_1635:
[----:B------:R-:W-:Y:S05]  /*30c40*/  BSYNC B2 ;  /* 0x0000000000027941 */ /* 0x000fea0003800000 */
.L_x_1634:
        /* <DEDUP_REMOVED lines=10> */
.L_x_1636:
        /* <DEDUP_REMOVED lines=10> */
.L_x_1624:
[----:B------:R-:W-:Y:S05]  /*30d90*/  BSYNC B1 ;  /* 0x0000000000017941 */ /* 0x000fea0003800000 */
.L_x_1623:
[----:B------:R-:W1:Y:S04]  /*30da0*/  LDL.LU R10, [R1+0x14] ;  /* 0x00001400010a7983 */ /* 0x000e680000300800 */
[----:B------:R-:W2:Y:S01]  /*30db0*/  LDL.LU R7, [R1+0x1c] ;  /* 0x00001c0001077983 */ /* 0x000ea20000300800 */
[----:B------:R-:W-:Y:S01]  /*30dc0*/  PLOP3.LUT P0, PT, PT, PT, PT, 0x8, 0x0 ;  /* 0x000000000000781c */ /* 0x000fe20003f0e170 */
[----:B-1----:R-:W-:Y:S02]  /*30dd0*/  VIADD R5, R10, 0x1 ;  /* 0x000000010a057836 */ /* 0x002fe40000000000 */
[----:B------:R-:W-:-:S03]  /*30de0*/  VIADD R10, R9, 0xfffffffe ;  /* 0xfffffffe090a7836 */ /* 0x000fc60000000000 */
[C---:B------:R-:W-:Y:S02]  /*30df0*/  ISETP.NE.AND P1, PT, R5.reuse, 0x2, PT ;  /* 0x000000020500780c */ /* 0x040fe40003f25270 */
[----:B------:R-:W-:Y:S02]  /*30e00*/  ISETP.GE.AND P2, PT, R10, R3, PT ;  /* 0x000000030a00720c */ /* 0x000fe40003f46270 */
[----:B------:R-:W-:Y:S02]  /*30e10*/  SEL R6, RZ, 0x1, P1 ;  /* 0x00000001ff067807 */ /* 0x000fe40000800000 */
[----:B------:R-:W-:Y:S02]  /*30e20*/  SEL R5, R5, RZ, P1 ;  /* 0x000000ff05057207 */ /* 0x000fe40000800000 */
[----:B--2---:R-:W-:-:S03]  /*30e30*/  LOP3.LUT R7, R7, R6, RZ, 0x3c, !PT ;  /* 0x0000000607077212 */ /* 0x004fc600078e3cff */
[----:B------:R1:W-:Y:S04]  /*30e40*/  STL [R1+0x14], R5 ;  /* 0x0000140501007387 */ /* 0x0003e80000100800 */
[----:B------:R1:W-:Y:S01]  /*30e50*/  STL [R1+0x1c], R7 ;  /* 0x00001c0701007387 */ /* 0x0003e20000100800 */
[----:B------:R-:W-:Y:S05]  /*30e60*/  @!P2 BRA `(.L_x_1617) ;  /* 0x0000000400f4a947 */ /* 0x000fea0003800000 */
.L_x_1651:
[----:B------:R-:W-:Y:S05]  /*30e70*/  YIELD ;  /* 0x0000000000007946 */ /* 0x000fea0003800000 */
[----:B------:R-:W-:Y:S04]  /*30e80*/  BSSY B1, `(.L_x_1637) ;  /* 0x000006f000017945 */ /* 0x000fe80003800000 */
[----:B--2---:R-:W-:Y:S05]  /*30e90*/  @!P6 BRA `(.L_x_1638) ;  /* 0x0000000400b4e947 */ /* 0x004fea0003800000 */
[----:B-1----:R-:W2:Y:S04]  /*30ea0*/  LDL R7, [R1+0x14] ;  /* 0x0000140001077983 */ /* 0x002ea80000100800 */
        /* <DEDUP_REMOVED lines=9> */
.L_x_1878:
[----:B------:R-:W-:Y:S05]  /*30f40*/  BSYNC B2 ;  /* 0x0000000000027941 */ /* 0x000fea0003800000 */
.L_x_1639:
[----:B------:R-:W-:Y:S04]  /*30f50*/  BSSY B2, `(.L_x_1641) ;  /* 0x0000009000027945 */ /* 0x000fe80003800000 */
        /* <DEDUP_REMOVED lines=8> */
.L_x_1642:
[----:B------:R-:W-:Y:S05]  /*30fe0*/  BSYNC B2 ;  /* 0x0000000000027941 */ /* 0x000fea0003800000 */
.L_x_1641:
        /* <DEDUP_REMOVED lines=9> */
[----:B--2---:R-:W-:Y:S02]  /*31080*/  IMAD R7, R5, 0x7800, R19 ;  /* 0x0000780005077824 */ /* 0x004fe400078e0213 */
[----:B------:R-:W-:-:S02]  /*31090*/  VIADD R5, R9, 0x29890 ;  /* 0x0002989009057836 */ /* 0x000fc40000000000 */
[----:B------:R-:W-:-:S08]  /*310a0*/  VIADD R11, R7, 0x1a400 ;  /* 0x0001a400070b7836 */ /* 0x000fd00000000000 */
.L_x_1643:
        /* <DEDUP_REMOVED lines=10> */
[----:B------:R-:W-:Y:S01]  /*31150*/  PLOP3.LUT P1, PT, PT, PT, PT, 0x80, 0x0 ;  /* 0x000000000000781c */ /* 0x000fe20003f2f070 */
[----:B------:R-:W-:Y:S01]  /*31160*/  VIADD R11, R7, 0x1cc00 ;  /* 0x0001cc00070b7836 */ /* 0x000fe20000000000 */
[----:B------:R-:W-:Y:S01]  /*31170*/  UMOV UR6, 0x0 ;  /* 0x0000000000067882 */ /* 0x000fe20000000000 */
[----:B------:R-:W-:Y:S01]  /*31180*/  UMOV UR7, 0x12f00000 ;  /* 0x12f0000000077882 */ /* 0x000fe20000000000 */
[----:B------:R-:W-:-:S09]  /*31190*/  UMOV UR10, 0x40 ;  /* 0x00000040000a7882 */ /* 0x000fd20000000000 */
.L_x_1644:
        /* <DEDUP_REMOVED lines=15> */
.L_x_1645:
        /* <DEDUP_REMOVED lines=10> */
[----:B------:R-:W2:Y:S01]  /*31330*/  SYNCS.PHASECHK.TRANS64.TRYWAIT P1, [R9+URZ+0x298c0], R8 ;  /* 0x0298c008090075a7 */ /* 0x000ea2000802017f */
[----:B------:R-:W-:Y:S04]  /*31340*/  BSSY B2, `(.L_x_1646) ;  /* 0x0000002000027945 */ /* 0x000fe80003800000 */
[----:B--2---:R-:W-:Y:S05]  /*31350*/  @!P1 BRA `(.L_x_1647) ;  /* 0x00000084005c9947 */ /* 0x004fea0003800000 */
.L_x_1879:
[----:B------:R-:W-:Y:S05]  /*31360*/  BSYNC B2 ;  /* 0x0000000000027941 */ /* 0x000fea0003800000 */
.L_x_1646:
[----:B------:R-:W-:Y:S01]  /*31370*/  BSSY B2, `(.L_x_1648) ;  /* 0x000000b000027945 */ /* 0x000fe20003800000 */
[----:B------:R-:W-:Y:S02]  /*31380*/  IMAD.MOV.U32 R14, RZ, RZ, 0x0 ;  /* 0x00000000ff0e7424 */ /* 0x000fe400078e00ff */
[----:B0-----:R-:W-:Y:S01]  /*31390*/  IMAD.MOV.U32 R15, RZ, RZ, 0x12f00000 ;  /* 0x12f00000ff0f7424 */ /* 0x001fe200078e00ff */
        /* <DEDUP_REMOVED lines=8> */
.L_x_1649:
[----:B------:R-:W-:Y:S05]  /*31420*/  BSYNC B2 ;  /* 0x0000000000027941 */ /* 0x000fea0003800000 */
.L_x_1648:
[----:B------:R-:W3:Y:S01]  /*31430*/  LDL R5, [R1+0x14] ;  /* 0x0000140001057983 */ /* 0x000ee20000100800 */
[----:B------:R-:W-:Y:S01]  /*31440*/  R2UR UR10, R12 ;  /* 0x000000000c0a72ca */ /* 0x000fe200000e0000 */
[----:B------:R-:W-:Y:S01]  /*31450*/  UIADD3 UR4, UP0, UR40, 0x670, URZ ;  /* 0x0000067028047890 */ /* 0x000fe2000ff1e03f */
[----:B------:R-:W-:Y:S01]  /*31460*/  R2UR UR6, R14 ;  /* 0x000000000e0672ca */ /* 0x000fe200000e0000 */
[----:B-12---:R-:W-:Y:S01]  /*31470*/  VIADD R9, R9, 0x298b0 ;  /* 0x000298b009097836 */ /* 0x006fe20000000000 */
[----:B------:R-:W-:Y:S01]  /*31480*/  R2UR UR7, R15 ;  /* 0x000000000f0772ca */ /* 0x000fe200000e0000 */
[----:B------:R-:W-:Y:S01]  /*31490*/  UIADD3.X UR5, URZ, UR41, URZ, UP0, !UPT ;  /* 0x000000293f057290 */ /* 0x000fe200087fe43f */
[----:B------:R-:W-:Y:S01]  /*314a0*/  PLOP3.LUT P1, PT, PT, PT, PT, 0x80, 0x0 ;  /* 0x000000000000781c */ /* 0x000fe20003f2f070 */
[----:B---3--:R-:W-:-:S04]  /*314b0*/  IMAD R5, R5, 0x5000, R19 ;  /* 0x0000500005057824 */ /* 0x008fc800078e0213 */
[----:B------:R-:W-:-:S08]  /*314c0*/  VIADD R5, R5, 0xa400 ;  /* 0x0000a40005057836 */ /* 0x000fd00000000000 */
.L_x_1650:
        /* <DEDUP_REMOVED lines=10> */
.L_x_1638:
[----:B------:R-:W-:Y:S05]  /*31570*/  BSYNC B1 ;  /* 0x0000000000017941 */ /* 0x000fea0003800000 */
.L_x_1637:
[----:B------:R-:W2:Y:S04]  /*31580*/  LDL.LU R8, [R1+0x14] ;  /* 0x0000140001087983 */ /* 0x000ea80000300800 */
[----:B-1----:R-:W3:Y:S01]  /*31590*/  LDL.LU R7, [R1+0x1c] ;  /* 0x00001c0001077983 */ /* 0x002ee20000300800 */
[C---:B------:R-:W-:Y:S01]  /*315a0*/  ISETP.GT.AND P2, PT, R10.reuse, R3, PT ;  /* 0x000000030a00720c */ /* 0x040fe20003f44270 */
[----:B------:R-:W-:Y:S02]  /*315b0*/  VIADD R10, R10, 0xffffffff ;  /* 0xffffffff0a0a7836 */ /* 0x000fe40000000000 */
        /* <DEDUP_REMOVED lines=8> */
.L_x_1617:
[----:B------:R-:W-:Y:S05]  /*31640*/  BSYNC B0 ;  /* 0x0000000000007941 */ /* 0x000fea0003800000 */
.L_x_1616:
[----:B------:R-:W3:Y:S01]  /*31650*/  LDL R8, [R1+0x30] ;  /* 0x0000300001087983 */ /* 0x000ee20000100800 */
[----:B------:R-:W4:Y:S01]  /*31660*/  LDC R0, c[0x0][0x448] ;  /* 0x00011200ff007b82 */ /* 0x000f220000000800 */
[----:B------:R-:W-:Y:S07]  /*31670*/  @!P0 WARPSYNC.ALL ;  /* 0x0000000000008948 */ /* 0x000fee0003800000 */
[----:B------:R-:W-:Y:S01]  /*31680*/  @!P0 BAR.SYNC.DEFER_BLOCKING 0xc, 0x180 ;  /* 0x0306000000008b1d */ /* 0x000fe20000010000 */
[----:B----4-:R-:W-:-:S13]  /*31690*/  ISETP.NE.AND P1, PT, R0, 0x1, PT ;  /* 0x000000010000780c */ /* 0x010fda0003f25270 */
[----:B------:R-:W4:Y:S08]  /*316a0*/  @P1 LDC R2, c[0x0][0x44c] ;  /* 0x00011300ff021b82 */ /* 0x000f300000000800 */
[----:B------:R-:W5:Y:S01]  /*316b0*/  @P1 LDC R3, c[0x0][0x450] ;  /* 0x00011400ff031b82 */ /* 0x000f620000000800 */
[----:B---3--:R-:W-:-:S04]  /*316c0*/  VIADD R0, R8, 0x7f ;  /* 0x0000007f08007836 */ /* 0x008fc80000000000 */
[----:B----4-:R-:W-:-:S05]  /*316d0*/  @P1 IMAD.HI.U32 R2, R0, R2, RZ ;  /* 0x0000000200021227 */ /* 0x010fca00078e00ff */
[----:B-----5:R-:W-:Y:S02]  /*316e0*/  @P1 SHF.R.U32.HI R0, RZ, R3, R2 ;  /* 0x00000003ff001219 */ /* 0x020fe40000011602 */
[----:B------:R-:W3:Y:S03]  /*316f0*/  LDC.64 R2, c[0x0][0x9e0] ;  /* 0x00027800ff027b82 */ /* 0x000ee60000000a00 */
[----:B------:R-:W-:Y:S01]  /*31700*/  IMAD.IADD R0, R18, 0x1, R0 ;  /* 0x0000000112007824 */ /* 0x000fe200078e0200 */
[----:B---3--:R-:W-:-:S03]  /*31710*/  ISETP.GE.AND P2, PT, R3, 0x1, PT ;  /* 0x000000010300780c */ /* 0x008fc60003f46270 */
[----:B-12---:R-:W-:-:S10]  /*31720*/  IMAD.IADD R5, R0, 0x1, R2 ;  /* 0x0000000100057824 */ /* 0x006fd400078e0202 */
[----:B------:R-:W-:Y:S05]  /*31730*/  @!P2 BRA `(.L_x_1652) ;  /* 0x000000000048a947 */ /* 0x000fea0003800000 */
        /* <DEDUP_REMOVED lines=11> */
.L_x_1654:
[----:B------:R-:W-:-:S13]  /*317f0*/  ISETP.NE.AND P0, PT, R3, 0x1, PT ;  /* 0x000000010300780c */ /* 0x000fda0003f05270 */
[----:B------:R-:W1:Y:S02]  /*31800*/  @P0 LDC.64 R6, c[0x0][0x9e8] ;  /* 0x00027a00ff060b82 */ /* 0x000e640000000a00 */
[----:B-1----:R-:W-:-:S05]  /*31810*/  @P0 IMAD.HI.U32 R6, R2, R6, RZ ;  /* 0x0000000602060227 */ /* 0x002fca00078e00ff */
[----:B------:R-:W-:-:S07]  /*31820*/  @P0 SHF.R.U32.HI R2, RZ, R7, R6 ;  /* 0x00000007ff020219 */ /* 0x000fce0000011606 */
.L_x_1655:
[----:B------:R-:W-:Y:S05]  /*31830*/  BSYNC B0 ;  /* 0x0000000000007941 */ /* 0x000fea0003800000 */
.L_x_1653:
[----:B------:R-:W-:-:S05]  /*31840*/  IMAD R2, R2, R3, R3 ;  /* 0x0000000302027224 */ /* 0x000fca00078e0203 */
[----:B------:R-:W-:-:S07]  /*31850*/  VIMNMX R5, R5, R2, PT ;  /* 0x0000000205057248 */ /* 0x000fce0003fe0100 */
.L_x_1652:
[----:B------:R-:W1:Y:S01]  /*31860*/  @P1 LDC R2, c[0x0][0x44c] ;  /* 0x00011300ff021b82 */ /* 0x000e620000000800 */
[----:B------:R-:W-:Y:S01]  /*31870*/  VIADD R5, R5, 0x9f ;  /* 0x0000009f05057836 */ /* 0x000fe20000000000 */
[----:B------:R-:W-:-:S03]  /*31880*/  ULDC UR4, c[0x0][0x9dc] ;  /* 0x0002770000047ab9 */ /* 0x000fc60000000800 */
[----:B------:R-:W-:-:S03]  /*31890*/  IMAD.HI R5, R5, 0x66666667, RZ ;  /* 0x6666666705057827 */ /* 0x000fc600078e02ff */
[----:B------:R-:W2:Y:S02]  /*318a0*/  @P1 LDC R6, c[0x0][0x450] ;  /* 0x00011400ff061b82 */ /* 0x000ea40000000800 */
[----:B------:R-:W-:-:S04]  /*318b0*/  SHF.R.U32.HI R0, RZ, 0x1f, R5 ;  /* 0x0000001fff007819 */ /* 0x000fc80000011605 */
[----:B------:R-:W-:Y:S01]  /*318c0*/  LEA.HI.SX32 R5, R5, R0, 0x1a ;  /* 0x0000000005057211 */ /* 0x000fe200078fd2ff */
[----:B------:R-:W-:-:S03]  /*318d0*/  IMAD.MOV.U32 R0, RZ, RZ, R8 ;  /* 0x000000ffff007224 */ /* 0x000fc600078e0008 */
[----:B------:R-:W-:Y:S01]  /*318e0*/  VIMNMX R5, R21, R5, PT ;  /* 0x0000000515057248 */ /* 0x000fe20003fe0100 */
[----:B-1----:R-:W-:-:S05]  /*318f0*/  @P1 IMAD.HI.U32 R2, R8, R2, RZ ;  /* 0x0000000208021227 */ /* 0x002fca00078e00ff */
[----:B--2---:R-:W-:-:S05]  /*31900*/  @P1 SHF.R.U32.HI R0, RZ, R6, R2 ;  /* 0x00000006ff001219 */ /* 0x004fca0000011602 */
        /* <DEDUP_REMOVED lines=13> */
.L_x_1658:
[----:B------:R-:W-:-:S13]  /*319e0*/  ISETP.NE.AND P0, PT, R3, 0x1, PT ;  /* 0x000000010300780c */ /* 0x000fda0003f05270 */
[----:B------:R-:W1:Y:S02]  /*319f0*/  @P0 LDC.64 R6, c[0x0][0x9e8] ;  /* 0x00027a00ff060b82 */ /* 0x000e640000000a00 */
[----:B-1----:R-:W-:-:S05]  /*31a00*/  @P0 IMAD.HI.U32 R6, R0, R6, RZ ;  /* 0x0000000600060227 */ /* 0x002fca00078e00ff */
[----:B------:R-:W-:-:S07]  /*31a10*/  @P0 SHF.R.U32.HI R0, RZ, R7, R6 ;  /* 0x00000007ff000219 */ /* 0x000fce0000011606 */
.L_x_1659:
[----:B------:R-:W-:Y:S05]  /*31a20*/  BSYNC B0 ;  /* 0x0000000000007941 */ /* 0x000fea0003800000 */
.L_x_1657:
[----:B------:R-:W-:-:S05]  /*31a30*/  IMAD R0, R0, R3, RZ ;  /* 0x0000000300007224 */ /* 0x000fca00078e02ff */
[----:B------:R-:W-:-:S07]  /*31a40*/  VIMNMX R2, R2, R0, !PT ;  /* 0x0000000002027248 */ /* 0x000fce0007fe0100 */
.L_x_1656:
[----:B------:R-:W-:Y:S01]  /*31a50*/  ISETP.NE.AND P1, PT, R4, RZ, PT ;  /* 0x000000ff0400720c */ /* 0x000fe20003f25270 */
[----:B------:R-:W-:Y:S01]  /*31a60*/  IMAD.HI R2, R2, 0x66666667, RZ ;  /* 0x6666666702027827 */ /* 0x000fe200078e02ff */
[----:B------:R-:W-:Y:S04]  /*31a70*/  BSSY B0, `(.L_x_1660) ;  /* 0x0000023000007945 */ /* 0x000fe80003800000 */
[----:B------:R-:W-:-:S04]  /*31a80*/  SHF.R.U32.HI R0, RZ, 0x1f, R2 ;  /* 0x0000001fff007819 */ /* 0x000fc80000011602 */
[----:B------:R-:W-:Y:S01]  /*31a90*/  LEA.HI.SX32 R0, R2, R0, 0x1a ;  /* 0x0000000002007211 */ /* 0x000fe200078fd2ff */
[----:B------:R-:W-:Y:S02]  /*31aa0*/  IMAD.MOV.U32 R2, RZ, RZ, RZ ;  /* 0x000000ffff027224 */ /* 0x000fe400078e00ff */
[----:B------:R-:W1:Y:S01]  /*31ab0*/  @!P1 LDC R4, c[0x0][0x9f0] ;  /* 0x00027c00ff049b82 */ /* 0x000e620000000800 */
[----:B------:R-:W-:-:S04]  /*31ac0*/  VIMNMX R0, RZ, R0, !PT ;  /* 0x00000000ff007248 */ /* 0x000fc80007fe0100 */
[----:B------:R-:W-:-:S13]  /*31ad0*/  ISETP.GT.AND P0, PT, R5, R0, PT ;  /* 0x000000000500720c */ /* 0x000fda0003f04270 */
[----:B------:R-:W-:Y:S05]  /*31ae0*/  @!P0 BRA `(.L_x_1661) ;  /* 0x00000000006c8947 */ /* 0x000fea0003800000 */
[----:B-1----:R-:W-:-:S04]  /*31af0*/  IABS R6, R4 ;  /* 0x0000000400067213 */ /* 0x002fc80000000000 */
[----:B------:R-:W1:Y:S08]  /*31b00*/  I2F.RP R2, R6 ;  /* 0x0000000600027306 */ /* 0x000e700000209400 */
[----:B-1----:R-:W1:Y:S02]  /*31b10*/  MUFU.RCP R2, R2 ;  /* 0x0000000200027308 */ /* 0x002e640000001000 */
[----:B-1----:R-:W-:-:S06]  /*31b20*/  VIADD R2, R2, 0xffffffe ;  /* 0x0ffffffe02027836 */ /* 0x002fcc0000000000 */
[----:B------:R-:W1:Y:S02]  /*31b30*/  F2I.FTZ.U32.TRUNC.NTZ R3, R2 ;  /* 0x0000000200037305 */ /* 0x000e64000021f000 */
[----:B-1----:R-:W-:-:S04]  /*31b40*/  IMAD.MOV R2, RZ, RZ, -R3 ;  /* 0x000000ffff027224 */ /* 0x002fc800078e0a03 */
[----:B------:R-:W-:Y:S02]  /*31b50*/  IMAD R7, R2, R6, RZ ;  /* 0x0000000602077224 */ /* 0x000fe400078e02ff */
[----:B------:R-:W-:-:S04]  /*31b60*/  IMAD.MOV.U32 R2, RZ, RZ, RZ ;  /* 0x000000ffff027224 */ /* 0x000fc800078e00ff */
[----:B------:R-:W-:Y:S01]  /*31b70*/  IMAD.HI.U32 R9, R3, R7, R2 ;  /* 0x0000000703097227 */ /* 0x000fe200078e0002 */
[----:B------:R-:W-:Y:S02]  /*31b80*/  IADD3 R7, R4, -0x1, R5 ;  /* 0xffffffff04077810 */ /* 0x000fe40007ffe005 */
[----:B------:R-:W-:-:S03]  /*31b90*/  IABS R2, R4 ;  /* 0x0000000400027213 */ /* 0x000fc60000000000 */
[----:B------:R-:W-:Y:S02]  /*31ba0*/  IMAD.IADD R7, R7, 0x1, -R0 ;  /* 0x0000000107077824 */ /* 0x000fe400078e0a00 */
[----:B------:R-:W-:-:S03]  /*31bb0*/  IMAD.MOV R2, RZ, RZ, -R2 ;  /* 0x000000ffff027224 */ /* 0x000fc600078e0a02 */
[----:B------:R-:W-:Y:S01]  /*31bc0*/  IABS R3, R7 ;  /* 0x0000000700037213 */ /* 0x000fe20000000000 */
[----:B------:R-:W-:Y:S01]  /*31bd0*/  IMAD.MOV.U32 R8, RZ, RZ, R2 ;  /* 0x000000ffff087224 */ /* 0x000fe200078e0002 */
        /* <DEDUP_REMOVED lines=12> */
.L_x_1661:
[----:B------:R-:W-:Y:S05]  /*31ca0*/  BSYNC B0 ;  /* 0x0000000000007941 */ /* 0x000fea0003800000 */
.L_x_1660:
[----:B------:R-:W2:Y:S02]  /*31cb0*/  LDL.LU R3, [R1+0x4] ;  /* 0x0000040001037983 */ /* 0x000ea40000300800 */
[----:B--2---:R-:W-:-:S05]  /*31cc0*/  IMAD R0, R3, R2, R0 ;  /* 0x0000000203007224 */ /* 0x004fca00078e0200 */
        /* <DEDUP_REMOVED lines=11> */
[----:B-1----:R-:W1:Y:S01]  /*31d80*/  LDC.64 R4, c[0x0][0xc60] ;  /* 0x00031800ff047b82 */ /* 0x002e620000000a00 */
[----:B------:R-:W2:Y:S02]  /*31d90*/  FLO.U32 R0, UR4 ;  /* 0x0000000400007d00 */ /* 0x000ea400080e0000 */
[----:B--2---:R-:W-:-:S06]  /*31da0*/  ISETP.EQ.U32.AND P0, PT, R0, R2, PT ;  /* 0x000000020000720c */ /* 0x004fcc0003f02070 */
[----:B------:R-:W1:Y:S07]  /*31db0*/  POPC R2, UR4 ;  /* 0x0000000400027d09 */ /* 0x000e6e0008000000 */
[----:B-1----:R-:W2:Y:S04]  /*31dc0*/  @P0 ATOMG.E.ADD.STRONG.GPU PT, R2, desc[UR60][R4.64], R2 ;  /* 0x00000002040209a8 */ /* 0x002ea800081ee1fc */
[----:B--2---:R1:W2:Y:S02]  /*31dd0*/  SHFL.IDX PT, R2, R2, R0, 0x1f ;  /* 0x00001f0002027589 */ /* 0x0042a400000e0000 */
[----:B-1----:R-:W1:Y:S02]  /*31de0*/  S2R R0, SR_LTMASK ;  /* 0x0000000000007919 */ /* 0x002e640000003900 */
[----:B-1----:R-:W-:-:S06]  /*31df0*/  LOP3.LUT R0, R0, UR4, RZ, 0xc0, !PT ;  /* 0x0000000400007c12 */ /* 0x002fcc000f8ec0ff */
[----:B------:R-:W2:Y:S02]  /*31e00*/  POPC R0, R0 ;  /* 0x0000000000007309 */ /* 0x000ea40000000000 */
[----:B--2---:R-:W-:-:S05]  /*31e10*/  IADD3 R0, R2, UR38, R0 ;  /* 0x0000002602007c10 */ /* 0x004fca000fffe000 */
[----:B------:R2:W-:Y:S01]  /*31e20*/  STL [R1], R0 ;  /* 0x0000000001007387 */ /* 0x0005e20000100800 */
[----:B------:R-:W-:Y:S05]  /*31e30*/  BRA `(.L_x_1663) ;  /* 0x0000003000387947 */ /* 0x000fea0003800000 */
.L_x_1662:
        /* <DEDUP_REMOVED lines=8> */
[----:B-1----:R-:W-:Y:S02]  /*31ec0*/  IMAD.U32 R4, RZ, RZ, UR6 ;  /* 0x00000006ff047e24 */ /* 0x002fe4000f8e00ff */
        /* <DEDUP_REMOVED lines=11> */
.L_x_1665:
[----:B------:R-:W-:Y:S05]  /*31f80*/  BSYNC B6 ;  /* 0x0000000000067941 */ /* 0x000fea0003800000 */
.L_x_1664:
        /* <DEDUP_REMOVED lines=22> */
.L_x_1667:
[----:B------:R-:W-:Y:S05]  /*320f0*/  BSYNC B6 ;  /* 0x0000000000067941 */ /* 0x000fea0003800000 */
.L_x_1666:
        /* <DEDUP_REMOVED lines=20> */
.L_x_1669:
[----:B------:R-:W-:Y:S05]  /*32240*/  BSYNC B6 ;  /* 0x0000000000067941 */ /* 0x000fea0003800000 */
.L_x_1668:
[----:B------:R-:W-:Y:S01]  /*32250*/  LOP3.LUT P6, RZ, R17, 0x1, RZ, 0xc0, !PT ;  /* 0x0000000111ff7812 */ /* 0x000fe200078cc0ff */
[----:B------:R-:W-:-:S12]  /*32260*/  BSSY B6, `(.L_x_1670) ;  /* 0x0000012000067945 */ /* 0x000fd80003800000 */
        /* <DEDUP_REMOVED lines=17> */
.L_x_1671:
[----:B------:R-:W-:Y:S05]  /*32380*/  BSYNC B6 ;  /* 0x0000000000067941 */ /* 0x000fea0003800000 */
.L_x_1670:
[----:B------:R-:W2:Y:S01]  /*32390*/  LDL R18, [R1+0xc] ;  /* 0x00000c0001127983 */ /* 0x000ea20000100800 */
[----:B------:R-:W-:Y:S02]  /*323a0*/  ULDC.64 UR4, c[0x0][0x9f8] ;  /* 0x00027e0000047ab9 */ /* 0x000fe40000000a00 */
[----:B------:R-:W-:-:S04]  /*323b0*/  ISETP.NE.U32.AND P0, PT, RZ, UR4, PT ;  /* 0x00000004ff007c0c */ /* 0x000fc8000bf05070 */
[----:B------:R-:W-:Y:S01]  /*323c0*/  ISETP.NE.AND.EX P0, PT, RZ, UR5, PT, P0 ;  /* 0x00000005ff007c0c */ /* 0x000fe2000bf05300 */
[----:B------:R-:W-:-:S12]  /*323d0*/  ULDC.64 UR4, c[0x0][0xa08] ;  /* 0x0002820000047ab9 */ /* 0x000fd80000000a00 */
[----:B------:R-:W3:Y:S01]  /*323e0*/  @P0 LDC.64 R2, c[0x0][0x9f8] ;  /* 0x00027e00ff020b82 */ /* 0x000ee20000000a00 */
[----:B--2---:R-:W-:Y:S02]  /*323f0*/  IMAD.MOV.U32 R8, RZ, RZ, R18 ;  /* 0x000000ffff087224 */ /* 0x004fe400078e0012 */
[----:B---3--:R-:W-:-:S05]  /*32400*/  @P0 IMAD.WIDE R2, R18, 0x4, R2 ;  /* 0x0000000412020825 */ /* 0x008fca00078e0202 */
[----:B------:R2:W3:Y:S02]  /*32410*/  @P0 LDG.E R8, desc[UR60][R2.64] ;  /* 0x0000003c02080981 */ /* 0x0004e4000c1e1900 */
[----:B--2---:R-:W2:Y:S02]  /*32420*/  LDC.64 R2, c[0x0][0x418] ;  /* 0x00010600ff027b82 */ /* 0x004ea40000000a00 */
[----:B--2---:R-:W-:Y:S01]  /*32430*/  LOP3.LUT P0, RZ, R2, UR4, RZ, 0xfc, !PT ;  /* 0x0000000402ff7c12 */ /* 0x004fe2000f80fcff */
[----:B------:R-:W-:-:S03]  /*32440*/  UMOV UR4, 0xffffffff ;  /* 0xffffffff00047882 */ /* 0x000fc60000000000 */
[----:B------:R-:W-:Y:S02]  /*32450*/  LOP3.LUT P0, RZ, R3, UR5, RZ, 0xfc, P0 ;  /* 0x0000000503ff7c12 */ /* 0x000fe4000800fcff */
[----:B---3--:R-:W-:Y:S01]  /*32460*/  SHF.R.S32.HI R9, RZ, 0x1f, R8 ;  /* 0x0000001fff097819 */ /* 0x008fe20000011408 */
[----:B------:R2:W-:Y:S01]  /*32470*/  STL [R1+0x4], R8 ;  /* 0x0000040801007387 */ /* 0x0005e20000100800 */
[----:B------:R-:W-:-:S03]  /*32480*/  SEL R18, R8, RZ, !P0 ;  /* 0x000000ff08127207 */ /* 0x000fc60004000000 */
[----:B------:R2:W-:Y:S01]  /*32490*/  STL [R1+0x20], R9 ;  /* 0x0000200901007387 */ /* 0x0005e20000100800 */
[----:B------:R-:W-:Y:S05]  /*324a0*/  BRA.DIV UR4, `(.L_x_1672) ;  /* 0x00000076041c7947 */ /* 0x000fea000b800000 */
[----:B------:R-:W3:Y:S02]  /*324b0*/  S2R R0, SR_TID.X ;  /* 0x0000000000007919 */ /* 0x000ee40000002100 */
[----:B---3--:R-:W-:-:S04]  /*324c0*/  SHF.R.U32.HI R0, RZ, 0x5, R0 ;  /* 0x00000005ff007819 */ /* 0x008fc80000011600 */
[----:B------:R-:W-:-:S05]  /*324d0*/  LOP3.LUT R0, R0, 0x3, RZ, 0xc0, !PT ;  /* 0x0000000300007812 */ /* 0x000fca00078ec0ff */
[----:B------:R3:W4:Y:S02]  /*324e0*/  SHFL.IDX PT, R14, R0, RZ, 0x1f ;  /* 0x00001fff000e7589 */ /* 0x00072400000e0000 */
.L_x_1882:
[----:B----4-:R-:W-:Y:S02]  /*324f0*/  ISETP.NE.AND P0, PT, R14, RZ, PT ;  /* 0x000000ff0e00720c */ /* 0x010fe40003f05270 */
[----:B------:R-:W-:Y:S02]  /*32500*/  PLOP3.LUT P1, PT, PT, PT, PT, 0x8, 0x0 ;  /* 0x000000000000781c */ /* 0x000fe40003f2e170 */
[----:B------:R-:W-:-:S11]  /*32510*/  LOP3.LUT R17, R17, 0xfffffffe, RZ, 0xc0, !PT ;  /* 0xfffffffe11117812 */ /* 0x000fd600078ec0ff */
[----:B------:R-:W-:Y:S01]  /*32520*/  @P1 LOP3.LUT R17, R17, 0x1, RZ, 0xfc, !PT ;  /* 0x0000000111111812 */ /* 0x000fe200078efcff */
[----:B------:R-:W-:Y:S06]  /*32530*/  @P0 BRA `(.L_x_1673) ;  /* 0x0000000400900947 */ /* 0x000fec0003800000 */
[----:B------:R-:W-:-:S03]  /*32540*/  UMOV UR4, 0xffffffff ;  /* 0xffffffff00047882 */ /* 0x000fc60000000000 */
[----:B------:R-:W-:Y:S05]  /*32550*/  BRA.DIV UR4, `(.L_x_1674) ;  /* 0x0000007604247947 */ /* 0x000fea000b800000 */
[----:B------:R-:W-:-:S13]  /*32560*/  ELECT P6, URZ, PT ;  /* 0x00000000003f782f */ /* 0x000fda00038c0000 */
.L_x_1885:
[----:B------:R-:W-:Y:S05]  /*32570*/  @!P6 BRA `(.L_x_1673) ;  /* 0x000000040080e947 */ /* 0x000fea0003800000 */
[----:B---3--:R-:W3:Y:S01]  /*32580*/  LDL R0, [R1+0x40] ;  /* 0x0000400001007983 */ /* 0x008ee20000100800 */
[----:B------:R-:W-:-:S04]  /*32590*/  ISETP.NE.U32.AND P0, PT, R2, RZ, PT ;  /* 0x000000ff0200720c */ /* 0x000fc80003f05070 */
[----:B------:R-:W-:Y:S01]  /*325a0*/  ISETP.NE.AND.EX P0, PT, R3, RZ, PT, P0 ;  /* 0x000000ff0300720c */ /* 0x000fe20003f05300 */
[----:B---3--:R-:W-:-:S12]  /*325b0*/  VIADD R0, R0, 0xffffffff ;  /* 0xffffffff00007836 */ /* 0x008fd80000000000 */
[----:B------:R-:W-:Y:S05]  /*325c0*/  @!P0 BRA `(.L_x_1675) ;  /* 0x0000000000448947 */ /* 0x000fea0003800000 */
[----:B------:R-:W3:Y:S01]  /*325d0*/  LDC R7, c[0x0][0x43c] ;  /* 0x00010f00ff077b82 */ /* 0x000ee20000000800 */
[----:B------:R-:W-:Y:S01]  /*325e0*/  ULDC.64 UR4, c[0x0][0x428] ;  /* 0x00010a0000047ab9 */ /* 0x000fe20000000a00 */
[----:B---3--:R-:W-:-:S13]  /*325f0*/  ISETP.NE.AND P0, PT, R7, 0x1, PT ;  /* 0x000000010700780c */ /* 0x008fda0003f05270 */
        /* <DEDUP_REMOVED lines=14> */
.L_x_1675:
[----:B---3--:R-:W3:Y:S04]  /*326e0*/  LDL R2, [R1+0x10] ;  /* 0x0000100001027983 */ /* 0x008ee80000100800 */
[----:B------:R-:W4:Y:S01]  /*326f0*/  LDL R3, [R1+0x18] ;  /* 0x0000180001037983 */ /* 0x000f220000100800 */
[----:B--2---:R-:W2:Y:S02]  /*32700*/  S2R R8, SR_TID.X ;  /* 0x0000000000087919 */ /* 0x004ea40000002100 */
[----:B--2---:R-:W-:-:S04]  /*32710*/  LOP3.LUT R8, R8, 0x7f, RZ, 0xc0, !PT ;  /* 0x0000007f08087812 */ /* 0x004fc800078ec0ff */
[----:B------:R-:W-:Y:S01]  /*32720*/  ISETP.NE.AND P1, PT, R8, RZ, PT ;  /* 0x000000ff0800720c */ /* 0x000fe20003f25270 */
[----:B---3--:R-:W-:Y:S01]  /*32730*/  IMAD R2, R2, 0x8, R19 ;  /* 0x0000000802027824 */ /* 0x008fe200078e0213 */
[----:B----4-:R-:W-:-:S04]  /*32740*/  SHF.L.U32 R3, R3, 0x1f, RZ ;  /* 0x0000001f03037819 */ /* 0x010fc800000006ff */
[----:B------:R-:W2:Y:S02]  /*32750*/  SYNCS.PHASECHK.TRANS64.TRYWAIT P0, [R2+URZ+0x29880], R3 ;  /* 0x02988003020075a7 */ /* 0x000ea4000800017f */
[----:B--2---:R-:W-:Y:S05]  /*32760*/  @!P0 BRA `(.L_x_1676) ;  /* 0x0000007000c08947 */ /* 0x004fea0003800000 */
.L_x_1886:
        /* <DEDUP_REMOVED lines=8> */
.L_x_1677:
[----:B-1----:R-:W3:Y:S04]  /*327f0*/  LDL R4, [R1+0x10] ;  /* 0x0000100001047983 */ /* 0x002ee80000100800 */
[----:B------:R-:W4:Y:S01]  /*32800*/  LDL R5, [R1+0x24] ;  /* 0x0000240001057983 */ /* 0x000f220000100800 */
[----:B------:R-:W-:Y:S01]  /*32810*/  R2UR UR9, R2 ;  /* 0x00000000020972ca */ /* 0x000fe200000e0000 */
[----:B------:R-:W-:Y:S01]  /*32820*/  UIADD3 UR4, UP0, UR40, 0x470, URZ ;  /* 0x0000047028047890 */ /* 0x000fe2000ff1e03f */
[----:B------:R-:W-:Y:S01]  /*32830*/  R2UR UR12, R16 ;  /* 0x00000000100c72ca */ /* 0x000fe200000e0000 */
[----:B------:R-:W-:Y:S01]  /*32840*/  UMOV UR6, 0x0 ;  /* 0x0000000000067882 */ /* 0x000fe20000000000 */
[----:B-----5:R-:W-:Y:S01]  /*32850*/  R2UR UR13, R18 ;  /* 0x00000000120d72ca */ /* 0x020fe200000e0000 */
[----:B------:R-:W-:Y:S01]  /*32860*/  UIADD3.X UR5, URZ, UR41, URZ, UP0, !UPT ;  /* 0x000000293f057290 */ /* 0x000fe200087fe43f */
[----:B------:R-:W-:Y:S01]  /*32870*/  UMOV UR7, 0x14f00000 ;  /* 0x14f0000000077882 */ /* 0x000fe20000000000 */
[----:B------:R-:W-:-:S06]  /*32880*/  UMOV UR10, URZ ;  /* 0x0000003f000a7c82 */ /* 0x000fcc0008000000 */
[----:B------:R-:W-:Y:S01]  /*32890*/  UIADD3 UR9, UR9, 0x29870, URZ ;  /* 0x0002987009097890 */ /* 0x000fe2000fffe03f */
[----:B---3--:R-:W-:Y:S02]  /*328a0*/  IMAD R4, R4, 0x5000, R19 ;  /* 0x0000500004047824 */ /* 0x008fe400078e0213 */
[----:B----4-:R-:W-:-:S03]  /*328b0*/  IMAD R0, R0, 0xa0, R5 ;  /* 0x000000a000007824 */ /* 0x010fc600078e0205 */
[----:B------:R-:W-:Y:S02]  /*328c0*/  R2UR UR8, R4 ;  /* 0x00000000040872ca */ /* 0x000fe400000e0000 */
[----:B------:R-:W-:-:S11]  /*328d0*/  R2UR UR11, R0 ;  /* 0x00000000000b72ca */ /* 0x000fd600000e0000 */
[----:B------:R-:W-:-:S09]  /*328e0*/  UIADD3 UR8, UR8, 0xa400, URZ ;  /* 0x0000a40008087890 */ /* 0x000fd2000fffe03f */
[----:B------:R1:W-:Y:S01]  /*328f0*/  UTMALDG.4D [UR8], [UR4], desc[UR6] ;  /* 0x00000608040075b4 */ /* 0x0003e20008019000 */
[----:B------:R-:W3:Y:S02]  /*32900*/  SYNCS.PHASECHK.TRANS64.TRYWAIT P0, [R2+URZ+0x29840], R3 ;  /* 0x02984003020075a7 */ /* 0x000ee4000800017f */
[----:B-1-3--:R-:W-:Y:S05]  /*32910*/  @!P0 BRA `(.L_x_1678) ;  /* 0x0000007000688947 */ /* 0x00afea0003800000 */
.L_x_1887:
[----:B------:R-:W-:Y:S05]  /*32920*/  @P1 BRA `(.L_x_1679) ;  /* 0x00000000001c1947 */ /* 0x000fea0003800000 */
[----:B------:R-:W3:Y:S01]  /*32930*/  S2R R4, SR_TID.X ;  /* 0x0000000000047919 */ /* 0x000ee20000002100 */
[----:B-12---:R-:W-:-:S04]  /*32940*/  IMAD.MOV.U32 R3, RZ, RZ, 0x7800 ;  /* 0x00007800ff037424 */ /* 0x006fc800078e00ff */
[----:B------:R4:W-:Y:S01]  /*32950*/  SYNCS.ARRIVE.TRANS64 RZ, [R2+URZ+0x29830], R3 ;  /* 0x0298300302ff79a7 */ /* 0x0009e2000800003f */
[----:B---3--:R-:W-:-:S04]  /*32960*/  LOP3.LUT R4, R4, 0x1f, RZ, 0xc0, !PT ;  /* 0x0000001f04047812 */ /* 0x008fc800078ec0ff */
[----:B------:R-:W-:-:S13]  /*32970*/  ISETP.NE.AND P0, PT, R4, RZ, PT ;  /* 0x000000ff0400720c */ /* 0x000fda0003f05270 */
[----:B----4-:R-:W-:Y:S05]  /*32980*/  @!P0 BRA `(.L_x_1679) ;  /* 0x0000000000048947 */ /* 0x010fea0003800000 */
[----:B------:R-:W-:Y:S01]  /*32990*/  BPT.TRAP 0x1 ;  /* 0x000000040000795c */ /* 0x000fe20000300000 */
.L_x_1679:
[----:B-12---:R-:W2:Y:S01]  /*329a0*/  LDL R3, [R1+0x10] ;  /* 0x0000100001037983 */ /* 0x006ea20000100800 */
        /* <DEDUP_REMOVED lines=8> */
[----:B------:R-:W-:Y:S01]  /*32a30*/  UMOV UR7, 0x14f00000 ;  /* 0x14f0000000077882 */ /* 0x000fe20000000000 */
[----:B------:R-:W-:Y:S01]  /*32a40*/  UMOV UR17, 0x40 ;  /* 0x0000004000117882 */ /* 0x000fe20000000000 */
[----:B------:R-:W-:-:S02]  /*32a50*/  PLOP3.LUT P0, PT, PT, PT, PT, 0x80, 0x0 ;  /* 0x000000000000781c */ /* 0x000fc40003f0f070 */
[----:B------:R-:W-:-:S03]  /*32a60*/  LOP3.LUT R17, R17, 0xfffffffe, RZ, 0xc0, !PT ;  /* 0xfffffffe11117812 */ /* 0x000fc600078ec0ff */
[----:B------:R-:W-:-:S08]  /*32a70*/  UIADD3 UR9, UR9, 0x29830, URZ ;  /* 0x0002983009097890 */ /* 0x000fd0000fffe03f */
[----:B------:R-:W-:Y:S01]  /*32a80*/  @P0 LOP3.LUT R17, R17, 0x1, RZ, 0xfc, !PT ;  /* 0x0000000111110812 */ /* 0x000fe200078efcff */
[----:B--2---:R-:W-:-:S05]  /*32a90*/  IMAD R0, R3, 0x7800, R19 ;  /* 0x0000780003007824 */ /* 0x004fca00078e0213 */
[----:B------:R-:W-:-:S13]  /*32aa0*/  R2UR UR8, R0 ;  /* 0x00000000000872ca */ /* 0x000fda00000e0000 */
[----:B------:R-:W-:Y:S02]  /*32ab0*/  UIADD3 UR14, UR8, 0x1a400, URZ ;  /* 0x0001a400080e7890 */ /* 0x000fe4000fffe03f */
[----:B------:R-:W-:Y:S02]  /*32ac0*/  UIADD3 UR15, UR8, 0x1cc00, URZ ;  /* 0x0001cc00080f7890 */ /* 0x000fe4000fffe03f */
[----:B------:R-:W-:-:S03]  /*32ad0*/  UIADD3 UR16, UR8, 0x1f400, URZ ;  /* 0x0001f40008107890 */ /* 0x000fc6000fffe03f */
[----:B------:R-:W-:Y:S01]  /*32ae0*/  UMOV UR8, UR14 ;  /* 0x0000000e00087c82 */ /* 0x000fe20008000000 */
[----:B------:R-:W-:Y:S01]  /*32af0*/  UMOV UR14, 0x80 ;  /* 0x00000080000e7882 */ /* 0x000fe20000000000 */
[----:B------:R1:W-:Y:S02]  /*32b00*/  UTMALDG.4D [UR8], [UR4], desc[UR6] ;  /* 0x00000608040075b4 */ /* 0x0003e40008019000 */
[----:B-1----:R-:W-:Y:S01]  /*32b10*/  UMOV UR8, UR15 ;  /* 0x0000000f00087c82 */ /* 0x002fe20008000000 */
[----:B------:R-:W-:Y:S02]  /*32b20*/  UMOV UR10, UR17 ;  /* 0x00000011000a7c82 */ /* 0x000fe40008000000 */
[----:B------:R1:W-:Y:S02]  /*32b30*/  UTMALDG.4D [UR8], [UR4], desc[UR6] ;  /* 0x00000608040075b4 */ /* 0x0003e40008019000 */
[----:B-1----:R-:W-:Y:S01]  /*32b40*/  UMOV UR8, UR16 ;  /* 0x0000001000087c82 */ /* 0x002fe20008000000 */
[----:B------:R-:W-:-:S02]  /*32b50*/  UMOV UR10, UR14 ;  /* 0x0000000e000a7c82 */ /* 0x000fc40008000000 */
[----:B------:R4:W-:Y:S02]  /*32b60*/  UTMALDG.4D [UR8], [UR4], desc[UR6] ;  /* 0x00000608040075b4 */ /* 0x0009e40008019000 */
[----:B----4-:R-:W-:Y:S01]  /*32b70*/  NOP ;  /* 0x0000000000007918 */ /* 0x010fe20000000000 */
.L_x_1673:
[----:B------:R-:W3:Y:S01]  /*32b80*/  LDL.LU R3, [R1+0x3c] ;  /* 0x00003c0001037983 */ /* 0x000ee20000300800 */
[----:B------:R-:W-:Y:S05]  /*32b90*/  WARPSYNC.ALL ;  /* 0x0000000000007948 */ /* 0x000fea0003800000 */
[----:B------:R-:W-:Y:S01]  /*32ba0*/  ULDC.64 UR4, c[0x0][0x298] ;  /* 0x0000a60000047ab9 */ /* 0x000fe20000000a00 */
[----:B------:R-:W-:Y:S01]  /*32bb0*/  BSSY B6, `(.L_x_1680) ;  /* 0x000001c000067945 */ /* 0x000fe20003800000 */
[----:B------:R-:W-:Y:S01]  /*32bc0*/  BAR.SYNC.DEFER_BLOCKING 0x8, 0x180 ;  /* 0x0206000000007b1d */ /* 0x000fe20000010000 */
[----:B---3--:R-:W-:Y:S01]  /*32bd0*/  SHF.R.S32.HI R0, RZ, 0x1f, R3 ;  /* 0x0000001fff007819 */ /* 0x008fe20000011403 */
[----:B-1----:R-:W-:-:S04]  /*32be0*/  IMAD.WIDE.U32 R4, R3, UR4, RZ ;  /* 0x0000000403047c25 */ /* 0x002fc8000f8e00ff */
[----:B------:R-:W-:Y:S01]  /*32bf0*/  IMAD R2, R0, UR4, RZ ;  /* 0x0000000400027c24 */ /* 0x000fe2000f8e02ff */
[----:B------:R1:W-:Y:S01]  /*32c00*/  STL.64 [R1+0x48], R4 ;  /* 0x0000480401007387 */ /* 0x0003e20000100a00 */
[----:B------:R-:W-:Y:S02]  /*32c10*/  VIADD R0, R19, 0x14400 ;  /* 0x0001440013007836 */ /* 0x000fe40000000000 */
[----:B------:R-:W-:-:S03]  /*32c20*/  IMAD R2, R3, UR5, R2 ;  /* 0x0000000503027c24 */ /* 0x000fc6000f8e0202 */
[----:B------:R-:W-:Y:S01]  /*32c30*/  LOP3.LUT P0, RZ, R0, 0x1bf, RZ, 0xc0, !PT ;  /* 0x000001bf00ff7812 */ /* 0x000fe2000780c0ff */
[----:B------:R-:W-:-:S05]  /*32c40*/  IMAD.IADD R0, R5, 0x1, R2 ;  /* 0x0000000105007824 */ /* 0x000fca00078e0202 */
[----:B------:R1:W-:Y:S07]  /*32c50*/  STL [R1+0x3c], R0 ;  /* 0x00003c0001007387 */ /* 0x0003ee0000100800 */
        /* <DEDUP_REMOVED lines=16> */
[----:B01----:R-:W-:Y:S05]  /*32d60*/  CALL.ABS.NOINC R2 ;  /* 0x0000000002007343 */ /* 0x003fea0003c00000 */
.L_x_1681:
[----:B------:R-:W-:Y:S05]  /*32d70*/  BSYNC B6 ;  /* 0x0000000000067941 */ /* 0x000fea0003800000 */
.L_x_1680:
[----:B-1----:R-:W3:Y:S01]  /*32d80*/  LDL.LU R0, [R1+0x3c] ;  /* 0x00003c0001007983 */ /* 0x002ee20000300800 */
[----:B------:R-:W-:Y:S01]  /*32d90*/  ULDC.64 UR6, c[0x0][0xa00] ;  /* 0x0002800000067ab9 */ /* 0x000fe20000000a00 */
[----:B------:R-:W1:Y:S01]  /*32da0*/  LDC R7, c[0x0][0x448] ;  /* 0x00011200ff077b82 */ /* 0x000e620000000800 */
[----:B------:R-:W-:Y:S01]  /*32db0*/  ULDC.64 UR4, c[0x0][0x2d8] ;  /* 0x0000b60000047ab9 */ /* 0x000fe20000000a00 */
[----:B------:R-:W3:Y:S04]  /*32dc0*/  LDL.LU.64 R2, [R1+0x48] ;  /* 0x0000480001027983 */ /* 0x000ee80000300a00 */
[----:B------:R-:W4:Y:S04]  /*32dd0*/  LDL R6, [R1+0xc] ;  /* 0x00000c0001067983 */ /* 0x000f280000100800 */
[----:B------:R-:W2:Y:S01]  /*32de0*/  LDL R12, [R1+0x30] ;  /* 0x00003000010c7983 */ /* 0x000ea20000100800 */
[----:B------:R-:W-:-:S04]  /*32df0*/  ISETP.NE.U32.AND P0, PT, RZ, UR6, PT ;  /* 0x00000006ff007c0c */ /* 0x000fc8000bf05070 */
[----:B------:R-:W-:Y:S01]  /*32e00*/  ISETP.NE.AND.EX P0, PT, RZ, UR7, PT, P0 ;  /* 0x00000007ff007c0c */ /* 0x000fe2000bf05300 */
[----:B------:R-:W0:Y:S01]  /*32e10*/  S2R R5, SR_TID.X ;  /* 0x0000000000057919 */ /* 0x000e220000002100 */
[----:B------:R-:W-:Y:S01]  /*32e20*/  ULDC.64 UR6, c[0x0][0x280] ;  /* 0x0000a00000067ab9 */ /* 0x000fe20000000a00 */
[----:B------:R-:W1:Y:S01]  /*32e30*/  S2R R10, SR_TID.X ;  /* 0x00000000000a7919 */ /* 0x000e620000002100 */
[----:B0-----:R-:W-:-:S04]  /*32e40*/  LOP3.LUT R5, R5, 0x7f, RZ, 0xc0, !PT ;  /* 0x0000007f05057812 */ /* 0x001fc800078ec0ff */
[----:B------:R-:W-:Y:S01]  /*32e50*/  SHF.R.U32.HI R5, RZ, 0x2, R5 ;  /* 0x00000002ff057819 */ /* 0x000fe20000011605 */
[----:B-1----:R-:W-:-:S05]  /*32e60*/  IMAD.SHL.U32 R10, R10, 0x10, RZ ;  /* 0x000000100a0a7824 */ /* 0x002fca00078e00ff */
[----:B------:R-:W-:-:S04]  /*32e70*/  LOP3.LUT R10, R10, 0x30, RZ, 0xc0, !PT ;  /* 0x000000300a0a7812 */ /* 0x000fc800078ec0ff */
[C---:B------:R-:W-:Y:S02]  /*32e80*/  LOP3.LUT R11, R10.reuse, 0x40, RZ, 0xfc, !PT ;  /* 0x000000400a0b7812 */ /* 0x040fe400078efcff */
[----:B------:R-:W-:Y:S01]  /*32e90*/  LOP3.LUT R10, R10, 0x80, RZ, 0xfc, !PT ;  /* 0x000000800a0a7812 */ /* 0x000fe200078efcff */
[----:B---3--:R-:W-:Y:S01]  /*32ea0*/  IMAD.MOV.U32 R3, RZ, RZ, R0 ;  /* 0x000000ffff037224 */ /* 0x008fe200078e0000 */
[----:B----4-:R-:W-:-:S04]  /*32eb0*/  SHF.R.S32.HI R0, RZ, 0x1f, R6 ;  /* 0x0000001fff007819 */ /* 0x010fc80000011406 */
[----:B------:R-:W-:Y:S02]  /*32ec0*/  SEL R4, R0, RZ, !P0 ;  /* 0x000000ff00047207 */ /* 0x000fe40004000000 */
[----:B------:R-:W-:Y:S02]  /*32ed0*/  SEL R0, R6, RZ, !P0 ;  /* 0x000000ff06007207 */ /* 0x000fe40004000000 */
[----:B------:R-:W2:Y:S01]  /*32ee0*/  S2R R6, SR_TID.X ;  /* 0x0000000000067919 */ /* 0x000ea20000002100 */
[----:B------:R-:W-:Y:S01]  /*32ef0*/  ISETP.NE.AND P0, PT, R7, 0x1, PT ;  /* 0x000000010700780c */ /* 0x000fe20003f05270 */
[----:B------:R-:W-:-:S04]  /*32f00*/  IMAD.WIDE.U32 R2, R16, UR4, R2 ;  /* 0x0000000410027c25 */ /* 0x000fc8000f8e0002 */
[----:B------:R-:W-:Y:S01]  /*32f10*/  IMAD R3, R16, UR5, R3 ;  /* 0x0000000510037c24 */ /* 0x000fe2000f8e0203 */
[----:B------:R-:W-:Y:S02]  /*32f20*/  ULDC.64 UR4, c[0x0][0x2e0] ;  /* 0x0000b80000047ab9 */ /* 0x000fe40000000a00 */
[----:B------:R-:W-:Y:S02]  /*32f30*/  IMAD R4, R4, UR4, RZ ;  /* 0x0000000404047c24 */ /* 0x000fe4000f8e02ff */
[----:B--2---:R-:W-:-:S03]  /*32f40*/  IMAD.SHL.U32 R8, R6, 0x20, RZ ;  /* 0x0000002006087824 */ /* 0x004fc600078e00ff */
[----:B------:R-:W0:Y:S02]  /*32f50*/  @P0 LDC R6, c[0x0][0x450] ;  /* 0x00011400ff060b82 */ /* 0x000e240000000800 */
[----:B------:R-:W-:-:S06]  /*32f60*/  LOP3.LUT R8, R5, 0x60, R8, 0xf8, !PT ;  /* 0x0000006005087812 */ /* 0x000fcc00078ef808 */
[----:B------:R-:W1:Y:S01]  /*32f70*/  @P0 LDC R5, c[0x0][0x44c] ;  /* 0x00011300ff050b82 */ /* 0x000e620000000800 */
[----:B------:R-:W-:-:S04]  /*32f80*/  IMAD.WIDE.U32 R2, R0, UR4, R2 ;  /* 0x0000000400027c25 */ /* 0x000fc8000f8e0002 */
[----:B------:R-:W-:Y:S01]  /*32f90*/  IMAD R0, R0, UR5, R4 ;  /* 0x0000000500007c24 */ /* 0x000fe2000f8e0204 */
[----:B------:R-:W-:Y:S01]  /*32fa0*/  ULDC.64 UR4, c[0x0][0x2d0] ;  /* 0x0000b40000047ab9 */ /* 0x000fe20000000a00 */
[----:B------:R-:W-:Y:S02]  /*32fb0*/  IMAD.IADD R4, R8, 0x1, R12 ;  /* 0x0000000108047824 */ /* 0x000fe400078e020c */
[----:B------:R-:W-:Y:S02]  /*32fc0*/  IMAD.IADD R3, R3, 0x1, R0 ;  /* 0x0000000103037824 */ /* 0x000fe400078e0200 */
[----:B------:R-:W-:Y:S01]  /*32fd0*/  IMAD.MOV.U32 R0, RZ, RZ, R4 ;  /* 0x000000ffff007224 */ /* 0x000fe200078e0004 */
[----:B------:R-:W2:Y:S01]  /*32fe0*/  S2R R8, SR_TID.X ;  /* 0x0000000000087919 */ /* 0x000ea20000002100 */
[----:B-1----:R-:W-:-:S05]  /*32ff0*/  @P0 IMAD.HI.U32 R5, R4, R5, RZ ;  /* 0x0000000504050227 */ /* 0x002fca00078e00ff */
[----:B0-----:R-:W-:-:S05]  /*33000*/  @P0 SHF.R.U32.HI R0, RZ, R6, R5 ;  /* 0x00000006ff000219 */ /* 0x001fca0000011605 */
        /* <DEDUP_REMOVED lines=11> */
[----:B------:R-:W-:Y:S01]  /*330c0*/  ULDC UR4, c[0x0][0x2b8] ;  /* 0x0000ae0000047ab9 */ /* 0x000fe20000000800 */
[----:B--2---:R-:W-:Y:S01]  /*330d0*/  IMAD.SHL.U32 R9, R8, 0x10, RZ ;  /* 0x0000001008097824 */ /* 0x004fe200078e00ff */
[----:B------:R-:W-:Y:S02]  /*330e0*/  ISETP.GE.AND P2, PT, R10, UR4, PT ;  /* 0x000000040a007c0c */ /* 0x000fe4000bf46270 */
[----:B------:R-:W-:Y:S02]  /*330f0*/  LOP3.LUT R10, R8, 0x7f, RZ, 0xc0, !PT ;  /* 0x0000007f080a7812 */ /* 0x000fe400078ec0ff */
[----:B------:R0:W5:Y:S01]  /*33100*/  LDL R8, [R1+0x34] ;  /* 0x0000340001087983 */ /* 0x0001620000100800 */
[----:B------:R-:W-:Y:S01]  /*33110*/  LOP3.LUT R9, R9, 0x30, RZ, 0xc0, !PT ;  /* 0x0000003009097812 */ /* 0x000fe200078ec0ff */
[----:B------:R-:W-:Y:S01]  /*33120*/  IMAD R0, R4, UR5, R0 ;  /* 0x0000000504007c24 */ /* 0x000fe2000f8e0200 */
[----:B------:R-:W-:-:S02]  /*33130*/  IADD3 R4, P3, R2, UR6, RZ ;  /* 0x0000000602047c10 */ /* 0x000fc4000ff7e0ff */
[----:B------:R-:W-:Y:S02]  /*33140*/  ISETP.GE.AND P0, PT, R9, UR4, PT ;  /* 0x0000000409007c0c */ /* 0x000fe4000bf06270 */
[----:B------:R-:W-:Y:S01]  /*33150*/  ISETP.GE.AND P1, PT, R11, UR4, PT ;  /* 0x000000040b007c0c */ /* 0x000fe2000bf26270 */
[----:B------:R-:W-:Y:S01]  /*33160*/  UMOV UR4, 0xffffffff ;  /* 0xffffffff00047882 */ /* 0x000fe20000000000 */
[----:B------:R-:W-:Y:S02]  /*33170*/  IADD3.X R3, R3, UR7, R0, P3, !PT ;  /* 0x0000000703037c10 */ /* 0x000fe40009ffe400 */
[----:B------:R-:W-:Y:S01]  /*33180*/  SHF.R.U32.HI R10, RZ, 0x2, R10 ;  /* 0x00000002ff0a7819 */ /* 0x000fe2000001160a */
[----:B0-----:R-:W-:Y:S08]  /*33190*/  BRA.DIV UR4, `(.L_x_1682) ;  /* 0x0000006a045c7947 */ /* 0x001ff0000b800000 */
[----:B------:R-:W2:Y:S04]  /*331a0*/  LDL.LU R6, [R1+0x38] ;  /* 0x0000380001067983 */ /* 0x000ea80000300800 */
[----:B------:R-:W3:Y:S01]  /*331b0*/  LDL.LU R11, [R1+0x30] ;  /* 0x00003000010b7983 */ /* 0x000ee20000300800 */
[----:B--2---:R-:W-:-:S03]  /*331c0*/  IMAD R2, R6, R7, RZ ;  /* 0x0000000706027224 */ /* 0x004fc600078e02ff */
[----:B------:R-:W0:Y:S01]  /*331d0*/  SHFL.IDX PT, R7, R4, RZ, 0x1c1f ;  /* 0x001c1fff04077589 */ /* 0x000e2200000e0000 */
[----:B---3--:R-:W-:-:S03]  /*331e0*/  IMAD.IADD R0, R10, 0x1, R11 ;  /* 0x000000010a007824 */ /* 0x008fc600078e020b */
[----:B------:R-:W1:Y:S01]  /*331f0*/  SHFL.IDX PT, R6, R3, RZ, 0x1c1f ;  /* 0x001c1fff03067589 */ /* 0x000e6200000e0000 */
[C---:B------:R-:W-:Y:S01]  /*33200*/  VIADD R5, R0.reuse, 0x20 ;  /* 0x0000002000057836 */ /* 0x040fe20000000000 */
        /* <DEDUP_REMOVED lines=13> */
[----:B0-----:R-:W-:-:S04]  /*332e0*/  @!P3 IMAD.X R6, RZ, RZ, R6, P4 ;  /* 0x000000ffff06b224 */ /* 0x001fc800020e0606 */
        /* <DEDUP_REMOVED lines=10> */
[----:B0-----:R-:W-:-:S04]  /*33390*/  @!P3 IMAD.X R6, RZ, RZ, R6, P4 ;  /* 0x000000ffff06b224 */ /* 0x001fc800020e0606 */
[----:B------:R-:W-:Y:S02]  /*333a0*/  @!P3 IMAD.MOV.U32 R7, RZ, RZ, R6 ;  /* 0x000000ffff07b224 */ /* 0x000fe400078e0006 */
[----:B------:R-:W-:Y:S02]  /*333b0*/  @!P3 IMAD.MOV.U32 R6, RZ, RZ, R5 ;  /* 0x000000ffff06b224 */ /* 0x000fe400078e0005 */
[----:B------:R1:W2:Y:S04]  /*333c0*/  SHFL.IDX PT, R5, R3, 0x3, 0x1c1f ;  /* 0x007c1f0003057f89 */ /* 0x0002a800000e0000 */
[----:B------:R1:W-:Y:S04]  /*333d0*/  @!P3 LDGSTS.E.BYPASS.LTC128B.128 [R8+0x15400], desc[UR60][R6.64], !P0 ;  /* 0x154000000608bfae */ /* 0x0003e8000c101d7c */
[----:B------:R1:W-:Y:S04]  /*333e0*/  @!P3 LDGSTS.E.BYPASS.LTC128B.128 [R8+0x17400], desc[UR60][R6.64+0x40], !P1 ;  /* 0x174000400608bfae */ /* 0x0003e8000c901d7c */
[----:B------:R1:W-:Y:S04]  /*333f0*/  @!P3 LDGSTS.E.BYPASS.LTC128B.128 [R8+0x19400], desc[UR60][R6.64+0x80], !P2 ;  /* 0x194000800608bfae */ /* 0x0003e8000d101d7c */
[----:B------:R1:W3:Y:S02]  /*33400*/  SHFL.IDX PT, R3, R4, 0x3, 0x1c1f ;  /* 0x007c1f0004037f89 */ /* 0x0002e400000e0000 */
.L_x_1896:
        /* <DEDUP_REMOVED lines=12> */
.L_x_1684:
[----:B------:R-:W-:Y:S05]  /*334d0*/  BSYNC B0 ;  /* 0x0000000000007941 */ /* 0x000fea0003800000 */
.L_x_1683:
[----:B------:R-:W-:Y:S01]  /*334e0*/  NOP ;  /* 0x0000000000007918 */ /* 0x000fe20000000000 */
[----:B------:R-:W-:-:S13]  /*334f0*/  PLOP3.LUT P0, PT, PT, PT, PT, 0x80, 0x0 ;  /* 0x000000000000781c */ /* 0x000fda0003f0f070 */
.L_x_1685:
        /* <DEDUP_REMOVED lines=16> */
[----:B------:R-:W5:Y:S03]  /*33600*/  SYNCS.PHASECHK.TRANS64.TRYWAIT P0, [R19+URZ+0x29820], R0 ;  /* 0x02982000130075a7 */ /* 0x000f66000800017f */
[----:B----45:R-:W-:Y:S05]  /*33610*/  @!P0 BRA `(.L_x_1687) ;  /* 0x0000006800a48947 */ /* 0x030fea0003800000 */
.L_x_1897:
[----:B------:R-:W-:Y:S05]  /*33620*/  BSYNC B0 ;  /* 0x0000000000007941 */ /* 0x000fea0003800000 */
.L_x_1686:
[----:B------:R-:W5:Y:S04]  /*33630*/  LDL.LU R2, [R1+0x40] ;  /* 0x0000400001027983 */ /* 0x000f680000300800 */
[----:B-1-3--:R-:W3:Y:S01]  /*33640*/  LDL R3, [R1+0x8] ;  /* 0x0000080001037983 */ /* 0x00aee20000100800 */
[----:B-----5:R-:W-:-:S05]  /*33650*/  VIADD R2, R2, 0xfffffffe ;  /* 0xfffffffe02027836 */ /* 0x020fca0000000000 */
[----:B---3--:R-:W-:-:S13]  /*33660*/  ISETP.GE.AND P0, PT, R2, R3, PT ;  /* 0x000000030200720c */ /* 0x008fda0003f06270 */
[----:B------:R-:W-:Y:S05]  /*33670*/  @!P0 BRA `(.L_x_1688) ;  /* 0x00000010000c8947 */ /* 0x000fea0003800000 */
[----:B----4-:R1:W5:Y:S04]  /*33680*/  LDL.LU R0, [R1+0x10] ;  /* 0x0000100001007983 */ /* 0x0103680000300800 */
[----:B------:R1:W5:Y:S02]  /*33690*/  LDL.LU R3, [R1+0x18] ;  /* 0x0000180001037983 */ /* 0x0003640000300800 */
.L_x_1710:
[----:B--2--5:R-:W-:Y:S01]  /*336a0*/  VIADD R5, R0, 0x1 ;  /* 0x0000000100057836 */ /* 0x024fe20000000000 */
[----:B------:R-:W-:Y:S01]  /*336b0*/  LOP3.LUT P1, RZ, R17, 0x1, RZ, 0xc0, !PT ;  /* 0x0000000111ff7812 */ /* 0x000fe2000782c0ff */
[----:B------:R-:W-:Y:S05]  /*336c0*/  YIELD ;  /* 0x0000000000007946 */ /* 0x000fea0003800000 */
[----:B------:R-:W-:Y:S01]  /*336d0*/  ISETP.NE.AND P0, PT, R5, 0x2, PT ;  /* 0x000000020500780c */ /* 0x000fe20003f05270 */
[----:B------:R-:W-:Y:S03]  /*336e0*/  BSSY B0, `(.L_x_1689) ;  /* 0x000008b000007945 */ /* 0x000fe60003800000 */
[----:B------:R-:W-:-:S02]  /*336f0*/  SEL R4, RZ, 0x1, P0 ;  /* 0x00000001ff047807 */ /* 0x000fc40000000000 */
[----:B------:R-:W-:Y:S02]  /*33700*/  SEL R10, R5, RZ, P0 ;  /* 0x000000ff050a7207 */ /* 0x000fe40000000000 */
[----:B------:R-:W-:-:S05]  /*33710*/  LOP3.LUT R9, R3, R4, RZ, 0x3c, !PT ;  /* 0x0000000403097212 */ /* 0x000fca00078e3cff */
[----:B------:R2:W-:Y:S04]  /*33720*/  STL [R1+0x18], R9 ;  /* 0x0000180901007387 */ /* 0x0005e80000100800 */
[----:B------:R2:W-:Y:S01]  /*33730*/  STL [R1+0x10], R10 ;  /* 0x0000100a01007387 */ /* 0x0005e20000100800 */
[----:B------:R-:W-:Y:S05]  /*33740*/  @!P1 BRA `(.L_x_1690) ;  /* 0x0000000800109947 */ /* 0x000fea0003800000 */
[----:B------:R-:W-:Y:S01]  /*33750*/  ULDC.64 UR4, c[0x0][0x418] ;  /* 0x0001060000047ab9 */ /* 0x000fe20000000a00 */
[----:B0-----:R-:W-:Y:S01]  /*33760*/  IMAD.MOV.U32 R8, RZ, RZ, R2 ;  /* 0x000000ffff087224 */ /* 0x001fe200078e0002 */
[----:B------:R-:W-:-:S04]  /*33770*/  ISETP.NE.U32.AND P0, PT, RZ, UR4, PT ;  /* 0x00000004ff007c0c */ /* 0x000fc8000bf05070 */
[----:B------:R-:W-:-:S13]  /*33780*/  ISETP.NE.AND.EX P0, PT, RZ, UR5, PT, P0 ;  /* 0x00000005ff007c0c */ /* 0x000fda000bf05300 */
[----:B------:R-:W-:Y:S05]  /*33790*/  @!P0 BRA `(.L_x_1691) ;  /* 0x00000000004c8947 */ /* 0x000fea0003800000 */
[----:B------:R-:W3:Y:S01]  /*337a0*/  LDL R12, [R1+0x20] ;  /* 0x00002000010c7983 */ /* 0x000ee20000100800 */
[----:B------:R-:W0:Y:S01]  /*337b0*/  LDC R7, c[0x0][0x43c] ;  /* 0x00010f00ff077b82 */ /* 0x000e220000000800 */
[----:B------:R-:W-:Y:S02]  /*337c0*/  ULDC.64 UR6, c[0x0][0x428] ;  /* 0x00010a0000067ab9 */ /* 0x000fe40000000a00 */
[----:B------:R-:W4:Y:S01]  /*337d0*/  LDL R11, [R1+0x4] ;  /* 0x00000400010b7983 */ /* 0x000f220000100800 */
        /* <DEDUP_REMOVED lines=8> */
[----:B---3--:R-:W-:-:S04]  /*33860*/  IMAD R6, R12, UR6, RZ ;  /* 0x000000060c067c24 */ /* 0x008fc8000f8e02ff */
[C---:B----4-:R-:W-:Y:S02]  /*33870*/  IMAD R6, R11.reuse, UR7, R6 ;  /* 0x000000070b067c24 */ /* 0x050fe4000f8e0206 */
[----:B------:R-:W-:-:S04]  /*33880*/  IMAD.WIDE.U32 R4, R11, UR6, R4 ;  /* 0x000000060b047c25 */ /* 0x000fc8000f8e0004 */
[----:B------:R-:W-:Y:S01]  /*33890*/  IMAD.IADD R5, R6, 0x1, R5 ;  /* 0x0000000106057824 */ /* 0x000fe200078e0205 */
[----:B------:R-:W-:-:S04]  /*338a0*/  LEA R6, P0, R4, UR4, 0x2 ;  /* 0x0000000404067c11 */ /* 0x000fc8000f8010ff */
[----:B------:R-:W-:-:S05]  /*338b0*/  LEA.HI.X R7, R4, UR5, R5, 0x2, P0 ;  /* 0x0000000504077c11 */ /* 0x000fca00080f1405 */
[----:B------:R0:W5:Y:S04]  /*338c0*/  LDG.E R18, desc[UR60][R6.64] ;  /* 0x0000003c06127981 */ /* 0x000168000c1e1900 */
.L_x_1691:
[----:B------:R-:W0:Y:S01]  /*338d0*/  S2R R4, SR_TID.X ;  /* 0x0000000000047919 */ /* 0x000e220000002100 */
[----:B------:R-:W-:Y:S01]  /*338e0*/  IMAD R5, R10, 0x8, R19 ;  /* 0x000000080a057824 */ /* 0x000fe200078e0213 */
[----:B------:R-:W-:Y:S01]  /*338f0*/  BSSY B1, `(.L_x_1692) ;  /* 0x0000006000017945 */ /* 0x000fe20003800000 */
[----:B0-----:R-:W-:Y:S02]  /*33900*/  LOP3.LUT R6, R4, 0x7f, RZ, 0xc0, !PT ;  /* 0x0000007f04067812 */ /* 0x001fe400078ec0ff */
[----:B------:R-:W-:Y:S02]  /*33910*/  SHF.L.U32 R4, R9, 0x1f, RZ ;  /* 0x0000001f09047819 */ /* 0x000fe400000006ff */
[----:B------:R-:W-:Y:S02]  /*33920*/  ISETP.NE.AND P1, PT, R6, RZ, PT ;  /* 0x000000ff0600720c */ /* 0x000fe40003f25270 */
[----:B------:R-:W0:Y:S02]  /*33930*/  SYNCS.PHASECHK.TRANS64.TRYWAIT P0, [R5+URZ+0x29880], R4 ;  /* 0x02988004050075a7 */ /* 0x000e24000800017f */
[----:B0-----:R-:W-:Y:S09]  /*33940*/  @!P0 BRA `(.L_x_1693) ;  /* 0x0000006400ec8947 */ /* 0x001ff20003800000 */
.L_x_1898:
[----:B------:R-:W-:Y:S05]  /*33950*/  BSYNC B1 ;  /* 0x0000000000017941 */ /* 0x000fea0003800000 */
.L_x_1692:
        /* <DEDUP_REMOVED lines=9> */
.L_x_1695:
[----:B------:R-:W-:Y:S05]  /*339f0*/  BSYNC B1 ;  /* 0x0000000000017941 */ /* 0x000fea0003800000 */
.L_x_1694:
[----:B------:R-:W3:Y:S04]  /*33a00*/  LDL R7, [R1+0x10] ;  /* 0x0000100001077983 */ /* 0x000ee80000100800 */
[----:B------:R-:W4:Y:S01]  /*33a10*/  LDL R6, [R1+0x24] ;  /* 0x0000240001067983 */ /* 0x000f220000100800 */
[----:B--2---:R-:W-:Y:S01]  /*33a20*/  IMAD.MOV.U32 R10, RZ, RZ, RZ ;  /* 0x000000ffff0a7224 */ /* 0x004fe200078e00ff */
[----:B------:R-:W-:Y:S01]  /*33a30*/  UIADD3 UR4, UP0, UR40, 0x470, URZ ;  /* 0x0000047028047890 */ /* 0x000fe2000ff1e03f */
[----:B------:R-:W-:Y:S01]  /*33a40*/  PLOP3.LUT P0, PT, PT, PT, PT, 0x80, 0x0 ;  /* 0x000000000000781c */ /* 0x000fe20003f0f070 */
[----:B------:R-:W-:Y:S01]  /*33a50*/  UMOV UR6, 0x0 ;  /* 0x0000000000067882 */ /* 0x000fe20000000000 */
[----:B------:R-:W-:Y:S01]  /*33a60*/  UMOV UR7, 0x14f00000 ;  /* 0x14f0000000077882 */ /* 0x000fe20000000000 */
[----:B------:R-:W-:Y:S01]  /*33a70*/  R2UR UR10, R10 ;  /* 0x000000000a0a72ca */ /* 0x000fe200000e0000 */
[----:B------:R-:W-:Y:S01]  /*33a80*/  UIADD3.X UR5, URZ, UR41, URZ, UP0, !UPT ;  /* 0x000000293f057290 */ /* 0x000fe200087fe43f */
[----:B---3--:R-:W-:-:S02]  /*33a90*/  IMAD R7, R7, 0x5000, R19 ;  /* 0x0000500007077824 */ /* 0x008fc400078e0213 */
[----:B----4-:R-:W-:Y:S02]  /*33aa0*/  IMAD R6, R8, 0xa0, R6 ;  /* 0x000000a008067824 */ /* 0x010fe400078e0206 */
[----:B------:R-:W-:Y:S02]  /*33ab0*/  VIADD R7, R7, 0xa400 ;  /* 0x0000a40007077836 */ /* 0x000fe40000000000 */
[----:B------:R-:W-:-:S07]  /*33ac0*/  VIADD R8, R5, 0x29870 ;  /* 0x0002987005087836 */ /* 0x000fce0000000000 */
.L_x_1696:
        /* <DEDUP_REMOVED lines=13> */
.L_x_1899:
[----:B------:R-:W-:Y:S05]  /*33ba0*/  BSYNC B1 ;  /* 0x0000000000017941 */ /* 0x000fea0003800000 */
.L_x_1697:
[----:B------:R-:W-:Y:S01]  /*33bb0*/  BSSY B1, `(.L_x_1699) ;  /* 0x000000b000017945 */ /* 0x000fe20003800000 */
[----:B------:R-:W-:Y:S02]  /*33bc0*/  IMAD.MOV.U32 R8, RZ, RZ, 0x0 ;  /* 0x00000000ff087424 */ /* 0x000fe400078e00ff */
[----:B------:R-:W-:Y:S01]  /*33bd0*/  IMAD.MOV.U32 R9, RZ, RZ, 0x14f00000 ;  /* 0x14f00000ff097424 */ /* 0x000fe200078e00ff */
[----:B------:R-:W-:Y:S06]  /*33be0*/  @P1 BRA `(.L_x_1700) ;  /* 0x00000000001c1947 */ /* 0x000fec0003800000 */
[----:B------:R-:W3:Y:S01]  /*33bf0*/  S2R R7, SR_TID.X ;  /* 0x0000000000077919 */ /* 0x000ee20000002100 */
[----:B0-2---:R-:W-:-:S04]  /*33c00*/  IMAD.MOV.U32 R4, RZ, RZ, 0x7800 ;  /* 0x00007800ff047424 */ /* 0x005fc800078e00ff */
[----:B------:R4:W-:Y:S01]  /*33c10*/  SYNCS.ARRIVE.TRANS64 RZ, [R5+URZ+0x29830], R4 ;  /* 0x0298300405ff79a7 */ /* 0x0009e2000800003f */
[----:B---3--:R-:W-:-:S04]  /*33c20*/  LOP3.LUT R7, R7, 0x1f, RZ, 0xc0, !PT ;  /* 0x0000001f07077812 */ /* 0x008fc800078ec0ff */
[----:B------:R-:W-:-:S13]  /*33c30*/  ISETP.NE.AND P0, PT, R7, RZ, PT ;  /* 0x000000ff0700720c */ /* 0x000fda0003f05270 */
[----:B----4-:R-:W-:Y:S05]  /*33c40*/  @!P0 BRA `(.L_x_1700) ;  /* 0x0000000000048947 */ /* 0x010fea0003800000 */
[----:B------:R-:W-:Y:S01]  /*33c50*/  BPT.TRAP 0x1 ;  /* 0x000000040000795c */ /* 0x000fe20000300000 */
.L_x_1700:
[----:B------:R-:W-:Y:S05]  /*33c60*/  BSYNC B1 ;  /* 0x0000000000017941 */ /* 0x000fea0003800000 */
.L_x_1699:
[----:B0-2---:R-:W2:Y:S01]  /*33c70*/  LDL R4, [R1+0x10] ;  /* 0x0000100001047983 */ /* 0x005ea20000100800 */
        /* <DEDUP_REMOVED lines=9> */
.L_x_1701:
        /* <DEDUP_REMOVED lines=15> */
.L_x_1702:
        /* <DEDUP_REMOVED lines=15> */
.L_x_1703:
        /* <DEDUP_REMOVED lines=10> */
.L_x_1690:
[----:B------:R-:W-:Y:S05]  /*33f90*/  BSYNC B0 ;  /* 0x0000000000007941 */ /* 0x000fea0003800000 */
.L_x_1689:
[----:B------:R-:W-:-:S06]  /*33fa0*/  UISETP.NE.AND UP0, UPT, UR37, 0x3, UPT ;  /* 0x000000032500788c */ /* 0x000fcc000bf05270 */
[----:B------:R-:W-:-:S13]  /*33fb0*/  PLOP3.LUT P0, PT, PT, PT, UP0, 0x80, 0x0 ;  /* 0x000000000000781c */ /* 0x000fda0003f0f008 */
[----:B------:R-:W-:Y:S05]  /*33fc0*/  @!P0 BRA `(.L_x_1704) ;  /* 0x0000000000048947 */ /* 0x000fea0003800000 */
[----:B------:R-:W-:Y:S01]  /*33fd0*/  BPT.TRAP 0x1 ;  /* 0x000000040000795c */ /* 0x000fe20000300000 */
.L_x_1704:
[----:B------:R-:W-:Y:S01]  /*33fe0*/  IMAD.U32 R4, RZ, RZ, UR39 ;  /* 0x00000027ff047e24 */ /* 0x000fe2000f8e00ff */
[----:B------:R-:W-:Y:S01]  /*33ff0*/  BSSY B0, `(.L_x_1705) ;  /* 0x0000007000007945 */ /* 0x000fe20003800000 */
[----:B------:R-:W-:-:S03]  /*34000*/  IMAD R20, R0, 0x8, R19 ;  /* 0x0000000800147824 */ /* 0x000fc600078e0213 */
[----:B------:R-:W-:Y:S02]  /*34010*/  ISETP.NE.AND P1, PT, R4, 0x3, PT ;  /* 0x000000030400780c */ /* 0x000fe40003f25270 */
[----:B------:R-:W-:-:S04]  /*34020*/  LOP3.LUT R4, R3, 0x1, RZ, 0x3c, !PT ;  /* 0x0000000103047812 */ /* 0x000fc800078e3cff */
[----:B------:R-:W-:-:S04]  /*34030*/  SHF.L.U32 R4, R4, 0x1f, RZ ;  /* 0x0000001f04047819 */ /* 0x000fc800000006ff */
[----:B------:R-:W3:Y:S02]  /*34040*/  SYNCS.PHASECHK.TRANS64.TRYWAIT P0, [R20+URZ+0x29870], R4 ;  /* 0x02987004140075a7 */ /* 0x000ee4000800017f */
[----:B---3--:R-:W-:Y:S05]  /*34050*/  @!P0 BRA `(.L_x_1706) ;  /* 0x0000006000508947 */ /* 0x008fea0003800000 */
.L_x_1900:
[----:B------:R-:W-:Y:S05]  /*34060*/  BSYNC B0 ;  /* 0x0000000000007941 */ /* 0x000fea0003800000 */
.L_x_1705:
[----:B------:R-:W-:Y:S05]  /*34070*/  @!P1 BRA `(.L_x_1707) ;  /* 0x0000000000049947 */ /* 0x000fea0003800000 */
[----:B------:R-:W-:Y:S01]  /*34080*/  BPT.TRAP 0x1 ;  /* 0x000000040000795c */ /* 0x000fe20000300000 */
.L_x_1707:
[----:B------:R-:W-:Y:S01]  /*34090*/  SHF.L.U32 R3, R3, 0x1f, RZ ;  /* 0x0000001f03037819 */ /* 0x000fe200000006ff */
[----:B------:R-:W-:-:S03]  /*340a0*/  IMAD R12, R0, 0x5000, RZ ;  /* 0x00005000000c7824 */ /* 0x000fc600078e02ff */
[----:B------:R-:W4:Y:S02]  /*340b0*/  SYNCS.PHASECHK.TRANS64.TRYWAIT P0, [R20+URZ+0x29860], R3 ;  /* 0x02986003140075a7 */ /* 0x000f24000800017f */
[----:B----4-:R-:W-:Y:S05]  /*340c0*/  @!P0 BRA `(.L_x_1708) ;  /* 0x0000006000488947 */ /* 0x010fea0003800000 */
.L_x_1901:
[----:B------:R-:W5:Y:S04]  /*340d0*/  LDL R0, [R1+0x2c] ;  /* 0x00002c0001007983 */ /* 0x000f680000100800 */
[----:B------:R-:W3:Y:S01]  /*340e0*/  LDL R13, [R1+0x28] ;  /* 0x00002800010d7983 */ /* 0x000ee20000100800 */
[----:B------:R-:W-:Y:S05]  /*340f0*/  WARPSYNC.ALL ;  /* 0x0000000000007948 */ /* 0x000fea0003800000 */
[----:B--2---:R-:W2:Y:S01]  /*34100*/  S2R R9, SR_TID.X ;  /* 0x0000000000097919 */ /* 0x004ea20000002100 */
[----:B------:R-:W-:Y:S01]  /*34110*/  IMAD.MOV.U32 R14, RZ, RZ, 0x40 ;  /* 0x00000040ff0e7424 */ /* 0x000fe200078e00ff */
[----:B--2---:R-:W-:-:S04]  /*34120*/  LOP3.LUT P0, RZ, R9, 0x4, RZ, 0xc0, !PT ;  /* 0x0000000409ff7812 */ /* 0x004fc8000780c0ff */
[----:B------:R-:W-:Y:S02]  /*34130*/  SEL R14, R14, 0xffffffc0, !P0 ;  /* 0xffffffc00e0e7807 */ /* 0x000fe40004000000 */
[C---:B-----5:R-:W-:Y:S02]  /*34140*/  LOP3.LUT R0, R12.reuse, R0, RZ, 0xfc, !PT ;  /* 0x000000000c007212 */ /* 0x060fe400078efcff */
[----:B---3--:R-:W-:-:S03]  /*34150*/  LOP3.LUT R21, R12, R13, RZ, 0xfc, !PT ;  /* 0x0000000d0c157212 */ /* 0x008fc600078efcff */
[----:B------:R-:W-:-:S04]  /*34160*/  IMAD.IADD R0, R19, 0x1, R0 ;  /* 0x0000000113007824 */ /* 0x000fc800078e0200 */
[----:B----4-:R-:W-:Y:S01]  /*34170*/  IMAD.IADD R3, R14, 0x1, R0 ;  /* 0x000000010e037824 */ /* 0x010fe200078e0200 */
[----:B0-----:R-:W0:Y:S01]  /*34180*/  LDSM.16.MT88.4 R4, [R0+0xa400] ;  /* 0x00a400000004783b */ /* 0x001e220000004200 */
        /* <DEDUP_REMOVED lines=68> */
.L_x_1709:
[----:B------:R-:W3:Y:S01]  /*345d0*/  S2R R0, SR_TID.X ;  /* 0x0000000000007919 */ /* 0x000ee20000002100 */
[----:B0-----:R0:W-:Y:S01]  /*345e0*/  SYNCS.ARRIVE.TRANS64.A1T0 RZ, [R20+URZ+0x29850], RZ ;  /* 0x029850ff14ff79a7 */ /* 0x0011e2000810003f */
[----:B---3--:R-:W-:Y:S02]  /*345f0*/  LOP3.LUT R3, R0, 0x7f, RZ, 0xc0, !PT ;  /* 0x0000007f00037812 */ /* 0x008fe400078ec0ff */
[----:B------:R-:W3:Y:S01]  /*34600*/  LDL R0, [R1+0x8] ;  /* 0x0000080001007983 */ /* 0x000ee20000100800 */
[----:B------:R-:W-:Y:S01]  /*34610*/  BAR.SYNC.DEFER_BLOCKING 0x2, 0x80 ;  /* 0x0082000000007b1d */ /* 0x000fe20000010000 */
[----:B------:R-:W-:-:S05]  /*34620*/  ISETP.NE.AND P0, PT, R3, RZ, PT ;  /* 0x000000ff0300720c */ /* 0x000fca0003f05270 */
[----:B------:R4:W5:Y:S08]  /*34630*/  LDL R3, [R1+0x18] ;  /* 0x0000180001037983 */ /* 0x0009700000100800 */
[----:B0-----:R-:W-:-:S05]  /*34640*/  @!P0 VIADD R20, R20, 0x29880 ;  /* 0x0002988014148836 */ /* 0x001fca0000000000 */
[----:B------:R-:W-:-:S04]  /*34650*/  @!P0 PRMT R20, RZ, 0x654, R20 ;  /* 0x00000654ff148816 */ /* 0x000fc80000000014 */
[----:B------:R4:W-:Y:S01]  /*34660*/  @!P0 SYNCS.ARRIVE.TRANS64.RED.A1T0 RZ, [R20+URZ], RZ ;  /* 0x000000ff14ff89a7 */ /* 0x0009e2000810043f */
[C---:B---3--:R-:W-:Y:S01]  /*34670*/  ISETP.GT.AND P0, PT, R2.reuse, R0, PT ;  /* 0x000000000200720c */ /* 0x048fe20003f04270 */
[----:B------:R-:W-:Y:S01]  /*34680*/  VIADD R2, R2, 0xffffffff ;  /* 0xffffffff02027836 */ /* 0x000fe20000000000 */
[----:B------:R4:W5:Y:S11]  /*34690*/  LDL R0, [R1+0x10] ;  /* 0x0000100001007983 */ /* 0x0009760000100800 */
[----:B----4-:R-:W-:Y:S05]  /*346a0*/  @P0 BRA `(.L_x_1710) ;  /* 0xffffffec00fc0947 */ /* 0x010fea000383ffff */
.L_x_1688:
        /* <DEDUP_REMOVED lines=8> */
[----:B----45:R-:W3:Y:S02]  /*34730*/  FLO.U32 R0, UR4 ;  /* 0x0000000400007d00 */ /* 0x030ee400080e0000 */
        /* <DEDUP_REMOVED lines=9> */
.L_x_1712:
[----:B------:R-:W-:Y:S05]  /*347d0*/  BSYNC B0 ;  /* 0x0000000000007941 */ /* 0x000fea0003800000 */
.L_x_1711:
[----:B------:R-:W-:-:S06]  /*347e0*/  UISETP.NE.AND UP0, UPT, UR37, 0x3, UPT ;  /* 0x000000032500788c */ /* 0x000fcc000bf05270 */
[----:B------:R-:W-:-:S13]  /*347f0*/  PLOP3.LUT P1, PT, PT, PT, UP0, 0x80, 0x0 ;  /* 0x000000000000781c */ /* 0x000fda0003f2f008 */
[----:B------:R-:W-:Y:S05]  /*34800*/  @!P1 BRA `(.L_x_1713) ;  /* 0x0000000000049947 */ /* 0x000fea0003800000 */
[----:B------:R-:W-:Y:S01]  /*34810*/  BPT.TRAP 0x1 ;  /* 0x000000040000795c */ /* 0x000fe20000300000 */
.L_x_1713:
[----:B-----5:R-:W2:Y:S04]  /*34820*/  LDL R3, [R1+0x18] ;  /* 0x0000180001037983 */ /* 0x020ea80000100800 */
[----:B------:R-:W2:Y:S01]  /*34830*/  LDL R2, [R1+0x10] ;  /* 0x0000100001027983 */ /* 0x000ea20000100800 */
[----:B---34-:R-:W-:Y:S01]  /*34840*/  IMAD.U32 R0, RZ, RZ, UR39 ;  /* 0x00000027ff007e24 */ /* 0x018fe2000f8e00ff */
[----:B------:R-:W-:Y:S04]  /*34850*/  BSSY B0, `(.L_x_1714) ;  /* 0x0000007000007945 */ /* 0x000fe80003800000 */
[----:B------:R-:W-:-:S02]  /*34860*/  ISETP.NE.AND P2, PT, R0, 0x3, PT ;  /* 0x000000030000780c */ /* 0x000fc40003f45270 */
[----:B--2---:R-:W-:-:S04]  /*34870*/  LOP3.LUT R0, R3, 0x1, RZ, 0x3c, !PT ;  /* 0x0000000103007812 */ /* 0x004fc800078e3cff */
[----:B------:R-:W-:Y:S01]  /*34880*/  SHF.L.U32 R0, R0, 0x1f, RZ ;  /* 0x0000001f00007819 */ /* 0x000fe200000006ff */
[----:B------:R-:W-:-:S04]  /*34890*/  IMAD R16, R2, 0x8, R19 ;  /* 0x0000000802107824 */ /* 0x000fc800078e0213 */
[----:B------:R-:W2:Y:S02]  /*348a0*/  SYNCS.PHASECHK.TRANS64.TRYWAIT P1, [R16+URZ+0x29870], R0 ;  /* 0x02987000100075a7 */ /* 0x000ea4000802017f */
[----:B--2---:R-:W-:Y:S05]  /*348b0*/  @!P1 BRA `(.L_x_1715) ;  /* 0x0000005800609947 */ /* 0x004fea0003800000 */
.L_x_1902:
[----:B------:R-:W-:Y:S05]  /*348c0*/  BSYNC B0 ;  /* 0x0000000000007941 */ /* 0x000fea0003800000 */
.L_x_1714:
[----:B------:R-:W-:Y:S05]  /*348d0*/  @!P2 BRA `(.L_x_1716) ;  /* 0x000000000004a947 */ /* 0x000fea0003800000 */
[----:B------:R-:W-:Y:S01]  /*348e0*/  BPT.TRAP 0x1 ;  /* 0x000000040000795c */ /* 0x000fe20000300000 */
.L_x_1716:
[----:B--2---:R-:W2:Y:S02]  /*348f0*/  LDL R0, [R1+0x18] ;  /* 0x0000180001007983 */ /* 0x004ea40000100800 */
[----:B--2---:R-:W-:-:S04]  /*34900*/  SHF.L.U32 R0, R0, 0x1f, RZ ;  /* 0x0000001f00007819 */ /* 0x004fc800000006ff */
[----:B------:R-:W2:Y:S02]  /*34910*/  SYNCS.PHASECHK.TRANS64.TRYWAIT P1, [R16+URZ+0x29860], R0 ;  /* 0x02986000100075a7 */ /* 0x000ea4000802017f */
[----:B--2---:R-:W-:Y:S05]  /*34920*/  @!P1 BRA `(.L_x_1717) ;  /* 0x0000005800589947 */ /* 0x004fea0003800000 */
.L_x_1903:
[----:B------:R-:W2:Y:S04]  /*34930*/  LDL R18, [R1+0x10] ;  /* 0x0000100001127983 */ /* 0x000ea80000100800 */
[----:B------:R-:W3:Y:S04]  /*34940*/  LDL R2, [R1+0x2c] ;  /* 0x00002c0001027983 */ /* 0x000ee80000100800 */
[----:B------:R-:W4:Y:S01]  /*34950*/  LDL R12, [R1+0x28] ;  /* 0x00002800010c7983 */ /* 0x000f220000100800 */
[----:B------:R-:W5:Y:S01]  /*34960*/  S2R R3, SR_TID.X ;  /* 0x0000000000037919 */ /* 0x000f620000002100 */
[----:B------:R-:W-:Y:S05]  /*34970*/  WARPSYNC.ALL ;  /* 0x0000000000007948 */ /* 0x000fea0003800000 */
[----:B-----5:R-:W-:Y:S01]  /*34980*/  LOP3.LUT P1, RZ, R3, 0x4, RZ, 0xc0, !PT ;  /* 0x0000000403ff7812 */ /* 0x020fe2000782c0ff */
[----:B------:R-:W-:-:S05]  /*34990*/  IMAD.MOV.U32 R3, RZ, RZ, 0x40 ;  /* 0x00000040ff037424 */ /* 0x000fca00078e00ff */
[----:B------:R-:W-:Y:S01]  /*349a0*/  SEL R3, R3, 0xffffffc0, !P1 ;  /* 0xffffffc003037807 */ /* 0x000fe20004800000 */
[----:B--2---:R-:W-:-:S05]  /*349b0*/  IMAD R0, R18, 0x5000, RZ ;  /* 0x0000500012007824 */ /* 0x004fca00078e02ff */
[----:B---3--:R-:W-:-:S05]  /*349c0*/  LOP3.LUT R2, R0, R2, RZ, 0xfc, !PT ;  /* 0x0000000200027212 */ /* 0x008fca00078efcff */
[----:B------:R-:W-:-:S05]  /*349d0*/  IMAD.IADD R2, R19, 0x1, R2 ;  /* 0x0000000113027824 */ /* 0x000fca00078e0202 */
[----:B0-----:R-:W0:Y:S01]  /*349e0*/  LDSM.16.MT88.4 R4, [R2+0xa400] ;  /* 0x00a400000204783b */ /* 0x001e220000004200 */
[----:B------:R-:W-:Y:S01]  /*349f0*/  IMAD.IADD R3, R3, 0x1, R2 ;  /* 0x0000000103037824 */ /* 0x000fe200078e0202 */
[----:B----4-:R-:W-:Y:S02]  /*34a00*/  LOP3.LUT R0, R0, R12, RZ, 0xfc, !PT ;  /* 0x0000000c00007212 */ /* 0x010fe400078efcff */
[C-C-:B0-----:R-:W-:Y:S02]  /*34a10*/  PRMT R8, R4.reuse, 0x6420, R5.reuse ;  /* 0x0000642004087816 */ /* 0x141fe40000000005 */
[----:B------:R-:W-:Y:S02]  /*34a20*/  PRMT R9, R4, 0x7531, R5 ;  /* 0x0000753104097816 */ /* 0x000fe40000000005 */
[C-C-:B------:R-:W-:Y:S02]  /*34a30*/  PRMT R10, R6.reuse, 0x6420, R7.reuse ;  /* 0x00006420060a7816 */ /* 0x140fe40000000007 */
[----:B------:R-:W-:-:S02]  /*34a40*/  PRMT R11, R6, 0x7531, R7 ;  /* 0x00007531060b7816 */ /* 0x000fc40000000007 */
[----:B------:R-:W0:Y:S01]  /*34a50*/  LDSM.16.MT88.4 R4, [R3+0xa400] ;  /* 0x00a400000304783b */ /* 0x000e220000004200 */
[----:B------:R-:W-:-:S05]  /*34a60*/  IMAD.IADD R0, R19, 0x1, R0 ;  /* 0x0000000113007824 */ /* 0x000fca00078e0200 */
[----:B------:R0:W-:Y:S02]  /*34a70*/  STSM.16.M88.4 [R0+0x400], R8 ;  /* 0x0004000800007844 */ /* 0x0001e40000000200 */
[C-C-:B0-----:R-:W-:Y:S02]  /*34a80*/  PRMT R8, R4.reuse, 0x6420, R5.reuse ;  /* 0x0000642004087816 */ /* 0x141fe40000000005 */
        /* <DEDUP_REMOVED lines=60> */
.L_x_1718:
[----:B------:R-:W3:Y:S01]  /*34e50*/  LDL.LU R3, [R1+0x18] ;  /* 0x0000180001037983 */ /* 0x000ee20000300800 */
[----:B0-----:R0:W-:Y:S01]  /*34e60*/  SYNCS.ARRIVE.TRANS64.A1T0 RZ, [R16+URZ+0x29850], RZ ;  /* 0x029850ff10ff79a7 */ /* 0x0011e2000810003f */
[----:B--2---:R-:W-:Y:S02]  /*34e70*/  VIADD R0, R18, 0x1 ;  /* 0x0000000112007836 */ /* 0x004fe40000000000 */
[----:B0-----:R-:W-:-:S05]  /*34e80*/  @!P0 VIADD R16, R16, 0x29880 ;  /* 0x0002988010108836 */ /* 0x001fca0000000000 */
[----:B------:R-:W-:Y:S01]  /*34e90*/  @!P0 PRMT R16, RZ, 0x654, R16 ;  /* 0x00000654ff108816 */ /* 0x000fe20000000010 */
[----:B------:R-:W-:Y:S06]  /*34ea0*/  BAR.SYNC.DEFER_BLOCKING 0x2, 0x80 ;  /* 0x0082000000007b1d */ /* 0x000fec0000010000 */
[----:B------:R4:W-:Y:S01]  /*34eb0*/  @!P0 SYNCS.ARRIVE.TRANS64.RED.A1T0 RZ, [R16+URZ], RZ ;  /* 0x000000ff10ff89a7 */ /* 0x0009e2000810043f */
[----:B------:R-:W-:-:S04]  /*34ec0*/  ISETP.NE.AND P0, PT, R0, 0x2, PT ;  /* 0x000000020000780c */ /* 0x000fc80003f05270 */
[----:B------:R-:W-:Y:S02]  /*34ed0*/  SEL R2, RZ, 0x1, P0 ;  /* 0x00000001ff027807 */ /* 0x000fe40000000000 */
[----:B------:R-:W-:-:S05]  /*34ee0*/  SEL R0, R0, RZ, P0 ;  /* 0x000000ff00007207 */ /* 0x000fca0000000000 */
[----:B------:R4:W-:Y:S01]  /*34ef0*/  STL [R1+0x10], R0 ;  /* 0x0000100001007387 */ /* 0x0009e20000100800 */
[----:B---3--:R-:W-:-:S05]  /*34f00*/  LOP3.LUT R3, R3, R2, RZ, 0x3c, !PT ;  /* 0x0000000203037212 */ /* 0x008fca00078e3cff */
[----:B------:R4:W-:Y:S02]  /*34f10*/  STL [R1+0x18], R3 ;  /* 0x0000180301007387 */ /* 0x0009e40000100800 */
.L_x_1663:
[----:B------:R-:W-:-:S13]  /*34f20*/  LOP3.LUT P0, RZ, R17, 0x2, RZ, 0xc0, !PT ;  /* 0x0000000211ff7812 */ /* 0x000fda000780c0ff */
[----:B------:R-:W-:Y:S05]  /*34f30*/  @!P0 BRA `(.L_x_1719) ;  /* 0x00000000002c8947 */ /* 0x000fea0003800000 */
[----:B------:R-:W-:Y:S05]  /*34f40*/  WARPSYNC.ALL ;  /* 0x0000000000007948 */ /* 0x000fea0003800000 */
[----:B------:R-:W3:Y:S08]  /*34f50*/  S2UR UR5, SR_CgaCtaId ;  /* 0x00000000000579c3 */ /* 0x000ef00000008800 */
[----:B------:R-:W-:Y:S06]  /*34f60*/  BAR.SYNC.DEFER_BLOCKING 0x5, 0x180 ;  /* 0x0146000000007b1d */ /* 0x000fec0000010000 */
[----:B------:R-:W-:-:S02]  /*34f70*/  UMOV UR4, 0x400 ;  /* 0x0000040000047882 */ /* 0x000fc40000000000 */
[----:B---3--:R-:W-:-:S06]  /*34f80*/  ULEA UR4, UR5, UR4, 0x18 ;  /* 0x0000000405047291 */ /* 0x008fcc000f8ec03f */
[----:B------:R-:W-:-:S05]  /*34f90*/  IMAD.U32 R19, RZ, RZ, UR4 ;  /* 0x00000004ff137e24 */ /* 0x000fca000f8e00ff */
[----:B-1----:R-:W1:Y:S04]  /*34fa0*/  LDS.128 R4, [R19+0x298d0] ;  /* 0x0298d00013047984 */ /* 0x002e680000000c00 */
[----:B-1----:R3:W-:Y:S04]  /*34fb0*/  STL.64 [R1], R4 ;  /* 0x0000000401007387 */ /* 0x0027e80000100a00 */
[----:B------:R3:W-:Y:S01]  /*34fc0*/  STL.64 [R1+0x8], R6 ;  /* 0x0000080601007387 */ /* 0x0007e20000100a00 */
[----:B------:R-:W-:Y:S06]  /*34fd0*/  BAR.ARV 0x4, 0x180 ;  /* 0x0106000000007b1d */ /* 0x000fec0000002000 */
[----:B------:R-:W-:Y:S05]  /*34fe0*/  BRA `(.L_x_1720) ;  /* 0x00000010003c7947 */ /* 0x000fea0003800000 */
.L_x_1719:
[----:B--2-4-:R-:W2:Y:S01]  /*34ff0*/  S2R R0, SR_TID.X ;  /* 0x0000000000007919 */ /* 0x014ea20000002100 */
[----:B------:R-:W-:Y:S01]  /*35000*/  UMOV UR4, 0xffffffff ;  /* 0xffffffff00047882 */ /* 0x000fe20000000000 */
[----:B--2---:R-:W-:-:S04]  /*35010*/  LOP3.LUT R16, R0, 0x1f, RZ, 0xc0, !PT ;  /* 0x0000001f00107812 */ /* 0x004fc800078ec0ff */
        /* <DEDUP_REMOVED lines=8> */
[----:B------:R-:W2:Y:S08]  /*350a0*/  @!P1 LDC.64 R2, c[0x0][0xc80] ;  /* 0x00032000ff029b82 */ /* 0x000eb00000000a00 */
[----:B------:R-:W3:Y:S01]  /*350b0*/  @!P1 LDC.64 R6, c[0x0][0xc78] ;  /* 0x00031e00ff069b82 */ /* 0x000ee20000000a00 */
[----:B--2---:R-:W-:-:S05]  /*350c0*/  @!P1 IMAD.WIDE R2, R0, 0x4, R2 ;  /* 0x0000000400029825 */ /* 0x004fca00078e0202 */
[----:B------:R3:W2:Y:S02]  /*350d0*/  @!P1 LDG.E R8, desc[UR60][R2.64] ;  /* 0x0000003c02089981 */ /* 0x0006a4000c1e1900 */
[----:B---3--:R-:W-:-:S06]  /*350e0*/  @!P1 IMAD.WIDE R2, R0, 0x4, R6 ;  /* 0x0000000400029825 */ /* 0x008fcc00078e0206 */
[----:B------:R-:W3:Y:S01]  /*350f0*/  @!P1 LDG.E R2, desc[UR60][R2.64] ;  /* 0x0000003c02029981 */ /* 0x000ee2000c1e1900 */
[----:B-1----:R-:W-:Y:S01]  /*35100*/  IMAD.MOV.U32 R4, RZ, RZ, RZ ;  /* 0x000000ffff047224 */ /* 0x002fe200078e00ff */
[C---:B------:R-:W-:Y:S01]  /*35110*/  ISETP.GE.U32.AND P2, PT, R16.reuse, 0x2, PT ;  /* 0x000000021000780c */ /* 0x040fe20003f46070 */
[----:B------:R-:W-:Y:S01]  /*35120*/  IMAD.MOV.U32 R6, RZ, RZ, RZ ;  /* 0x000000ffff067224 */ /* 0x000fe200078e00ff */
[C---:B------:R-:W-:Y:S01]  /*35130*/  ISETP.GE.U32.AND P3, PT, R16.reuse, 0x4, PT ;  /* 0x000000041000780c */ /* 0x040fe20003f66070 */
[----:B------:R-:W-:Y:S01]  /*35140*/  SHFL.IDX PT, R5, R10, RZ, 0x1f ;  /* 0x00001fff0a057589 */ /* 0x000fe200000e0000 */
[C---:B------:R-:W-:Y:S02]  /*35150*/  ISETP.GE.U32.AND P4, PT, R16.reuse, 0x8, PT ;  /* 0x000000081000780c */ /* 0x040fe40003f86070 */
[----:B------:R-:W-:Y:S01]  /*35160*/  ISETP.GE.U32.AND P5, PT, R16, 0x10, PT ;  /* 0x000000101000780c */ /* 0x000fe20003fa6070 */
[----:B------:R-:W-:Y:S01]  /*35170*/  SHFL.IDX PT, R0, R10, 0x1, 0x1f ;  /* 0x00201f000a007f89 */ /* 0x000fe200000e0000 */
[----:B--2---:R-:W-:-:S02]  /*35180*/  @!P1 IMAD.MOV.U32 R4, RZ, RZ, R8 ;  /* 0x000000ffff049224 */ /* 0x004fc400078e0008 */
[----:B------:R-:W-:Y:S02]  /*35190*/  IMAD.MOV.U32 R8, RZ, RZ, RZ ;  /* 0x000000ffff087224 */ /* 0x000fe400078e00ff */
[----:B---3--:R-:W-:Y:S01]  /*351a0*/  @!P1 IMAD.MOV.U32 R6, RZ, RZ, R2 ;  /* 0x000000ffff069224 */ /* 0x008fe200078e0002 */
[----:B------:R-:W-:-:S03]  /*351b0*/  ISETP.NE.AND P1, PT, R16, RZ, PT ;  /* 0x000000ff1000720c */ /* 0x000fc60003f25270 */
[----:B------:R-:W-:-:S05]  /*351c0*/  IMAD R2, R6, R4, RZ ;  /* 0x0000000406027224 */ /* 0x000fca00078e02ff */
        /* <DEDUP_REMOVED lines=15> */
[----:B------:R1:W2:Y:S02]  /*352c0*/  SHFL.IDX PT, R9, R3, 0x1f, 0x1f ;  /* 0x03e01f0003097f89 */ /* 0x0002a400000e0000 */
.L_x_1913:
[----:B------:R-:W-:Y:S01]  /*352d0*/  ULDC UR4, c[0x0][0xc38] ;  /* 0x00030e0000047ab9 */ /* 0x000fe20000000800 */
[----:B------:R-:W-:Y:S02]  /*352e0*/  IMAD.MOV.U32 R7, RZ, RZ, R3 ;  /* 0x000000ffff077224 */ /* 0x000fe400078e0003 */
[----:B------:R-:W-:-:S04]  /*352f0*/  IMAD.U32 R2, RZ, RZ, UR4 ;  /* 0x00000004ff027e24 */ /* 0x000fc8000f8e00ff */
[----:B--2---:R-:W-:-:S04]  /*35300*/  IMAD R9, R9, R2, RZ ;  /* 0x0000000209097224 */ /* 0x004fc800078e02ff */
[----:B------:R-:W-:-:S05]  /*35310*/  IMAD.IADD R0, R0, 0x1, R9 ;  /* 0x0000000100007824 */ /* 0x000fca00078e0209 */
[----:B------:R-:W-:-:S13]  /*35320*/  ISETP.GT.AND P6, PT, R0, R5, PT ;  /* 0x000000050000720c */ /* 0x000fda0003fc4270 */
[----:B------:R-:W-:Y:S05]  /*35330*/  @P6 BRA `(.L_x_1722) ;  /* 0x0000000000ac6947 */ /* 0x000fea0003800000 */
.L_x_1725:
[----:B-1----:R-:W2:Y:S01]  /*35340*/  LDL.LU R3, [R1+0xc] ;  /* 0x00000c0001037983 */ /* 0x002ea20000300800 */
[----:B------:R-:W1:Y:S01]  /*35350*/  LDC R2, c[0x0][0xc3c] ;  /* 0x00030f00ff027b82 */ /* 0x000e620000000800 */
[----:B--2---:R-:W-:-:S05]  /*35360*/  VIADD R3, R3, 0x1f ;  /* 0x0000001f03037836 */ /* 0x004fca0000000000 */
[----:B-1----:R-:W-:-:S13]  /*35370*/  ISETP.GE.AND P6, PT, R3, R2, PT ;  /* 0x000000020300720c */ /* 0x002fda0003fc6270 */
[----:B------:R-:W-:Y:S05]  /*35380*/  @P6 BRA `(.L_x_1723) ;  /* 0x0000000800ec6947 */ /* 0x000fea0003800000 */
[----:B------:R-:W1:Y:S01]  /*35390*/  S2R R4, SR_TID.X ;  /* 0x0000000000047919 */ /* 0x000e620000002100 */
[----:B------:R2:W-:Y:S01]  /*353a0*/  STL [R1+0xc], R3 ;  /* 0x00000c0301007387 */ /* 0x0005e20000100800 */
[----:B-1----:R-:W-:-:S05]  /*353b0*/  LOP3.LUT R4, R4, 0x1f, RZ, 0xc0, !PT ;  /* 0x0000001f04047812 */ /* 0x002fca00078ec0ff */
[----:B------:R-:W-:Y:S02]  /*353c0*/  IMAD.IADD R6, R3, 0x1, R4 ;  /* 0x0000000103067824 */ /* 0x000fe400078e0204 */
[----:B------:R-:W-:-:S03]  /*353d0*/  IMAD.MOV.U32 R4, RZ, RZ, RZ ;  /* 0x000000ffff047224 */ /* 0x000fc600078e00ff */
[----:B------:R-:W-:-:S13]  /*353e0*/  ISETP.GE.OR P6, PT, R6, R2, !P0 ;  /* 0x000000020600720c */ /* 0x000fda00047c6670 */
[----:B--2---:R-:W1:Y:S02]  /*353f0*/  @!P6 LDC.64 R2, c[0x0][0xc80] ;  /* 0x00032000ff02eb82 */ /* 0x004e640000000a00 */
[----:B-1----:R-:W-:-:S05]  /*35400*/  @!P6 IMAD.WIDE R2, R6, 0x4, R2 ;  /* 0x000000040602e825 */ /* 0x002fca00078e0202 */
[----:B------:R1:W2:Y:S02]  /*35410*/  @!P6 LDG.E R4, desc[UR60][R2.64] ;  /* 0x0000003c0204e981 */ /* 0x0002a4000c1e1900 */
[----:B-1----:R-:W1:Y:S02]  /*35420*/  @!P6 LDC.64 R2, c[0x0][0xc78] ;  /* 0x00031e00ff02eb82 */ /* 0x002e640000000a00 */
[----:B-1----:R-:W-:-:S04]  /*35430*/  @!P6 IMAD.WIDE R2, R6, 0x4, R2 ;  /* 0x000000040602e825 */ /* 0x002fc800078e0202 */
[----:B------:R-:W-:-:S06]  /*35440*/  IMAD.MOV.U32 R6, RZ, RZ, RZ ;  /* 0x000000ffff067224 */ /* 0x000fcc00078e00ff */
[----:B------:R-:W2:Y:S01]  /*35450*/  @!P6 LDG.E R6, desc[UR60][R2.64] ;  /* 0x0000003c0206e981 */ /* 0x000ea2000c1e1900 */
[----:B------:R-:W-:Y:S01]  /*35460*/  UMOV UR4, 0xffffffff ;  /* 0xffffffff00047882 */ /* 0x000fe20000000000 */
[----:B--2---:R-:W-:Y:S02]  /*35470*/  IMAD R2, R6, R4, RZ ;  /* 0x0000000406027224 */ /* 0x004fe400078e02ff */
[----:B------:R-:W-:Y:S05]  /*35480*/  BRA.DIV UR4, `(.L_x_1724) ;  /* 0x0000005204f47947 */ /* 0x000fea000b800000 */
        /* <DEDUP_REMOVED lines=16> */
.L_x_1921:
[----:B------:R-:W-:Y:S02]  /*35590*/  ULDC UR4, c[0x0][0xc38] ;  /* 0x00030e0000047ab9 */ /* 0x000fe40000000800 */
[----:B------:R-:W-:-:S04]  /*355a0*/  IMAD.U32 R2, RZ, RZ, UR4 ;  /* 0x00000004ff027e24 */ /* 0x000fc8000f8e00ff */
[----:B--2---:R-:W-:-:S04]  /*355b0*/  IMAD R9, R9, R2, RZ ;  /* 0x0000000209097224 */ /* 0x004fc800078e02ff */
[----:B------:R-:W-:-:S05]  /*355c0*/  IMAD.IADD R0, R9, 0x1, R0 ;  /* 0x0000000109007824 */ /* 0x000fca00078e0200 */
[----:B------:R-:W-:-:S13]  /*355d0*/  ISETP.GT.AND P6, PT, R0, R5, PT ;  /* 0x000000050000720c */ /* 0x000fda0003fc4270 */
[----:B------:R-:W-:Y:S05]  /*355e0*/  @!P6 BRA `(.L_x_1725) ;  /* 0xfffffffc0054e947 */ /* 0x000fea000383ffff */
.L_x_1722:
[----:B------:R-:W-:Y:S01]  /*355f0*/  IMAD.IADD R9, R0, 0x1, -R9 ;  /* 0x0000000100097824 */ /* 0x000fe200078e0a09 */
[----:B------:R-:W-:-:S03]  /*35600*/  UMOV UR4, 0xffffffff ;  /* 0xffffffff00047882 */ /* 0x000fc60000000000 */
[----:B------:R-:W-:-:S05]  /*35610*/  IMAD R0, R7, R2, R9 ;  /* 0x0000000207007224 */ /* 0x000fca00078e0209 */
[----:B------:R-:W-:Y:S01]  /*35620*/  ISETP.GT.AND P6, PT, R0, R5, PT ;  /* 0x000000050000720c */ /* 0x000fe20003fc4270 */
[----:B------:R-:W-:-:S12]  /*35630*/  BRA.DIV UR4, `(.L_x_1726) ;  /* 0x0000005604607947 */ /* 0x000fd8000b800000 */
[----:B------:R-:W2:Y:S01]  /*35640*/  LDL.LU R10, [R1+0xc] ;  /* 0x00000c00010a7983 */ /* 0x000ea20000300800 */
[----:B-1----:R-:W-:-:S04]  /*35650*/  VOTE.ANY R3, PT, !P6 ;  /* 0x0000000000037806 */ /* 0x002fc800070e0100 */
[----:B------:R-:W1:Y:S02]  /*35660*/  POPC R0, R3 ;  /* 0x0000000300007309 */ /* 0x000e640000000000 */
[----:B-1----:R1:W3:Y:S04]  /*35670*/  SHFL.IDX PT, R4, R4, R0, 0x1f ;  /* 0x00001f0004047589 */ /* 0x0022e800000e0000 */
[----:B------:R1:W4:Y:S01]  /*35680*/  SHFL.IDX PT, R6, R6, R0, 0x1f ;  /* 0x00001f0006067589 */ /* 0x00032200000e0000 */
[----:B--2---:R-:W-:-:S05]  /*35690*/  IMAD.IADD R10, R0, 0x1, R10 ;  /* 0x00000001000a7824 */ /* 0x004fca00078e020a */
[----:B---34-:R1:W-:Y:S02]  /*356a0*/  STL [R1+0xc], R10 ;  /* 0x00000c0a01007387 */ /* 0x0183e40000100800 */
.L_x_1926:
[----:B------:R-:W-:-:S13]  /*356b0*/  ISETP.NE.AND P0, PT, R3, RZ, PT ;  /* 0x000000ff0300720c */ /* 0x000fda0003f05270 */
[----:B------:R-:W-:Y:S05]  /*356c0*/  @!P0 BRA `(.L_x_1727) ;  /* 0x0000000000148947 */ /* 0x000fea0003800000 */
[----:B------:R-:W-:Y:S01]  /*356d0*/  UMOV UR4, 0xffffffff ;  /* 0xffffffff00047882 */ /* 0x000fe20000000000 */
[----:B-1----:R-:W-:Y:S02]  /*356e0*/  VIADD R0, R0, 0xffffffff ;  /* 0xffffffff00007836 */ /* 0x002fe40000000000 */
[----:B------:R-:W-:Y:S05]  /*356f0*/  BRA.DIV UR4, `(.L_x_1728) ;  /* 0x0000005604987947 */ /* 0x000fea000b800000 */
[----:B------:R1:W3:Y:S02]  /*35700*/  SHFL.IDX PT, R0, R7, R0, 0x1f ;  /* 0x00001f0007007589 */ /* 0x0002e400000e0000 */
.L_x_1929:
[----:B---3--:R-:W-:-:S07]  /*35710*/  IMAD.MOV.U32 R8, RZ, RZ, R0 ;  /* 0x000000ffff087224 */ /* 0x008fce00078e0000 */
.L_x_1727:
[----:B------:R-:W-:Y:S01]  /*35720*/  ISETP.NE.AND P0, PT, R6, 0x1, PT ;  /* 0x000000010600780c */ /* 0x000fe20003f05270 */
[----:B-1----:R-:W-:-:S05]  /*35730*/  IMAD R0, R8, R2, R9 ;  /* 0x0000000208007224 */ /* 0x002fca00078e0209 */
[----:B------:R1:W-:Y:S02]  /*35740*/  STL [R1], R0 ;  /* 0x0000000001007387 */ /* 0x0003e40000100800 */
[----:B-1----:R-:W-:-:S05]  /*35750*/  IMAD.IADD R0, R5, 0x1, -R0 ;  /* 0x0000000105007824 */ /* 0x002fca00078e0a00 */
[----:B------:R-:W-:Y:S05]  /*35760*/  @!P0 BRA `(.L_x_1729) ;  /* 0x0000000000e48947 */ /* 0x000fea0003800000 */
[----:B------:R-:W-:-:S04]  /*35770*/  IABS R5, R4 ;  /* 0x0000000400057213 */ /* 0x000fc80000000000 */
        /* <DEDUP_REMOVED lines=19> */
[----:B------:R-:W1:Y:S07]  /*358b0*/  I2F.RP R2, R5 ;  /* 0x0000000500027306 */ /* 0x000e6e0000209400 */
[----:B------:R-:W-:Y:S01]  /*358c0*/  @P0 VIADD R8, R8, 0x1 ;  /* 0x0000000108080836 */ /* 0x000fe20000000000 */
[----:B-1----:R-:W1:Y:S02]  /*358d0*/  MUFU.RCP R2, R2 ;  /* 0x0000000200027308 */ /* 0x002e640000001000 */
[----:B-1----:R-:W-:-:S06]  /*358e0*/  VIADD R2, R2, 0xffffffe ;  /* 0x0ffffffe02027836 */ /* 0x002fcc0000000000 */
[----:B------:R-:W1:Y:S02]  /*358f0*/  F2I.FTZ.U32.TRUNC.NTZ R3, R2 ;  /* 0x0000000200037305 */ /* 0x000e64000021f000 */
[----:B-1----:R-:W-:-:S04]  /*35900*/  IMAD.MOV R2, RZ, RZ, -R3 ;  /* 0x000000ffff027224 */ /* 0x002fc800078e0a03 */
        /* <DEDUP_REMOVED lines=25> */
[----:B------:R-:W-:-:S04]  /*35aa0*/  IMAD.MOV R2, RZ, RZ, -R7 ;  /* 0x000000ffff027224 */ /* 0x000fc800078e0a07 */
[C---:B------:R-:W-:Y:S02]  /*35ab0*/  IMAD R2, R6.reuse, R2, R3 ;  /* 0x0000000206027224 */ /* 0x040fe400078e0203 */
[----:B------:R-:W-:-:S04]  /*35ac0*/  IMAD R6, R6, 0x1000000, R7 ;  /* 0x0100000006067824 */ /* 0x000fc800078e0207 */
[----:B------:R-:W-:-:S05]  /*35ad0*/  IMAD R2, R2, 0x10000, R6 ;  /* 0x0001000002027824 */ /* 0x000fca00078e0206 */
[----:B------:R3:W-:Y:S01]  /*35ae0*/  STL [R1+0x8], R2 ;  /* 0x0000080201007387 */ /* 0x0007e20000100800 */
[----:B------:R-:W-:Y:S05]  /*35af0*/  BRA `(.L_x_1730) ;  /* 0x0000000400007947 */ /* 0x000fea0003800000 */
.L_x_1729:
[----:B------:R-:W3:Y:S01]  /*35b00*/  LDL R3, [R1+0xc] ;  /* 0x00000c0001037983 */ /* 0x000ee20000100800 */
[----:B------:R-:W3:Y:S02]  /*35b10*/  LDC.64 R6, c[0x0][0xc90] ;  /* 0x00032400ff067b82 */ /* 0x000ee40000000a00 */
[----:B---3--:R-:W-:-:S05]  /*35b20*/  IMAD.WIDE R6, R3, 0x4, R6 ;  /* 0x0000000403067825 */ /* 0x008fca00078e0206 */
[----:B------:R-:W3:Y:S02]  /*35b30*/  LDG.E R3, desc[UR60][R6.64] ;  /* 0x0000003c06037981 */ /* 0x000ee4000c1e1900 */
[----:B---3--:R-:W-:-:S05]  /*35b40*/  IMAD R5, R4, R3, RZ ;  /* 0x0000000304057224 */ /* 0x008fca00078e02ff */
        /* <DEDUP_REMOVED lines=21> */
[----:B------:R-:W-:-:S04]  /*35ca0*/  @P0 VIADD R7, R7, 0x1 ;  /* 0x0000000107070836 */ /* 0x000fc80000000000 */
[----:B------:R-:W-:-:S04]  /*35cb0*/  IMAD.MOV.U32 R6, RZ, RZ, R7 ;  /* 0x000000ffff067224 */ /* 0x000fc800078e0007 */
        /* <DEDUP_REMOVED lines=8> */
[----:B------:R-:W1:Y:S08]  /*35d40*/  I2F.RP R2, R9 ;  /* 0x0000000900027306 */ /* 0x000e700000209400 */
[----:B-1----:R-:W1:Y:S02]  /*35d50*/  MUFU.RCP R2, R2 ;  /* 0x0000000200027308 */ /* 0x002e640000001000 */
[----:B-1----:R-:W-:-:S06]  /*35d60*/  VIADD R2, R2, 0xffffffe ;  /* 0x0ffffffe02027836 */ /* 0x002fcc0000000000 */
[----:B------:R1:W3:Y:S02]  /*35d70*/  F2I.FTZ.U32.TRUNC.NTZ R3, R2 ;  /* 0x0000000200037305 */ /* 0x0002e4000021f000 */
[----:B-1----:R-:W-:Y:S02]  /*35d80*/  IMAD.MOV.U32 R2, RZ, RZ, RZ ;  /* 0x000000ffff027224 */ /* 0x002fe400078e00ff */
[----:B---3--:R-:W-:-:S04]  /*35d90*/  IMAD.MOV R0, RZ, RZ, -R3 ;  /* 0x000000ffff007224 */ /* 0x008fc800078e0a03 */
        /* <DEDUP_REMOVED lines=15> */
[----:B------:R-:W-:-:S04]  /*35e90*/  @P0 VIADD R2, R2, 0x1 ;  /* 0x0000000102020836 */ /* 0x000fc80000000000 */
[----:B------:R-:W-:-:S04]  /*35ea0*/  IMAD.MOV.U32 R0, RZ, RZ, R2 ;  /* 0x000000ffff007224 */ /* 0x000fc800078e0002 */
[----:B------:R-:W-:Y:S01]  /*35eb0*/  @!P2 IMAD.MOV R0, RZ, RZ, -R0 ;  /* 0x000000ffff00a224 */ /* 0x000fe200078e0a00 */
[----:B------:R-:W-:Y:S01]  /*35ec0*/  @!P1 LOP3.LUT R0, RZ, R8, RZ, 0x33, !PT ;  /* 0x00000008ff009212 */ /* 0x000fe200078e33ff */
[----:B------:R-:W-:-:S04]  /*35ed0*/  IMAD.MOV R8, RZ, RZ, -R8 ;  /* 0x000000ffff087224 */ /* 0x000fc800078e0a08 */
[----:B------:R-:W-:-:S05]  /*35ee0*/  IMAD R2, R0, R8, R6 ;  /* 0x0000000800027224 */ /* 0x000fca00078e0206 */
[----:B------:R1:W-:Y:S02]  /*35ef0*/  STL [R1+0x8], R2 ;  /* 0x0000080201007387 */ /* 0x0003e40000100800 */
.L_x_1730:
[----:B------:R-:W-:-:S05]  /*35f00*/  LOP3.LUT R0, RZ, R0, RZ, 0x33, !PT ;  /* 0x00000000ff007212 */ /* 0x000fca00078e33ff */
[----:B------:R-:W-:-:S05]  /*35f10*/  IMAD.IADD R0, R4, 0x1, R0 ;  /* 0x0000000104007824 */ /* 0x000fca00078e0200 */
[----:B------:R4:W-:Y:S01]  /*35f20*/  STL [R1+0x4], R0 ;  /* 0x0000040001007387 */ /* 0x0009e20000100800 */
[----:B------:R-:W-:Y:S05]  /*35f30*/  BRA `(.L_x_1731) ;  /* 0x0000000000287947 */ /* 0x000fea0003800000 */
.L_x_1723:
        /* <DEDUP_REMOVED lines=10> */
.L_x_1731:
[----:B-1-3--:R-:W3:Y:S04]  /*35fe0*/  LDL R2, [R1+0xc] ;  /* 0x00000c0001027983 */ /* 0x00aee80000100800 */
[----:B------:R-:W5:Y:S04]  /*35ff0*/  LDL R3, [R1+0x8] ;  /* 0x0000080001037983 */ /* 0x000f680000100800 */
[----:B------:R-:W2:Y:S04]  /*36000*/  LDL R4, [R1] ;  /* 0x0000000001047983 */ /* 0x000ea80000100800 */
[----:B------:R-:W2:Y:S01]  /*36010*/  LDL R5, [R1+0x4] ;  /* 0x0000040001057983 */ /* 0x000ea20000100800 */
[----:B----4-:R-:W1:Y:S01]  /*36020*/  S2R R0, SR_TID.X ;  /* 0x0000000000007919 */ /* 0x010e620000002100 */
[----:B------:R-:W-:Y:S05]  /*36030*/  WARPSYNC.ALL ;  /* 0x0000000000007948 */ /* 0x000fea0003800000 */
[----:B-1----:R-:W-:Y:S01]  /*36040*/  LOP3.LUT R0, R0, 0x1f, RZ, 0xc0, !PT ;  /* 0x0000001f00007812 */ /* 0x002fe200078ec0ff */
[----:B------:R-:W-:Y:S03]  /*36050*/  BAR.SYNC.DEFER_BLOCKING 0x4, 0x180 ;  /* 0x0106000000007b1d */ /* 0x000fe60000010000 */
[----:B------:R-:W-:-:S13]  /*36060*/  ISETP.NE.AND P0, PT, R0, RZ, PT ;  /* 0x000000ff0000720c */ /* 0x000fda0003f05270 */
[----:B------:R-:W1:Y:S01]  /*36070*/  @!P0 S2R R0, SR_CgaCtaId ;  /* 0x0000000000008919 */ /* 0x000e620000008800 */
[----:B---3--:R-:W-:Y:S01]  /*36080*/  IMAD.MOV.U32 R7, RZ, RZ, R2 ;  /* 0x000000ffff077224 */ /* 0x008fe200078e0002 */
[----:B------:R-:W-:Y:S01]  /*36090*/  @!P0 MOV R2, 0x400 ;  /* 0x0000040000028802 */ /* 0x000fe20000000f00 */
[----:B-----5:R-:W-:-:S03]  /*360a0*/  IMAD.MOV.U32 R6, RZ, RZ, R3 ;  /* 0x000000ffff067224 */ /* 0x020fc600078e0003 */
[----:B-1----:R-:W-:-:S05]  /*360b0*/  @!P0 LEA R19, R0, R2, 0x18 ;  /* 0x0000000200138211 */ /* 0x002fca00078ec0ff */
[----:B--2---:R1:W-:Y:S01]  /*360c0*/  @!P0 STS.128 [R19+0x298d0], R4 ;  /* 0x0298d00413008388 */ /* 0x0043e20000000c00 */
[----:B------:R-:W-:Y:S06]  /*360d0*/  BAR.ARV 0x5, 0x180 ;  /* 0x0146000000007b1d */ /* 0x000fec0000002000 */
.L_x_1720:
[----:B--2-4-:R-:W2:Y:S01]  /*360e0*/  LDL R0, [R1+0xc] ;  /* 0x00000c0001007983 */ /* 0x014ea20000100800 */
[----:B------:R-:W-:Y:S02]  /*360f0*/  ULDC UR4, c[0x0][0xc3c] ;  /* 0x00030f0000047ab9 */ /* 0x000fe40000000800 */
[----:B--2---:R-:W-:-:S13]  /*36100*/  ISETP.GE.AND P0, PT, R0, UR4, PT ;  /* 0x0000000400007c0c */ /* 0x004fda000bf06270 */
[----:B------:R-:W-:Y:S05]  /*36110*/  @!P0 BRA `(.L_x_1732) ;  /* 0xffffff9400b48947 */ /* 0x000fea000383ffff */
[----:B------:R-:W-:Y:S05]  /*36120*/  BSYNC B7 ;  /* 0x0000000000077941 */ /* 0x000fea0003800000 */
.L_x_1602:
[----:B----4-:R-:W2:Y:S01]  /*36130*/  LDL.LU R0, [R1+0x50] ;  /* 0x0000500001007983 */ /* 0x010ea20000300800 */
[----:B------:R-:W-:Y:S01]  /*36140*/  BSSY B0, `(.L_x_1733) ;  /* 0x000000b000007945 */ /* 0x000fe20003800000 */
[----:B-1-3--:R-:W1:Y:S01]  /*36150*/  S2R R5, SR_CgaCtaId ;  /* 0x0000000000057919 */ /* 0x00ae620000008800 */
[----:B--2---:R-:W-:-:S05]  /*36160*/  VIADD R0, R0, 0x1 ;  /* 0x0000000100007836 */ /* 0x004fca0000000000 */
        /* <DEDUP_REMOVED lines=8> */
.L_x_1930:
[----:B------:R-:W-:Y:S05]  /*361f0*/  BSYNC B0 ;  /* 0x0000000000007941 */ /* 0x000fea0003800000 */
.L_x_1733:
[----:B------:R-:W-:-:S03]  /*36200*/  UMOV UR4, 0xffffffff ;  /* 0xffffffff00047882 */ /* 0x000fc60000000000 */
[----:B------:R-:W-:Y:S05]  /*36210*/  BRA.DIV UR4, `(.L_x_1735) ;  /* 0x0000004e04107947 */ /* 0x000fea000b800000 */
[----:B------:R-:W1:Y:S02]  /*36220*/  S2R R2, SR_TID.X ;  /* 0x0000000000027919 */ /* 0x000e640000002100 */
[----:B-1----:R-:W-:-:S04]  /*36230*/  SHF.R.U32.HI R2, RZ, 0x5, R2 ;  /* 0x00000005ff027819 */ /* 0x002fc80000011602 */
[----:B------:R-:W-:-:S05]  /*36240*/  LOP3.LUT R2, R2, 0x3, RZ, 0xc0, !PT ;  /* 0x0000000302027812 */ /* 0x000fca00078ec0ff */
[----:B------:R1:W2:Y:S02]  /*36250*/  SHFL.IDX PT, R14, R2, RZ, 0x1f ;  /* 0x00001fff020e7589 */ /* 0x0002a400000e0000 */
.L_x_1933:
[----:B--2---:R-:W-:-:S13]  /*36260*/  ISETP.NE.AND P0, PT, R14, RZ, PT ;  /* 0x000000ff0e00720c */ /* 0x004fda0003f05270 */
[----:B------:R-:W-:Y:S05]  /*36270*/  @P0 BRA `(.L_x_1316) ;  /* 0x0000000000b00947 */ /* 0x000fea0003800000 */
[----:B------:R-:W-:-:S03]  /*36280*/  UMOV UR4, 0xffffffff ;  /* 0xffffffff00047882 */ /* 0x000fc60000000000 */
[----:B------:R-:W-:Y:S05]  /*36290*/  BRA.DIV UR4, `(.L_x_1736) ;  /* 0x0000004e04247947 */ /* 0x000fea000b800000 */
[----:B------:R-:W-:-:S13]  /*362a0*/  ELECT P6, URZ, PT ;  /* 0x00000000003f782f */ /* 0x000fda00038c0000 */
.L_x_1936:
[----:B------:R-:W-:Y:S05]  /*362b0*/  @!P6 BRA `(.L_x_1316) ;  /* 0x0000000000a0e947 */ /* 0x000fea0003800000 */
[----:B------:R-:W-:-:S06]  /*362c0*/  ULOP3.LUT UR4, UR36, 0x2, URZ, 0xfc, !UPT ;  /* 0x0000000224047892 */ /* 0x000fcc000f8efc3f */
[----:B-1----:R-:W-:-:S05]  /*362d0*/  IMAD.U32 R2, RZ, RZ, UR4 ;  /* 0x00000004ff027e24 */ /* 0x002fca000f8e00ff */
[----:B------:R-:W-:-:S13]  /*362e0*/  ISETP.NE.AND P0, PT, R2, 0x3, PT ;  /* 0x000000030200780c */ /* 0x000fda0003f05270 */
[----:B------:R-:W-:Y:S05]  /*362f0*/  @!P0 BRA `(.L_x_1737) ;  /* 0x0000000000048947 */ /* 0x000fea0003800000 */
[----:B------:R-:W-:Y:S01]  /*36300*/  BPT.TRAP 0x1 ;  /* 0x000000040000795c */ /* 0x000fe20000300000 */
.L_x_1737:
[----:B0-----:R-:W2:Y:S04]  /*36310*/  LDL R3, [R1+0x10] ;  /* 0x0000100001037983 */ /* 0x001ea80000100800 */
[----:B------:R-:W3:Y:S01]  /*36320*/  LDL.LU R7, [R1+0x18] ;  /* 0x0000180001077983 */ /* 0x000ee20000300800 */
[----:B------:R-:W-:-:S04]  /*36330*/  VIADD R2, R0, 0x29840 ;  /* 0x0002984000027836 */ /* 0x000fc80000000000 */
[C---:B--2---:R-:W-:Y:S02]  /*36340*/  IMAD R6, R3.reuse, 0x8, R2 ;  /* 0x0000000803067824 */ /* 0x044fe400078e0202 */
[----:B------:R-:W-:Y:S01]  /*36350*/  VIADD R3, R3, 0x1 ;  /* 0x0000000103037836 */ /* 0x000fe20000000000 */
[----:B---3--:R-:W-:-:S04]  /*36360*/  SHF.L.U32 R5, R7, 0x1f, RZ ;  /* 0x0000001f07057819 */ /* 0x008fc800000006ff */
[C---:B------:R-:W-:Y:S01]  /*36370*/  ISETP.NE.AND P2, PT, R3.reuse, 0x2, PT ;  /* 0x000000020300780c */ /* 0x040fe20003f45270 */
[----:B------:R-:W0:Y:S03]  /*36380*/  SYNCS.PHASECHK.TRANS64.TRYWAIT P1, [R6+URZ], R5 ;  /* 0x00000005060075a7 */ /* 0x000e26000802017f */
[----:B------:R-:W-:Y:S02]  /*36390*/  SEL R4, RZ, 0x1, P2 ;  /* 0x00000001ff047807 */ /* 0x000fe40001000000 */
[----:B------:R-:W-:Y:S02]  /*363a0*/  SEL R3, R3, RZ, P2 ;  /* 0x000000ff03037207 */ /* 0x000fe40001000000 */
[----:B------:R-:W-:-:S03]  /*363b0*/  LOP3.LUT R4, R7, R4, RZ, 0x3c, !PT ;  /* 0x0000000407047212 */ /* 0x000fc600078e3cff */
[----:B------:R-:W-:Y:S01]  /*363c0*/  IMAD R7, R3, 0x8, R2 ;  /* 0x0000000803077824 */ /* 0x000fe200078e0202 */
[----:B------:R-:W-:Y:S01]  /*363d0*/  SHF.L.U32 R2, R4, 0x1f, RZ ;  /* 0x0000001f04027819 */ /* 0x000fe200000006ff */
[----:B0-----:R-:W-:Y:S06]  /*363e0*/  @!P1 BRA `(.L_x_1738) ;  /* 0x0000004800f09947 */ /* 0x001fec0003800000 */
.L_x_1937:
[----:B------:R-:W1:Y:S02]  /*363f0*/  SYNCS.PHASECHK.TRANS64.TRYWAIT P1, [R7+URZ], R2 ;  /* 0x00000002070075a7 */ /* 0x000e64000802017f */
[----:B-1----:R-:W-:Y:S05]  /*36400*/  @!P1 BRA `(.L_x_1739) ;  /* 0x0000004800fc9947 */ /* 0x002fea0003800000 */
.L_x_1938:
[----:B------:R-:W-:Y:S05]  /*36410*/  @!P0 BRA `(.L_x_1740) ;  /* 0x0000000000048947 */ /* 0x000fea0003800000 */
[----:B------:R-:W-:Y:S01]  /*36420*/  BPT.TRAP 0x1 ;  /* 0x000000040000795c */ /* 0x000fe20000300000 */
.L_x_1740:
[----:B------:R-:W2:Y:S02]  /*36430*/  LDL.LU R4, [R1+0x10] ;  /* 0x0000100001047983 */ /* 0x000ea40000300800 */
[----:B--2---:R-:W-:-:S04]  /*36440*/  IMAD R4, R4, 0x8, R0 ;  /* 0x0000000804047824 */ /* 0x004fc800078e0200 */
[----:B------:R-:W2:Y:S02]  /*36450*/  SYNCS.PHASECHK.TRANS64.TRYWAIT P1, [R4+URZ+0x29860], R5 ;  /* 0x02986005040075a7 */ /* 0x000ea4000802017f */
[----:B--2---:R-:W-:Y:S05]  /*36460*/  @!P1 BRA `(.L_x_1741) ;  /* 0x0000004800f89947 */ /* 0x004fea0003800000 */
.L_x_1939:
[----:B------:R-:W-:Y:S05]  /*36470*/  @!P0 BRA `(.L_x_1742) ;  /* 0x0000000000048947 */ /* 0x000fea0003800000 */
[----:B------:R-:W-:Y:S01]  /*36480*/  BPT.TRAP 0x1 ;  /* 0x000000040000795c */ /* 0x000fe20000300000 */
.L_x_1742:
[----:B------:R-:W-:-:S04]  /*36490*/  IMAD R3, R3, 0x8, R0 ;  /* 0x0000000803037824 */ /* 0x000fc800078e0200 */
[----:B------:R-:W3:Y:S02]  /*364a0*/  SYNCS.PHASECHK.TRANS64.TRYWAIT P1, [R3+URZ+0x29860], R2 ;  /* 0x02986002030075a7 */ /* 0x000ee4000802017f */
[----:B---3--:R-:W-:Y:S05]  /*364b0*/  @!P1 BRA `(.L_x_1743) ;  /* 0x0000004800f89947 */ /* 0x008fea0003800000 */
.L_x_1940:
[----:B------:R-:W-:Y:S05]  /*364c0*/  @!P0 BRA `(.L_x_1744) ;  /* 0x0000000000048947 */ /* 0x000fea0003800000 */
[----:B------:R-:W-:Y:S01]  /*364d0*/  BPT.TRAP 0x1 ;  /* 0x000000040000795c */ /* 0x000fe20000300000 */
.L_x_1744:
[----:B------:R-:W4:Y:S02]  /*364e0*/  SYNCS.PHASECHK.TRANS64.TRYWAIT P0, [R4+URZ+0x29880], R5 ;  /* 0x02988005040075a7 */ /* 0x000f24000800017f */
[----:B----4-:R-:W-:Y:S05]  /*364f0*/  @!P0 BRA `(.L_x_1745) ;  /* 0x0000004800fc8947 */ /* 0x010fea0003800000 */
.L_x_1746:
[----:B------:R0:W0:Y:S02]  /*36500*/  SYNCS.PHASECHK.TRANS64.TRYWAIT P0, [R3+URZ+0x29880], R2 ;  /* 0x02988002030075a7 */ /* 0x000024000800017f */
[----:B0-----:R-:W-:Y:S05]  /*36510*/  @!P0 NANOSLEEP.SYNCS 0x989680 ;  /* 0x009896800000895d */ /* 0x001fea0003900000 */
[----:B------:R-:W0:Y:S02]  /*36520*/  @!P0 SYNCS.PHASECHK.TRANS64 P0, [R3+URZ+0x29880], R2 ;  /* 0x02988002030085a7 */ /* 0x000e24000800007f */
[----:B0-----:R-:W-:Y:S05]  /*36530*/  @!P0 BRA `(.L_x_1746) ;  /* 0xfffffffc00f08947 */ /* 0x001fea000383ffff */
.L_x_1316:
[----:B------:R-:W-:Y:S05]  /*36540*/  BSYNC B8 ;  /* 0x0000000000087941 */ /* 0x000fea0003800000 */
.L_x_1313:
[----:B------:R-:W-:Y:S05]  /*36550*/  EXIT ;  /* 0x000000000000794d */ /* 0x000fea0003800000 */
.L_x_1344:
[----:B--2---:R2:W3:Y:S02]  /*36560*/  SYNCS.PHASECHK.TRANS64.TRYWAIT P5, [R97+URZ+0x29890], R98 ;  /* 0x02989062610075a7 */ /* 0x0044e400080a017f */
[----:B---3--:R-:W-:Y:S05]  /*36570*/  @!P5 NANOSLEEP.SYNCS 0x989680 ;  /* 0x009896800000d95d */ /* 0x008fea0003900000 */
[----:B------:R-:W3:Y:S02]  /*36580*/  @!P5 SYNCS.PHASECHK.TRANS64 P5, [R97+URZ+0x29890], R98 ;  /* 0x029890626100d5a7 */ /* 0x000ee400080a007f */
[----:B---3--:R-:W-:Y:S05]  /*36590*/  @!P5 BRA `(.L_x_1344) ;  /* 0xfffffffc00f0d947 */ /* 0x008fea000383ffff */
[----:B------:R-:W-:Y:S05]  /*365a0*/  BRA `(.L_x_1747) ;  /* 0xfffffcd400507947 */ /* 0x000fea000383ffff */
.L_x_1398:
[----:B--2---:R2:W4:Y:S02]  /*365b0*/  SYNCS.PHASECHK.TRANS64.TRYWAIT P5, [R97+URZ+0x29890], R98 ;  /* 0x02989062610075a7 */ /* 0x00452400080a017f */
[----:B----4-:R-:W-:Y:S05]  /*365c0*/  @!P5 NANOSLEEP.SYNCS 0x989680 ;  /* 0x009896800000d95d */ /* 0x010fea0003900000 */
[----:B------:R-:W4:Y:S02]  /*365d0*/  @!P5 SYNCS.PHASECHK.TRANS64 P5, [R97+URZ+0x29890], R98 ;  /* 0x029890626100d5a7 */ /* 0x000f2400080a007f */
[----:B----4-:R-:W-:Y:S05]  /*365e0*/  @!P5 BRA `(.L_x_1398) ;  /* 0xfffffffc00f0d947 */ /* 0x010fea000383ffff */
[----:B------:R-:W-:Y:S05]  /*365f0*/  BRA `(.L_x_1748) ;  /* 0xfffffd3000907947 */ /* 0x000fea000383ffff */
.L_x_1423:
[----:B0-----:R0:W1:Y:S02]  /*36600*/  SYNCS.PHASECHK.TRANS64.TRYWAIT P2, [R97+URZ+0x29890], R98 ;  /* 0x02989062610075a7 */ /* 0x001064000804017f */
[----:B-1----:R-:W-:Y:S05]  /*36610*/  @!P2 NANOSLEEP.SYNCS 0x989680 ;  /* 0x009896800000a95d */ /* 0x002fea0003900000 */
[----:B------:R-:W1:Y:S02]  /*36620*/  @!P2 SYNCS.PHASECHK.TRANS64 P2, [R97+URZ+0x29890], R98 ;  /* 0x029890626100a5a7 */ /* 0x000e64000804007f */
[----:B-1----:R-:W-:Y:S05]  /*36630*/  @!P2 BRA `(.L_x_1423) ;  /* 0xfffffffc00f0a947 */ /* 0x002fea000383ffff */
[----:B------:R-:W-:Y:S05]  /*36640*/  BRA `(.L_x_1749) ;  /* 0xfffffd90003c7947 */ /* 0x000fea000383ffff */
.L_x_1429:
[----:B-1----:R1:W2:Y:S02]  /*36650*/  SYNCS.PHASECHK.TRANS64.TRYWAIT P1, [R97+URZ+0x298b0], R98 ;  /* 0x0298b062610075a7 */ /* 0x0022a4000802017f */
[----:B--2---:R-:W-:Y:S05]  /*36660*/  @!P1 NANOSLEEP.SYNCS 0x989680 ;  /* 0x009896800000995d */ /* 0x004fea0003900000 */
[----:B------:R-:W2:Y:S02]  /*36670*/  @!P1 SYNCS.PHASECHK.TRANS64 P1, [R97+URZ+0x298b0], R98 ;  /* 0x0298b062610095a7 */ /* 0x000ea4000802007f */
[----:B--2---:R-:W-:Y:S05]  /*36680*/  @!P1 BRA `(.L_x_1429) ;  /* 0xfffffffc00f09947 */ /* 0x004fea000383ffff */
[----:B------:R-:W-:Y:S05]  /*36690*/  BRA `(.L_x_1750) ;  /* 0xfffffd94003c7947 */ /* 0x000fea000383ffff */
.L_x_1447:
[----:B------:R-:W0:Y:S01]  /*366a0*/  S2R R4, SR_TID.X ;  /* 0x0000000000047919 */ /* 0x000e220000002100 */
[----:B------:R-:W-:Y:S01]  /*366b0*/  BSSY B0, `(.L_x_1751) ;  /* 0x000000d000007945 */ /* 0x000fe20003800000 */
[----:B------:R-:W-:Y:S02]  /*366c0*/  IMAD.MOV.U32 R12, RZ, RZ, RZ ;  /* 0x000000ffff0c7224 */ /* 0x000fe400078e00ff */
[----:B------:R-:W-:Y:S02]  /*366d0*/  IMAD.MOV.U32 R11, RZ, RZ, 0x1f ;  /* 0x0000001fff0b7424 */ /* 0x000fe400078e00ff */
[----:B------:R-:W-:Y:S02]  /*366e0*/  IMAD.MOV.U32 R15, RZ, RZ, -0x1 ;  /* 0xffffffffff0f7424 */ /* 0x000fe400078e00ff */
[C---:B0-----:R-:W-:Y:S02]  /*366f0*/  VIADD R5, R4.reuse, 0xffffff80 ;  /* 0xffffff8004057836 */ /* 0x041fe40000000000 */
[----:B------:R-:W-:-:S05]  /*36700*/  VIADD R4, R4, 0xffffff80 ;  /* 0xffffff8004047836 */ /* 0x000fca0000000000 */
[----:B------:R-:W-:-:S04]  /*36710*/  SHF.R.S32.HI R4, RZ, 0x1f, R4 ;  /* 0x0000001fff047819 */ /* 0x000fc80000011404 */
[----:B------:R-:W-:-:S04]  /*36720*/  LEA.HI R4, R4, R5, RZ, 0x7 ;  /* 0x0000000504047211 */ /* 0x000fc800078f38ff */
[----:B------:R-:W-:-:S05]  /*36730*/  SHF.R.S32.HI R4, RZ, 0x7, R4 ;  /* 0x00000007ff047819 */ /* 0x000fca0000011404 */
[----:B------:R-:W-:-:S07]  /*36740*/  IMAD.MOV.U32 R13, RZ, RZ, R4 ;  /* 0x000000ffff0d7224 */ /* 0x000fce00078e0004 */
[----:B----45:R-:W-:Y:S05]  /*36750*/  WARPSYNC.COLLECTIVE R15, `(.L_x_1752) ;  /* 0x000000000f087348 */ /* 0x030fea0003c00000 */
[----:B------:R0:W1:Y:S02]  /*36760*/  SHFL.IDX P6, R14, R13, R12, R11 ;  /* 0x0000000c0d0e7389 */ /* 0x00006400000c000b */
[----:B01--45:R-:W-:Y:S01]  /*36770*/  ENDCOLLECTIVE ;  /* 0x000000000000791b */ /* 0x033fe20003800000 */
.L_x_1752:
[----:B------:R-:W-:Y:S05]  /*36780*/  BSYNC B0 ;  /* 0x0000000000007941 */ /* 0x000fea0003800000 */
.L_x_1751:
[----:B------:R-:W-:Y:S01]  /*36790*/  IMAD.MOV.U32 R196, RZ, RZ, R14 ;  /* 0x000000ffffc47224 */ /* 0x000fe200078e000e */
[----:B------:R-:W-:Y:S06]  /*367a0*/  BRA `(.L_x_1753) ;  /* 0xfffffda400407947 */ /* 0x000fec000383ffff */
.L_x_1457:
[----:B------:R-:W-:Y:S01]  /*367b0*/  BSSY B1, `(.L_x_1754) ;  /* 0x0000007000017945 */ /* 0x000fe20003800000 */
[----:B------:R-:W-:Y:S02]  /*367c0*/  IMAD.MOV.U32 R12, RZ, RZ, RZ ;  /* 0x000000ffff0c7224 */ /* 0x000fe400078e00ff */
[----:B------:R-:W-:Y:S02]  /*367d0*/  IMAD.MOV.U32 R11, RZ, RZ, 0x1e1f ;  /* 0x00001e1fff0b7424 */ /* 0x000fe400078e00ff */
[----:B------:R-:W-:-:S07]  /*367e0*/  IMAD.MOV.U32 R15, RZ, RZ, -0x1 ;  /* 0xffffffffff0f7424 */ /* 0x000fce00078e00ff */
[----:B----4-:R-:W-:Y:S05]  /*367f0*/  WARPSYNC.COLLECTIVE R15, `(.L_x_1755) ;  /* 0x000000000f087348 */ /* 0x010fea0003c00000 */
[----:B------:R0:W1:Y:S02]  /*36800*/  SHFL.IDX P6, R14, R13, R12, R11 ;  /* 0x0000000c0d0e7389 */ /* 0x00006400000c000b */
[----:B01--4-:R-:W-:Y:S01]  /*36810*/  ENDCOLLECTIVE ;  /* 0x000000000000791b */ /* 0x013fe20003800000 */
.L_x_1755:
[----:B------:R-:W-:Y:S05]  /*36820*/  BSYNC B1 ;  /* 0x0000000000017941 */ /* 0x000fea0003800000 */
.L_x_1754:
[----:B------:R-:W-:Y:S02]  /*36830*/  IMAD.MOV.U32 R13, RZ, RZ, R3 ;  /* 0x000000ffff0d7224 */ /* 0x000fe400078e0003 */
[----:B------:R-:W-:Y:S02]  /*36840*/  IMAD.MOV.U32 R12, RZ, RZ, RZ ;  /* 0x000000ffff0c7224 */ /* 0x000fe400078e00ff */
[----:B------:R-:W-:Y:S02]  /*36850*/  IMAD.MOV.U32 R11, RZ, RZ, 0x1e1f ;  /* 0x00001e1fff0b7424 */ /* 0x000fe400078e00ff */
[----:B------:R-:W-:Y:S02]  /*36860*/  IMAD.MOV.U32 R15, RZ, RZ, -0x1 ;  /* 0xffffffffff0f7424 */ /* 0x000fe400078e00ff */
[----:B------:R-:W-:-:S07]  /*36870*/  IMAD.MOV.U32 R0, RZ, RZ, R14 ;  /* 0x000000ffff007224 */ /* 0x000fce00078e000e */
[----:B------:R-:W-:Y:S05]  /*36880*/  WARPSYNC.COLLECTIVE R15, `(.L_x_1756) ;  /* 0x000000000f087348 */ /* 0x000fea0003c00000 */
[----:B------:R0:W1:Y:S02]  /*36890*/  SHFL.IDX P6, R14, R13, R12, R11 ;  /* 0x0000000c0d0e7389 */ /* 0x00006400000c000b */
[----:B01----:R-:W-:Y:S01]  /*368a0*/  ENDCOLLECTIVE ;  /* 0x000000000000791b */ /* 0x003fe20003800000 */
.L_x_1756:
[----:B------:R-:W-:Y:S02]  /*368b0*/  IMAD.MOV.U32 R13, RZ, RZ, R4 ;  /* 0x000000ffff0d7224 */ /* 0x000fe400078e0004 */
[----:B------:R-:W-:-:S07]  /*368c0*/  IMAD.MOV.U32 R3, RZ, RZ, R14 ;  /* 0x000000ffff037224 */ /* 0x000fce00078e000e */
[----:B------:R-:W-:Y:S05]  /*368d0*/  WARPSYNC.COLLECTIVE R15, `(.L_x_1757) ;  /* 0x000000000f087348 */ /* 0x000fea0003c00000 */
[----:B------:R0:W1:Y:S02]  /*368e0*/  SHFL.IDX P6, R14, R13, R12, R11 ;  /* 0x0000000c0d0e7389 */ /* 0x00006400000c000b */
[----:B01----:R-:W-:Y:S01]  /*368f0*/  ENDCOLLECTIVE ;  /* 0x000000000000791b */ /* 0x003fe20003800000 */
.L_x_1757:
[----:B------:R-:W-:Y:S02]  /*36900*/  IMAD.MOV.U32 R13, RZ, RZ, R5 ;  /* 0x000000ffff0d7224 */ /* 0x000fe400078e0005 */
[----:B------:R-:W-:-:S07]  /*36910*/  IMAD.MOV.U32 R4, RZ, RZ, R14 ;  /* 0x000000ffff047224 */ /* 0x000fce00078e000e */
[----:B------:R-:W-:Y:S05]  /*36920*/  WARPSYNC.COLLECTIVE R15, `(.L_x_1758) ;  /* 0x000000000f087348 */ /* 0x000fea0003c00000 */
[----:B------:R0:W1:Y:S02]  /*36930*/  SHFL.IDX P6, R14, R13, R12, R11 ;  /* 0x0000000c0d0e7389 */ /* 0x00006400000c000b */
[----:B01----:R-:W-:Y:S01]  /*36940*/  ENDCOLLECTIVE ;  /* 0x000000000000791b */ /* 0x003fe20003800000 */
.L_x_1758:
[----:B------:R-:W-:Y:S05]  /*36950*/  BRA `(.L_x_1759) ;  /* 0xfffffda800907947 */ /* 0x000fea000383ffff */
.L_x_1461:
[----:B--2---:R2:W0:Y:S02]  /*36960*/  SYNCS.PHASECHK.TRANS64.TRYWAIT P0, [R16+URZ+0x29800], R5 ;  /* 0x02980005100075a7 */ /* 0x004424000800017f */
[----:B0-----:R-:W-:Y:S05]  /*36970*/  @!P0 NANOSLEEP.SYNCS 0x989680 ;  /* 0x009896800000895d */ /* 0x001fea0003900000 */
[----:B------:R-:W0:Y:S02]  /*36980*/  @!P0 SYNCS.PHASECHK.TRANS64 P0, [R16+URZ+0x29800], R5 ;  /* 0x02980005100085a7 */ /* 0x000e24000800007f */
[----:B0-----:R-:W-:Y:S05]  /*36990*/  @!P0 BRA `(.L_x_1461) ;  /* 0xfffffffc00f08947 */ /* 0x001fea000383ffff */
[----:B------:R-:W-:Y:S05]  /*369a0*/  BRA `(.L_x_1760) ;  /* 0xfffffdac00dc7947 */ /* 0x000fea000383ffff */
.L_x_1473:
[----:B------:R-:W-:Y:S01]  /*369b0*/  BSSY B1, `(.L_x_1761) ;  /* 0x0000007000017945 */ /* 0x000fe20003800000 */
[----:B------:R-:W-:Y:S02]  /*369c0*/  IMAD.MOV.U32 R12, RZ, RZ, RZ ;  /* 0x000000ffff0c7224 */ /* 0x000fe400078e00ff */
[----:B------:R-:W-:Y:S02]  /*369d0*/  IMAD.MOV.U32 R11, RZ, RZ, 0x1e1f ;  /* 0x00001e1fff0b7424 */ /* 0x000fe400078e00ff */
[----:B------:R-:W-:-:S07]  /*369e0*/  IMAD.MOV.U32 R15, RZ, RZ, -0x1 ;  /* 0xffffffffff0f7424 */ /* 0x000fce00078e00ff */
[----:B----4-:R-:W-:Y:S05]  /*369f0*/  WARPSYNC.COLLECTIVE R15, `(.L_x_1762) ;  /* 0x000000000f087348 */ /* 0x010fea0003c00000 */
[----:B------:R0:W1:Y:S02]  /*36a00*/  SHFL.IDX P6, R14, R13, R12, R11 ;  /* 0x0000000c0d0e7389 */ /* 0x00006400000c000b */
[----:B01--4-:R-:W-:Y:S01]  /*36a10*/  ENDCOLLECTIVE ;  /* 0x000000000000791b */ /* 0x013fe20003800000 */
.L_x_1762:
[----:B------:R-:W-:Y:S05]  /*36a20*/  BSYNC B1 ;  /* 0x0000000000017941 */ /* 0x000fea0003800000 */
.L_x_1761:
        /* <DEDUP_REMOVED lines=8> */
.L_x_1763:
[----:B------:R-:W-:Y:S02]  /*36ab0*/  IMAD.MOV.U32 R13, RZ, RZ, R20 ;  /* 0x000000ffff0d7224 */ /* 0x000fe400078e0014 */
[----:B------:R-:W-:-:S07]  /*36ac0*/  IMAD.MOV.U32 R3, RZ, RZ, R14 ;  /* 0x000000ffff037224 */ /* 0x000fce00078e000e */
[----:B------:R-:W-:Y:S05]  /*36ad0*/  WARPSYNC.COLLECTIVE R15, `(.L_x_1764) ;  /* 0x000000000f087348 */ /* 0x000fea0003c00000 */
[----:B------:R0:W1:Y:S02]  /*36ae0*/  SHFL.IDX P6, R14, R13, R12, R11 ;  /* 0x0000000c0d0e7389 */ /* 0x00006400000c000b */
[----:B01----:R-:W-:Y:S01]  /*36af0*/  ENDCOLLECTIVE ;  /* 0x000000000000791b */ /* 0x003fe20003800000 */
.L_x_1764:
[----:B------:R-:W-:Y:S02]  /*36b00*/  IMAD.MOV.U32 R13, RZ, RZ, R21 ;  /* 0x000000ffff0d7224 */ /* 0x000fe400078e0015 */
[----:B------:R-:W-:-:S07]  /*36b10*/  IMAD.MOV.U32 R20, RZ, RZ, R14 ;  /* 0x000000ffff147224 */ /* 0x000fce00078e000e */
[----:B------:R-:W-:Y:S05]  /*36b20*/  WARPSYNC.COLLECTIVE R15, `(.L_x_1765) ;  /* 0x000000000f087348 */ /* 0x000fea0003c00000 */
[----:B------:R0:W1:Y:S02]  /*36b30*/  SHFL.IDX P6, R14, R13, R12, R11 ;  /* 0x0000000c0d0e7389 */ /* 0x00006400000c000b */
[----:B01----:R-:W-:Y:S01]  /*36b40*/  ENDCOLLECTIVE ;  /* 0x000000000000791b */ /* 0x003fe20003800000 */
.L_x_1765:
[----:B------:R-:W-:Y:S01]  /*36b50*/  IMAD.MOV.U32 R21, RZ, RZ, R14 ;  /* 0x000000ffff157224 */ /* 0x000fe200078e000e */
[----:B------:R-:W-:Y:S06]  /*36b60*/  BRA `(.L_x_1766) ;  /* 0xfffffddc00987947 */ /* 0x000fec000383ffff */
.L_x_1477:
[----:B--2---:R2:W0:Y:S02]  /*36b70*/  SYNCS.PHASECHK.TRANS64.TRYWAIT P0, [R16+URZ+0x29800], R21 ;  /* 0x02980015100075a7 */ /* 0x004424000800017f */
[----:B0-----:R-:W-:Y:S05]  /*36b80*/  @!P0 NANOSLEEP.SYNCS 0x989680 ;  /* 0x009896800000895d */ /* 0x001fea0003900000 */
[----:B------:R-:W0:Y:S02]  /*36b90*/  @!P0 SYNCS.PHASECHK.TRANS64 P0, [R16+URZ+0x29800], R21 ;  /* 0x02980015100085a7 */ /* 0x000e24000800007f */
[----:B0-----:R-:W-:Y:S05]  /*36ba0*/  @!P0 BRA `(.L_x_1477) ;  /* 0xfffffffc00f08947 */ /* 0x001fea000383ffff */
[----:B------:R-:W-:Y:S05]  /*36bb0*/  BRA `(.L_x_1767) ;  /* 0xfffffde000947947 */ /* 0x000fea000383ffff */
.L_x_1485:
[----:B-1----:R1:W2:Y:S02]  /*36bc0*/  SYNCS.PHASECHK.TRANS64.TRYWAIT P1, [R7+URZ+0x29830], R0 ;  /* 0x02983000070075a7 */ /* 0x0022a4000802017f */
[----:B--2---:R-:W-:Y:S05]  /*36bd0*/  @!P1 NANOSLEEP.SYNCS 0x989680 ;  /* 0x009896800000995d */ /* 0x004fea0003900000 */
[----:B------:R-:W2:Y:S02]  /*36be0*/  @!P1 SYNCS.PHASECHK.TRANS64 P1, [R7+URZ+0x29830], R0 ;  /* 0x02983000070095a7 */ /* 0x000ea4000802007f */
[----:B--2---:R-:W-:Y:S05]  /*36bf0*/  @!P1 BRA `(.L_x_1485) ;  /* 0xfffffffc00f09947 */ /* 0x004fea000383ffff */
[----:B------:R-:W-:Y:S05]  /*36c00*/  BRA `(.L_x_1484) ;  /* 0xfffffe1000d47947 */ /* 0x000fea000383ffff */
.L_x_1503:
[----:B-1----:R1:W2:Y:S02]  /*36c10*/  SYNCS.PHASECHK.TRANS64.TRYWAIT P2, [R12+URZ+0x29830], R7 ;  /* 0x029830070c0075a7 */ /* 0x0022a4000804017f */
[----:B--2---:R-:W-:Y:S05]  /*36c20*/  @!P2 NANOSLEEP.SYNCS 0x989680 ;  /* 0x009896800000a95d */ /* 0x004fea0003900000 */
[----:B------:R-:W2:Y:S02]  /*36c30*/  @!P2 SYNCS.PHASECHK.TRANS64 P2, [R12+URZ+0x29830], R7 ;  /* 0x029830070c00a5a7 */ /* 0x000ea4000804007f */
[----:B--2---:R-:W-:Y:S05]  /*36c40*/  @!P2 BRA `(.L_x_1503) ;  /* 0xfffffffc00f0a947 */ /* 0x004fea000383ffff */
[----:B------:R-:W-:Y:S05]  /*36c50*/  BRA `(.L_x_1502) ;  /* 0xfffffe5c00447947 */ /* 0x000fea000383ffff */
.L_x_1507:
[----:B-1----:R1:W2:Y:S02]  /*36c60*/  SYNCS.PHASECHK.TRANS64.TRYWAIT P1, [R12+URZ+0x29850], R7 ;  /* 0x029850070c0075a7 */ /* 0x0022a4000802017f */
[----:B--2---:R-:W-:Y:S05]  /*36c70*/  @!P1 NANOSLEEP.SYNCS 0x989680 ;  /* 0x009896800000995d */ /* 0x004fea0003900000 */
[----:B------:R-:W2:Y:S02]  /*36c80*/  @!P1 SYNCS.PHASECHK.TRANS64 P1, [R12+URZ+0x29850], R7 ;  /* 0x029850070c0095a7 */ /* 0x000ea4000802007f */
[----:B--2---:R-:W-:Y:S05]  /*36c90*/  @!P1 BRA `(.L_x_1507) ;  /* 0xfffffffc00f09947 */ /* 0x004fea000383ffff */
[----:B------:R-:W-:Y:S05]  /*36ca0*/  BRA `(.L_x_1504) ;  /* 0xfffffe6c00787947 */ /* 0x000fea000383ffff */
.L_x_1527:
[----:B-1----:R1:W2:Y:S02]  /*36cb0*/  SYNCS.PHASECHK.TRANS64.TRYWAIT P2, [R3+URZ+0x29830], R0 ;  /* 0x02983000030075a7 */ /* 0x0022a4000804017f */
[----:B--2---:R-:W-:Y:S05]  /*36cc0*/  @!P2 NANOSLEEP.SYNCS 0x989680 ;  /* 0x009896800000a95d */ /* 0x004fea0003900000 */
[----:B------:R-:W2:Y:S02]  /*36cd0*/  @!P2 SYNCS.PHASECHK.TRANS64 P2, [R3+URZ+0x29830], R0 ;  /* 0x029830000300a5a7 */ /* 0x000ea4000804007f */
[----:B--2---:R-:W-:Y:S05]  /*36ce0*/  @!P2 BRA `(.L_x_1527) ;  /* 0xfffffffc00f0a947 */ /* 0x004fea000383ffff */
[----:B------:R-:W-:Y:S05]  /*36cf0*/  BRA `(.L_x_1526) ;  /* 0xfffffeac007c7947 */ /* 0x000fea000383ffff */
.L_x_1531:
[----:B-1----:R1:W2:Y:S02]  /*36d00*/  SYNCS.PHASECHK.TRANS64.TRYWAIT P1, [R3+URZ+0x29850], R0 ;  /* 0x02985000030075a7 */ /* 0x0022a4000802017f */
[----:B--2---:R-:W-:Y:S05]  /*36d10*/  @!P1 NANOSLEEP.SYNCS 0x989680 ;  /* 0x009896800000995d */ /* 0x004fea0003900000 */
[----:B------:R-:W2:Y:S02]  /*36d20*/  @!P1 SYNCS.PHASECHK.TRANS64 P1, [R3+URZ+0x29850], R0 ;  /* 0x02985000030095a7 */ /* 0x000ea4000802007f */
[----:B--2---:R-:W-:Y:S05]  /*36d30*/  @!P1 BRA `(.L_x_1531) ;  /* 0xfffffffc00f09947 */ /* 0x004fea000383ffff */
[----:B------:R-:W-:Y:S05]  /*36d40*/  BRA `(.L_x_1528) ;  /* 0xfffffebc00bc7947 */ /* 0x000fea000383ffff */
.L_x_1539:
[----:B-1----:R1:W2:Y:S02]  /*36d50*/  SYNCS.PHASECHK.TRANS64.TRYWAIT P2, [R3+URZ+0x29830], R0 ;  /* 0x02983000030075a7 */ /* 0x0022a4000804017f */
[----:B--2---:R-:W-:Y:S05]  /*36d60*/  @!P2 NANOSLEEP.SYNCS 0x989680 ;  /* 0x009896800000a95d */ /* 0x004fea0003900000 */
[----:B------:R-:W2:Y:S02]  /*36d70*/  @!P2 SYNCS.PHASECHK.TRANS64 P2, [R3+URZ+0x29830], R0 ;  /* 0x029830000300a5a7 */ /* 0x000ea4000804007f */
[----:B--2---:R-:W-:Y:S05]  /*36d80*/  @!P2 BRA `(.L_x_1539) ;  /* 0xfffffffc00f0a947 */ /* 0x004fea000383ffff */
[----:B------:R-:W-:Y:S05]  /*36d90*/  BRA `(.L_x_1538) ;  /* 0xfffffedc00f07947 */ /* 0x000fea000383ffff */
.L_x_1543:
[----:B-1----:R1:W2:Y:S02]  /*36da0*/  SYNCS.PHASECHK.TRANS64.TRYWAIT P1, [R3+URZ+0x29850], R0 ;  /* 0x02985000030075a7 */ /* 0x0022a4000802017f */
[----:B--2---:R-:W-:Y:S05]  /*36db0*/  @!P1 NANOSLEEP.SYNCS 0x989680 ;  /* 0x009896800000995d */ /* 0x004fea0003900000 */
[----:B------:R-:W2:Y:S02]  /*36dc0*/  @!P1 SYNCS.PHASECHK.TRANS64 P1, [R3+URZ+0x29850], R0 ;  /* 0x02985000030095a7 */ /* 0x000ea4000802007f */
[----:B--2---:R-:W-:Y:S05]  /*36dd0*/  @!P1 BRA `(.L_x_1543) ;  /* 0xfffffffc00f09947 */ /* 0x004fea000383ffff */
[----:B------:R-:W-:Y:S05]  /*36de0*/  BRA `(.L_x_1540) ;  /* 0xfffffef000307947 */ /* 0x000fea000383ffff */
.L_x_1557:
[----:B-1----:R1:W2:Y:S02]  /*36df0*/  SYNCS.PHASECHK.TRANS64.TRYWAIT P0, [R15+URZ+0x29850], R4 ;  /* 0x029850040f0075a7 */ /* 0x0022a4000800017f */
[----:B--2---:R-:W-:Y:S05]  /*36e00*/  @!P0 NANOSLEEP.SYNCS 0x989680 ;  /* 0x009896800000895d */ /* 0x004fea0003900000 */
[----:B------:R-:W2:Y:S02]  /*36e10*/  @!P0 SYNCS.PHASECHK.TRANS64 P0, [R15+URZ+0x29850], R4 ;  /* 0x029850040f0085a7 */ /* 0x000ea4000800007f */
[----:B--2---:R-:W-:Y:S05]  /*36e20*/  @!P0 BRA `(.L_x_1557) ;  /* 0xfffffffc00f08947 */ /* 0x004fea000383ffff */
[----:B------:R-:W-:Y:S05]  /*36e30*/  BRA `(.L_x_1556) ;  /* 0xffffff2c00607947 */ /* 0x000fea000383ffff */
.L_x_1561:
[----:B------:R-:W-:Y:S01]  /*36e40*/  SEL R104, R44, R69, P0 ;  /* 0x000000452c687207 */ /* 0x000fe20000000000 */
[----:B------:R-:W-:Y:S01]  /*36e50*/  IMAD.MOV.U32 R11, RZ, RZ, 0x1c1f ;  /* 0x00001c1fff0b7424 */ /* 0x000fe200078e00ff */
[----:B------:R-:W-:Y:S01]  /*36e60*/  SEL R46, R69, R44, P0 ;  /* 0x0000002c452e7207 */ /* 0x000fe20000000000 */
[----:B------:R-:W-:Y:S01]  /*36e70*/  IMAD.MOV.U32 R15, RZ, RZ, -0x1 ;  /* 0xffffffffff0f7424 */ /* 0x000fe200078e00ff */
[----:B------:R-:W-:Y:S02]  /*36e80*/  SEL R100, R56, R57, P0 ;  /* 0x0000003938647207 */ /* 0x000fe40000000000 */
[----:B------:R-:W-:Y:S02]  /*36e90*/  SEL R38, R57, R56, P0 ;  /* 0x0000003839267207 */ /* 0x000fe40000000000 */
[----:B------:R-:W-:Y:S02]  /*36ea0*/  SEL R106, R72, R73, P0 ;  /* 0x00000049486a7207 */ /* 0x000fe40000000000 */
[----:B------:R-:W-:-:S02]  /*36eb0*/  SEL R44, R73, R72, P0 ;  /* 0x00000048492c7207 */ /* 0x000fc40000000000 */
[----:B------:R-:W-:Y:S02]  /*36ec0*/  SEL R72, R12, R55, P0 ;  /* 0x000000370c487207 */ /* 0x000fe40000000000 */
[----:B------:R-:W-:Y:S01]  /*36ed0*/  SEL R56, R55, R12, P0 ;  /* 0x0000000c37387207 */ /* 0x000fe20000000000 */
[----:B-----5:R-:W-:Y:S01]  /*36ee0*/  IMAD.MOV.U32 R12, RZ, RZ, R7 ;  /* 0x000000ffff0c7224 */ /* 0x020fe200078e0007 */
[----:B------:R-:W-:Y:S02]  /*36ef0*/  LOP3.LUT R5, R7, 0x2, RZ, 0x3c, !PT ;  /* 0x0000000207057812 */ /* 0x000fe400078e3cff */
[----:B------:R-:W-:-:S07]  /*36f00*/  SEL R138, R105, R90, P0 ;  /* 0x0000005a698a7207 */ /* 0x000fce0000000000 */
[----:B-12---:R-:W-:Y:S05]  /*36f10*/  WARPSYNC.COLLECTIVE R15, `(.L_x_1768) ;  /* 0x000000000f087348 */ /* 0x006fea0003c00000 */
[----:B------:R0:W3:Y:S02]  /*36f20*/  SHFL.IDX P6, R14, R13, R12, R11 ;  /* 0x0000000c0d0e7389 */ /* 0x0000e400000c000b */
[----:B0123--:R-:W-:Y:S01]  /*36f30*/  ENDCOLLECTIVE ;  /* 0x000000000000791b */ /* 0x00ffe20003800000 */
.L_x_1768:
        /* <DEDUP_REMOVED lines=18> */
.L_x_1769:
        /* <DEDUP_REMOVED lines=8> */
[----:B------:R-:W-:Y:S01]  /*370e0*/  SEL R128, R41, R108, P0 ;  /* 0x0000006c29807207 */ /* 0x000fe20000000000 */
[----:B------:R-:W-:Y:S01]  /*370f0*/  IMAD.MOV.U32 R12, RZ, RZ, R5 ;  /* 0x000000ffff0c7224 */ /* 0x000fe200078e0005 */
        /* <DEDUP_REMOVED lines=9> */
.L_x_1770:
        /* <DEDUP_REMOVED lines=18> */
.L_x_1771:
        /* <DEDUP_REMOVED lines=19> */
.L_x_1772:
[----:B------:R-:W-:Y:S01]  /*373e0*/  SEL R21, R2, R21, P0 ;  /* 0x0000001502157207 */ /* 0x000fe20000000000 */
[----:B------:R-:W-:Y:S02]  /*373f0*/  IMAD.MOV.U32 R13, RZ, RZ, R136 ;  /* 0x000000ffff0d7224 */ /* 0x000fe400078e0088 */
[----:B------:R-:W-:-:S07]  /*37400*/  IMAD.MOV.U32 R25, RZ, RZ, R14 ;  /* 0x000000ffff197224 */ /* 0x000fce00078e000e */
[----:B------:R-:W-:Y:S05]  /*37410*/  WARPSYNC.COLLECTIVE R15, `(.L_x_1773) ;  /* 0x000000000f087348 */ /* 0x000fea0003c00000 */
[----:B------:R0:W1:Y:S02]  /*37420*/  SHFL.IDX P6, R14, R13, R12, R11 ;  /* 0x0000000c0d0e7389 */ /* 0x00006400000c000b */
[----:B01----:R-:W-:Y:S01]  /*37430*/  ENDCOLLECTIVE ;  /* 0x000000000000791b */ /* 0x003fe20003800000 */
.L_x_1773:
[----:B------:R-:W-:Y:S02]  /*37440*/  IMAD.MOV.U32 R13, RZ, RZ, R90 ;  /* 0x000000ffff0d7224 */ /* 0x000fe400078e005a */
[----:B------:R-:W-:Y:S02]  /*37450*/  IMAD.MOV.U32 R12, RZ, RZ, R5 ;  /* 0x000000ffff0c7224 */ /* 0x000fe400078e0005 */
[----:B------:R-:W-:-:S07]  /*37460*/  IMAD.MOV.U32 R27, RZ, RZ, R14 ;  /* 0x000000ffff1b7224 */ /* 0x000fce00078e000e */
[----:B------:R-:W-:Y:S05]  /*37470*/  WARPSYNC.COLLECTIVE R15, `(.L_x_1774) ;  /* 0x000000000f087348 */ /* 0x000fea0003c00000 */
[----:B------:R0:W1:Y:S02]  /*37480*/  SHFL.IDX P6, R14, R13, R12, R11 ;  /* 0x0000000c0d0e7389 */ /* 0x00006400000c000b */
[----:B01----:R-:W-:Y:S01]  /*37490*/  ENDCOLLECTIVE ;  /* 0x000000000000791b */ /* 0x003fe20003800000 */
.L_x_1774:
[----:B------:R-:W-:Y:S02]  /*374a0*/  IMAD.MOV.U32 R13, RZ, RZ, R80 ;  /* 0x000000ffff0d7224 */ /* 0x000fe400078e0050 */
[----:B------:R-:W-:-:S07]  /*374b0*/  IMAD.MOV.U32 R90, RZ, RZ, R14 ;  /* 0x000000ffff5a7224 */ /* 0x000fce00078e000e */
[----:B------:R-:W-:Y:S05]  /*374c0*/  WARPSYNC.COLLECTIVE R15, `(.L_x_1775) ;  /* 0x000000000f087348 */ /* 0x000fea0003c00000 */
[----:B------:R0:W1:Y:S02]  /*374d0*/  SHFL.IDX P6, R14, R13, R12, R11 ;  /* 0x0000000c0d0e7389 */ /* 0x00006400000c000b */
[----:B01----:R-:W-:Y:S01]  /*374e0*/  ENDCOLLECTIVE ;  /* 0x000000000000791b */ /* 0x003fe20003800000 */
.L_x_1775:
[----:B------:R-:W-:Y:S02]  /*374f0*/  SEL R121, R25, R90, P0 ;  /* 0x0000005a19797207 */ /* 0x000fe40000000000 */
[----:B------:R-:W-:Y:S01]  /*37500*/  SEL R91, R90, R25, P0 ;  /* 0x000000195a5b7207 */ /* 0x000fe20000000000 */
[----:B------:R-:W-:Y:S02]  /*37510*/  IMAD.MOV.U32 R13, RZ, RZ, R134 ;  /* 0x000000ffff0d7224 */ /* 0x000fe400078e0086 */
[----:B------:R-:W-:Y:S02]  /*37520*/  IMAD.MOV.U32 R12, RZ, RZ, R7 ;  /* 0x000000ffff0c7224 */ /* 0x000fe400078e0007 */
[----:B------:R-:W-:-:S07]  /*37530*/  IMAD.MOV.U32 R80, RZ, RZ, R14 ;  /* 0x000000ffff507224 */ /* 0x000fce00078e000e */
[----:B------:R-:W-:Y:S05]  /*37540*/  WARPSYNC.COLLECTIVE R15, `(.L_x_1776) ;  /* 0x000000000f087348 */ /* 0x000fea0003c00000 */
[----:B------:R0:W1:Y:S02]  /*37550*/  SHFL.IDX P6, R14, R13, R12, R11 ;  /* 0x0000000c0d0e7389 */ /* 0x00006400000c000b */
[----:B01----:R-:W-:Y:S01]  /*37560*/  ENDCOLLECTIVE ;  /* 0x000000000000791b */ /* 0x003fe20003800000 */
.L_x_1776:
[----:B------:R-:W-:Y:S01]  /*37570*/  IMAD.MOV.U32 R13, RZ, RZ, R120 ;  /* 0x000000ffff0d7224 */ /* 0x000fe200078e0078 */
[----:B------:R-:W-:Y:S02]  /*37580*/  SEL R120, R27, R80, P0 ;  /* 0x000000501b787207 */ /* 0x000fe40000000000 */
[----:B------:R-:W-:Y:S01]  /*37590*/  SEL R80, R80, R27, P0 ;  /* 0x0000001b50507207 */ /* 0x000fe20000000000 */
[----:B------:R-:W-:-:S07]  /*375a0*/  IMAD.MOV.U32 R37, RZ, RZ, R14 ;  /* 0x000000ffff257224 */ /* 0x000fce00078e000e */
[----:B------:R-:W-:Y:S05]  /*375b0*/  WARPSYNC.COLLECTIVE R15, `(.L_x_1777) ;  /* 0x000000000f087348 */ /* 0x000fea0003c00000 */
[----:B------:R0:W1:Y:S02]  /*375c0*/  SHFL.IDX P6, R14, R13, R12, R11 ;  /* 0x0000000c0d0e7389 */ /* 0x00006400000c000b */
[----:B01----:R-:W-:Y:S01]  /*375d0*/  ENDCOLLECTIVE ;  /* 0x000000000000791b */ /* 0x003fe20003800000 */
.L_x_1777:
[----:B------:R-:W-:Y:S02]  /*375e0*/  IMAD.MOV.U32 R13, RZ, RZ, R92 ;  /* 0x000000ffff0d7224 */ /* 0x000fe400078e005c */
[----:B------:R-:W-:Y:S02]  /*375f0*/  IMAD.MOV.U32 R12, RZ, RZ, R5 ;  /* 0x000000ffff0c7224 */ /* 0x000fe400078e0005 */
[----:B------:R-:W-:-:S07]  /*37600*/  IMAD.MOV.U32 R29, RZ, RZ, R14 ;  /* 0x000000ffff1d7224 */ /* 0x000fce00078e000e */
[----:B------:R-:W-:Y:S05]  /*37610*/  WARPSYNC.COLLECTIVE R15, `(.L_x_1778) ;  /* 0x000000000f087348 */ /* 0x000fea0003c00000 */
[----:B------:R0:W1:Y:S02]  /*37620*/  SHFL.IDX P6, R14, R13, R12, R11 ;  /* 0x0000000c0d0e7389 */ /* 0x00006400000c000b */
[----:B01----:R-:W-:Y:S01]  /*37630*/  ENDCOLLECTIVE ;  /* 0x000000000000791b */ /* 0x003fe20003800000 */
.L_x_1778:
[----:B------:R-:W-:Y:S02]  /*37640*/  IMAD.MOV.U32 R13, RZ, RZ, R94 ;  /* 0x000000ffff0d7224 */ /* 0x000fe400078e005e */
[----:B------:R-:W-:-:S07]  /*37650*/  IMAD.MOV.U32 R92, RZ, RZ, R14 ;  /* 0x000000ffff5c7224 */ /* 0x000fce00078e000e */
[----:B------:R-:W-:Y:S05]  /*37660*/  WARPSYNC.COLLECTIVE R15, `(.L_x_1779) ;  /* 0x000000000f087348 */ /* 0x000fea0003c00000 */
[----:B------:R0:W1:Y:S02]  /*37670*/  SHFL.IDX P6, R14, R13, R12, R11 ;  /* 0x0000000c0d0e7389 */ /* 0x00006400000c000b */
[----:B01----:R-:W-:Y:S01]  /*37680*/  ENDCOLLECTIVE ;  /* 0x000000000000791b */ /* 0x003fe20003800000 */
.L_x_1779:
[----:B------:R-:W-:Y:S02]  /*37690*/  SEL R93, R37, R92, P0 ;  /* 0x0000005c255d7207 */ /* 0x000fe40000000000 */
[----:B------:R-:W-:Y:S01]  /*376a0*/  SEL R37, R92, R37, P0 ;  /* 0x000000255c257207 */ /* 0x000fe20000000000 */
[----:B------:R-:W-:Y:S01]  /*376b0*/  IMAD.MOV.U32 R13, RZ, RZ, R118 ;  /* 0x000000ffff0d7224 */ /* 0x000fe200078e0076 */
[----:B------:R-:W-:Y:S01]  /*376c0*/  SEL R118, R86, R9, P0 ;  /* 0x0000000956767207 */ /* 0x000fe20000000000 */
[----:B------:R-:W-:Y:S01]  /*376d0*/  IMAD.MOV.U32 R12, RZ, RZ, R7 ;  /* 0x000000ffff0c7224 */ /* 0x000fe200078e0007 */
[----:B------:R-:W-:Y:S01]  /*376e0*/  SEL R86, R9, R86, P0 ;  /* 0x0000005609567207 */ /* 0x000fe20000000000 */
[----:B------:R-:W-:-:S07]  /*376f0*/  IMAD.MOV.U32 R94, RZ, RZ, R14 ;  /* 0x000000ffff5e7224 */ /* 0x000fce00078e000e */
[----:B------:R-:W-:Y:S05]  /*37700*/  WARPSYNC.COLLECTIVE R15, `(.L_x_1780) ;  /* 0x000000000f087348 */ /* 0x000fea0003c00000 */
[----:B------:R0:W1:Y:S02]  /*37710*/  SHFL.IDX P6, R14, R13, R12, R11 ;  /* 0x0000000c0d0e7389 */ /* 0x00006400000c000b */
[----:B01----:R-:W-:Y:S01]  /*37720*/  ENDCOLLECTIVE ;  /* 0x000000000000791b */ /* 0x003fe20003800000 */
.L_x_1780:
[----:B------:R-:W-:Y:S01]  /*37730*/  SEL R0, R29, R94, P0 ;  /* 0x0000005e1d007207 */ /* 0x000fe20000000000 */
[----:B------:R-:W-:Y:S02]  /*37740*/  IMAD.MOV.U32 R13, RZ, RZ, R98 ;  /* 0x000000ffff0d7224 */ /* 0x000fe400078e0062 */
[----:B------:R-:W-:-:S07]  /*37750*/  IMAD.MOV.U32 R41, RZ, RZ, R14 ;  /* 0x000000ffff297224 */ /* 0x000fce00078e000e */
[----:B------:R-:W-:Y:S05]  /*37760*/  WARPSYNC.COLLECTIVE R15, `(.L_x_1781) ;  /* 0x000000000f087348 */ /* 0x000fea0003c00000 */
[----:B------:R0:W1:Y:S02]  /*37770*/  SHFL.IDX P6, R14, R13, R12, R11 ;  /* 0x0000000c0d0e7389 */ /* 0x00006400000c000b */
[----:B01----:R-:W-:Y:S01]  /*37780*/  ENDCOLLECTIVE ;  /* 0x000000000000791b */ /* 0x003fe20003800000 */
.L_x_1781:
[----:B------:R-:W-:Y:S02]  /*37790*/  IMAD.MOV.U32 R13, RZ, RZ, R96 ;  /* 0x000000ffff0d7224 */ /* 0x000fe400078e0060 */
[----:B------:R-:W-:Y:S02]  /*377a0*/  IMAD.MOV.U32 R12, RZ, RZ, R5 ;  /* 0x000000ffff0c7224 */ /* 0x000fe400078e0005 */
[----:B------:R-:W-:-:S07]  /*377b0*/  IMAD.MOV.U32 R31, RZ, RZ, R14 ;  /* 0x000000ffff1f7224 */ /* 0x000fce00078e000e */
[----:B------:R-:W-:Y:S05]  /*377c0*/  WARPSYNC.COLLECTIVE R15, `(.L_x_1782) ;  /* 0x000000000f087348 */ /* 0x000fea0003c00000 */
[----:B------:R0:W1:Y:S02]  /*377d0*/  SHFL.IDX P6, R14, R13, R12, R11 ;  /* 0x0000000c0d0e7389 */ /* 0x00006400000c000b */
[----:B01----:R-:W-:Y:S01]  /*377e0*/  ENDCOLLECTIVE ;  /* 0x000000000000791b */ /* 0x003fe20003800000 */
.L_x_1782:
[----:B------:R-:W-:Y:S01]  /*377f0*/  IMAD.MOV.U32 R13, RZ, RZ, R36 ;  /* 0x000000ffff0d7224 */ /* 0x000fe200078e0024 */
[----:B------:R-:W-:Y:S01]  /*37800*/  SEL R36, R94, R29, P0 ;  /* 0x0000001d5e247207 */ /* 0x000fe20000000000 */
[----:B------:R-:W-:-:S07]  /*37810*/  IMAD.MOV.U32 R96, RZ, RZ, R14 ;  /* 0x000000ffff607224 */ /* 0x000fce00078e000e */
[----:B------:R-:W-:Y:S05]  /*37820*/  WARPSYNC.COLLECTIVE R15, `(.L_x_1783) ;  /* 0x000000000f087348 */ /* 0x000fea0003c00000 */
[----:B------:R0:W1:Y:S02]  /*37830*/  SHFL.IDX P6, R14, R13, R12, R11 ;  /* 0x0000000c0d0e7389 */ /* 0x00006400000c000b */
[----:B01----:R-:W-:Y:S01]  /*37840*/  ENDCOLLECTIVE ;  /* 0x000000000000791b */ /* 0x003fe20003800000 */
.L_x_1783:
        /* <DEDUP_REMOVED lines=8> */
.L_x_1784:
[----:B------:R-:W-:Y:S02]  /*378d0*/  IMAD.MOV.U32 R13, RZ, RZ, R100 ;  /* 0x000000ffff0d7224 */ /* 0x000fe400078e0064 */
[----:B------:R-:W-:-:S07]  /*378e0*/  IMAD.MOV.U32 R45, RZ, RZ, R14 ;  /* 0x000000ffff2d7224 */ /* 0x000fce00078e000e */
[----:B------:R-:W-:Y:S05]  /*378f0*/  WARPSYNC.COLLECTIVE R15, `(.L_x_1785) ;  /* 0x000000000f087348 */ /* 0x000fea0003c00000 */
[----:B------:R0:W1:Y:S02]  /*37900*/  SHFL.IDX P6, R14, R13, R12, R11 ;  /* 0x0000000c0d0e7389 */ /* 0x00006400000c000b */
[----:B01----:R-:W-:Y:S01]  /*37910*/  ENDCOLLECTIVE ;  /* 0x000000000000791b */ /* 0x003fe20003800000 */
.L_x_1785:
[----:B------:R-:W-:Y:S02]  /*37920*/  IMAD.MOV.U32 R13, RZ, RZ, R82 ;  /* 0x000000ffff0d7224 */ /* 0x000fe400078e0052 */
[----:B------:R-:W-:Y:S02]  /*37930*/  IMAD.MOV.U32 R12, RZ, RZ, R5 ;  /* 0x000000ffff0c7224 */ /* 0x000fe400078e0005 */
[----:B------:R-:W-:-:S07]  /*37940*/  IMAD.MOV.U32 R33, RZ, RZ, R14 ;  /* 0x000000ffff217224 */ /* 0x000fce00078e000e */
[----:B------:R-:W-:Y:S05]  /*37950*/  WARPSYNC.COLLECTIVE R15, `(.L_x_1786) ;  /* 0x000000000f087348 */ /* 0x000fea0003c00000 */
[----:B------:R0:W1:Y:S02]  /*37960*/  SHFL.IDX P6, R14, R13, R12, R11 ;  /* 0x0000000c0d0e7389 */ /* 0x00006400000c000b */
[----:B01----:R-:W-:Y:S01]  /*37970*/  ENDCOLLECTIVE ;  /* 0x000000000000791b */ /* 0x003fe20003800000 */
.L_x_1786:
[----:B------:R-:W-:Y:S01]  /*37980*/  IMAD.MOV.U32 R13, RZ, RZ, R38 ;  /* 0x000000ffff0d7224 */ /* 0x000fe200078e0026 */
[----:B------:R-:W-:Y:S01]  /*37990*/  SEL R38, R31, R98, P0 ;  /* 0x000000621f267207 */ /* 0x000fe20000000000 */
[----:B------:R-:W-:-:S07]  /*379a0*/  IMAD.MOV.U32 R82, RZ, RZ, R14 ;  /* 0x000000ffff527224 */ /* 0x000fce00078e000e */
[----:B------:R-:W-:Y:S05]  /*379b0*/  WARPSYNC.COLLECTIVE R15, `(.L_x_1787) ;  /* 0x000000000f087348 */ /* 0x000fea0003c00000 */
[----:B------:R0:W1:Y:S02]  /*379c0*/  SHFL.IDX P6, R14, R13, R12, R11 ;  /* 0x0000000c0d0e7389 */ /* 0x00006400000c000b */
[----:B01----:R-:W-:Y:S01]  /*379d0*/  ENDCOLLECTIVE ;  /* 0x000000000000791b */ /* 0x003fe20003800000 */
.L_x_1787:
        /* <DEDUP_REMOVED lines=8> */
.L_x_1788:
[----:B------:R-:W-:Y:S02]  /*37a60*/  IMAD.MOV.U32 R13, RZ, RZ, R102 ;  /* 0x000000ffff0d7224 */ /* 0x000fe400078e0066 */
[----:B------:R-:W-:-:S07]  /*37a70*/  IMAD.MOV.U32 R49, RZ, RZ, R14 ;  /* 0x000000ffff317224 */ /* 0x000fce00078e000e */
[----:B------:R-:W-:Y:S05]  /*37a80*/  WARPSYNC.COLLECTIVE R15, `(.L_x_1789) ;  /* 0x000000000f087348 */ /* 0x000fea0003c00000 */
[----:B------:R0:W1:Y:S02]  /*37a90*/  SHFL.IDX P6, R14, R13, R12, R11 ;  /* 0x0000000c0d0e7389 */ /* 0x00006400000c000b */
[----:B01----:R-:W-:Y:S01]  /*37aa0*/  ENDCOLLECTIVE ;  /* 0x000000000000791b */ /* 0x003fe20003800000 */
.L_x_1789:
[----:B------:R-:W-:Y:S02]  /*37ab0*/  IMAD.MOV.U32 R13, RZ, RZ, R46 ;  /* 0x000000ffff0d7224 */ /* 0x000fe400078e002e */
[----:B------:R-:W-:Y:S02]  /*37ac0*/  IMAD.MOV.U32 R12, RZ, RZ, R5 ;  /* 0x000000ffff0c7224 */ /* 0x000fe400078e0005 */
[----:B------:R-:W-:-:S07]  /*37ad0*/  IMAD.MOV.U32 R35, RZ, RZ, R14 ;  /* 0x000000ffff237224 */ /* 0x000fce00078e000e */
[----:B------:R-:W-:Y:S05]  /*37ae0*/  WARPSYNC.COLLECTIVE R15, `(.L_x_1790) ;  /* 0x000000000f087348 */ /* 0x000fea0003c00000 */
[----:B------:R0:W1:Y:S02]  /*37af0*/  SHFL.IDX P6, R14, R13, R12, R11 ;  /* 0x0000000c0d0e7389 */ /* 0x00006400000c000b */
[----:B01----:R-:W-:Y:S01]  /*37b00*/  ENDCOLLECTIVE ;  /* 0x000000000000791b */ /* 0x003fe20003800000 */
.L_x_1790:
[----:B------:R-:W-:Y:S01]  /*37b10*/  IMAD.MOV.U32 R13, RZ, RZ, R40 ;  /* 0x000000ffff0d7224 */ /* 0x000fe200078e0028 */
[----:B------:R-:W-:Y:S01]  /*37b20*/  SEL R40, R98, R31, P0 ;  /* 0x0000001f62287207 */ /* 0x000fe20000000000 */
[----:B------:R-:W-:-:S07]  /*37b30*/  IMAD.MOV.U32 R102, RZ, RZ, R14 ;  /* 0x000000ffff667224 */ /* 0x000fce00078e000e */
[----:B------:R-:W-:Y:S05]  /*37b40*/  WARPSYNC.COLLECTIVE R15, `(.L_x_1791) ;  /* 0x000000000f087348 */ /* 0x000fea0003c00000 */
[----:B------:R0:W1:Y:S02]  /*37b50*/  SHFL.IDX P6, R14, R13, R12, R11 ;  /* 0x0000000c0d0e7389 */ /* 0x00006400000c000b */
[----:B01----:R-:W-:Y:S01]  /*37b60*/  ENDCOLLECTIVE ;  /* 0x000000000000791b */ /* 0x003fe20003800000 */
.L_x_1791:
        /* <DEDUP_REMOVED lines=8> */
.L_x_1792:
[----:B------:R-:W-:Y:S02]  /*37bf0*/  SEL R46, R35, R104, P0 ;  /* 0x00000068232e7207 */ /* 0x000fe40000000000 */
[----:B------:R-:W-:Y:S01]  /*37c00*/  SEL R2, R104, R35, P0 ;  /* 0x0000002368027207 */ /* 0x000fe20000000000 */
[----:B------:R-:W-:Y:S02]  /*37c10*/  IMAD.MOV.U32 R13, RZ, RZ, R106 ;  /* 0x000000ffff0d7224 */ /* 0x000fe400078e006a */
[----:B------:R-:W-:-:S07]  /*37c20*/  IMAD.MOV.U32 R53, RZ, RZ, R14 ;  /* 0x000000ffff357224 */ /* 0x000fce00078e000e */
[----:B------:R-:W-:Y:S05]  /*37c30*/  WARPSYNC.COLLECTIVE R15, `(.L_x_1793) ;  /* 0x000000000f087348 */ /* 0x000fea0003c00000 */
[----:B------:R0:W1:Y:S02]  /*37c40*/  SHFL.IDX P6, R14, R13, R12, R11 ;  /* 0x0000000c0d0e7389 */ /* 0x00006400000c000b */
[----:B01----:R-:W-:Y:S01]  /*37c50*/  ENDCOLLECTIVE ;  /* 0x000000000000791b */ /* 0x003fe20003800000 */
.L_x_1793:
[----:B------:R-:W-:Y:S02]  /*37c60*/  IMAD.MOV.U32 R13, RZ, RZ, R84 ;  /* 0x000000ffff0d7224 */ /* 0x000fe400078e0054 */
[----:B------:R-:W-:Y:S02]  /*37c70*/  IMAD.MOV.U32 R12, RZ, RZ, R5 ;  /* 0x000000ffff0c7224 */ /* 0x000fe400078e0005 */
[----:B------:R-:W-:-:S07]  /*37c80*/  IMAD.MOV.U32 R55, RZ, RZ, R14 ;  /* 0x000000ffff377224 */ /* 0x000fce00078e000e */
[----:B------:R-:W-:Y:S05]  /*37c90*/  WARPSYNC.COLLECTIVE R15, `(.L_x_1794) ;  /* 0x000000000f087348 */ /* 0x000fea0003c00000 */
[----:B------:R0:W1:Y:S02]  /*37ca0*/  SHFL.IDX P6, R14, R13, R12, R11 ;  /* 0x0000000c0d0e7389 */ /* 0x00006400000c000b */
[----:B01----:R-:W-:Y:S01]  /*37cb0*/  ENDCOLLECTIVE ;  /* 0x000000000000791b */ /* 0x003fe20003800000 */
.L_x_1794:
[----:B------:R-:W-:Y:S01]  /*37cc0*/  IMAD.MOV.U32 R13, RZ, RZ, R44 ;  /* 0x000000ffff0d7224 */ /* 0x000fe200078e002c */
[----:B------:R-:W-:Y:S01]  /*37cd0*/  SEL R44, R100, R33, P0 ;  /* 0x00000021642c7207 */ /* 0x000fe20000000000 */
[----:B------:R-:W-:-:S07]  /*37ce0*/  IMAD.MOV.U32 R84, RZ, RZ, R14 ;  /* 0x000000ffff547224 */ /* 0x000fce00078e000e */
[----:B------:R-:W-:Y:S05]  /*37cf0*/  WARPSYNC.COLLECTIVE R15, `(.L_x_1795) ;  /* 0x000000000f087348 */ /* 0x000fea0003c00000 */
[----:B------:R0:W1:Y:S02]  /*37d00*/  SHFL.IDX P6, R14, R13, R12, R11 ;  /* 0x0000000c0d0e7389 */ /* 0x00006400000c000b */
[----:B01----:R-:W-:Y:S01]  /*37d10*/  ENDCOLLECTIVE ;  /* 0x000000000000791b */ /* 0x003fe20003800000 */
.L_x_1795:
        /* <DEDUP_REMOVED lines=8> */
.L_x_1796:
[----:B------:R-:W-:Y:S02]  /*37da0*/  IMAD.MOV.U32 R13, RZ, RZ, R110 ;  /* 0x000000ffff0d7224 */ /* 0x000fe400078e006e */
[----:B------:R-:W-:-:S07]  /*37db0*/  IMAD.MOV.U32 R57, RZ, RZ, R14 ;  /* 0x000000ffff397224 */ /* 0x000fce00078e000e */
[----:B------:R-:W-:Y:S05]  /*37dc0*/  WARPSYNC.COLLECTIVE R15, `(.L_x_1797) ;  /* 0x000000000f087348 */ /* 0x000fea0003c00000 */
[----:B------:R0:W1:Y:S02]  /*37dd0*/  SHFL.IDX P6, R14, R13, R12, R11 ;  /* 0x0000000c0d0e7389 */ /* 0x00006400000c000b */
[----:B01----:R-:W-:Y:S01]  /*37de0*/  ENDCOLLECTIVE ;  /* 0x000000000000791b */ /* 0x003fe20003800000 */
.L_x_1797:
[----:B------:R-:W-:Y:S02]  /*37df0*/  IMAD.MOV.U32 R13, RZ, RZ, R108 ;  /* 0x000000ffff0d7224 */ /* 0x000fe400078e006c */
[----:B------:R-:W-:Y:S02]  /*37e00*/  IMAD.MOV.U32 R12, RZ, RZ, R5 ;  /* 0x000000ffff0c7224 */ /* 0x000fe400078e0005 */
[----:B------:R-:W-:-:S07]  /*37e10*/  IMAD.MOV.U32 R61, RZ, RZ, R14 ;  /* 0x000000ffff3d7224 */ /* 0x000fce00078e000e */
[----:B------:R-:W-:Y:S05]  /*37e20*/  WARPSYNC.COLLECTIVE R15, `(.L_x_1798) ;  /* 0x000000000f087348 */ /* 0x000fea0003c00000 */
[----:B------:R0:W1:Y:S02]  /*37e30*/  SHFL.IDX P6, R14, R13, R12, R11 ;  /* 0x0000000c0d0e7389 */ /* 0x00006400000c000b */
[----:B01----:R-:W-:Y:S01]  /*37e40*/  ENDCOLLECTIVE ;  /* 0x000000000000791b */ /* 0x003fe20003800000 */
.L_x_1798:
[----:B------:R-:W-:Y:S01]  /*37e50*/  IMAD.MOV.U32 R13, RZ, RZ, R50 ;  /* 0x000000ffff0d7224 */ /* 0x000fe200078e0032 */
[----:B------:R-:W-:Y:S02]  /*37e60*/  SEL R50, R55, R106, P0 ;  /* 0x0000006a37327207 */ /* 0x000fe40000000000 */
[----:B------:R-:W-:Y:S01]  /*37e70*/  SEL R106, R106, R55, P0 ;  /* 0x000000376a6a7207 */ /* 0x000fe20000000000 */
[----:B------:R-:W-:-:S07]  /*37e80*/  IMAD.MOV.U32 R108, RZ, RZ, R14 ;  /* 0x000000ffff6c7224 */ /* 0x000fce00078e000e */
[----:B------:R-:W-:Y:S05]  /*37e90*/  WARPSYNC.COLLECTIVE R15, `(.L_x_1799) ;  /* 0x000000000f087348 */ /* 0x000fea0003c00000 */
[----:B------:R0:W1:Y:S02]  /*37ea0*/  SHFL.IDX P6, R14, R13, R12, R11 ;  /* 0x0000000c0d0e7389 */ /* 0x00006400000c000b */
[----:B01----:R-:W-:Y:S01]  /*37eb0*/  ENDCOLLECTIVE ;  /* 0x000000000000791b */ /* 0x003fe20003800000 */
.L_x_1799:
        /* <DEDUP_REMOVED lines=8> */
.L_x_1800:
[----:B------:R-:W-:Y:S02]  /*37f40*/  SEL R82, R61, R110, P0 ;  /* 0x0000006e3d527207 */ /* 0x000fe40000000000 */
[----:B------:R-:W-:Y:S01]  /*37f50*/  SEL R104, R110, R61, P0 ;  /* 0x0000003d6e687207 */ /* 0x000fe20000000000 */
[----:B------:R-:W-:Y:S02]  /*37f60*/  IMAD.MOV.U32 R13, RZ, RZ, R114 ;  /* 0x000000ffff0d7224 */ /* 0x000fe400078e0072 */
[----:B------:R-:W-:-:S07]  /*37f70*/  IMAD.MOV.U32 R63, RZ, RZ, R14 ;  /* 0x000000ffff3f7224 */ /* 0x000fce00078e000e */
[----:B------:R-:W-:Y:S05]  /*37f80*/  WARPSYNC.COLLECTIVE R15, `(.L_x_1801) ;  /* 0x000000000f087348 */ /* 0x000fea0003c00000 */
[----:B------:R0:W1:Y:S02]  /*37f90*/  SHFL.IDX P6, R14, R13, R12, R11 ;  /* 0x0000000c0d0e7389 */ /* 0x00006400000c000b */
[----:B01----:R-:W-:Y:S01]  /*37fa0*/  ENDCOLLECTIVE ;  /* 0x000000000000791b */ /* 0x003fe20003800000 */
.L_x_1801:
[----:B------:R-:W-:Y:S02]  /*37fb0*/  IMAD.MOV.U32 R13, RZ, RZ, R112 ;  /* 0x000000ffff0d7224 */ /* 0x000fe400078e0070 */
[----:B------:R-:W-:Y:S02]  /*37fc0*/  IMAD.MOV.U32 R12, RZ, RZ, R5 ;  /* 0x000000ffff0c7224 */ /* 0x000fe400078e0005 */
[----:B------:R-:W-:-:S07]  /*37fd0*/  IMAD.MOV.U32 R65, RZ, RZ, R14 ;  /* 0x000000ffff417224 */ /* 0x000fce00078e000e */
[----:B------:R-:W-:Y:S05]  /*37fe0*/  WARPSYNC.COLLECTIVE R15, `(.L_x_1802) ;  /* 0x000000000f087348 */ /* 0x000fea0003c00000 */
[----:B------:R0:W1:Y:S02]  /*37ff0*/  SHFL.IDX P6, R14, R13, R12, R11 ;  /* 0x0000000c0d0e7389 */ /* 0x00006400000c000b */
[----:B01----:R-:W-:Y:S01]  /*38000*/  ENDCOLLECTIVE ;  /* 0x000000000000791b */ /* 0x003fe20003800000 */
.L_x_1802:
[----:B------:R-:W-:Y:S01]  /*38010*/  IMAD.MOV.U32 R13, RZ, RZ, R42 ;  /* 0x000000ffff0d7224 */ /* 0x000fe200078e002a */
[----:B------:R-:W-:Y:S01]  /*38020*/  SEL R42, R33, R100, P0 ;  /* 0x00000064212a7207 */ /* 0x000fe20000000000 */
[----:B------:R-:W-:-:S07]  /*38030*/  IMAD.MOV.U32 R112, RZ, RZ, R14 ;  /* 0x000000ffff707224 */ /* 0x000fce00078e000e */
[----:B------:R-:W-:Y:S05]  /*38040*/  WARPSYNC.COLLECTIVE R15, `(.L_x_1803) ;  /* 0x000000000f087348 */ /* 0x000fea0003c00000 */
[----:B------:R0:W1:Y:S02]  /*38050*/  SHFL.IDX P6, R14, R13, R12, R11 ;  /* 0x0000000c0d0e7389 */ /* 0x00006400000c000b */
[----:B01----:R-:W-:Y:S01]  /*38060*/  ENDCOLLECTIVE ;  /* 0x000000000000791b */ /* 0x003fe20003800000 */
.L_x_1803:
        /* <DEDUP_REMOVED lines=8> */
.L_x_1804:
[----:B------:R-:W-:Y:S02]  /*380f0*/  IMAD.MOV.U32 R13, RZ, RZ, R122 ;  /* 0x000000ffff0d7224 */ /* 0x000fe400078e007a */
[----:B------:R-:W-:-:S07]  /*38100*/  IMAD.MOV.U32 R67, RZ, RZ, R14 ;  /* 0x000000ffff437224 */ /* 0x000fce00078e000e */
[----:B------:R-:W-:Y:S05]  /*38110*/  WARPSYNC.COLLECTIVE R15, `(.L_x_1805) ;  /* 0x000000000f087348 */ /* 0x000fea0003c00000 */
[----:B------:R0:W1:Y:S02]  /*38120*/  SHFL.IDX P6, R14, R13, R12, R11 ;  /* 0x0000000c0d0e7389 */ /* 0x00006400000c000b */
[----:B01----:R-:W-:Y:S01]  /*38130*/  ENDCOLLECTIVE ;  /* 0x000000000000791b */ /* 0x003fe20003800000 */
.L_x_1805:
[----:B------:R-:W-:Y:S02]  /*38140*/  IMAD.MOV.U32 R13, RZ, RZ, R116 ;  /* 0x000000ffff0d7224 */ /* 0x000fe400078e0074 */
[----:B------:R-:W-:Y:S02]  /*38150*/  IMAD.MOV.U32 R12, RZ, RZ, R5 ;  /* 0x000000ffff0c7224 */ /* 0x000fe400078e0005 */
[----:B------:R-:W-:-:S07]  /*38160*/  IMAD.MOV.U32 R69, RZ, RZ, R14 ;  /* 0x000000ffff457224 */ /* 0x000fce00078e000e */
[----:B------:R-:W-:Y:S05]  /*38170*/  WARPSYNC.COLLECTIVE R15, `(.L_x_1806) ;  /* 0x000000000f087348 */ /* 0x000fea0003c00000 */
[----:B------:R0:W1:Y:S02]  /*38180*/  SHFL.IDX P6, R14, R13, R12, R11 ;  /* 0x0000000c0d0e7389 */ /* 0x00006400000c000b */
[----:B01----:R-:W-:Y:S01]  /*38190*/  ENDCOLLECTIVE ;  /* 0x000000000000791b */ /* 0x003fe20003800000 */
.L_x_1806:
[----:B------:R-:W-:Y:S02]  /*381a0*/  IMAD.MOV.U32 R13, RZ, RZ, R70 ;  /* 0x000000ffff0d7224 */ /* 0x000fe400078e0046 */
[----:B------:R-:W-:-:S07]  /*381b0*/  IMAD.MOV.U32 R116, RZ, RZ, R14 ;  /* 0x000000ffff747224 */ /* 0x000fce00078e000e */
[----:B------:R-:W-:Y:S05]  /*381c0*/  WARPSYNC.COLLECTIVE R15, `(.L_x_1807) ;  /* 0x000000000f087348 */ /* 0x000fea0003c00000 */
[----:B------:R0:W1:Y:S02]  /*381d0*/  SHFL.IDX P6, R14, R13, R12, R11 ;  /* 0x0000000c0d0e7389 */ /* 0x00006400000c000b */
[----:B01----:R-:W-:Y:S01]  /*381e0*/  ENDCOLLECTIVE ;  /* 0x000000000000791b */ /* 0x003fe20003800000 */
.L_x_1807:
        /* <DEDUP_REMOVED lines=8> */
.L_x_1808:
[----:B------:R-:W-:Y:S02]  /*38270*/  IMAD.MOV.U32 R13, RZ, RZ, R76 ;  /* 0x000000ffff0d7224 */ /* 0x000fe400078e004c */
[----:B------:R-:W-:-:S07]  /*38280*/  IMAD.MOV.U32 R78, RZ, RZ, R14 ;  /* 0x000000ffff4e7224 */ /* 0x000fce00078e000e */
[----:B------:R-:W-:Y:S05]  /*38290*/  WARPSYNC.COLLECTIVE R15, `(.L_x_1809) ;  /* 0x000000000f087348 */ /* 0x000fea0003c00000 */
[----:B------:R0:W1:Y:S02]  /*382a0*/  SHFL.IDX P6, R14, R13, R12, R11 ;  /* 0x0000000c0d0e7389 */ /* 0x00006400000c000b */
[----:B01----:R-:W-:Y:S01]  /*382b0*/  ENDCOLLECTIVE ;  /* 0x000000000000791b */ /* 0x003fe20003800000 */
.L_x_1809:
[----:B------:R-:W-:Y:S01]  /*382c0*/  IMAD.MOV.U32 R13, RZ, RZ, R20 ;  /* 0x000000ffff0d7224 */ /* 0x000fe200078e0014 */
[----:B------:R-:W-:Y:S01]  /*382d0*/  SEL R20, R65, R114, P0 ;  /* 0x0000007241147207 */ /* 0x000fe20000000000 */
[----:B------:R-:W-:Y:S02]  /*382e0*/  IMAD.MOV.U32 R12, RZ, RZ, R5 ;  /* 0x000000ffff0c7224 */ /* 0x000fe400078e0005 */
[----:B------:R-:W-:-:S07]  /*382f0*/  IMAD.MOV.U32 R76, RZ, RZ, R14 ;  /* 0x000000ffff4c7224 */ /* 0x000fce00078e000e */
[----:B------:R-:W-:Y:S05]  /*38300*/  WARPSYNC.COLLECTIVE R15, `(.L_x_1810) ;  /* 0x000000000f087348 */ /* 0x000fea0003c00000 */
[----:B------:R0:W1:Y:S02]  /*38310*/  SHFL.IDX P6, R14, R13, R12, R11 ;  /* 0x0000000c0d0e7389 */ /* 0x00006400000c000b */
[----:B01----:R-:W-:Y:S01]  /*38320*/  ENDCOLLECTIVE ;  /* 0x000000000000791b */ /* 0x003fe20003800000 */
.L_x_1810:
[----:B------:R-:W-:Y:S01]  /*38330*/  IMAD.MOV.U32 R13, RZ, RZ, R48 ;  /* 0x000000ffff0d7224 */ /* 0x000fe200078e0030 */
[----:B------:R-:W-:Y:S01]  /*38340*/  SEL R48, R114, R65, P0 ;  /* 0x0000004172307207 */ /* 0x000fe20000000000 */
[----:B------:R-:W-:-:S07]  /*38350*/  IMAD.MOV.U32 R71, RZ, RZ, R14 ;  /* 0x000000ffff477224 */ /* 0x000fce00078e000e */
[----:B------:R-:W-:Y:S05]  /*38360*/  WARPSYNC.COLLECTIVE R15, `(.L_x_1811) ;  /* 0x000000000f087348 */ /* 0x000fea0003c00000 */
[----:B------:R0:W1:Y:S02]  /*38370*/  SHFL.IDX P6, R14, R13, R12, R11 ;  /* 0x0000000c0d0e7389 */ /* 0x00006400000c000b */
[----:B01----:R-:W-:Y:S01]  /*38380*/  ENDCOLLECTIVE ;  /* 0x000000000000791b */ /* 0x003fe20003800000 */
.L_x_1811:
        /* <DEDUP_REMOVED lines=8> */
.L_x_1812:
[----:B------:R-:W-:Y:S02]  /*38410*/  IMAD.MOV.U32 R13, RZ, RZ, R72 ;  /* 0x000000ffff0d7224 */ /* 0x000fe400078e0048 */
[----:B------:R-:W-:-:S07]  /*38420*/  IMAD.MOV.U32 R74, RZ, RZ, R14 ;  /* 0x000000ffff4a7224 */ /* 0x000fce00078e000e */
[----:B------:R-:W-:Y:S05]  /*38430*/  WARPSYNC.COLLECTIVE R15, `(.L_x_1813) ;  /* 0x000000000f087348 */ /* 0x000fea0003c00000 */
[----:B------:R0:W1:Y:S02]  /*38440*/  SHFL.IDX P6, R14, R13, R12, R11 ;  /* 0x0000000c0d0e7389 */ /* 0x00006400000c000b */
[----:B01----:R-:W-:Y:S01]  /*38450*/  ENDCOLLECTIVE ;  /* 0x000000000000791b */ /* 0x003fe20003800000 */
.L_x_1813:
[----:B------:R-:W-:Y:S02]  /*38460*/  IMAD.MOV.U32 R13, RZ, RZ, R60 ;  /* 0x000000ffff0d7224 */ /* 0x000fe400078e003c */
[----:B------:R-:W-:Y:S02]  /*38470*/  IMAD.MOV.U32 R12, RZ, RZ, R5 ;  /* 0x000000ffff0c7224 */ /* 0x000fe400078e0005 */
[----:B------:R-:W-:-:S07]  /*38480*/  IMAD.MOV.U32 R72, RZ, RZ, R14 ;  /* 0x000000ffff487224 */ /* 0x000fce00078e000e */
[----:B------:R-:W-:Y:S05]  /*38490*/  WARPSYNC.COLLECTIVE R15, `(.L_x_1814) ;  /* 0x000000000f087348 */ /* 0x000fea0003c00000 */
[----:B------:R0:W1:Y:S02]  /*384a0*/  SHFL.IDX P6, R14, R13, R12, R11 ;  /* 0x0000000c0d0e7389 */ /* 0x00006400000c000b */
[----:B01----:R-:W-:Y:S01]  /*384b0*/  ENDCOLLECTIVE ;  /* 0x000000000000791b */ /* 0x003fe20003800000 */
.L_x_1814:
[----:B------:R-:W-:Y:S01]  /*384c0*/  IMAD.MOV.U32 R13, RZ, RZ, R56 ;  /* 0x000000ffff0d7224 */ /* 0x000fe200078e0038 */
[----:B------:R-:W-:Y:S01]  /*384d0*/  SEL R56, R70, R69, P0 ;  /* 0x0000004546387207 */ /* 0x000fe20000000000 */
[----:B------:R-:W-:-:S07]  /*384e0*/  IMAD.MOV.U32 R75, RZ, RZ, R14 ;  /* 0x000000ffff4b7224 */ /* 0x000fce00078e000e */
[----:B------:R-:W-:Y:S05]  /*384f0*/  WARPSYNC.COLLECTIVE R15, `(.L_x_1815) ;  /* 0x000000000f087348 */ /* 0x000fea0003c00000 */
[----:B------:R0:W1:Y:S02]  /*38500*/  SHFL.IDX P6, R14, R13, R12, R11 ;  /* 0x0000000c0d0e7389 */ /* 0x00006400000c000b */
[----:B01----:R-:W-:Y:S01]  /*38510*/  ENDCOLLECTIVE ;  /* 0x000000000000791b */ /* 0x003fe20003800000 */
.L_x_1815:
        /* <DEDUP_REMOVED lines=8> */
.L_x_1816:
[----:B------:R-:W-:Y:S01]  /*385a0*/  IMAD.MOV.U32 R13, RZ, RZ, R66 ;  /* 0x000000ffff0d7224 */ /* 0x000fe200078e0042 */
[----:B------:R-:W-:Y:S01]  /*385b0*/  SEL R66, R77, R72, P0 ;  /* 0x000000484d427207 */ /* 0x000fe20000000000 */
[----:B------:R-:W-:-:S07]  /*385c0*/  IMAD.MOV.U32 R68, RZ, RZ, R14 ;  /* 0x000000ffff447224 */ /* 0x000fce00078e000e */
[----:B------:R-:W-:Y:S05]  /*385d0*/  WARPSYNC.COLLECTIVE R15, `(.L_x_1817) ;  /* 0x000000000f087348 */ /* 0x000fea0003c00000 */
[----:B------:R0:W1:Y:S02]  /*385e0*/  SHFL.IDX P6, R14, R13, R12, R11 ;  /* 0x0000000c0d0e7389 */ /* 0x00006400000c000b */
[----:B01----:R-:W-:Y:S01]  /*385f0*/  ENDCOLLECTIVE ;  /* 0x000000000000791b */ /* 0x003fe20003800000 */
.L_x_1817:
[----:B------:R-:W-:Y:S01]  /*38600*/  IMAD.MOV.U32 R13, RZ, RZ, R54 ;  /* 0x000000ffff0d7224 */ /* 0x000fe200078e0036 */
[----:B------:R-:W-:Y:S01]  /*38610*/  SEL R54, R69, R70, P0 ;  /* 0x0000004645367207 */ /* 0x000fe20000000000 */
[----:B------:R-:W-:Y:S02]  /*38620*/  IMAD.MOV.U32 R12, RZ, RZ, R5 ;  /* 0x000000ffff0c7224 */ /* 0x000fe400078e0005 */
[----:B------:R-:W-:-:S07]  /*38630*/  IMAD.MOV.U32 R79, RZ, RZ, R14 ;  /* 0x000000ffff4f7224 */ /* 0x000fce00078e000e */
[----:B------:R-:W-:Y:S05]  /*38640*/  WARPSYNC.COLLECTIVE R15, `(.L_x_1818) ;  /* 0x000000000f087348 */ /* 0x000fea0003c00000 */
[----:B------:R0:W1:Y:S02]  /*38650*/  SHFL.IDX P6, R14, R13, R12, R11 ;  /* 0x0000000c0d0e7389 */ /* 0x00006400000c000b */
[----:B01----:R-:W-:Y:S01]  /*38660*/  ENDCOLLECTIVE ;  /* 0x000000000000791b */ /* 0x003fe20003800000 */
.L_x_1818:
[----:B------:R-:W-:Y:S01]  /*38670*/  IMAD.MOV.U32 R13, RZ, RZ, R52 ;  /* 0x000000ffff0d7224 */ /* 0x000fe200078e0034 */
[----:B------:R-:W-:Y:S01]  /*38680*/  SEL R52, R76, R73, P0 ;  /* 0x000000494c347207 */ /* 0x000fe20000000000 */
[----:B------:R-:W-:-:S07]  /*38690*/  IMAD.MOV.U32 R111, RZ, RZ, R14 ;  /* 0x000000ffff6f7224 */ /* 0x000fce00078e000e */
[----:B------:R-:W-:Y:S05]  /*386a0*/  WARPSYNC.COLLECTIVE R15, `(.L_x_1819) ;  /* 0x000000000f087348 */ /* 0x000fea0003c00000 */
[----:B------:R0:W1:Y:S02]  /*386b0*/  SHFL.IDX P6, R14, R13, R12, R11 ;  /* 0x0000000c0d0e7389 */ /* 0x00006400000c000b */
[----:B01----:R-:W-:Y:S01]  /*386c0*/  ENDCOLLECTIVE ;  /* 0x000000000000791b */ /* 0x003fe20003800000 */
.L_x_1819:
[----:B------:R-:W-:Y:S01]  /*386d0*/  SEL R75, R111, R68, P0 ;  /* 0x000000446f4b7207 */ /* 0x000fe20000000000 */
[----:B------:R-:W-:Y:S01]  /*386e0*/  IMAD.MOV.U32 R13, RZ, RZ, R64 ;  /* 0x000000ffff0d7224 */ /* 0x000fe200078e0040 */
[----:B------:R-:W-:Y:S01]  /*386f0*/  SEL R64, R72, R77, P0 ;  /* 0x0000004d48407207 */ /* 0x000fe20000000000 */
[----:B------:R-:W-:Y:S02]  /*38700*/  IMAD.MOV.U32 R12, RZ, RZ, R7 ;  /* 0x000000ffff0c7224 */ /* 0x000fe400078e0007 */
[----:B------:R-:W-:-:S07]  /*38710*/  IMAD.MOV.U32 R122, RZ, RZ, R14 ;  /* 0x000000ffff7a7224 */ /* 0x000fce00078e000e */
[----:B------:R-:W-:Y:S05]  /*38720*/  WARPSYNC.COLLECTIVE R15, `(.L_x_1820) ;  /* 0x000000000f087348 */ /* 0x000fea0003c00000 */
[----:B------:R0:W1:Y:S02]  /*38730*/  SHFL.IDX P6, R14, R13, R12, R11 ;  /* 0x0000000c0d0e7389 */ /* 0x00006400000c000b */
[----:B01----:R-:W-:Y:S01]  /*38740*/  ENDCOLLECTIVE ;  /* 0x000000000000791b */ /* 0x003fe20003800000 */
.L_x_1820:
[----:B------:R-:W-:Y:S02]  /*38750*/  SEL R60, R79, R122, P0 ;  /* 0x0000007a4f3c7207 */ /* 0x000fe40000000000 */
[----:B------:R-:W-:Y:S01]  /*38760*/  SEL R72, R122, R79, P0 ;  /* 0x0000004f7a487207 */ /* 0x000fe20000000000 */
[----:B------:R-:W-:Y:S01]  /*38770*/  IMAD.MOV.U32 R13, RZ, RZ, R62 ;  /* 0x000000ffff0d7224 */ /* 0x000fe200078e003e */
[----:B------:R-:W-:Y:S02]  /*38780*/  SEL R62, R73, R76, P0 ;  /* 0x0000004c493e7207 */ /* 0x000fe40000000000 */
[----:B------:R-:W-:Y:S01]  /*38790*/  SEL R73, R68, R111, P0 ;  /* 0x0000006f44497207 */ /* 0x000fe20000000000 */
[----:B------:R-:W-:Y:S02]  /*387a0*/  IMAD.MOV.U32 R111, RZ, RZ, RZ ;  /* 0x000000ffff6f7224 */ /* 0x000fe400078e00ff */
[----:B------:R-:W-:-:S07]  /*387b0*/  IMAD.MOV.U32 R113, RZ, RZ, R14 ;  /* 0x000000ffff717224 */ /* 0x000fce00078e000e */
[----:B------:R-:W-:Y:S05]  /*387c0*/  WARPSYNC.COLLECTIVE R15, `(.L_x_1821) ;  /* 0x000000000f087348 */ /* 0x000fea0003c00000 */
[----:B------:R0:W1:Y:S02]  /*387d0*/  SHFL.IDX P6, R14, R13, R12, R11 ;  /* 0x0000000c0d0e7389 */ /* 0x00006400000c000b */
[----:B01----:R-:W-:Y:S01]  /*387e0*/  ENDCOLLECTIVE ;  /* 0x000000000000791b */ /* 0x003fe20003800000 */
.L_x_1821:
[----:B------:R-:W-:Y:S02]  /*387f0*/  IMAD.MOV.U32 R13, RZ, RZ, R30 ;  /* 0x000000ffff0d7224 */ /* 0x000fe400078e001e */
[----:B------:R-:W-:Y:S02]  /*38800*/  IMAD.MOV.U32 R12, RZ, RZ, R5 ;  /* 0x000000ffff0c7224 */ /* 0x000fe400078e0005 */
[----:B------:R-:W-:-:S07]  /*38810*/  IMAD.MOV.U32 R115, RZ, RZ, R14 ;  /* 0x000000ffff737224 */ /* 0x000fce00078e000e */
[----:B------:R-:W-:Y:S05]  /*38820*/  WARPSYNC.COLLECTIVE R15, `(.L_x_1822) ;  /* 0x000000000f087348 */ /* 0x000fea0003c00000 */
[----:B------:R0:W1:Y:S02]  /*38830*/  SHFL.IDX P6, R14, R13, R12, R11 ;  /* 0x0000000c0d0e7389 */ /* 0x00006400000c000b */
[----:B01----:R-:W-:Y:S01]  /*38840*/  ENDCOLLECTIVE ;  /* 0x000000000000791b */ /* 0x003fe20003800000 */
.L_x_1822:
[----:B------:R-:W-:Y:S02]  /*38850*/  IMAD.MOV.U32 R13, RZ, RZ, R28 ;  /* 0x000000ffff0d7224 */ /* 0x000fe400078e001c */
[----:B------:R-:W-:-:S07]  /*38860*/  IMAD.MOV.U32 R30, RZ, RZ, R14 ;  /* 0x000000ffff1e7224 */ /* 0x000fce00078e000e */
[----:B------:R-:W-:Y:S05]  /*38870*/  WARPSYNC.COLLECTIVE R15, `(.L_x_1823) ;  /* 0x000000000f087348 */ /* 0x000fea0003c00000 */
[----:B------:R0:W1:Y:S02]  /*38880*/  SHFL.IDX P6, R14, R13, R12, R11 ;  /* 0x0000000c0d0e7389 */ /* 0x00006400000c000b */
[----:B01----:R-:W-:Y:S01]  /*38890*/  ENDCOLLECTIVE ;  /* 0x000000000000791b */ /* 0x003fe20003800000 */
.L_x_1823:
        /* <DEDUP_REMOVED lines=8> */
.L_x_1824:
[----:B------:R-:W-:Y:S02]  /*38920*/  SEL R76, R115, R28, P0 ;  /* 0x0000001c734c7207 */ /* 0x000fe40000000000 */
[----:B------:R-:W-:Y:S01]  /*38930*/  SEL R112, R28, R115, P0 ;  /* 0x000000731c707207 */ /* 0x000fe20000000000 */
[----:B------:R-:W-:Y:S02]  /*38940*/  IMAD.MOV.U32 R13, RZ, RZ, R32 ;  /* 0x000000ffff0d7224 */ /* 0x000fe400078e0020 */
[----:B------:R-:W-:-:S07]  /*38950*/  IMAD.MOV.U32 R34, RZ, RZ, R14 ;  /* 0x000000ffff227224 */ /* 0x000fce00078e000e */
[----:B------:R-:W-:Y:S05]  /*38960*/  WARPSYNC.COLLECTIVE R15, `(.L_x_1825) ;  /* 0x000000000f087348 */ /* 0x000fea0003c00000 */
[----:B------:R0:W1:Y:S02]  /*38970*/  SHFL.IDX P6, R14, R13, R12, R11 ;  /* 0x0000000c0d0e7389 */ /* 0x00006400000c000b */
[----:B01----:R-:W-:Y:S01]  /*38980*/  ENDCOLLECTIVE ;  /* 0x000000000000791b */ /* 0x003fe20003800000 */
.L_x_1825:
[----:B------:R-:W-:Y:S02]  /*38990*/  IMAD.MOV.U32 R13, RZ, RZ, R26 ;  /* 0x000000ffff0d7224 */ /* 0x000fe400078e001a */
[----:B------:R-:W-:Y:S02]  /*389a0*/  IMAD.MOV.U32 R12, RZ, RZ, R5 ;  /* 0x000000ffff0c7224 */ /* 0x000fe400078e0005 */
[----:B------:R-:W-:-:S07]  /*389b0*/  IMAD.MOV.U32 R32, RZ, RZ, R14 ;  /* 0x000000ffff207224 */ /* 0x000fce00078e000e */
[----:B------:R-:W-:Y:S05]  /*389c0*/  WARPSYNC.COLLECTIVE R15, `(.L_x_1826) ;  /* 0x000000000f087348 */ /* 0x000fea0003c00000 */
[----:B------:R0:W1:Y:S02]  /*389d0*/  SHFL.IDX P6, R14, R13, R12, R11 ;  /* 0x0000000c0d0e7389 */ /* 0x00006400000c000b */
[----:B01----:R-:W-:Y:S01]  /*389e0*/  ENDCOLLECTIVE ;  /* 0x000000000000791b */ /* 0x003fe20003800000 */
.L_x_1826:
[----:B------:R-:W-:Y:S02]  /*389f0*/  IMAD.MOV.U32 R13, RZ, RZ, R24 ;  /* 0x000000ffff0d7224 */ /* 0x000fe400078e0018 */
[----:B------:R-:W-:-:S07]  /*38a00*/  IMAD.MOV.U32 R117, RZ, RZ, R14 ;  /* 0x000000ffff757224 */ /* 0x000fce00078e000e */
[----:B------:R-:W-:Y:S05]  /*38a10*/  WARPSYNC.COLLECTIVE R15, `(.L_x_1827) ;  /* 0x000000000f087348 */ /* 0x000fea0003c00000 */
[----:B------:R0:W1:Y:S02]  /*38a20*/  SHFL.IDX P6, R14, R13, R12, R11 ;  /* 0x0000000c0d0e7389 */ /* 0x00006400000c000b */
[----:B01----:R-:W-:Y:S01]  /*38a30*/  ENDCOLLECTIVE ;  /* 0x000000000000791b */ /* 0x003fe20003800000 */
.L_x_1827:
        /* <DEDUP_REMOVED lines=8> */
.L_x_1828:
[----:B------:R-:W-:Y:S02]  /*38ac0*/  SEL R114, R32, R119, P0 ;  /* 0x0000007720727207 */ /* 0x000fe40000000000 */
[----:B------:R-:W-:Y:S01]  /*38ad0*/  SEL R74, R119, R32, P0 ;  /* 0x00000020774a7207 */ /* 0x000fe20000000000 */
[----:B------:R-:W-:Y:S02]  /*38ae0*/  IMAD.MOV.U32 R13, RZ, RZ, R4 ;  /* 0x000000ffff0d7224 */ /* 0x000fe400078e0004 */
[----:B------:R-:W-:-:S07]  /*38af0*/  IMAD.MOV.U32 R10, RZ, RZ, R14 ;  /* 0x000000ffff0a7224 */ /* 0x000fce00078e000e */
[----:B------:R-:W-:Y:S05]  /*38b00*/  WARPSYNC.COLLECTIVE R15, `(.L_x_1829) ;  /* 0x000000000f087348 */ /* 0x000fea0003c00000 */
[----:B------:R0:W1:Y:S02]  /*38b10*/  SHFL.IDX P6, R14, R13, R12, R11 ;  /* 0x0000000c0d0e7389 */ /* 0x00006400000c000b */
[----:B01----:R-:W-:Y:S01]  /*38b20*/  ENDCOLLECTIVE ;  /* 0x000000000000791b */ /* 0x003fe20003800000 */
.L_x_1829:
[----:B------:R-:W-:Y:S02]  /*38b30*/  IMAD.MOV.U32 R13, RZ, RZ, R8 ;  /* 0x000000ffff0d7224 */ /* 0x000fe400078e0008 */
[----:B------:R-:W-:Y:S02]  /*38b40*/  IMAD.MOV.U32 R12, RZ, RZ, R5 ;  /* 0x000000ffff0c7224 */ /* 0x000fe400078e0005 */
[----:B------:R-:W-:-:S07]  /*38b50*/  IMAD.MOV.U32 R4, RZ, RZ, R14 ;  /* 0x000000ffff047224 */ /* 0x000fce00078e000e */
[----:B------:R-:W-:Y:S05]  /*38b60*/  WARPSYNC.COLLECTIVE R15, `(.L_x_1830) ;  /* 0x000000000f087348 */ /* 0x000fea0003c00000 */
[----:B------:R0:W1:Y:S02]  /*38b70*/  SHFL.IDX P6, R14, R13, R12, R11 ;  /* 0x0000000c0d0e7389 */ /* 0x00006400000c000b */
[----:B01----:R-:W-:Y:S01]  /*38b80*/  ENDCOLLECTIVE ;  /* 0x000000000000791b */ /* 0x003fe20003800000 */
.L_x_1830:
[----:B------:R-:W-:Y:S02]  /*38b90*/  IMAD.MOV.U32 R13, RZ, RZ, R6 ;  /* 0x000000ffff0d7224 */ /* 0x000fe400078e0006 */
[----:B------:R-:W-:-:S07]  /*38ba0*/  IMAD.MOV.U32 R7, RZ, RZ, R14 ;  /* 0x000000ffff077224 */ /* 0x000fce00078e000e */
[----:B------:R-:W-:Y:S05]  /*38bb0*/  WARPSYNC.COLLECTIVE R15, `(.L_x_1831) ;  /* 0x000000000f087348 */ /* 0x000fea0003c00000 */
[----:B------:R0:W1:Y:S02]  /*38bc0*/  SHFL.IDX P6, R14, R13, R12, R11 ;  /* 0x0000000c0d0e7389 */ /* 0x00006400000c000b */
[----:B01----:R-:W-:Y:S01]  /*38bd0*/  ENDCOLLECTIVE ;  /* 0x000000000000791b */ /* 0x003fe20003800000 */
.L_x_1831:
[----:B------:R-:W-:Y:S05]  /*38be0*/  BRA `(.L_x_1832) ;  /* 0xffffff2800947947 */ /* 0x000fea000383ffff */
.L_x_1564:
[----:B------:R-:W-:Y:S02]  /*38bf0*/  IMAD.MOV.U32 R13, RZ, RZ, R3 ;  /* 0x000000ffff0d7224 */ /* 0x000fe400078e0003 */
[----:B------:R-:W-:Y:S02]  /*38c00*/  IMAD.MOV.U32 R12, RZ, RZ, RZ ;  /* 0x000000ffff0c7224 */ /* 0x000fe400078e00ff */
[----:B------:R-:W-:Y:S02]  /*38c10*/  IMAD.MOV.U32 R11, RZ, RZ, 0x181f ;  /* 0x0000181fff0b7424 */ /* 0x000fe400078e00ff */
[----:B------:R-:W-:-:S07]  /*38c20*/  IMAD.MOV.U32 R15, RZ, RZ, -0x1 ;  /* 0xffffffffff0f7424 */ /* 0x000fce00078e00ff */
[----:B-----5:R-:W-:Y:S05]  /*38c30*/  WARPSYNC.COLLECTIVE R15, `(.L_x_1833) ;  /* 0x000000000f087348 */ /* 0x020fea0003c00000 */
[----:B------:R0:W1:Y:S02]  /*38c40*/  SHFL.IDX P6, R14, R13, R12, R11 ;  /* 0x0000000c0d0e7389 */ /* 0x00006400000c000b */
[----:B01---5:R-:W-:Y:S01]  /*38c50*/  ENDCOLLECTIVE ;  /* 0x000000000000791b */ /* 0x023fe20003800000 */
.L_x_1833:
[----:B------:R-:W-:Y:S02]  /*38c60*/  IMAD.MOV.U32 R13, RZ, RZ, R2 ;  /* 0x000000ffff0d7224 */ /* 0x000fe400078e0002 */
[----:B------:R-:W-:-:S07]  /*38c70*/  IMAD.MOV.U32 R0, RZ, RZ, R14 ;  /* 0x000000ffff007224 */ /* 0x000fce00078e000e */
[----:B------:R-:W-:Y:S05]  /*38c80*/  WARPSYNC.COLLECTIVE R15, `(.L_x_1834) ;  /* 0x000000000f087348 */ /* 0x000fea0003c00000 */
[----:B------:R0:W1:Y:S02]  /*38c90*/  SHFL.IDX P6, R14, R13, R12, R11 ;  /* 0x0000000c0d0e7389 */ /* 0x00006400000c000b */
[----:B01----:R-:W-:Y:S01]  /*38ca0*/  ENDCOLLECTIVE ;  /* 0x000000000000791b */ /* 0x003fe20003800000 */
.L_x_1834:
[----:B------:R-:W-:Y:S05]  /*38cb0*/  BRA `(.L_x_1835) ;  /* 0xffffff3400f07947 */ /* 0x000fea000383ffff */
.L_x_1567:
        /* <DEDUP_REMOVED lines=8> */
.L_x_1837:
[----:B------:R-:W-:Y:S05]  /*38d40*/  BSYNC B1 ;  /* 0x0000000000017941 */ /* 0x000fea0003800000 */
.L_x_1836:
[----:B------:R-:W-:Y:S02]  /*38d50*/  IMAD.MOV.U32 R13, RZ, RZ, R2 ;  /* 0x000000ffff0d7224 */ /* 0x000fe400078e0002 */
[----:B------:R-:W-:Y:S02]  /*38d60*/  IMAD.MOV.U32 R12, RZ, RZ, 0x1 ;  /* 0x00000001ff0c7424 */ /* 0x000fe400078e00ff */
[----:B------:R-:W-:Y:S02]  /*38d70*/  IMAD.MOV.U32 R11, RZ, RZ, 0x181f ;  /* 0x0000181fff0b7424 */ /* 0x000fe400078e00ff */
[----:B------:R-:W-:Y:S02]  /*38d80*/  IMAD.MOV.U32 R15, RZ, RZ, -0x1 ;  /* 0xffffffffff0f7424 */ /* 0x000fe400078e00ff */
[----:B------:R-:W-:-:S07]  /*38d90*/  IMAD.MOV.U32 R0, RZ, RZ, R14 ;  /* 0x000000ffff007224 */ /* 0x000fce00078e000e */
[----:B------:R-:W-:Y:S05]  /*38da0*/  WARPSYNC.COLLECTIVE R15, `(.L_x_1838) ;  /* 0x000000000f087348 */ /* 0x000fea0003c00000 */
[----:B------:R0:W1:Y:S02]  /*38db0*/  SHFL.IDX P6, R14, R13, R12, R11 ;  /* 0x0000000c0d0e7389 */ /* 0x00006400000c000b */
[----:B01----:R-:W-:Y:S01]  /*38dc0*/  ENDCOLLECTIVE ;  /* 0x000000000000791b */ /* 0x003fe20003800000 */
.L_x_1838:
[----:B------:R-:W-:Y:S05]  /*38dd0*/  BRA `(.L_x_1839) ;  /* 0xffffff3400f87947 */ /* 0x000fea000383ffff */
.L_x_1570:
[----:B------:R-:W-:Y:S01]  /*38de0*/  BSSY B1, `(.L_x_1840) ;  /* 0x0000008000017945 */ /* 0x000fe20003800000 */
[----:B------:R-:W-:Y:S02]  /*38df0*/  IMAD.MOV.U32 R13, RZ, RZ, R3 ;  /* 0x000000ffff0d7224 */ /* 0x000fe400078e0003 */
[----:B------:R-:W-:Y:S02]  /*38e00*/  IMAD.MOV.U32 R12, RZ, RZ, 0x2 ;  /* 0x00000002ff0c7424 */ /* 0x000fe400078e00ff */
[----:B------:R-:W-:Y:S02]  /*38e10*/  IMAD.MOV.U32 R11, RZ, RZ, 0x181f ;  /* 0x0000181fff0b7424 */ /* 0x000fe400078e00ff */
[----:B---3--:R-:W-:-:S07]  /*38e20*/  IMAD.MOV.U32 R15, RZ, RZ, -0x1 ;  /* 0xffffffffff0f7424 */ /* 0x008fce00078e00ff */
[----:B012-4-:R-:W-:Y:S05]  /*38e30*/  WARPSYNC.COLLECTIVE R15, `(.L_x_1841) ;  /* 0x000000000f087348 */ /* 0x017fea0003c00000 */
[----:B--2---:R2:W3:Y:S02]  /*38e40*/  SHFL.IDX P6, R14, R13, R12, R11 ;  /* 0x0000000c0d0e7389 */ /* 0x0044e400000c000b */
[----:B01234-:R-:W-:Y:S01]  /*38e50*/  ENDCOLLECTIVE ;  /* 0x000000000000791b */ /* 0x01ffe20003800000 */
.L_x_1841:
[----:B------:R-:W-:Y:S05]  /*38e60*/  BSYNC B1 ;  /* 0x0000000000017941 */ /* 0x000fea0003800000 */
.L_x_1840:
        /* <DEDUP_REMOVED lines=8> */
.L_x_1842:
[----:B------:R-:W-:Y:S05]  /*38ef0*/  BRA `(.L_x_1843) ;  /* 0xffffff3800007947 */ /* 0x000fea000383ffff */
.L_x_1573:
        /* <DEDUP_REMOVED lines=8> */
.L_x_1845:
[----:B------:R-:W-:Y:S05]  /*38f80*/  BSYNC B1 ;  /* 0x0000000000017941 */ /* 0x000fea0003800000 */
.L_x_1844:
        /* <DEDUP_REMOVED lines=8> */
.L_x_1846:
[----:B------:R-:W-:Y:S05]  /*39010*/  BRA `(.L_x_1847) ;  /* 0xffffff3800087947 */ /* 0x000fea000383ffff */
.L_x_1575:
[----:B------:R-:W-:Y:S02]  /*39020*/  IMAD.MOV.U32 R13, RZ, RZ, R24 ;  /* 0x000000ffff0d7224 */ /* 0x000fe400078e0018 */
[----:B------:R-:W-:Y:S02]  /*39030*/  IMAD.MOV.U32 R12, RZ, RZ, RZ ;  /* 0x000000ffff0c7224 */ /* 0x000fe400078e00ff */
[----:B------:R-:W-:Y:S02]  /*39040*/  IMAD.MOV.U32 R11, RZ, RZ, 0x1c1f ;  /* 0x00001c1fff0b7424 */ /* 0x000fe400078e00ff */
[----:B------:R-:W-:-:S07]  /*39050*/  IMAD.MOV.U32 R15, RZ, RZ, -0x1 ;  /* 0xffffffffff0f7424 */ /* 0x000fce00078e00ff */
[----:B------:R-:W-:Y:S05]  /*39060*/  WARPSYNC.COLLECTIVE R15, `(.L_x_1848) ;  /* 0x000000000f087348 */ /* 0x000fea0003c00000 */
[----:B------:R0:W1:Y:S02]  /*39070*/  SHFL.IDX P6, R14, R13, R12, R11 ;  /* 0x0000000c0d0e7389 */ /* 0x00006400000c000b */
[----:B01----:R-:W-:Y:S01]  /*39080*/  ENDCOLLECTIVE ;  /* 0x000000000000791b */ /* 0x003fe20003800000 */
.L_x_1848:
[----:B------:R-:W-:Y:S02]  /*39090*/  IMAD.MOV.U32 R13, RZ, RZ, R4 ;  /* 0x000000ffff0d7224 */ /* 0x000fe400078e0004 */
[----:B------:R-:W-:-:S07]  /*390a0*/  IMAD.MOV.U32 R5, RZ, RZ, R14 ;  /* 0x000000ffff057224 */ /* 0x000fce00078e000e */
[----:B------:R-:W-:Y:S05]  /*390b0*/  WARPSYNC.COLLECTIVE R15, `(.L_x_1849) ;  /* 0x000000000f087348 */ /* 0x000fea0003c00000 */
[----:B------:R0:W1:Y:S02]  /*390c0*/  SHFL.IDX P6, R14, R13, R12, R11 ;  /* 0x0000000c0d0e7389 */ /* 0x00006400000c000b */
[----:B01----:R-:W-:Y:S01]  /*390d0*/  ENDCOLLECTIVE ;  /* 0x000000000000791b */ /* 0x003fe20003800000 */
.L_x_1849:
[----:B------:R-:W-:Y:S05]  /*390e0*/  BRA `(.L_x_1850) ;  /* 0xffffff3c00347947 */ /* 0x000fea000383ffff */
.L_x_1578:
[----:B------:R-:W-:Y:S01]  /*390f0*/  BSSY B1, `(.L_x_1851) ;  /* 0x0000008000017945 */ /* 0x000fe20003800000 */
[----:B---3--:R-:W-:Y:S02]  /*39100*/  IMAD.MOV.U32 R13, RZ, RZ, R24 ;  /* 0x000000ffff0d7224 */ /* 0x008fe400078e0018 */
[----:B------:R-:W-:Y:S02]  /*39110*/  IMAD.MOV.U32 R12, RZ, RZ, 0x1 ;  /* 0x00000001ff0c7424 */ /* 0x000fe400078e00ff */
[----:B------:R-:W-:Y:S02]  /*39120*/  IMAD.MOV.U32 R11, RZ, RZ, 0x1c1f ;  /* 0x00001c1fff0b7424 */ /* 0x000fe400078e00ff */
[----:B------:R-:W-:-:S07]  /*39130*/  IMAD.MOV.U32 R15, RZ, RZ, -0x1 ;  /* 0xffffffffff0f7424 */ /* 0x000fce00078e00ff */
[----:B012---:R-:W-:Y:S05]  /*39140*/  WARPSYNC.COLLECTIVE R15, `(.L_x_1852) ;  /* 0x000000000f087348 */ /* 0x007fea0003c00000 */
[----:B--2---:R2:W3:Y:S02]  /*39150*/  SHFL.IDX P6, R14, R13, R12, R11 ;  /* 0x0000000c0d0e7389 */ /* 0x0044e400000c000b */
[----:B0123--:R-:W-:Y:S01]  /*39160*/  ENDCOLLECTIVE ;  /* 0x000000000000791b */ /* 0x00ffe20003800000 */
.L_x_1852:
[----:B------:R-:W-:Y:S05]  /*39170*/  BSYNC B1 ;  /* 0x0000000000017941 */ /* 0x000fea0003800000 */
.L_x_1851:
        /* <DEDUP_REMOVED lines=8> */
.L_x_1853:
[----:B------:R-:W-:Y:S05]  /*39200*/  BRA `(.L_x_1854) ;  /* 0xffffff4000347947 */ /* 0x000fea000383ffff */
.L_x_1582:
[----:B------:R-:W-:Y:S02]  /*39210*/  IMAD.MOV.U32 R13, RZ, RZ, R3 ;  /* 0x000000ffff0d7224 */ /* 0x000fe400078e0003 */
[----:B------:R-:W-:Y:S02]  /*39220*/  IMAD.MOV.U32 R12, RZ, RZ, RZ ;  /* 0x000000ffff0c7224 */ /* 0x000fe400078e00ff */
[----:B------:R-:W-:Y:S02]  /*39230*/  IMAD.MOV.U32 R11, RZ, RZ, 0x181f ;  /* 0x0000181fff0b7424 */ /* 0x000fe400078e00ff */
[----:B------:R-:W-:-:S07]  /*39240*/  IMAD.MOV.U32 R15, RZ, RZ, -0x1 ;  /* 0xffffffffff0f7424 */ /* 0x000fce00078e00ff */
[----:B--2---:R-:W-:Y:S05]  /*39250*/  WARPSYNC.COLLECTIVE R15, `(.L_x_1855) ;  /* 0x000000000f087348 */ /* 0x004fea0003c00000 */
[----:B------:R0:W1:Y:S02]  /*39260*/  SHFL.IDX P6, R14, R13, R12, R11 ;  /* 0x0000000c0d0e7389 */ /* 0x00006400000c000b */
[----:B012---:R-:W-:Y:S01]  /*39270*/  ENDCOLLECTIVE ;  /* 0x000000000000791b */ /* 0x007fe20003800000 */
.L_x_1855:
[----:B------:R-:W-:Y:S02]  /*39280*/  IMAD.MOV.U32 R13, RZ, RZ, R2 ;  /* 0x000000ffff0d7224 */ /* 0x000fe400078e0002 */
[----:B------:R-:W-:-:S07]  /*39290*/  IMAD.MOV.U32 R0, RZ, RZ, R14 ;  /* 0x000000ffff007224 */ /* 0x000fce00078e000e */
[----:B------:R-:W-:Y:S05]  /*392a0*/  WARPSYNC.COLLECTIVE R15, `(.L_x_1856) ;  /* 0x000000000f087348 */ /* 0x000fea0003c00000 */
[----:B------:R0:W1:Y:S02]  /*392b0*/  SHFL.IDX P6, R14, R13, R12, R11 ;  /* 0x0000000c0d0e7389 */ /* 0x00006400000c000b */
[----:B01----:R-:W-:Y:S01]  /*392c0*/  ENDCOLLECTIVE ;  /* 0x000000000000791b */ /* 0x003fe20003800000 */
.L_x_1856:
[----:B------:R-:W-:Y:S05]  /*392d0*/  BRA `(.L_x_1857) ;  /* 0xffffff4c00187947 */ /* 0x000fea000383ffff */
.L_x_1585:
[----:B------:R-:W-:Y:S01]  /*392e0*/  BSSY B1, `(.L_x_1858) ;  /* 0x0000008000017945 */ /* 0x000fe20003800000 */
[----:B------:R-:W-:Y:S02]  /*392f0*/  IMAD.MOV.U32 R13, RZ, RZ, R3 ;  /* 0x000000ffff0d7224 */ /* 0x000fe400078e0003 */
[----:B------:R-:W-:Y:S02]  /*39300*/  IMAD.MOV.U32 R12, RZ, RZ, 0x1 ;  /* 0x00000001ff0c7424 */ /* 0x000fe400078e00ff */
[----:B------:R-:W-:Y:S02]  /*39310*/  IMAD.MOV.U32 R11, RZ, RZ, 0x181f ;  /* 0x0000181fff0b7424 */ /* 0x000fe400078e00ff */
[----:B----4-:R-:W-:-:S07]  /*39320*/  IMAD.MOV.U32 R15, RZ, RZ, -0x1 ;  /* 0xffffffffff0f7424 */ /* 0x010fce00078e00ff */
[----:B0123--:R-:W-:Y:S05]  /*39330*/  WARPSYNC.COLLECTIVE R15, `(.L_x_1859) ;  /* 0x000000000f087348 */ /* 0x00ffea0003c00000 */
[----:B---3--:R3:W4:Y:S02]  /*39340*/  SHFL.IDX P6, R14, R13, R12, R11 ;  /* 0x0000000c0d0e7389 */ /* 0x00872400000c000b */
[----:B01234-:R-:W-:Y:S01]  /*39350*/  ENDCOLLECTIVE ;  /* 0x000000000000791b */ /* 0x01ffe20003800000 */
.L_x_1859:
[----:B------:R-:W-:Y:S05]  /*39360*/  BSYNC B1 ;  /* 0x0000000000017941 */ /* 0x000fea0003800000 */
.L_x_1858:
        /* <DEDUP_REMOVED lines=8> */
.L_x_1860:
[----:B------:R-:W-:Y:S05]  /*393f0*/  BRA `(.L_x_1861) ;  /* 0xffffff4c00247947 */ /* 0x000fea000383ffff */
.L_x_1588:
        /* <DEDUP_REMOVED lines=8> */
.L_x_1863:
[----:B------:R-:W-:Y:S05]  /*39480*/  BSYNC B1 ;  /* 0x0000000000017941 */ /* 0x000fea0003800000 */
.L_x_1862:
        /* <DEDUP_REMOVED lines=8> */
.L_x_1864:
[----:B------:R-:W-:Y:S05]  /*39510*/  BRA `(.L_x_1865) ;  /* 0xffffff4c002c7947 */ /* 0x000fea000383ffff */
.L_x_1591:
[----:B------:R-:W-:Y:S01]  /*39520*/  BSSY B1, `(.L_x_1866) ;  /* 0x0000008000017945 */ /* 0x000fe20003800000 */
[----:B------:R-:W-:Y:S02]  /*39530*/  IMAD.MOV.U32 R13, RZ, RZ, R3 ;  /* 0x000000ffff0d7224 */ /* 0x000fe400078e0003 */
[----:B------:R-:W-:Y:S02]  /*39540*/  IMAD.MOV.U32 R12, RZ, RZ, 0x3 ;  /* 0x00000003ff0c7424 */ /* 0x000fe400078e00ff */
[----:B------:R-:W-:Y:S02]  /*39550*/  IMAD.MOV.U32 R11, RZ, RZ, 0x181f ;  /* 0x0000181fff0b7424 */ /* 0x000fe400078e00ff */
[----:B0-----:R-:W-:-:S07]  /*39560*/  IMAD.MOV.U32 R15, RZ, RZ, -0x1 ;  /* 0xffffffffff0f7424 */ /* 0x001fce00078e00ff */
[----:B-1234-:R-:W-:Y:S05]  /*39570*/  WARPSYNC.COLLECTIVE R15, `(.L_x_1867) ;  /* 0x000000000f087348 */ /* 0x01efea0003c00000 */
[----:B----4-:R0:W4:Y:S02]  /*39580*/  SHFL.IDX P6, R14, R13, R12, R11 ;  /* 0x0000000c0d0e7389 */ /* 0x01012400000c000b */
[----:B01234-:R-:W-:Y:S01]  /*39590*/  ENDCOLLECTIVE ;  /* 0x000000000000791b */ /* 0x01ffe20003800000 */
.L_x_1867:
[----:B------:R-:W-:Y:S05]  /*395a0*/  BSYNC B1 ;  /* 0x0000000000017941 */ /* 0x000fea0003800000 */
.L_x_1866:
        /* <DEDUP_REMOVED lines=8> */
.L_x_1868:
[----:B------:R-:W-:Y:S05]  /*39630*/  BRA `(.L_x_1869) ;  /* 0xffffff4c00347947 */ /* 0x000fea000383ffff */
.L_x_1618:
[----:B------:R-:W1:Y:S01]  /*39640*/  S2R R11, SR_TID.X ;  /* 0x00000000000b7919 */ /* 0x000e620000002100 */
[----:B------:R-:W-:Y:S01]  /*39650*/  BSSY B1, `(.L_x_1870) ;  /* 0x000000a000017945 */ /* 0x000fe20003800000 */
[----:B------:R-:W-:Y:S02]  /*39660*/  IMAD.MOV.U32 R12, RZ, RZ, RZ ;  /* 0x000000ffff0c7224 */ /* 0x000fe400078e00ff */
[----:B0-----:R-:W-:Y:S01]  /*39670*/  IMAD.MOV.U32 R15, RZ, RZ, -0x1 ;  /* 0xffffffffff0f7424 */ /* 0x001fe200078e00ff */
[----:B-1----:R-:W-:-:S04]  /*39680*/  SHF.R.U32.HI R11, RZ, 0x5, R11 ;  /* 0x00000005ff0b7819 */ /* 0x002fc8000001160b */
[----:B------:R-:W-:-:S05]  /*39690*/  LOP3.LUT R11, R11, 0x3, RZ, 0xc0, !PT ;  /* 0x000000030b0b7812 */ /* 0x000fca00078ec0ff */
[----:B------:R-:W-:Y:S02]  /*396a0*/  IMAD.MOV.U32 R13, RZ, RZ, R11 ;  /* 0x000000ffff0d7224 */ /* 0x000fe400078e000b */
[----:B------:R-:W-:-:S07]  /*396b0*/  IMAD.MOV.U32 R11, RZ, RZ, 0x1f ;  /* 0x0000001fff0b7424 */ /* 0x000fce00078e00ff */
[----:B------:R-:W-:Y:S05]  /*396c0*/  WARPSYNC.COLLECTIVE R15, `(.L_x_1871) ;  /* 0x000000000f087348 */ /* 0x000fea0003c00000 */
[----:B------:R0:W1:Y:S02]  /*396d0*/  SHFL.IDX P6, R14, R13, R12, R11 ;  /* 0x0000000c0d0e7389 */ /* 0x00006400000c000b */
[----:B01----:R-:W-:Y:S01]  /*396e0*/  ENDCOLLECTIVE ;  /* 0x000000000000791b */ /* 0x003fe20003800000 */
.L_x_1871:
[----:B------:R-:W-:Y:S05]  /*396f0*/  BSYNC B1 ;  /* 0x0000000000017941 */ /* 0x000fea0003800000 */
.L_x_1870:
[----:B------:R-:W-:Y:S05]  /*39700*/  BRA `(.L_x_1872) ;  /* 0xffffff6c00a07947 */ /* 0x000fea000383ffff */
.L_x_1620:
[----:B------:R-:W-:Y:S01]  /*39710*/  BSSY B1, `(.L_x_1873) ;  /* 0x0000006000017945 */ /* 0x000fe20003800000 */
[----:B0-----:R-:W-:-:S07]  /*39720*/  IMAD.MOV.U32 R15, RZ, RZ, -0x1 ;  /* 0xffffffffff0f7424 */ /* 0x001fce00078e00ff */
[----:B-1----:R-:W-:Y:S05]  /*39730*/  WARPSYNC.COLLECTIVE R15, `(.L_x_1874) ;  /* 0x000000000f0c7348 */ /* 0x002fea0003c00000 */
[----:B------:R-:W-:Y:S02]  /*39740*/  ELECT P6, UR62, PT ;  /* 0x00000000003e782f */ /* 0x000fe400038c0000 */
[----:B------:R-:W-:Y:S01]  /*39750*/  MOV R14, UR62 ;  /* 0x0000003e000e7c02 */ /* 0x000fe20008000f00 */
[----:B-1----:R-:W-:Y:S10]  /*39760*/  ENDCOLLECTIVE ;  /* 0x000000000000791b */ /* 0x002ff40003800000 */
.L_x_1874:
[----:B------:R-:W-:Y:S05]  /*39770*/  BSYNC B1 ;  /* 0x0000000000017941 */ /* 0x000fea0003800000 */
.L_x_1873:
[----:B------:R-:W-:Y:S05]  /*39780*/  BRA `(.L_x_1619) ;  /* 0xffffff6c00987947 */ /* 0x000fea000383ffff */
.L_x_1622:
[----:B-1----:R1:W2:Y:S02]  /*39790*/  SYNCS.PHASECHK.TRANS64.TRYWAIT P0, [R19+URZ+0x29820], R5 ;  /* 0x02982005130075a7 */ /* 0x0022a4000800017f */
[----:B--2---:R-:W-:Y:S05]  /*397a0*/  @!P0 NANOSLEEP.SYNCS 0x989680 ;  /* 0x009896800000895d */ /* 0x004fea0003900000 */
[----:B------:R-:W2:Y:S02]  /*397b0*/  @!P0 SYNCS.PHASECHK.TRANS64 P0, [R19+URZ+0x29820], R5 ;  /* 0x02982005130085a7 */ /* 0x000ea4000800007f */
[----:B--2---:R-:W-:Y:S05]  /*397c0*/  @!P0 BRA `(.L_x_1622) ;  /* 0xfffffffc00f08947 */ /* 0x004fea000383ffff */
[----:B------:R-:W-:Y:S05]  /*397d0*/  BRA `(.L_x_1875) ;  /* 0xffffff6c00a87947 */ /* 0x000fea000383ffff */
.L_x_1626:
[----:B--2---:R2:W3:Y:S02]  /*397e0*/  SYNCS.PHASECHK.TRANS64.TRYWAIT P0, [R8+URZ+0x298a0], R11 ;  /* 0x0298a00b080075a7 */ /* 0x0044e4000800017f */
[----:B---3--:R-:W-:Y:S05]  /*397f0*/  @!P0 NANOSLEEP.SYNCS 0x989680 ;  /* 0x009896800000895d */ /* 0x008fea0003900000 */
[----:B------:R-:W3:Y:S02]  /*39800*/  @!P0 SYNCS.PHASECHK.TRANS64 P0, [R8+URZ+0x298a0], R11 ;  /* 0x0298a00b080085a7 */ /* 0x000ee4000800007f */
[----:B---3--:R-:W-:Y:S05]  /*39810*/  @!P0 BRA `(.L_x_1626) ;  /* 0xfffffffc00f08947 */ /* 0x008fea000383ffff */
[----:B------:R-:W-:Y:S05]  /*39820*/  BRA `(.L_x_1876) ;  /* 0xffffff6c00c87947 */ /* 0x000fea000383ffff */
.L_x_1633:
[----:B-1----:R1:W3:Y:S02]  /*39830*/  SYNCS.PHASECHK.TRANS64.TRYWAIT P0, [R8+URZ+0x298c0], R11 ;  /* 0x0298c00b080075a7 */ /* 0x0022e4000800017f */
[----:B---3--:R-:W-:Y:S05]  /*39840*/  @!P0 NANOSLEEP.SYNCS 0x989680 ;  /* 0x009896800000895d */ /* 0x008fea0003900000 */
[----:B------:R-:W3:Y:S02]  /*39850*/  @!P0 SYNCS.PHASECHK.TRANS64 P0, [R8+URZ+0x298c0], R11 ;  /* 0x0298c00b080085a7 */ /* 0x000ee4000800007f */
[----:B---3--:R-:W-:Y:S05]  /*39860*/  @!P0 BRA `(.L_x_1633) ;  /* 0xfffffffc00f08947 */ /* 0x008fea000383ffff */
[----:B------:R-:W-:Y:S05]  /*39870*/  BRA `(.L_x_1877) ;  /* 0xffffff7000c07947 */ /* 0x000fea000383ffff */
.L_x_1640:
[----:B-1----:R1:W2:Y:S02]  /*39880*/  SYNCS.PHASECHK.TRANS64.TRYWAIT P1, [R9+URZ+0x298a0], R8 ;  /* 0x0298a008090075a7 */ /* 0x0022a4000802017f */
[----:B--2---:R-:W-:Y:S05]  /*39890*/  @!P1 NANOSLEEP.SYNCS 0x989680 ;  /* 0x009896800000995d */ /* 0x004fea0003900000 */
[----:B------:R-:W2:Y:S02]  /*398a0*/  @!P1 SYNCS.PHASECHK.TRANS64 P1, [R9+URZ+0x298a0], R8 ;  /* 0x0298a008090095a7 */ /* 0x000ea4000802007f */
[----:B--2---:R-:W-:Y:S05]  /*398b0*/  @!P1 BRA `(.L_x_1640) ;  /* 0xfffffffc00f09947 */ /* 0x004fea000383ffff */
[----:B------:R-:W-:Y:S05]  /*398c0*/  BRA `(.L_x_1878) ;  /* 0xffffff74009c7947 */ /* 0x000fea000383ffff */
.L_x_1647:
[----:B--2---:R2:W3:Y:S02]  /*398d0*/  SYNCS.PHASECHK.TRANS64.TRYWAIT P1, [R9+URZ+0x298c0], R8 ;  /* 0x0298c008090075a7 */ /* 0x0044e4000802017f */
[----:B---3--:R-:W-:Y:S05]  /*398e0*/  @!P1 NANOSLEEP.SYNCS 0x989680 ;  /* 0x009896800000995d */ /* 0x008fea0003900000 */
[----:B------:R-:W3:Y:S02]  /*398f0*/  @!P1 SYNCS.PHASECHK.TRANS64 P1, [R9+URZ+0x298c0], R8 ;  /* 0x0298c008090095a7 */ /* 0x000ee4000802007f */
[----:B---3--:R-:W-:Y:S05]  /*39900*/  @!P1 BRA `(.L_x_1647) ;  /* 0xfffffffc00f09947 */ /* 0x008fea000383ffff */
[----:B------:R-:W-:Y:S05]  /*39910*/  BRA `(.L_x_1879) ;  /* 0xffffff7800907947 */ /* 0x000fea000383ffff */
.L_x_1672:
[----:B------:R-:W3:Y:S01]  /*39920*/  S2R R0, SR_TID.X ;  /* 0x0000000000007919 */ /* 0x000ee20000002100 */
[----:B------:R-:W-:Y:S01]  /*39930*/  BSSY B0, `(.L_x_1880) ;  /* 0x000000a000007945 */ /* 0x000fe20003800000 */
[----:B------:R-:W-:Y:S02]  /*39940*/  IMAD.MOV.U32 R12, RZ, RZ, RZ ;  /* 0x000000ffff0c7224 */ /* 0x000fe400078e00ff */
[----:B------:R-:W-:Y:S02]  /*39950*/  IMAD.MOV.U32 R11, RZ, RZ, 0x1f ;  /* 0x0000001fff0b7424 */ /* 0x000fe400078e00ff */
[----:B0-----:R-:W-:Y:S01]  /*39960*/  IMAD.MOV.U32 R15, RZ, RZ, -0x1 ;  /* 0xffffffffff0f7424 */ /* 0x001fe200078e00ff */
[----:B---3--:R-:W-:-:S04]  /*39970*/  SHF.R.U32.HI R0, RZ, 0x5, R0 ;  /* 0x00000005ff007819 */ /* 0x008fc80000011600 */
[----:B------:R-:W-:-:S05]  /*39980*/  LOP3.LUT R0, R0, 0x3, RZ, 0xc0, !PT ;  /* 0x0000000300007812 */ /* 0x000fca00078ec0ff */
[----:B------:R-:W-:-:S07]  /*39990*/  IMAD.MOV.U32 R13, RZ, RZ, R0 ;  /* 0x000000ffff0d7224 */ /* 0x000fce00078e0000 */
[----:B-12---:R-:W-:Y:S05]  /*399a0*/  WARPSYNC.COLLECTIVE R15, `(.L_x_1881) ;  /* 0x000000000f087348 */ /* 0x006fea0003c00000 */
[----:B------:R0:W3:Y:S02]  /*399b0*/  SHFL.IDX P6, R14, R13, R12, R11 ;  /* 0x0000000c0d0e7389 */ /* 0x0000e400000c000b */
[----:B0123--:R-:W-:Y:S01]  /*399c0*/  ENDCOLLECTIVE ;  /* 0x000000000000791b */ /* 0x00ffe20003800000 */
.L_x_1881:
[----:B------:R-:W-:Y:S05]  /*399d0*/  BSYNC B0 ;  /* 0x0000000000007941 */ /* 0x000fea0003800000 */
.L_x_1880:
[----:B------:R-:W-:Y:S05]  /*399e0*/  BRA `(.L_x_1882) ;  /* 0xffffff8800c07947 */ /* 0x000fea000383ffff */
.L_x_1674:
[----:B------:R-:W-:Y:S01]  /*399f0*/  BSSY B0, `(.L_x_1883) ;  /* 0x0000006000007945 */ /* 0x000fe20003800000 */
[----:B0-----:R-:W-:-:S07]  /*39a00*/  IMAD.MOV.U32 R15, RZ, RZ, -0x1 ;  /* 0xffffffffff0f7424 */ /* 0x001fce00078e00ff */
[----:B-123--:R-:W-:Y:S05]  /*39a10*/  WARPSYNC.COLLECTIVE R15, `(.L_x_1884) ;  /* 0x000000000f0c7348 */ /* 0x00efea0003c00000 */
[----:B------:R-:W-:Y:S02]  /*39a20*/  ELECT P6, UR62, PT ;  /* 0x00000000003e782f */ /* 0x000fe400038c0000 */
[----:B------:R-:W-:Y:S01]  /*39a30*/  MOV R14, UR62 ;  /* 0x0000003e000e7c02 */ /* 0x000fe20008000f00 */
[----:B-123--:R-:W-:Y:S10]  /*39a40*/  ENDCOLLECTIVE ;  /* 0x000000000000791b */ /* 0x00eff40003800000 */
.L_x_1884:
[----:B------:R-:W-:Y:S05]  /*39a50*/  BSYNC B0 ;  /* 0x0000000000007941 */ /* 0x000fea0003800000 */
.L_x_1883:
[----:B------:R-:W-:Y:S05]  /*39a60*/  BRA `(.L_x_1885) ;  /* 0xffffff8800c07947 */ /* 0x000fea000383ffff */
.L_x_1676:
[----:B--2---:R2:W3:Y:S02]  /*39a70*/  SYNCS.PHASECHK.TRANS64.TRYWAIT P0, [R2+URZ+0x29880], R3 ;  /* 0x02988003020075a7 */ /* 0x0044e4000800017f */
[----:B---3--:R-:W-:Y:S05]  /*39a80*/  @!P0 NANOSLEEP.SYNCS 0x989680 ;  /* 0x009896800000895d */ /* 0x008fea0003900000 */
[----:B------:R-:W3:Y:S02]  /*39a90*/  @!P0 SYNCS.PHASECHK.TRANS64 P0, [R2+URZ+0x29880], R3 ;  /* 0x02988003020085a7 */ /* 0x000ee4000800007f */
[----:B---3--:R-:W-:Y:S05]  /*39aa0*/  @!P0 BRA `(.L_x_1676) ;  /* 0xfffffffc00f08947 */ /* 0x008fea000383ffff */
[----:B------:R-:W-:Y:S05]  /*39ab0*/  BRA `(.L_x_1886) ;  /* 0xffffff8c002c7947 */ /* 0x000fea000383ffff */
.L_x_1678:
[----:B-1----:R1:W3:Y:S02]  /*39ac0*/  SYNCS.PHASECHK.TRANS64.TRYWAIT P0, [R2+URZ+0x29840], R3 ;  /* 0x02984003020075a7 */ /* 0x0022e4000800017f */
[----:B---3--:R-:W-:Y:S05]  /*39ad0*/  @!P0 NANOSLEEP.SYNCS 0x989680 ;  /* 0x009896800000895d */ /* 0x008fea0003900000 */
[----:B------:R-:W3:Y:S02]  /*39ae0*/  @!P0 SYNCS.PHASECHK.TRANS64 P0, [R2+URZ+0x29840], R3 ;  /* 0x02984003020085a7 */ /* 0x000ee4000800007f */
[----:B---3--:R-:W-:Y:S05]  /*39af0*/  @!P0 BRA `(.L_x_1678) ;  /* 0xfffffffc00f08947 */ /* 0x008fea000383ffff */
[----:B------:R-:W-:Y:S05]  /*39b00*/  BRA `(.L_x_1887) ;  /* 0xffffff8c00847947 */ /* 0x000fea000383ffff */
.L_x_1682:
[----:B------:R-:W2:Y:S01]  /*39b10*/  LDL.LU R11, [R1+0x38] ;  /* 0x00003800010b7983 */ /* 0x000ea20000300800 */
[----:B------:R-:W-:Y:S02]  /*39b20*/  IMAD.MOV.U32 R5, RZ, RZ, R12 ;  /* 0x000000ffff057224 */ /* 0x000fe400078e000c */
[----:B------:R-:W-:Y:S02]  /*39b30*/  IMAD.MOV.U32 R13, RZ, RZ, R3 ;  /* 0x000000ffff0d7224 */ /* 0x000fe400078e0003 */
[----:B------:R-:W-:Y:S02]  /*39b40*/  IMAD.MOV.U32 R12, RZ, RZ, RZ ;  /* 0x000000ffff0c7224 */ /* 0x000fe400078e00ff */
[----:B------:R-:W-:Y:S02]  /*39b50*/  IMAD.MOV.U32 R15, RZ, RZ, -0x1 ;  /* 0xffffffffff0f7424 */ /* 0x000fe400078e00ff */
[----:B------:R-:W-:-:S04]  /*39b60*/  IMAD.IADD R0, R10, 0x1, R5 ;  /* 0x000000010a007824 */ /* 0x000fc800078e0205 */
[----:B------:R-:W-:Y:S02]  /*39b70*/  VIADD R5, R0, 0x20 ;  /* 0x0000002000057836 */ /* 0x000fe40000000000 */
[----:B--2---:R-:W-:Y:S02]  /*39b80*/  IMAD R2, R11, R7, RZ ;  /* 0x000000070b027224 */ /* 0x004fe400078e02ff */
[----:B------:R-:W-:-:S03]  /*39b90*/  IMAD.MOV.U32 R11, RZ, RZ, 0x1c1f ;  /* 0x00001c1fff0b7424 */ /* 0x000fc600078e00ff */
[----:B------:R-:W-:-:S13]  /*39ba0*/  ISETP.GE.AND P4, PT, R0, R2, PT ;  /* 0x000000020000720c */ /* 0x000fda0003f86270 */
[----:B-----5:R-:W-:Y:S05]  /*39bb0*/  WARPSYNC.COLLECTIVE R15, `(.L_x_1888) ;  /* 0x000000000f087348 */ /* 0x020fea0003c00000 */
[----:B------:R0:W1:Y:S02]  /*39bc0*/  SHFL.IDX P6, R14, R13, R12, R11 ;  /* 0x0000000c0d0e7389 */ /* 0x00006400000c000b */
[----:B01---5:R-:W-:Y:S01]  /*39bd0*/  ENDCOLLECTIVE ;  /* 0x000000000000791b */ /* 0x023fe20003800000 */
.L_x_1888:
[----:B------:R-:W-:Y:S02]  /*39be0*/  IMAD.MOV.U32 R13, RZ, RZ, R4 ;  /* 0x000000ffff0d7224 */ /* 0x000fe400078e0004 */
[----:B------:R-:W-:-:S07]  /*39bf0*/  IMAD.MOV.U32 R6, RZ, RZ, R14 ;  /* 0x000000ffff067224 */ /* 0x000fce00078e000e */
[----:B------:R-:W-:Y:S05]  /*39c00*/  WARPSYNC.COLLECTIVE R15, `(.L_x_1889) ;  /* 0x000000000f087348 */ /* 0x000fea0003c00000 */
[----:B------:R0:W1:Y:S02]  /*39c10*/  SHFL.IDX P6, R14, R13, R12, R11 ;  /* 0x0000000c0d0e7389 */ /* 0x00006400000c000b */
[----:B01----:R-:W-:Y:S01]  /*39c20*/  ENDCOLLECTIVE ;  /* 0x000000000000791b */ /* 0x003fe20003800000 */
.L_x_1889:
[----:B------:R-:W-:Y:S02]  /*39c30*/  IMAD.MOV.U32 R13, RZ, RZ, R3 ;  /* 0x000000ffff0d7224 */ /* 0x000fe400078e0003 */
[----:B------:R-:W-:Y:S02]  /*39c40*/  IMAD.MOV.U32 R12, RZ, RZ, 0x1 ;  /* 0x00000001ff0c7424 */ /* 0x000fe400078e00ff */
[----:B------:R-:W-:-:S07]  /*39c50*/  IMAD.MOV.U32 R7, RZ, RZ, R14 ;  /* 0x000000ffff077224 */ /* 0x000fce00078e000e */
[----:B------:R-:W-:Y:S05]  /*39c60*/  WARPSYNC.COLLECTIVE R15, `(.L_x_1890) ;  /* 0x000000000f087348 */ /* 0x000fea0003c00000 */
[----:B------:R0:W1:Y:S02]  /*39c70*/  SHFL.IDX P6, R14, R13, R12, R11 ;  /* 0x0000000c0d0e7389 */ /* 0x00006400000c000b */
[----:B01----:R-:W-:Y:S01]  /*39c80*/  ENDCOLLECTIVE ;  /* 0x000000000000791b */ /* 0x003fe20003800000 */
.L_x_1890:
        /* <DEDUP_REMOVED lines=17> */
.L_x_1891:
[----:B------:R-:W-:Y:S02]  /*39da0*/  IMAD.MOV.U32 R13, RZ, RZ, R3 ;  /* 0x000000ffff0d7224 */ /* 0x000fe400078e0003 */
[----:B------:R-:W-:Y:S02]  /*39db0*/  IMAD.MOV.U32 R12, RZ, RZ, 0x2 ;  /* 0x00000002ff0c7424 */ /* 0x000fe400078e00ff */
[----:B------:R-:W-:-:S07]  /*39dc0*/  IMAD.MOV.U32 R5, RZ, RZ, R14 ;  /* 0x000000ffff057224 */ /* 0x000fce00078e000e */
[----:B------:R-:W-:Y:S05]  /*39dd0*/  WARPSYNC.COLLECTIVE R15, `(.L_x_1892) ;  /* 0x000000000f087348 */ /* 0x000fea0003c00000 */
[----:B------:R0:W1:Y:S02]  /*39de0*/  SHFL.IDX P6, R14, R13, R12, R11 ;  /* 0x0000000c0d0e7389 */ /* 0x00006400000c000b */
[----:B01----:R-:W-:Y:S01]  /*39df0*/  ENDCOLLECTIVE ;  /* 0x000000000000791b */ /* 0x003fe20003800000 */
.L_x_1892:
        /* <DEDUP_REMOVED lines=17> */
.L_x_1893:
[----:B------:R-:W-:Y:S02]  /*39f10*/  IMAD.MOV.U32 R13, RZ, RZ, R3 ;  /* 0x000000ffff0d7224 */ /* 0x000fe400078e0003 */
[----:B------:R-:W-:Y:S02]  /*39f20*/  IMAD.MOV.U32 R12, RZ, RZ, 0x3 ;  /* 0x00000003ff0c7424 */ /* 0x000fe400078e00ff */
[----:B------:R-:W-:-:S07]  /*39f30*/  IMAD.MOV.U32 R5, RZ, RZ, R14 ;  /* 0x000000ffff057224 */ /* 0x000fce00078e000e */
[----:B------:R-:W-:Y:S05]  /*39f40*/  WARPSYNC.COLLECTIVE R15, `(.L_x_1894) ;  /* 0x000000000f087348 */ /* 0x000fea0003c00000 */
[----:B------:R0:W1:Y:S02]  /*39f50*/  SHFL.IDX P6, R14, R13, R12, R11 ;  /* 0x0000000c0d0e7389 */ /* 0x00006400000c000b */
[----:B01----:R-:W-:Y:S01]  /*39f60*/  ENDCOLLECTIVE ;  /* 0x000000000000791b */ /* 0x003fe20003800000 */
.L_x_1894:
[----:B------:R-:W-:-:S05]  /*39f70*/  @!P3 IADD3 R5, P4, R9, R5, RZ ;  /* 0x000000050905b210 */ /* 0x000fca0007f9e0ff */
[----:B------:R-:W-:-:S04]  /*39f80*/  @!P3 IMAD.X R6, RZ, RZ, R6, P4 ;  /* 0x000000ffff06b224 */ /* 0x000fc800020e0606 */
[----:B------:R-:W-:Y:S02]  /*39f90*/  @!P3 IMAD.MOV.U32 R7, RZ, RZ, R6 ;  /* 0x000000ffff07b224 */ /* 0x000fe400078e0006 */
[----:B------:R-:W-:Y:S02]  /*39fa0*/  IMAD.MOV.U32 R13, RZ, RZ, R4 ;  /* 0x000000ffff0d7224 */ /* 0x000fe400078e0004 */
[----:B------:R-:W-:-:S05]  /*39fb0*/  @!P3 IMAD.MOV.U32 R6, RZ, RZ, R5 ;  /* 0x000000ffff06b224 */ /* 0x000fca00078e0005 */
[----:B------:R-:W-:Y:S01]  /*39fc0*/  @!PT LDS RZ, [RZ] ;  /* 0x00000000fffff984 */ /* 0x000fe20000000800 */
[----:B------:R-:W-:Y:S01]  /*39fd0*/  @!PT LDS RZ, [RZ] ;  /* 0x00000000fffff984 */ /* 0x000fe20000000800 */
[----:B------:R-:W-:Y:S01]  /*39fe0*/  @!PT LDS RZ, [RZ] ;  /* 0x00000000fffff984 */ /* 0x000fe20000000800 */
[----:B------:R0:W-:Y:S01]  /*39ff0*/  @!P3 LDGSTS.E.BYPASS.LTC128B.128 [R8+0x15400], desc[UR60][R6.64], !P0 ;  /* 0x154000000608bfae */ /* 0x0001e2000c101d7c */
[----:B------:R-:W-:-:S03]  /*3a000*/  IMAD.MOV.U32 R5, RZ, RZ, R14 ;  /* 0x000000ffff057224 */ /* 0x000fc600078e000e */
[----:B------:R0:W-:Y:S04]  /*3a010*/  @!P3 LDGSTS.E.BYPASS.LTC128B.128 [R8+0x17400], desc[UR60][R6.64+0x40], !P1 ;  /* 0x174000400608bfae */ /* 0x0001e8000c901d7c */
[----:B0-----:R-:W-:Y:S05]  /*3a020*/  WARPSYNC.COLLECTIVE R15, `(.L_x_1895) ;  /* 0x000000000f087348 */ /* 0x001fea0003c00000 */
[----:B------:R1:W2:Y:S02]  /*3a030*/  SHFL.IDX P6, R14, R13, R12, R11 ;  /* 0x0000000c0d0e7389 */ /* 0x0002a400000c000b */
[----:B012---:R-:W-:Y:S01]  /*3a040*/  ENDCOLLECTIVE ;  /* 0x000000000000791b */ /* 0x007fe20003800000 */
.L_x_1895:
[----:B------:R-:W-:Y:S01]  /*3a050*/  @!PT LDS RZ, [RZ] ;  /* 0x00000000fffff984 */ /* 0x000fe20000000800 */
[----:B------:R-:W-:Y:S01]  /*3a060*/  @!PT LDS RZ, [RZ] ;  /* 0x00000000fffff984 */ /* 0x000fe20000000800 */
[----:B------:R-:W-:Y:S01]  /*3a070*/  @!PT LDS RZ, [RZ] ;  /* 0x00000000fffff984 */ /* 0x000fe20000000800 */
[----:B------:R0:W-:Y:S01]  /*3a080*/  @!P3 LDGSTS.E.BYPASS.LTC128B.128 [R8+0x19400], desc[UR60][R6.64+0x80], !P2 ;  /* 0x194000800608bfae */ /* 0x0001e2000d101d7c */
[----:B------:R-:W-:Y:S01]  /*3a090*/  IMAD.MOV.U32 R3, RZ, RZ, R14 ;  /* 0x000000ffff037224 */ /* 0x000fe200078e000e */
[----:B------:R-:W-:Y:S06]  /*3a0a0*/  BRA `(.L_x_1896) ;  /* 0xffffff9000d87947 */ /* 0x000fec000383ffff */
.L_x_1687:
[----:B----4-:R4:W0:Y:S02]  /*3a0b0*/  SYNCS.PHASECHK.TRANS64.TRYWAIT P0, [R19+URZ+0x29820], R0 ;  /* 0x02982000130075a7 */ /* 0x010824000800017f */
[----:B0-----:R-:W-:Y:S05]  /*3a0c0*/  @!P0 NANOSLEEP.SYNCS 0x989680 ;  /* 0x009896800000895d */ /* 0x001fea0003900000 */
[----:B------:R-:W0:Y:S02]  /*3a0d0*/  @!P0 SYNCS.PHASECHK.TRANS64 P0, [R19+URZ+0x29820], R0 ;  /* 0x02982000130085a7 */ /* 0x000e24000800007f */
[----:B0-----:R-:W-:Y:S05]  /*3a0e0*/  @!P0 BRA `(.L_x_1687) ;  /* 0xfffffffc00f08947 */ /* 0x001fea000383ffff */
[----:B------:R-:W-:Y:S05]  /*3a0f0*/  BRA `(.L_x_1897) ;  /* 0xffffff9400487947 */ /* 0x000fea000383ffff */
.L_x_1693:
[----:B0-----:R0:W3:Y:S02]  /*3a100*/  SYNCS.PHASECHK.TRANS64.TRYWAIT P0, [R5+URZ+0x29880], R4 ;  /* 0x02988004050075a7 */ /* 0x0010e4000800017f */
[----:B---3--:R-:W-:Y:S05]  /*3a110*/  @!P0 NANOSLEEP.SYNCS 0x989680 ;  /* 0x009896800000895d */ /* 0x008fea0003900000 */
[----:B------:R-:W3:Y:S02]  /*3a120*/  @!P0 SYNCS.PHASECHK.TRANS64 P0, [R5+URZ+0x29880], R4 ;  /* 0x02988004050085a7 */ /* 0x000ee4000800007f */
[----:B---3--:R-:W-:Y:S05]  /*3a130*/  @!P0 BRA `(.L_x_1693) ;  /* 0xfffffffc00f08947 */ /* 0x008fea000383ffff */
[----:B------:R-:W-:Y:S05]  /*3a140*/  BRA `(.L_x_1898) ;  /* 0xffffff9800007947 */ /* 0x000fea000383ffff */
.L_x_1698:
[----:B--2---:R2:W3:Y:S02]  /*3a150*/  SYNCS.PHASECHK.TRANS64.TRYWAIT P0, [R5+URZ+0x29840], R4 ;  /* 0x02984004050075a7 */ /* 0x0044e4000800017f */
[----:B---3--:R-:W-:Y:S05]  /*3a160*/  @!P0 NANOSLEEP.SYNCS 0x989680 ;  /* 0x009896800000895d */ /* 0x008fea0003900000 */
[----:B------:R-:W3:Y:S02]  /*3a170*/  @!P0 SYNCS.PHASECHK.TRANS64 P0, [R5+URZ+0x29840], R4 ;  /* 0x02984004050085a7 */ /* 0x000ee4000800007f */
[----:B---3--:R-:W-:Y:S05]  /*3a180*/  @!P0 BRA `(.L_x_1698) ;  /* 0xfffffffc00f08947 */ /* 0x008fea000383ffff */
[----:B------:R-:W-:Y:S05]  /*3a190*/  BRA `(.L_x_1899) ;  /* 0xffffff9800807947 */ /* 0x000fea000383ffff */
.L_x_1706:
[----:B---3--:R3:W4:Y:S02]  /*3a1a0*/  SYNCS.PHASECHK.TRANS64.TRYWAIT P0, [R20+URZ+0x29870], R4 ;  /* 0x02987004140075a7 */ /* 0x008724000800017f */
[----:B----4-:R-:W-:Y:S05]  /*3a1b0*/  @!P0 NANOSLEEP.SYNCS 0x989680 ;  /* 0x009896800000895d */ /* 0x010fea0003900000 */
[----:B------:R-:W4:Y:S02]  /*3a1c0*/  @!P0 SYNCS.PHASECHK.TRANS64 P0, [R20+URZ+0x29870], R4 ;  /* 0x02987004140085a7 */ /* 0x000f24000800007f */
[----:B----4-:R-:W-:Y:S05]  /*3a1d0*/  @!P0 BRA `(.L_x_1706) ;  /* 0xfffffffc00f08947 */ /* 0x010fea000383ffff */
[----:B------:R-:W-:Y:S05]  /*3a1e0*/  BRA `(.L_x_1900) ;  /* 0xffffff9c009c7947 */ /* 0x000fea000383ffff */
.L_x_1708:
[----:B----4-:R4:W0:Y:S02]  /*3a1f0*/  SYNCS.PHASECHK.TRANS64.TRYWAIT P0, [R20+URZ+0x29860], R3 ;  /* 0x02986003140075a7 */ /* 0x010824000800017f */
[----:B0-----:R-:W-:Y:S05]  /*3a200*/  @!P0 NANOSLEEP.SYNCS 0x989680 ;  /* 0x009896800000895d */ /* 0x001fea0003900000 */
[----:B------:R-:W0:Y:S02]  /*3a210*/  @!P0 SYNCS.PHASECHK.TRANS64 P0, [R20+URZ+0x29860], R3 ;  /* 0x02986003140085a7 */ /* 0x000e24000800007f */
[----:B0-----:R-:W-:Y:S05]  /*3a220*/  @!P0 BRA `(.L_x_1708) ;  /* 0xfffffffc00f08947 */ /* 0x001fea000383ffff */
[----:B------:R-:W-:Y:S05]  /*3a230*/  BRA `(.L_x_1901) ;  /* 0xffffff9c00a47947 */ /* 0x000fea000383ffff */
.L_x_1715:
[----:B--2---:R2:W3:Y:S02]  /*3a240*/  SYNCS.PHASECHK.TRANS64.TRYWAIT P1, [R16+URZ+0x29870], R0 ;  /* 0x02987000100075a7 */ /* 0x0044e4000802017f */
[----:B---3--:R-:W-:Y:S05]  /*3a250*/  @!P1 NANOSLEEP.SYNCS 0x989680 ;  /* 0x009896800000995d */ /* 0x008fea0003900000 */
[----:B------:R-:W3:Y:S02]  /*3a260*/  @!P1 SYNCS.PHASECHK.TRANS64 P1, [R16+URZ+0x29870], R0 ;  /* 0x02987000100095a7 */ /* 0x000ee4000802007f */
[----:B---3--:R-:W-:Y:S05]  /*3a270*/  @!P1 BRA `(.L_x_1715) ;  /* 0xfffffffc00f09947 */ /* 0x008fea000383ffff */
[----:B------:R-:W-:Y:S05]  /*3a280*/  BRA `(.L_x_1902) ;  /* 0xffffffa4008c7947 */ /* 0x000fea000383ffff */
.L_x_1717:
[----:B--2---:R2:W3:Y:S02]  /*3a290*/  SYNCS.PHASECHK.TRANS64.TRYWAIT P1, [R16+URZ+0x29860], R0 ;  /* 0x02986000100075a7 */ /* 0x0044e4000802017f */
[----:B---3--:R-:W-:Y:S05]  /*3a2a0*/  @!P1 NANOSLEEP.SYNCS 0x989680 ;  /* 0x009896800000995d */ /* 0x008fea0003900000 */
[----:B------:R-:W3:Y:S02]  /*3a2b0*/  @!P1 SYNCS.PHASECHK.TRANS64 P1, [R16+URZ+0x29860], R0 ;  /* 0x02986000100095a7 */ /* 0x000ee4000802007f */
[----:B---3--:R-:W-:Y:S05]  /*3a2c0*/  @!P1 BRA `(.L_x_1717) ;  /* 0xfffffffc00f09947 */ /* 0x008fea000383ffff */
[----:B------:R-:W-:Y:S05]  /*3a2d0*/  BRA `(.L_x_1903) ;  /* 0xffffffa400947947 */ /* 0x000fea000383ffff */
.L_x_1721:
[----:B------:R-:W2:Y:S01]  /*3a2e0*/  LDL R0, [R1] ;  /* 0x0000000001007983 */ /* 0x000ea20000100800 */
[----:B------:R-:W-:Y:S01]  /*3a2f0*/  BSSY B0, `(.L_x_1904) ;  /* 0x0000008000007945 */ /* 0x000fe20003800000 */
[----:B------:R-:W-:Y:S02]  /*3a300*/  IMAD.MOV.U32 R12, RZ, RZ, RZ ;  /* 0x000000ffff0c7224 */ /* 0x000fe400078e00ff */
[----:B------:R-:W-:Y:S02]  /*3a310*/  IMAD.MOV.U32 R11, RZ, RZ, 0x1f ;  /* 0x0000001fff0b7424 */ /* 0x000fe400078e00ff */
[----:B0-----:R-:W-:Y:S02]  /*3a320*/  IMAD.MOV.U32 R15, RZ, RZ, -0x1 ;  /* 0xffffffffff0f7424 */ /* 0x001fe400078e00ff */
[----:B--2---:R-:W-:-:S07]  /*3a330*/  IMAD.MOV.U32 R13, RZ, RZ, R0 ;  /* 0x000000ffff0d7224 */ /* 0x004fce00078e0000 */
[----:B-1----:R-:W-:Y:S05]  /*3a340*/  WARPSYNC.COLLECTIVE R15, `(.L_x_1905) ;  /* 0x000000000f087348 */ /* 0x002fea0003c00000 */
[----:B------:R0:W2:Y:S02]  /*3a350*/  SHFL.IDX P6, R14, R13, R12, R11 ;  /* 0x0000000c0d0e7389 */ /* 0x0000a400000c000b */
[----:B012---:R-:W-:Y:S01]  /*3a360*/  ENDCOLLECTIVE ;  /* 0x000000000000791b */ /* 0x007fe20003800000 */
.L_x_1905:
[----:B------:R-:W-:Y:S05]  /*3a370*/  BSYNC B0 ;  /* 0x0000000000007941 */ /* 0x000fea0003800000 */
.L_x_1904:
[----:B------:R0:W5:Y:S01]  /*3a380*/  LDL R2, [R1+0xc] ;  /* 0x00000c0001027983 */ /* 0x0001620000100800 */
[----:B------:R-:W-:Y:S02]  /*3a390*/  IMAD.MOV.U32 R13, RZ, RZ, R0 ;  /* 0x000000ffff0d7224 */ /* 0x000fe400078e0000 */
[----:B------:R-:W-:Y:S02]  /*3a3a0*/  IMAD.MOV.U32 R12, RZ, RZ, 0x1 ;  /* 0x00000001ff0c7424 */ /* 0x000fe400078e00ff */
[----:B------:R-:W-:Y:S02]  /*3a3b0*/  IMAD.MOV.U32 R11, RZ, RZ, 0x1f ;  /* 0x0000001fff0b7424 */ /* 0x000fe400078e00ff */
[----:B------:R-:W-:Y:S02]  /*3a3c0*/  IMAD.MOV.U32 R15, RZ, RZ, -0x1 ;  /* 0xffffffffff0f7424 */ /* 0x000fe400078e00ff */
[----:B0-----:R-:W-:-:S07]  /*3a3d0*/  IMAD.MOV.U32 R5, RZ, RZ, R14 ;  /* 0x000000ffff057224 */ /* 0x001fce00078e000e */
[----:B-----5:R-:W-:Y:S05]  /*3a3e0*/  WARPSYNC.COLLECTIVE R15, `(.L_x_1906) ;  /* 0x000000000f087348 */ /* 0x020fea0003c00000 */
[----:B------:R0:W1:Y:S02]  /*3a3f0*/  SHFL.IDX P6, R14, R13, R12, R11 ;  /* 0x0000000c0d0e7389 */ /* 0x00006400000c000b */
[----:B01---5:R-:W-:Y:S01]  /*3a400*/  ENDCOLLECTIVE ;  /* 0x000000000000791b */ /* 0x023fe20003800000 */
.L_x_1906:
        /* <DEDUP_REMOVED lines=16> */
[----:B------:R-:W-:Y:S01]  /*3a510*/  ISETP.GE.U32.AND P5, PT, R16, 0x10, PT ;  /* 0x000000101000780c */ /* 0x000fe20003fa6070 */
[----:B--2---:R-:W-:Y:S02]  /*3a520*/  @!P1 IMAD.MOV.U32 R4, RZ, RZ, R8 ;  /* 0x000000ffff049224 */ /* 0x004fe400078e0008 */
        /* <DEDUP_REMOVED lines=8> */
.L_x_1907:
        /* <DEDUP_REMOVED lines=8> */
.L_x_1908:
        /* <DEDUP_REMOVED lines=8> */
.L_x_1909:
        /* <DEDUP_REMOVED lines=8> */
.L_x_1910:
        /* <DEDUP_REMOVED lines=8> */
.L_x_1911:
[----:B------:R-:W-:Y:S02]  /*3a7b0*/  IMAD.MOV.U32 R12, RZ, RZ, 0x1f ;  /* 0x0000001fff0c7424 */ /* 0x000fe400078e00ff */
[----:B------:R-:W-:Y:S02]  /*3a7c0*/  IMAD.MOV.U32 R11, RZ, RZ, 0x1f ;  /* 0x0000001fff0b7424 */ /* 0x000fe400078e00ff */
[----:B------:R-:W-:-:S05]  /*3a7d0*/  IMAD.MOV.U32 R3, RZ, RZ, R14 ;  /* 0x000000ffff037224 */ /* 0x000fca00078e000e */
[----:B------:R-:W-:-:S05]  /*3a7e0*/  SEL R3, R3, RZ, P5 ;  /* 0x000000ff03037207 */ /* 0x000fca0002800000 */
[----:B------:R-:W-:-:S04]  /*3a7f0*/  IMAD.IADD R3, R2, 0x1, R3 ;  /* 0x0000000102037824 */ /* 0x000fc800078e0203 */
[----:B------:R-:W-:-:S07]  /*3a800*/  IMAD.MOV.U32 R13, RZ, RZ, R3 ;  /* 0x000000ffff0d7224 */ /* 0x000fce00078e0003 */
[----:B------:R-:W-:Y:S05]  /*3a810*/  WARPSYNC.COLLECTIVE R15, `(.L_x_1912) ;  /* 0x000000000f087348 */ /* 0x000fea0003c00000 */
[----:B------:R0:W1:Y:S02]  /*3a820*/  SHFL.IDX P6, R14, R13, R12, R11 ;  /* 0x0000000c0d0e7389 */ /* 0x00006400000c000b */
[----:B01----:R-:W-:Y:S01]  /*3a830*/  ENDCOLLECTIVE ;  /* 0x000000000000791b */ /* 0x003fe20003800000 */
.L_x_1912:
[----:B------:R-:W-:Y:S01]  /*3a840*/  IMAD.MOV.U32 R9, RZ, RZ, R14 ;  /* 0x000000ffff097224 */ /* 0x000fe200078e000e */
[----:B------:R-:W-:Y:S06]  /*3a850*/  BRA `(.L_x_1913) ;  /* 0xffffffa8009c7947 */ /* 0x000fec000383ffff */
.L_x_1724:
[----:B------:R-:W-:Y:S01]  /*3a860*/  BSSY B0, `(.L_x_1914) ;  /* 0x0000008000007945 */ /* 0x000fe20003800000 */
[----:B------:R-:W-:Y:S02]  /*3a870*/  IMAD.MOV.U32 R13, RZ, RZ, R2 ;  /* 0x000000ffff0d7224 */ /* 0x000fe400078e0002 */
[----:B------:R-:W-:Y:S02]  /*3a880*/  IMAD.MOV.U32 R12, RZ, RZ, 0x1 ;  /* 0x00000001ff0c7424 */ /* 0x000fe400078e00ff */
[----:B------:R-:W-:Y:S02]  /*3a890*/  IMAD.MOV.U32 R11, RZ, RZ, RZ ;  /* 0x000000ffff0b7224 */ /* 0x000fe400078e00ff */
[----:B0-----:R-:W-:-:S07]  /*3a8a0*/  IMAD.MOV.U32 R15, RZ, RZ, -0x1 ;  /* 0xffffffffff0f7424 */ /* 0x001fce00078e00ff */
[----:B------:R-:W-:Y:S05]  /*3a8b0*/  WARPSYNC.COLLECTIVE R15, `(.L_x_1915) ;  /* 0x000000000f087348 */ /* 0x000fea0003c00000 */
[----:B------:R0:W1:Y:S02]  /*3a8c0*/  SHFL.UP P6, R14, R13, R12, R11 ;  /* 0x0400000c0d0e7389 */ /* 0x00006400000c000b */
[----:B01----:R-:W-:Y:S01]  /*3a8d0*/  ENDCOLLECTIVE ;  /* 0x000000000000791b */ /* 0x003fe20003800000 */
.L_x_1915:
[----:B------:R-:W-:Y:S05]  /*3a8e0*/  BSYNC B0 ;  /* 0x0000000000007941 */ /* 0x000fea0003800000 */
.L_x_1914:
[----:B------:R-:W-:Y:S02]  /*3a8f0*/  IMAD.MOV.U32 R3, RZ, RZ, R14 ;  /* 0x000000ffff037224 */ /* 0x000fe400078e000e */
[----:B------:R-:W-:Y:S02]  /*3a900*/  IMAD.MOV.U32 R12, RZ, RZ, 0x2 ;  /* 0x00000002ff0c7424 */ /* 0x000fe400078e00ff */
[----:B------:R-:W-:Y:S01]  /*3a910*/  IMAD.MOV.U32 R11, RZ, RZ, RZ ;  /* 0x000000ffff0b7224 */ /* 0x000fe200078e00ff */
[----:B------:R-:W-:Y:S01]  /*3a920*/  SEL R3, R3, RZ, P1 ;  /* 0x000000ff03037207 */ /* 0x000fe20000800000 */
[----:B------:R-:W-:-:S04]  /*3a930*/  IMAD.MOV.U32 R15, RZ, RZ, -0x1 ;  /* 0xffffffffff0f7424 */ /* 0x000fc800078e00ff */
[----:B------:R-:W-:-:S04]  /*3a940*/  IMAD.IADD R2, R2, 0x1, R3 ;  /* 0x0000000102027824 */ /* 0x000fc800078e0203 */
[----:B------:R-:W-:-:S07]  /*3a950*/  IMAD.MOV.U32 R13, RZ, RZ, R2 ;  /* 0x000000ffff0d7224 */ /* 0x000fce00078e0002 */
[----:B------:R-:W-:Y:S05]  /*3a960*/  WARPSYNC.COLLECTIVE R15, `(.L_x_1916) ;  /* 0x000000000f087348 */ /* 0x000fea0003c00000 */
[----:B------:R0:W1:Y:S02]  /*3a970*/  SHFL.UP P6, R14, R13, R12, R11 ;  /* 0x0400000c0d0e7389 */ /* 0x00006400000c000b */
[----:B01----:R-:W-:Y:S01]  /*3a980*/  ENDCOLLECTIVE ;  /* 0x000000000000791b */ /* 0x003fe20003800000 */
.L_x_1916:
        /* <DEDUP_REMOVED lines=8> */
.L_x_1917:
        /* <DEDUP_REMOVED lines=8> */
.L_x_1918:
        /* <DEDUP_REMOVED lines=8> */
.L_x_1919:
        /* <DEDUP_REMOVED lines=9> */
.L_x_1920:
[----:B------:R-:W-:Y:S01]  /*3aba0*/  IMAD.MOV.U32 R9, RZ, RZ, R14 ;  /* 0x000000ffff097224 */ /* 0x000fe200078e000e */
[----:B------:R-:W-:Y:S06]  /*3abb0*/  BRA `(.L_x_1921) ;  /* 0xffffffa800747947 */ /* 0x000fec000383ffff */
.L_x_1726:
[----:B------:R-:W-:Y:S01]  /*3abc0*/  BSSY B0, `(.L_x_1922) ;  /* 0x0000006000007945 */ /* 0x000fe20003800000 */
[----:B------:R-:W-:Y:S01]  /*3abd0*/  PLOP3.LUT P6, PT, P6, PT, PT, 0x8, 0x0 ;  /* 0x000000000000781c */ /* 0x000fe200037ce170 */
[----:B0-----:R-:W-:-:S12]  /*3abe0*/  IMAD.MOV.U32 R15, RZ, RZ, -0x1 ;  /* 0xffffffffff0f7424 */ /* 0x001fd800078e00ff */
[----:B-1----:R-:W-:Y:S05]  /*3abf0*/  WARPSYNC.COLLECTIVE R15, `(.L_x_1923) ;  /* 0x000000000f087348 */ /* 0x002fea0003c00000 */
[----:B------:R-:W-:Y:S01]  /*3ac00*/  VOTE.ANY R14, PT, P6 ;  /* 0x00000000000e7806 */ /* 0x000fe200030e0100 */
[----:B-1----:R-:W-:Y:S06]  /*3ac10*/  ENDCOLLECTIVE ;  /* 0x000000000000791b */ /* 0x002fec0003800000 */
.L_x_1923:
[----:B------:R-:W-:Y:S05]  /*3ac20*/  BSYNC B0 ;  /* 0x0000000000007941 */ /* 0x000fea0003800000 */
.L_x_1922:
[----:B------:R0:W5:Y:S01]  /*3ac30*/  LDL.LU R10, [R1+0xc] ;  /* 0x00000c00010a7983 */ /* 0x0001620000300800 */
[----:B------:R-:W-:Y:S02]  /*3ac40*/  IMAD.MOV.U32 R3, RZ, RZ, R14 ;  /* 0x000000ffff037224 */ /* 0x000fe400078e000e */
[----:B------:R-:W-:Y:S02]  /*3ac50*/  IMAD.MOV.U32 R13, RZ, RZ, R4 ;  /* 0x000000ffff0d7224 */ /* 0x000fe400078e0004 */
[----:B------:R-:W1:Y:S01]  /*3ac60*/  POPC R0, R3 ;  /* 0x0000000300007309 */ /* 0x000e620000000000 */
[----:B------:R-:W-:Y:S02]  /*3ac70*/  IMAD.MOV.U32 R11, RZ, RZ, 0x1f ;  /* 0x0000001fff0b7424 */ /* 0x000fe400078e00ff */
[----:B------:R-:W-:Y:S02]  /*3ac80*/  IMAD.MOV.U32 R15, RZ, RZ, -0x1 ;  /* 0xffffffffff0f7424 */ /* 0x000fe400078e00ff */
[----:B01----:R-:W-:-:S07]  /*3ac90*/  IMAD.MOV.U32 R12, RZ, RZ, R0 ;  /* 0x000000ffff0c7224 */ /* 0x003fce00078e0000 */
[----:B-----5:R-:W-:Y:S05]  /*3aca0*/  WARPSYNC.COLLECTIVE R15, `(.L_x_1924) ;  /* 0x000000000f087348 */ /* 0x020fea0003c00000 */
[----:B------:R0:W1:Y:S02]  /*3acb0*/  SHFL.IDX P6, R14, R13, R12, R11 ;  /* 0x0000000c0d0e7389 */ /* 0x00006400000c000b */
[----:B01---5:R-:W-:Y:S01]  /*3acc0*/  ENDCOLLECTIVE ;  /* 0x000000000000791b */ /* 0x023fe20003800000 */
.L_x_1924:
[----:B------:R-:W-:Y:S02]  /*3acd0*/  IMAD.MOV.U32 R13, RZ, RZ, R6 ;  /* 0x000000ffff0d7224 */ /* 0x000fe400078e0006 */
[----:B------:R-:W-:-:S07]  /*3ace0*/  IMAD.MOV.U32 R4, RZ, RZ, R14 ;  /* 0x000000ffff047224 */ /* 0x000fce00078e000e */
[----:B------:R-:W-:Y:S05]  /*3acf0*/  WARPSYNC.COLLECTIVE R15, `(.L_x_1925) ;  /* 0x000000000f087348 */ /* 0x000fea0003c00000 */
[----:B------:R0:W1:Y:S02]  /*3ad00*/  SHFL.IDX P6, R14, R13, R12, R11 ;  /* 0x0000000c0d0e7389 */ /* 0x00006400000c000b */
[----:B01----:R-:W-:Y:S01]  /*3ad10*/  ENDCOLLECTIVE ;  /* 0x000000000000791b */ /* 0x003fe20003800000 */
.L_x_1925:
[----:B------:R-:W-:Y:S02]  /*3ad20*/  IMAD.MOV.U32 R6, RZ, RZ, R14 ;  /* 0x000000ffff067224 */ /* 0x000fe400078e000e */
[----:B------:R-:W-:-:S05]  /*3ad30*/  IMAD.IADD R10, R0, 0x1, R10 ;  /* 0x00000001000a7824 */ /* 0x000fca00078e020a */
[----:B------:R2:W-:Y:S01]  /*3ad40*/  STL [R1+0xc], R10 ;  /* 0x00000c0a01007387 */ /* 0x0005e20000100800 */
[----:B------:R-:W-:Y:S05]  /*3ad50*/  BRA `(.L_x_1926) ;  /* 0xffffffa800547947 */ /* 0x000fea000383ffff */
.L_x_1728:
[----:B------:R-:W-:Y:S01]  /*3ad60*/  BSSY B0, `(.L_x_1927) ;  /* 0x0000008000007945 */ /* 0x000fe20003800000 */
[----:B------:R-:W-:Y:S02]  /*3ad70*/  IMAD.MOV.U32 R13, RZ, RZ, R7 ;  /* 0x000000ffff0d7224 */ /* 0x000fe400078e0007 */
[----:B------:R-:W-:Y:S02]  /*3ad80*/  IMAD.MOV.U32 R12, RZ, RZ, R0 ;  /* 0x000000ffff0c7224 */ /* 0x000fe400078e0000 */
[----:B------:R-:W-:Y:S02]  /*3ad90*/  IMAD.MOV.U32 R11, RZ, RZ, 0x1f ;  /* 0x0000001fff0b7424 */ /* 0x000fe400078e00ff */
[----:B0-----:R-:W-:-:S07]  /*3ada0*/  IMAD.MOV.U32 R15, RZ, RZ, -0x1 ;  /* 0xffffffffff0f7424 */ /* 0x001fce00078e00ff */
[----:B--2---:R-:W-:Y:S05]  /*3adb0*/  WARPSYNC.COLLECTIVE R15, `(.L_x_1928) ;  /* 0x000000000f087348 */ /* 0x004fea0003c00000 */
[----:B------:R0:W1:Y:S02]  /*3adc0*/  SHFL.IDX P6, R14, R13, R12, R11 ;  /* 0x0000000c0d0e7389 */ /* 0x00006400000c000b */
[----:B012---:R-:W-:Y:S01]  /*3add0*/  ENDCOLLECTIVE ;  /* 0x000000000000791b */ /* 0x007fe20003800000 */
.L_x_1928:
[----:B------:R-:W-:Y:S05]  /*3ade0*/  BSYNC B0 ;  /* 0x0000000000007941 */ /* 0x000fea0003800000 */
.L_x_1927:
[----:B------:R-:W-:Y:S01]  /*3adf0*/  IMAD.MOV.U32 R0, RZ, RZ, R14 ;  /* 0x000000ffff007224 */ /* 0x000fe200078e000e */
[----:B------:R-:W-:Y:S06]  /*3ae00*/  BRA `(.L_x_1929) ;  /* 0xffffffa800407947 */ /* 0x000fec000383ffff */
.L_x_1734:
[----:B0-----:R0:W1:Y:S02]  /*3ae10*/  SYNCS.PHASECHK.TRANS64.TRYWAIT P0, [R0+URZ+0x29820], R3 ;  /* 0x02982003000075a7 */ /* 0x001064000800017f */
[----:B-1----:R-:W-:Y:S05]  /*3ae20*/  @!P0 NANOSLEEP.SYNCS 0x989680 ;  /* 0x009896800000895d */ /* 0x002fea0003900000 */
[----:B------:R-:W1:Y:S02]  /*3ae30*/  @!P0 SYNCS.PHASECHK.TRANS64 P0, [R0+URZ+0x29820], R3 ;  /* 0x02982003000085a7 */ /* 0x000e64000800007f */
[----:B-1----:R-:W-:Y:S05]  /*3ae40*/  @!P0 BRA `(.L_x_1734) ;  /* 0xfffffffc00f08947 */ /* 0x002fea000383ffff */
[----:B------:R-:W-:Y:S05]  /*3ae50*/  BRA `(.L_x_1930) ;  /* 0xffffffb000e47947 */ /* 0x000fea000383ffff */
.L_x_1735:
        /* <DEDUP_REMOVED lines=11> */
.L_x_1932:
[----:B------:R-:W-:Y:S05]  /*3af10*/  BSYNC B0 ;  /* 0x0000000000007941 */ /* 0x000fea0003800000 */
.L_x_1931:
[----:B------:R-:W-:Y:S05]  /*3af20*/  BRA `(.L_x_1933) ;  /* 0xffffffb000cc7947 */ /* 0x000fea000383ffff */
.L_x_1736:
[----:B------:R-:W-:Y:S01]  /*3af30*/  BSSY B0, `(.L_x_1934) ;  /* 0x0000006000007945 */ /* 0x000fe20003800000 */
[----:B------:R-:W-:-:S07]  /*3af40*/  IMAD.MOV.U32 R15, RZ, RZ, -0x1 ;  /* 0xffffffffff0f7424 */ /* 0x000fce00078e00ff */
[----:B01----:R-:W-:Y:S05]  /*3af50*/  WARPSYNC.COLLECTIVE R15, `(.L_x_1935) ;  /* 0x000000000f0c7348 */ /* 0x003fea0003c00000 */
[----:B------:R-:W-:Y:S02]  /*3af60*/  ELECT P6, UR62, PT ;  /* 0x00000000003e782f */ /* 0x000fe400038c0000 */
[----:B------:R-:W-:Y:S01]  /*3af70*/  MOV R14, UR62 ;  /* 0x0000003e000e7c02 */ /* 0x000fe20008000f00 */
[----:B01----:R-:W-:Y:S10]  /*3af80*/  ENDCOLLECTIVE ;  /* 0x000000000000791b */ /* 0x003ff40003800000 */
.L_x_1935:
[----:B------:R-:W-:Y:S05]  /*3af90*/  BSYNC B0 ;  /* 0x0000000000007941 */ /* 0x000fea0003800000 */
.L_x_1934:
[----:B------:R-:W-:Y:S05]  /*3afa0*/  BRA `(.L_x_1936) ;  /* 0xffffffb000c07947 */ /* 0x000fea000383ffff */
.L_x_1738:
[----:B0-----:R0:W1:Y:S02]  /*3afb0*/  SYNCS.PHASECHK.TRANS64.TRYWAIT P1, [R6+URZ], R5 ;  /* 0x00000005060075a7 */ /* 0x001064000802017f */
[----:B-1----:R-:W-:Y:S05]  /*3afc0*/  @!P1 NANOSLEEP.SYNCS 0x989680 ;  /* 0x009896800000995d */ /* 0x002fea0003900000 */
[----:B------:R-:W1:Y:S02]  /*3afd0*/  @!P1 SYNCS.PHASECHK.TRANS64 P1, [R6+URZ], R5 ;  /* 0x00000005060095a7 */ /* 0x000e64000802007f */
[----:B-1----:R-:W-:Y:S05]  /*3afe0*/  @!P1 BRA `(.L_x_1738) ;  /* 0xfffffffc00f09947 */ /* 0x002fea000383ffff */
[----:B------:R-:W-:Y:S05]  /*3aff0*/  BRA `(.L_x_1937) ;  /* 0xffffffb000fc7947 */ /* 0x000fea000383ffff */
.L_x_1739:
[----:B-1----:R1:W2:Y:S02]  /*3b000*/  SYNCS.PHASECHK.TRANS64.TRYWAIT P1, [R7+URZ], R2 ;  /* 0x00000002070075a7 */ /* 0x0022a4000802017f */
[----:B--2---:R-:W-:Y:S05]  /*3b010*/  @!P1 NANOSLEEP.SYNCS 0x989680 ;  /* 0x009896800000995d */ /* 0x004fea0003900000 */
[----:B------:R-:W2:Y:S02]  /*3b020*/  @!P1 SYNCS.PHASECHK.TRANS64 P1, [R7+URZ], R2 ;  /* 0x00000002070095a7 */ /* 0x000ea4000802007f */
[----:B--2---:R-:W-:Y:S05]  /*3b030*/  @!P1 BRA `(.L_x_1739) ;  /* 0xfffffffc00f09947 */ /* 0x004fea000383ffff */
[----:B------:R-:W-:Y:S05]  /*3b040*/  BRA `(.L_x_1938) ;  /* 0xffffffb000f07947 */ /* 0x000fea000383ffff */
.L_x_1741:
[----:B--2---:R2:W3:Y:S02]  /*3b050*/  SYNCS.PHASECHK.TRANS64.TRYWAIT P1, [R4+URZ+0x29860], R5 ;  /* 0x02986005040075a7 */ /* 0x0044e4000802017f */
[----:B---3--:R-:W-:Y:S05]  /*3b060*/  @!P1 NANOSLEEP.SYNCS 0x989680 ;  /* 0x009896800000995d */ /* 0x008fea0003900000 */
[----:B------:R-:W3:Y:S02]  /*3b070*/  @!P1 SYNCS.PHASECHK.TRANS64 P1, [R4+URZ+0x29860], R5 ;  /* 0x02986005040095a7 */ /* 0x000ee4000802007f */
[----:B---3--:R-:W-:Y:S05]  /*3b080*/  @!P1 BRA `(.L_x_1741) ;  /* 0xfffffffc00f09947 */ /* 0x008fea000383ffff */
[----:B------:R-:W-:Y:S05]  /*3b090*/  BRA `(.L_x_1939) ;  /* 0xffffffb000f47947 */ /* 0x000fea000383ffff */
.L_x_1743:
[----:B---3--:R3:W4:Y:S02]  /*3b0a0*/  SYNCS.PHASECHK.TRANS64.TRYWAIT P1, [R3+URZ+0x29860], R2 ;  /* 0x02986002030075a7 */ /* 0x008724000802017f */
[----:B----4-:R-:W-:Y:S05]  /*3b0b0*/  @!P1 NANOSLEEP.SYNCS 0x989680 ;  /* 0x009896800000995d */ /* 0x010fea0003900000 */
[----:B------:R-:W4:Y:S02]  /*3b0c0*/  @!P1 SYNCS.PHASECHK.TRANS64 P1, [R3+URZ+0x29860], R2 ;  /* 0x02986002030095a7 */ /* 0x000f24000802007f */
[----:B----4-:R-:W-:Y:S05]  /*3b0d0*/  @!P1 BRA `(.L_x_1743) ;  /* 0xfffffffc00f09947 */ /* 0x010fea000383ffff */
[----:B------:R-:W-:Y:S05]  /*3b0e0*/  BRA `(.L_x_1940) ;  /* 0xffffffb000f47947 */ /* 0x000fea000383ffff */
.L_x_1745:
[----:B----4-:R4:W0:Y:S02]  /*3b0f0*/  SYNCS.PHASECHK.TRANS64.TRYWAIT P0, [R4+URZ+0x29880], R5 ;  /* 0x02988005040075a7 */ /* 0x010824000800017f */
[----:B0-----:R-:W-:Y:S05]  /*3b100*/  @!P0 NANOSLEEP.SYNCS 0x989680 ;  /* 0x009896800000895d */ /* 0x001fea0003900000 */
[----:B------:R-:W0:Y:S02]  /*3b110*/  @!P0 SYNCS.PHASECHK.TRANS64 P0, [R4+URZ+0x29880], R5 ;  /* 0x02988005040085a7 */ /* 0x000e24000800007f */
[----:B0-----:R-:W-:Y:S05]  /*3b120*/  @!P0 BRA `(.L_x_1745) ;  /* 0xfffffffc00f08947 */ /* 0x001fea000383ffff */
[----:B------:R-:W-:Y:S05]  /*3b130*/  BRA `(.L_x_1746) ;  /* 0xffffffb000f07947 */ /* 0x000fea000383ffff */
.L_x_1941:
        /* <DEDUP_REMOVED lines=12> */
.L_x_2849:


//--------------------- .text._ZN7cutlass13device_kernelIN5flash11enable_sm90INS1_16FlashAttnFwdSm90INS1_25CollectiveMainloopFwdSm90ILi2EN4cute5tupleIJNS5_1CILi1EEES8_S8_EEENS6_IJNS7_ILi128EEENS7_ILi160EEENS7_ILi192EEEEEELi128ENS_12float_e4m3_tEfNS_4arch4Sm90ELb1ELb0ELb0ELb0ELb0ELb0ELb0ELb1ELb1ELb1ELb1ELb0EEENS1_21CollectiveEpilogueFwdINS6_IJSA_SA_SB_EEES9_NS_10bfloat16_tESG_Li256ELb0ELb1ELb1ELb1EEENS1_19SingleTileSchedulerILb0ELb1ELb1ELi128EEEEEEEEEvNT_6ParamsE --------------------------
	.section	.text._ZN7cutlass13device_kernelIN5flash11enable_sm90INS1_16FlashAttnFwdSm90INS1_25CollectiveMainloopFwdSm90ILi2EN4cute5tupleIJNS5_1CILi1EEES8_S8_EEENS6_IJNS7_ILi128EEENS7_ILi160EEENS7_ILi192EEEEEELi128ENS_12float_e4m3_tEfNS_4arch4Sm90ELb1ELb0ELb0ELb0ELb0ELb0ELb0ELb1ELb1ELb1ELb1ELb0EEENS1_21CollectiveEpilogueFwdINS6_IJSA_SA_SB_EEES9_NS_10bfloat16_tESG_Li256ELb0ELb1ELb1ELb1EEENS1_19SingleTileSchedulerILb0ELb1ELb1ELi128EEEEEEEEEvNT_6ParamsE,"ax",@progbits
	.align	128
.text._ZN7cutlass13device_kernelIN5flash11enable_sm90INS1_16FlashAttnFwdSm90INS1_25CollectiveMainloopFwdSm90ILi2EN4cute5tupleIJNS5_1CILi1EEES8_S8_EEENS6_IJNS7_ILi128EEENS7_ILi160EEENS7_ILi192EEEEEELi128ENS_12float_e4m3_tEfNS_4arch4Sm90ELb1ELb0ELb0ELb0ELb0ELb0ELb0ELb1ELb1ELb1ELb1ELb0EEENS1_21CollectiveEpilogueFwdINS6_IJSA_SA_SB_EEES9_NS_10bfloat16_tESG_Li256ELb0ELb1ELb1ELb1EEENS1_19SingleTileSchedulerILb0ELb1ELb1ELi128EEEEEEEEEvNT_6ParamsE:
        .type           _ZN7cutlass13device_kernelIN5flash11enable_sm90INS1_16FlashAttnFwdSm90INS1_25CollectiveMainloopFwdSm90ILi2EN4cute5tupleIJNS5_1CILi1EEES8_S8_EEENS6_IJNS7_ILi128EEENS7_ILi160EEENS7_ILi192EEEEEELi128ENS_12float_e4m3_tEfNS_4arch4Sm90ELb1ELb0ELb0ELb0ELb0ELb0ELb0ELb1ELb1ELb1ELb1ELb0EEENS1_21CollectiveEpilogueFwdINS6_IJSA_SA_SB_EEES9_NS_10bfloat16_tESG_Li256ELb0ELb1ELb1ELb1EEENS1_19SingleTileSchedulerILb0ELb1ELb1ELi128EEEEEEEEEvNT_6ParamsE,@function
        .size           _ZN7cutlass13device_kernelIN5flash11enable_sm90INS1_16FlashAttnFwdSm90INS1_25CollectiveMainloopFwdSm90ILi2EN4cute5tupleIJNS5_1CILi1EEES8_S8_EEENS6_IJNS7_ILi128EEENS7_ILi160EEENS7_ILi192EEEEEELi128ENS_12float_e4m3_tEfNS_4arch4Sm90ELb1ELb0ELb0ELb0ELb0ELb0ELb0ELb1ELb1ELb1ELb1ELb0EEENS1_21CollectiveEpilogueFwdINS6_IJSA_SA_SB_EEES9_NS_10bfloat16_tESG_Li256ELb0ELb1ELb1ELb1EEENS1_19SingleTileSchedulerILb0ELb1ELb1ELi128EEEEEEEEEvNT_6ParamsE,(.L_x_2850 - _ZN7cutlass13device_kernelIN5flash11enable_sm90INS1_16FlashAttnFwdSm90INS1_25CollectiveMainloopFwdSm90ILi2EN4cute5tupleIJNS5_1CILi1EEES8_S8_EEENS6_IJNS7_ILi128EEENS7_ILi160EEENS7_ILi192EEEEEELi128ENS_12float_e4m3_tEfNS_4arch4Sm90ELb1ELb0ELb0ELb0ELb0ELb0ELb0ELb1ELb1ELb1ELb1ELb0EEENS1_21CollectiveEpilogueFwdINS6_IJSA_SA_SB_EEES9_NS_10bfloat16_tESG_Li256ELb0ELb1ELb1ELb1EEENS1_19SingleTileSchedulerILb0ELb1ELb1ELi128EEEEEEEEEvNT_6ParamsE)
        .other          _ZN7cutlass13device_kernelIN5flash11enable_sm90INS1_16FlashAttnFwdSm90INS1_25CollectiveMainloopFwdSm90ILi2EN4cute5tupleIJNS5_1CILi1EEES8_S8_EEENS6_IJNS7_ILi128EEENS7_ILi160EEENS7_ILi192EEEEEELi128ENS_12float_e4m3_tEfNS_4arch4Sm90ELb1ELb0ELb0ELb0ELb0ELb0ELb0ELb1ELb1ELb1ELb1ELb0EEENS1_21CollectiveEpilogueFwdINS6_IJSA_SA_SB_EEES9_NS_10bfloat16_tESG_Li256ELb0ELb1ELb1ELb1EEENS1_19SingleTileSchedulerILb0ELb1ELb1ELi128EEEEEEEEEvNT_6ParamsE,@"STO_CUDA_ENTRY STV_DEFAULT"
_ZN7cutlass13device_kernelIN5flash11enable_sm90INS1_16FlashAttnFwdSm90INS1_25CollectiveMainloopFwdSm90ILi2EN4cute5tupleIJNS5_1CILi1EEES8_S8_EEENS6_IJNS7_ILi128EEENS7_ILi160EEENS7_ILi192EEEEEELi128ENS_12float_e4m3_tEfNS_4arch4Sm90ELb1ELb0ELb0ELb0ELb0ELb0ELb0ELb1ELb1ELb1ELb1ELb0EEENS1_21CollectiveEpilogueFwdINS6_IJSA_SA_SB_EEES9_NS_10bfloat16_tESG_Li256ELb0ELb1ELb1ELb1EEENS1_19SingleTileSchedulerILb0ELb1ELb1ELi128EEEEEEEEEvNT_6ParamsE:
        /* <DEDUP_REMOVED lines=17> */
.L_x_1943:
[----:B------:R-:W-:Y:S05]  /*0110*/  BSYNC B0 ;  /* 0x0000000000007941 */ /* 0x000fea0003800000 */
.L_x_1942:
        /* <DEDUP_REMOVED lines=40> */
.L_x_1944:
        /* <DEDUP_REMOVED lines=22> */
.L_x_1945:
        /* <DEDUP_REMOVED lines=18> */
.L_x_1946:
        /* <DEDUP_REMOVED lines=22> */
.L_x_1947:
        /* <DEDUP_REMOVED lines=22> */
.L_x_1948:
        /* <DEDUP_REMOVED lines=9> */
.L_x_1951:
[----:B------:R-:W-:-:S08]  /*0970*/  NOP ;  /* 0x0000000000007918 */ /* 0x000fd00000000000 */
[----:B------:R-:W0:Y:S02]  /*0980*/  USETMAXREG.TRY_ALLOC.CTAPOOL UP0, 0xf0 ;  /* 0x000000f0000079c8 */ /* 0x000e240008000600 */
[----:B0-----:R-:W-:-:S13]  /*0990*/  PLOP3.LUT P0, PT, PT, PT, UP0, 0x80, 0x0 ;  /* 0x000000000000781c */ /* 0x001fda0003f0f008 */
[----:B------:R-:W-:Y:S05]  /*09a0*/  @!P0 BRA `(.L_x_1951) ;  /* 0xfffffffc00f08947 */ /* 0x000fea000383ffff */
[----:B--2---:R-:W0:Y:S01]  /*09b0*/  LDC R2, c[0x0][0xc50] ;  /* 0x00031400ff027b82 */ /* 0x004e220000000800 */
[----:B------:R-:W1:Y:S07]  /*09c0*/  S2R R24, SR_TID.X ;  /* 0x0000000000187919 */ /* 0x000e6e0000002100 */
[----:B------:R-:W2:Y:S08]  /*09d0*/  S2UR UR4, SR_CTAID.Y ;  /* 0x00000000000479c3 */ /* 0x000eb00000002600 */
[----:B------:R-:W3:Y:S08]  /*09e0*/  S2UR UR36, SR_CTAID.Z ;  /* 0x00000000002479c3 */ /* 0x000ef00000002700 */
[----:B------:R-:W-:Y:S06]  /*09f0*/  BAR.ARV 0x8, 0x180 ;  /* 0x0206000000007b1d */ /* 0x000fec0000002000 */
[----:B0-----:R-:W-:Y:S01]  /*0a00*/  ISETP.NE.AND P1, PT, R2, 0x1, PT ;  /* 0x000000010200780c */ /* 0x001fe20003f25270 */
[----:B--2---:R-:W-:Y:S01]  /*0a10*/  IMAD.U32 R17, RZ, RZ, UR4 ;  /* 0x00000004ff117e24 */ /* 0x004fe2000f8e00ff */
[----:B-1----:R-:W-:-:S11]  /*0a20*/  LOP3.LUT R4, R24, 0xffffff80, RZ, 0xc0, !PT ;  /* 0xffffff8018047812 */ /* 0x002fd600078ec0ff */
[----:B------:R-:W0:Y:S01]  /*0a30*/  @P1 LDC R0, c[0x0][0xc54] ;  /* 0x00031500ff001b82 */ /* 0x000e220000000800 */
[----:B------:R-:W-:-:S07]  /*0a40*/  ISETP.NE.AND P0, PT, R4, 0x80, PT ;  /* 0x000000800400780c */ /* 0x000fce0003f05270 */
[----:B------:R-:W1:Y:S08]  /*0a50*/  @P1 LDC R3, c[0x0][0xc58] ;  /* 0x00031600ff031b82 */ /* 0x000e700000000800 */
[----:B------:R-:W-:Y:S06]  /*0a60*/  @!P0 BAR.ARV 0x9, 0x100 ;  /* 0x0244000000008b1d */ /* 0x000fec0000002000 */
[----:B---3--:R-:W-:Y:S01]  /*0a70*/  ISETP.LE.AND P0, PT, RZ, UR36, PT ;  /* 0x00000024ff007c0c */ /* 0x008fe2000bf03270 */
[----:B0-----:R-:W-:-:S05]  /*0a80*/  @P1 IMAD.HI.U32 R0, R0, UR4, RZ ;  /* 0x0000000400001c27 */ /* 0x001fca000f8e00ff */
[----:B-1----:R-:W-:-:S05]  /*0a90*/  @P1 SHF.R.U32.HI R17, RZ, R3, R0 ;  /* 0x00000003ff111219 */ /* 0x002fca0000011600 */
[----:B------:R-:W-:-:S04]  /*0aa0*/  IMAD.MOV R3, RZ, RZ, -R17 ;  /* 0x000000ffff037224 */ /* 0x000fc800078e0a11 */
[----:B------:R-:W-:Y:S01]  /*0ab0*/  IMAD R18, R2, R3, UR4 ;  /* 0x0000000402127e24 */ /* 0x000fe2000f8e0203 */
[----:B------:R-:W-:Y:S06]  /*0ac0*/  @!P0 BRA `(.L_x_1952) ;  /* 0x0000010c003c8947 */ /* 0x000fec0003800000 */
[----:B------:R-:W0:Y:S01]  /*0ad0*/  LDC.64 R12, c[0x0][0x990] ;  /* 0x00026400ff0c7b82 */ /* 0x000e220000000a00 */
[----:B------:R-:W-:-:S07]  /*0ae0*/  USHF.R.S32.HI UR37, URZ, 0x1f, UR36 ;  /* 0x0000001f3f257899 */ /* 0x000fce0008011424 */
[----:B------:R-:W1:Y:S08]  /*0af0*/  LDC.64 R20, c[0x0][0x998] ;  /* 0x00026600ff147b82 */ /* 0x000e700000000a00 */
[----:B------:R-:W2:Y:S01]  /*0b00*/  LDC R16, c[0x0][0x424] ;  /* 0x00010900ff107b82 */ /* 0x000ea20000000800 */
[----:B0-----:R-:W-:-:S04]  /*0b10*/  ISETP.NE.U32.AND P0, PT, R12, RZ, PT ;  /* 0x000000ff0c00720c */ /* 0x001fc80003f05070 */
[----:B------:R-:W-:Y:S02]  /*0b20*/  ISETP.NE.AND.EX P0, PT, R13, RZ, PT, P0 ;  /* 0x000000ff0d00720c */ /* 0x000fe40003f05300 */
[----:B-1----:R-:W-:-:S04]  /*0b30*/  ISETP.NE.U32.AND P1, PT, R20, RZ, PT ;  /* 0x000000ff1400720c */ /* 0x002fc80003f25070 */
[----:B------:R-:W-:-:S07]  /*0b40*/  ISETP.NE.AND.EX P1, PT, R21, RZ, PT, P1 ;  /* 0x000000ff1500720c */ /* 0x000fce0003f25310 */
[----:B------:R-:W0:Y:S01]  /*0b50*/  @P0 LDC.64 R8, c[0x0][0x9a8] ;  /* 0x00026a00ff080b82 */ /* 0x000e220000000a00 */
[----:B------:R-:W-:-:S07]  /*0b60*/  @P0 SHF.R.S32.HI R7, RZ, 0x1f, R17 ;  /* 0x0000001fff070819 */ /* 0x000fce0000011411 */
[----:B------:R-:W1:Y:S08]  /*0b70*/  @P1 LDC.64 R10, c[0x0][0x9b8] ;  /* 0x00026e00ff0a1b82 */ /* 0x000e700000000a00 */
[----:B------:R-:W3:Y:S08]  /*0b80*/  @P0 LDC.64 R14, c[0x0][0x9b0] ;  /* 0x00026c00ff0e0b82 */ /* 0x000ef00000000a00 */
[----:B------:R-:W4:Y:S01]  /*0b90*/  @P1 LDC.64 R22, c[0x0][0x9c0] ;  /* 0x00027000ff161b82 */ /* 0x000f220000000a00 */
[----:B0-----:R-:W-:-:S02]  /*0ba0*/  @P0 IMAD R0, R8, UR37, RZ ;  /* 0x0000002508000c24 */ /* 0x001fc4000f8e02ff */
[----:B------:R-:W-:-:S04]  /*0bb0*/  @P0 IMAD.WIDE.U32 R2, R8, UR36, RZ ;  /* 0x0000002408020c25 */ /* 0x000fc8000f8e00ff */
[----:B------:R-:W-:Y:S02]  /*0bc0*/  @P0 IMAD R9, R9, UR36, R0 ;  /* 0x0000002409090c24 */ /* 0x000fe4000f8e0200 */
[C---:B-1----:R-:W-:Y:S02]  /*0bd0*/  @P1 IMAD R4, R10.reuse, UR37, RZ ;  /* 0x000000250a041c24 */ /* 0x042fe4000f8e02ff */
[----:B------:R-:W-:Y:S01]  /*0be0*/  @P0 IMAD.IADD R3, R3, 0x1, R9 ;  /* 0x0000000103030824 */ /* 0x000fe200078e0209 */
[----:B------:R-:W-:Y:S01]  /*0bf0*/  @P1 SHF.R.S32.HI R9, RZ, 0x1f, R17 ;  /* 0x0000001fff091819 */ /* 0x000fe20000011411 */
[----:B------:R-:W-:Y:S02]  /*0c00*/  @P1 IMAD R11, R11, UR36, R4 ;  /* 0x000000240b0b1c24 */ /* 0x000fe4000f8e0204 */
[----:B------:R-:W-:Y:S02]  /*0c10*/  @P1 IMAD.WIDE.U32 R4, R10, UR36, RZ ;  /* 0x000000240a041c25 */ /* 0x000fe4000f8e00ff */
[----:B------:R-:W0:Y:S02]  /*0c20*/  LDC R10, c[0x0][0x288] ;  /* 0x0000a200ff0a7b82 */ /* 0x000e240000000800 */
[----:B---3--:R-:W-:-:S02]  /*0c30*/  @P0 IMAD R0, R7, R14, RZ ;  /* 0x0000000e07000224 */ /* 0x008fc400078e02ff */
[----:B------:R-:W-:Y:S02]  /*0c40*/  @P1 IMAD.IADD R5, R5, 0x1, R11 ;  /* 0x0000000105051824 */ /* 0x000fe400078e020b */
[----:B------:R-:W-:-:S04]  /*0c50*/  @P0 IMAD.WIDE.U32 R2, R17, R14, R2 ;  /* 0x0000000e11020225 */ /* 0x000fc800078e0002 */
[-C--:B----4-:R-:W-:Y:S02]  /*0c60*/  @P1 IMAD R6, R9, R22.reuse, RZ ;  /* 0x0000001609061224 */ /* 0x090fe400078e02ff */
[C---:B------:R-:W-:Y:S02]  /*0c70*/  @P0 IMAD R9, R17.reuse, R15, R0 ;  /* 0x0000000f11090224 */ /* 0x040fe400078e0200 */
[C---:B------:R-:W-:Y:S02]  /*0c80*/  @P1 IMAD R11, R17.reuse, R23, R6 ;  /* 0x00000017110b1224 */ /* 0x040fe400078e0206 */
[----:B------:R-:W-:Y:S01]  /*0c90*/  @P1 IMAD.WIDE.U32 R6, R17, R22, R4 ;  /* 0x0000001611061225 */ /* 0x000fe200078e0004 */
[----:B------:R-:W-:-:S03]  /*0ca0*/  @P0 LEA R4, P2, R2, R12, 0x2 ;  /* 0x0000000c02040211 */ /* 0x000fc600078410ff */
[----:B------:R-:W-:Y:S01]  /*0cb0*/  @P0 IMAD.IADD R3, R3, 0x1, R9 ;  /* 0x0000000103030824 */ /* 0x000fe200078e0209 */
[----:B------:R-:W-:Y:S01]  /*0cc0*/  @P1 LEA R8, P3, R6, R20, 0x2 ;  /* 0x0000001406081211 */ /* 0x000fe200078610ff */
[----:B------:R-:W-:Y:S01]  /*0cd0*/  @P1 IMAD.IADD R0, R7, 0x1, R11 ;  /* 0x0000000107001824 */ /* 0x000fe200078e020b */
[----:B------:R-:W1:Y:S01]  /*0ce0*/  S2R R22, SR_CTAID.X ;  /* 0x0000000000167919 */ /* 0x000e620000002500 */
[----:B------:R-:W3:Y:S01]  /*0cf0*/  LDC R11, c[0x0][0x2f0] ;  /* 0x0000bc00ff0b7b82 */ /* 0x000ee20000000800 */
[----:B------:R-:W-:Y:S01]  /*0d00*/  @P0 LEA.HI.X R5, R2, R13, R3, 0x2, P2 ;  /* 0x0000000d02050211 */ /* 0x000fe200010f1403 */
[----:B------:R-:W-:Y:S01]  /*0d10*/  IMAD.MOV.U32 R7, RZ, RZ, 0x3f800000 ;  /* 0x3f800000ff077424 */ /* 0x000fe200078e00ff */
[----:B------:R-:W-:Y:S01]  /*0d20*/  @P1 LEA.HI.X R9, R6, R21, R0, 0x2, P3 ;  /* 0x0000001506091211 */ /* 0x000fe200018f1400 */
[----:B------:R-:W-:-:S04]  /*0d30*/  IMAD.MOV.U32 R0, RZ, RZ, 0x3f800000 ;  /* 0x3f800000ff007424 */ /* 0x000fc800078e00ff */
[----:B------:R-:W4:Y:S01]  /*0d40*/  LDC R2, c[0x0][0x448] ;  /* 0x00011200ff027b82 */ /* 0x000f220000000800 */
[----:B------:R0:W5:Y:S04]  /*0d50*/  @P0 LDG.E R7, desc[UR48][R4.64] ;  /* 0x0000003004070981 */ /* 0x000168000c1e1900 */
[----:B------:R0:W5:Y:S01]  /*0d60*/  @P1 LDG.E R0, desc[UR48][R8.64] ;  /* 0x0000003008001981 */ /* 0x000162000c1e1900 */
[----:B------:R-:W-:Y:S01]  /*0d70*/  IMAD.MOV.U32 R23, RZ, RZ, RZ ;  /* 0x000000ffff177224 */ /* 0x000fe200078e00ff */
[----:B0-----:R-:W-:Y:S01]  /*0d80*/  IADD3 R5, -R10, 0xa0, RZ ;  /* 0x000000a00a057810 */ /* 0x001fe20007ffe1ff */
[----:B-1----:R-:W-:Y:S01]  /*0d90*/  IMAD.SHL.U32 R22, R22, 0x80, RZ ;  /* 0x0000008016167824 */ /* 0x002fe200078e00ff */
[----:B----4-:R-:W-:Y:S02]  /*0da0*/  ISETP.NE.AND P1, PT, R2, 0x1, PT ;  /* 0x000000010200780c */ /* 0x010fe40003f25270 */
[----:B------:R-:W0:Y:S11]  /*0db0*/  LDC.64 R2, c[0x0][0x418] ;  /* 0x00010600ff027b82 */ /* 0x000e360000000a00 */
[----:B------:R-:W1:Y:S08]  /*0dc0*/  @P1 LDC R13, c[0x0][0x44c] ;  /* 0x00011300ff0d1b82 */ /* 0x000e700000000800 */
[----:B------:R-:W4:Y:S01]  /*0dd0*/  @P1 LDC R6, c[0x0][0x450] ;  /* 0x00011400ff061b82 */ /* 0x000f220000000800 */
[----:B0-----:R-:W-:Y:S01]  /*0de0*/  ISETP.NE.U32.AND P0, PT, R2, RZ, PT ;  /* 0x000000ff0200720c */ /* 0x001fe20003f05070 */
[----:B------:R-:W-:-:S03]  /*0df0*/  @P1 VIADD R2, R22, 0x7f ;  /* 0x0000007f16021836 */ /* 0x000fc60000000000 */
[----:B------:R-:W-:-:S04]  /*0e00*/  ISETP.NE.AND.EX P0, PT, R3, RZ, PT, P0 ;  /* 0x000000ff0300720c */ /* 0x000fc80003f05300 */
[----:B--2---:R-:W-:Y:S01]  /*0e10*/  SEL R16, R16, 0x1, P0 ;  /* 0x0000000110107807 */ /* 0x004fe20000000000 */
[----:B-1----:R-:W-:-:S04]  /*0e20*/  @P1 IMAD.HI.U32 R3, R2, R13, RZ ;  /* 0x0000000d02031227 */ /* 0x002fc800078e00ff */
[----:B------:R-:W-:Y:S02]  /*0e30*/  VIADD R2, R22, 0x7f ;  /* 0x0000007f16027836 */ /* 0x000fe40000000000 */
[CC--:B---3--:R-:W-:Y:S01]  /*0e40*/  IMAD R5, R16.reuse, R11.reuse, R5 ;  /* 0x0000000b10057224 */ /* 0x0c8fe200078e0205 */
[----:B----4-:R-:W-:Y:S01]  /*0e50*/  @P1 SHF.R.U32.HI R2, RZ, R6, R3 ;  /* 0x00000006ff021219 */ /* 0x010fe20000011603 */
[----:B------:R-:W-:Y:S01]  /*0e60*/  IMAD R3, R16, R11, 0x9f ;  /* 0x0000009f10037424 */ /* 0x000fe200078e020b */
[----:B------:R-:W-:Y:S02]  /*0e70*/  SHF.R.U32.HI R6, RZ, 0x10, R18 ;  /* 0x00000010ff067819 */ /* 0x000fe40000011612 */
[----:B------:R-:W-:Y:S01]  /*0e80*/  LOP3.LUT R18, R18, 0xffff, RZ, 0xc0, !PT ;  /* 0x0000ffff12127812 */ /* 0x000fe200078ec0ff */
[----:B------:R-:W-:Y:S01]  /*0e90*/  IMAD.IADD R2, R5, 0x1, R2 ;  /* 0x0000000105027824 */ /* 0x000fe200078e0202 */
[----:B------:R-:W-:Y:S01]  /*0ea0*/  ISETP.NE.AND P0, PT, R6, RZ, PT ;  /* 0x000000ff0600720c */ /* 0x000fe20003f05270 */
[----:B------:R-:W-:-:S04]  /*0eb0*/  IMAD.HI R3, R3, 0x66666667, RZ ;  /* 0x6666666703037827 */ /* 0x000fc800078e02ff */
[----:B------:R-:W-:Y:S01]  /*0ec0*/  IMAD.HI R4, R2, 0x66666667, RZ ;  /* 0x6666666702047827 */ /* 0x000fe200078e02ff */
[----:B------:R-:W-:-:S04]  /*0ed0*/  SHF.R.U32.HI R2, RZ, 0x1f, R3 ;  /* 0x0000001fff027819 */ /* 0x000fc80000011603 */
[----:B------:R-:W-:Y:S02]  /*0ee0*/  SHF.R.U32.HI R5, RZ, 0x1f, R4 ;  /* 0x0000001fff057819 */ /* 0x000fe40000011604 */
[----:B------:R-:W-:Y:S01]  /*0ef0*/  LEA.HI.SX32 R2, R3, R2, 0x1a ;  /* 0x0000000203027211 */ /* 0x000fe200078fd2ff */
[----:B------:R-:W0:Y:S01]  /*0f00*/  @!P0 LDC R6, c[0x0][0x9f0] ;  /* 0x00027c00ff068b82 */ /* 0x000e220000000800 */
[----:B------:R-:W-:-:S04]  /*0f10*/  LEA.HI.SX32 R5, R4, R5, 0x1a ;  /* 0x0000000504057211 */ /* 0x000fc800078fd2ff */
[----:B------:R-:W-:-:S04]  /*0f20*/  VIMNMX R15, R2, R5, PT ;  /* 0x00000005020f7248 */ /* 0x000fc80003fe0100 */
[----:B------:R-:W-:-:S13]  /*0f30*/  ISETP.GE.AND P1, PT, R15, 0x1, PT ;  /* 0x000000010f00780c */ /* 0x000fda0003f26270 */
[----:B------:R-:W-:Y:S05]  /*0f40*/  @!P1 BRA `(.L_x_1953) ;  /* 0x00000000006c9947 */ /* 0x000fea0003800000 */
        /* <DEDUP_REMOVED lines=27> */
.L_x_1953:
[-C--:B------:R-:W-:Y:S02]  /*1100*/  IMAD R18, R18, R23.reuse, RZ ;  /* 0x0000001712127224 */ /* 0x080fe400078e02ff */
[----:B-----5:R-:W-:Y:S01]  /*1110*/  FMUL.FTZ R2, R7, R0 ;  /* 0x0000000007027220 */ /* 0x020fe20000410000 */
[----:B------:R-:W-:Y:S01]  /*1120*/  ULDC UR4, c[0x0][0x988] ;  /* 0x0002620000047ab9 */ /* 0x000fe20000000800 */
[----:B------:R-:W-:Y:S01]  /*1130*/  VIADD R105, R24, 0xffffff80 ;  /* 0xffffff8018697836 */ /* 0x000fe20000000000 */
[----:B------:R-:W-:Y:S01]  /*1140*/  PLOP3.LUT P0, PT, PT, PT, PT, 0x80, 0x0 ;  /* 0x000000000000781c */ /* 0x000fe20003f0f070 */
[----:B------:R-:W-:Y:S01]  /*1150*/  FMUL.FTZ R2, R2, UR4 ;  /* 0x0000000402027c20 */ /* 0x000fe20008410000 */
[----:B------:R-:W-:Y:S02]  /*1160*/  VIADDMNMX R23, R18, R23, R15, PT ;  /* 0x0000001712177246 */ /* 0x000fe4000380010f */
[----:B------:R-:W-:Y:S01]  /*1170*/  CS2R R28, SRZ ;  /* 0x00000000001c7805 */ /* 0x000fe2000001ff00 */
[----:B------:R-:W-:Y:S01]  /*1180*/  IMAD.MOV.U32 R3, RZ, RZ, RZ ;  /* 0x000000ffff037224 */ /* 0x000fe200078e00ff */
[----:B------:R-:W-:-:S02]  /*1190*/  CS2R R24, SRZ ;  /* 0x0000000000187805 */ /* 0x000fc4000001ff00 */
[----:B------:R-:W-:Y:S01]  /*11a0*/  ISETP.GT.AND P1, PT, R23, R18, PT ;  /* 0x000000121700720c */ /* 0x000fe20003f24270 */
[----:B------:R-:W-:Y:S01]  /*11b0*/  IMAD.MOV.U32 R0, RZ, RZ, RZ ;  /* 0x000000ffff007224 */ /* 0x000fe200078e00ff */
        /* <DEDUP_REMOVED lines=30> */
[----:B------:R-:W-:Y:S01]  /*13a0*/  IMAD R104, R16, R11, RZ ;  /* 0x0000000b10687224 */ /* 0x000fe200078e02ff */
[----:B------:R-:W-:Y:S06]  /*13b0*/  @!P1 BRA `(.L_x_1954) ;  /* 0x000000a400e89947 */ /* 0x000fec0003800000 */
[----:B------:R-:W-:Y:S01]  /*13c0*/  SHF.R.S32.HI R106, RZ, 0x1f, R105 ;  /* 0x0000001fff6a7819 */ /* 0x000fe20000011469 */
[----:B------:R-:W1:Y:S01]  /*13d0*/  S2UR UR5, SR_CgaCtaId ;  /* 0x00000000000579c3 */ /* 0x000e620000008800 */
[----:B------:R-:W-:Y:S02]  /*13e0*/  UMOV UR39, 0x400 ;  /* 0x0000040000277882 */ /* 0x000fe40000000000 */
[----:B------:R-:W-:-:S04]  /*13f0*/  LEA.HI R107, R106, R105, RZ, 0x7 ;  /* 0x000000696a6b7211 */ /* 0x000fc800078f38ff */
[----:B------:R-:W-:-:S05]  /*1400*/  SHF.R.S32.HI R108, RZ, 0x7, R107 ;  /* 0x00000007ff6c7819 */ /* 0x000fca000001146b */
[----:B------:R-:W2:Y:S01]  /*1410*/  SHFL.IDX PT, R0, R108, RZ, 0x1f ;  /* 0x00001fff6c007589 */ /* 0x000ea200000e0000 */
[----:B-1----:R-:W-:-:S04]  /*1420*/  ULEA UR39, UR5, UR39, 0x18 ;  /* 0x0000002705277291 */ /* 0x002fc8000f8ec03f */
[----:B------:R-:W-:-:S04]  /*1430*/  UIADD3 UR5, UR39, 0x14400, URZ ;  /* 0x0001440027057890 */ /* 0x000fc8000fffe03f */
[----:B------:R-:W-:Y:S01]  /*1440*/  ULOP3.LUT UP0, URZ, UR5, 0x9f, URZ, 0xc0, !UPT ;  /* 0x0000009f053f7892 */ /* 0x000fe2000f80c03f */
[----:B--2---:R-:W-:-:S05]  /*1450*/  R2UR UR38, R0 ;  /* 0x00000000002672ca */ /* 0x004fca00000e0000 */
        /* <DEDUP_REMOVED lines=12> */
[----:B------:R1:W2:Y:S01]  /*1520*/  LDC.64 R14, c[0x4][R0] ;  /* 0x01000000000e7b82 */ /* 0x0002a20000000a00 */
[----:B------:R-:W-:Y:S01]  /*1530*/  IMAD.U32 R5, RZ, RZ, UR5 ;  /* 0x00000005ff057e24 */ /* 0x000fe2000f8e00ff */
[----:B------:R-:W-:Y:S01]  /*1540*/  ULDC.64 UR4, c[0x4][0xa8] ;  /* 0x01002a0000047ab9 */ /* 0x000fe20000000a00 */
[----:B------:R-:W-:Y:S02]  /*1550*/  IMAD.U32 R10, RZ, RZ, UR6 ;  /* 0x00000006ff0a7e24 */ /* 0x000fe4000f8e00ff */
[----:B0-----:R-:W-:Y:S02]  /*1560*/  IMAD.U32 R6, RZ, RZ, UR4 ;  /* 0x00000004ff067e24 */ /* 0x001fe4000f8e00ff */
[----:B------:R-:W-:-:S02]  /*1570*/  IMAD.U32 R7, RZ, RZ, UR5 ;  /* 0x00000005ff077e24 */ /* 0x000fc4000f8e00ff */
[----:B------:R-:W-:Y:S02]  /*1580*/  IMAD.U32 R11, RZ, RZ, UR7 ;  /* 0x00000007ff0b7e24 */ /* 0x000fe4000f8e00ff */
[----:B------:R-:W-:Y:S02]  /*1590*/  IMAD.MOV.U32 R8, RZ, RZ, 0x70 ;  /* 0x00000070ff087424 */ /* 0x000fe400078e00ff */
[----:B------:R-:W-:Y:S02]  /*15a0*/  IMAD.MOV.U32 R12, RZ, RZ, 0x1 ;  /* 0x00000001ff0c7424 */ /* 0x000fe400078e00ff */
[----:B-1----:R-:W-:-:S07]  /*15b0*/  IMAD.MOV.U32 R13, RZ, RZ, RZ ;  /* 0x000000ffff0d7224 */ /* 0x002fce00078e00ff */
[----:B------:R-:W-:-:S07]  /*15c0*/  LEPC R20, `(.L_x_1955) ;  /* 0x000000001014794e */ /* 0x000fce0000000000 */
[----:B--2---:R-:W-:Y:S05]  /*15d0*/  CALL.ABS.NOINC R14 ;  /* 0x000000000e007343 */ /* 0x004fea0003c00000 */
.L_x_1955:
[----:B------:R-:W2:Y:S01]  /*15e0*/  LDL.LU R20, [R1+0x1c] ;  /* 0x00001c0001147983 */ /* 0x000ea20000300800 */
[----:B------:R-:W-:-:S04]  /*15f0*/  SHF.L.U32 R3, RZ, 0x1f, RZ ;  /* 0x0000001fff037819 */ /* 0x000fc800000006ff */
[----:B------:R-:W1:Y:S01]  /*1600*/  SYNCS.PHASECHK.TRANS64.TRYWAIT P0, [UR39+0x29800], R3 ;  /* 0x02980003ff0075a7 */ /* 0x000e620008000167 */
[----:B--2---:R-:W-:-:S04]  /*1610*/  LOP3.LUT R0, R20, 0x1, RZ, 0xfc, !PT ;  /* 0x0000000114007812 */ /* 0x004fc800078efcff */
[----:B------:R-:W-:Y:S01]  /*1620*/  ISETP.NE.AND P1, PT, R0, 0x3, PT ;  /* 0x000000030000780c */ /* 0x000fe20003f25270 */
[----:B-1----:R-:W-:-:S12]  /*1630*/  @!P0 BRA `(.L_x_1956) ;  /* 0x0000010000688947 */ /* 0x002fd80003800000 */
.L_x_2050:
[----:B------:R-:W-:Y:S05]  /*1640*/  @!P1 BRA `(.L_x_1957) ;  /* 0x0000000000049947 */ /* 0x000fea0003800000 */
[----:B------:R-:W-:Y:S01]  /*1650*/  BPT.TRAP 0x1 ;  /* 0x000000040000795c */ /* 0x000fe20000300000 */
.L_x_1957:
[----:B------:R2:W3:Y:S01]  /*1660*/  SYNCS.PHASECHK.TRANS64.TRYWAIT P2, [UR39+0x29830], R3 ;  /* 0x02983003ff0075a7 */ /* 0x0004e20008040167 */
[----:B------:R-:W-:Y:S05]  /*1670*/  @!P1 BRA `(.L_x_1958) ;  /* 0x0000000000049947 */ /* 0x000fea0003800000 */
[----:B------:R-:W-:Y:S01]  /*1680*/  BPT.TRAP 0x1 ;  /* 0x000000040000795c */ /* 0x000fe20000300000 */
.L_x_1958:
[----:B-1----:R-:W1:Y:S01]  /*1690*/  S2R R0, SR_TID.X ;  /* 0x0000000000007919 */ /* 0x002e620000002100 */
[----:B------:R-:W-:-:S05]  /*16a0*/  IMAD.U32 R4, RZ, RZ, UR40 ;  /* 0x00000028ff047e24 */ /* 0x000fca000f8e00ff */
[----:B------:R-:W-:Y:S02]  /*16b0*/  LOP3.LUT R4, R4, 0x10000, RZ, 0xfc, !PT ;  /* 0x0001000004047812 */ /* 0x000fe400078efcff */
[----:B-1----:R-:W-:-:S04]  /*16c0*/  LOP3.LUT R0, R0, 0x7f, RZ, 0xc0, !PT ;  /* 0x0000007f00007812 */ /* 0x002fc800078ec0ff */
[----:B------:R-:W-:Y:S01]  /*16d0*/  ISETP.NE.AND P0, PT, R0, RZ, PT ;  /* 0x000000ff0000720c */ /* 0x000fe20003f05270 */
[----:B---3--:R-:W-:-:S12]  /*16e0*/  @P2 BRA `(.L_x_1959) ;  /* 0x0000000000082947 */ /* 0x008fd80003800000 */
[----:B------:R-:W1:Y:S02]  /*16f0*/  SYNCS.PHASECHK.TRANS64.TRYWAIT P2, [UR39+0x29830], R3 ;  /* 0x02983003ff0075a7 */ /* 0x000e640008040167 */
[----:B-1----:R-:W-:Y:S05]  /*1700*/  @!P2 BRA `(.L_x_1960) ;  /* 0x00000100004ca947 */ /* 0x002fea0003800000 */
.L_x_1959:
[----:B------:R-:W-:Y:S05]  /*1710*/  WARPSYNC.ALL ;  /* 0x0000000000007948 */ /* 0x000fea0003800000 */
[----:B------:R-:W-:Y:S01]  /*1720*/  IMAD.MOV.U32 R5, RZ, RZ, -0x7fffffe0 ;  /* 0x80000020ff057424 */ /* 0x000fe200078e00ff */
        /* <DEDUP_REMOVED lines=15> */
[C---:B------:R-:W-:Y:S01]  /*1820*/  R2UR UR13, R5.reuse ;  /* 0x00000000050d72ca */ /* 0x040fe200000e0000 */
[----:B------:R-:W-:Y:S01]  /*1830*/  UIADD3 UR4, UR52, 0x80, URZ ;  /* 0x0000008034047890 */ /* 0x000fe2000fffe03f */
[C---:B------:R-:W-:Y:S01]  /*1840*/  R2UR UR6, R4.reuse ;  /* 0x00000000040672ca */ /* 0x040fe200000e0000 */
[----:B------:R-:W-:Y:S01]  /*1850*/  UMOV UR15, 0x80000020 ;  /* 0x80000020000f7882 */ /* 0x000fe20000000000 */
[----:B------:R-:W-:Y:S01]  /*1860*/  UMOV UR10, UR52 ;  /* 0x00000034000a7c82 */ /* 0x000fe20008000000 */
[----:B------:R-:W-:Y:S01]  /*1870*/  UIADD3 UR7, UR52, 0x2, URZ ;  /* 0x0000000234077890 */ /* 0x000fe2000fffe03f */
[----:B------:R-:W-:Y:S01]  /*1880*/  QGMMA.64x32x32.F32.E4M3.E4M3 R88, gdesc[UR8], RZ, !UPT, gsb0 ;  /* 0x00600000085879f3 */ /* 0x000fe2000c0008ff */
[----:B------:R-:W-:Y:S01]  /*1890*/  R2UR UR8, R4 ;  /* 0x00000000040872ca */ /* 0x000fe200000e0000 */
[----:B------:R-:W-:Y:S01]  /*18a0*/  UMOV UR10, UR4 ;  /* 0x00000004000a7c82 */ /* 0x000fe20008000000 */
[----:B------:R-:W-:Y:S01]  /*18b0*/  R2UR UR9, R5 ;  /* 0x00000000050972ca */ /* 0x000fe200000e0000 */
[----:B------:R-:W-:Y:S01]  /*18c0*/  UMOV UR11, 0x80000020 ;  /* 0x80000020000b7882 */ /* 0x000fe20000000000 */
[----:B------:R-:W-:Y:S01]  /*18d0*/  UIADD3 UR4, UR52, 0x100, URZ ;  /* 0x0000010034047890 */ /* 0x000fe2000fffe03f */
[----:B-12---:R-:W1:Y:S01]  /*18e0*/  LDC R3, c[0x0][0x448] ;  /* 0x00011200ff037b82 */ /* 0x006e620000000800 */
[----:B------:R-:W-:Y:S01]  /*18f0*/  UMOV UR5, 0x80000020 ;  /* 0x8000002000057882 */ /* 0x000fe20000000000 */
[----:B------:R-:W-:Y:S01]  /*1900*/  UIADD3 UR26, UR52, 0x600, URZ ;  /* 0x00000600341a7890 */ /* 0x000fe2000fffe03f */
[----:B------:R-:W-:Y:S01]  /*1910*/  LOP3.LUT R0, R107, 0xffffff80, RZ, 0xc0, !PT ;  /* 0xffffff806b007812 */ /* 0x000fe200078ec0ff */
[----:B------:R-:W-:Y:S01]  /*1920*/  UMOV UR27, 0x80000020 ;  /* 0x80000020001b7882 */ /* 0x000fe20000000000 */
[----:B------:R-:W-:Y:S01]  /*1930*/  UIADD3 UR30, UR52, 0x700, URZ ;  /* 0x00000700341e7890 */ /* 0x000fe2000fffe03f */
[----:B------:R-:W-:Y:S01]  /*1940*/  LEA.HI R106, R106, R105, RZ, 0x2 ;  /* 0x000000696a6a7211 */ /* 0x000fe200078f10ff */
[----:B------:R-:W-:Y:S01]  /*1950*/  UMOV UR18, UR4 ;  /* 0x0000000400127c82 */ /* 0x000fe20008000000 */
[----:B------:R-:W-:Y:S01]  /*1960*/  UIADD3 UR4, UR6, 0x2, URZ ;  /* 0x0000000206047890 */ /* 0x000fe2000fffe03f */
[----:B------:R-:W-:Y:S01]  /*1970*/  IMAD.IADD R0, R105, 0x1, -R0 ;  /* 0x0000000169007824 */ /* 0x000fe200078e0a00 */
[----:B------:R-:W-:Y:S01]  /*1980*/  UMOV UR31, 0x80000020 ;  /* 0x80000020001f7882 */ /* 0x000fe20000000000 */
[----:B------:R-:W-:Y:S01]  /*1990*/  LOP3.LUT R106, R106, 0xfffffffc, RZ, 0xc0, !PT ;  /* 0xfffffffc6a6a7812 */ /* 0x000fe200078ec0ff */
[----:B------:R-:W2:Y:S01]  /*19a0*/  S2UR UR50, SR_CgaCtaId ;  /* 0x00000000003279c3 */ /* 0x000ea20000008800 */
[----:B------:R-:W-:-:S03]  /*19b0*/  UMOV UR54, URZ ;  /* 0x0000003f00367c82 */ /* 0x000fc60008000000 */
[----:B------:R-:W-:-:S05]  /*19c0*/  IMAD.IADD R106, R105, 0x1, -R106 ;  /* 0x00000001696a7824 */ /* 0x000fca00078e0a6a */
[----:B------:R-:W-:Y:S02]  /*19d0*/  LEA.HI R10, R106, R106, RZ, 0x1 ;  /* 0x0000006a6a0a7211 */ /* 0x000fe400078f08ff */
[----:B-1----:R-:W-:Y:S02]  /*19e0*/  ISETP.NE.AND P2, PT, R3, 0x1, PT ;  /* 0x000000010300780c */ /* 0x002fe40003f45270 */
[----:B------:R-:W-:-:S04]  /*19f0*/  LEA.HI R3, R108, R108, RZ, 0x1 ;  /* 0x0000006c6c037211 */ /* 0x000fc800078f08ff */
[----:B------:R-:W-:Y:S02]  /*1a00*/  LOP3.LUT R9, R3, 0x3fffffe, RZ, 0xc0, !PT ;  /* 0x03fffffe03097812 */ /* 0x000fe400078ec0ff */
[----:B------:R-:W-:-:S03]  /*1a10*/  SHF.R.S32.HI R3, RZ, 0x1f, R0 ;  /* 0x0000001fff037819 */ /* 0x000fc60000011400 */
[----:B------:R-:W-:Y:S01]  /*1a20*/  IMAD.IADD R9, R108, 0x1, -R9 ;  /* 0x000000016c097824 */ /* 0x000fe200078e0a09 */
[CC--:B0-----:R-:W-:Y:S01]  /*1a30*/  LEA.HI R6, R3.reuse, R0.reuse, RZ, 0x2 ;  /* 0x0000000003067211 */ /* 0x0c1fe200078f10ff */
[----:B------:R-:W0:Y:S01]  /*1a40*/  @P2 LDC R12, c[0x0][0x44c] ;  /* 0x00011300ff0c2b82 */ /* 0x000e220000000800 */
[----:B------:R-:W-:Y:S02]  /*1a50*/  LEA.HI R7, R3, R0, RZ, 0x5 ;  /* 0x0000000003077211 */ /* 0x000fe400078f28ff */
[--C-:B------:R-:W-:Y:S02]  /*1a60*/  SHF.R.S32.HI R3, RZ, 0x2, R6.reuse ;  /* 0x00000002ff037819 */ /* 0x100fe40000011406 */
[----:B------:R-:W-:Y:S02]  /*1a70*/  SHF.R.S32.HI R8, RZ, 0x1f, R6 ;  /* 0x0000001fff087819 */ /* 0x000fe40000011406 */
[----:B------:R-:W-:Y:S01]  /*1a80*/  SHF.R.S32.HI R7, RZ, 0x5, R7 ;  /* 0x00000005ff077819 */ /* 0x000fe20000011407 */
[----:B------:R-:W1:Y:S01]  /*1a90*/  @P2 LDC R14, c[0x0][0x450] ;  /* 0x00011400ff0e2b82 */ /* 0x000e620000000800 */
[----:B------:R-:W-:-:S03]  /*1aa0*/  LEA.HI R8, R8, R3, RZ, 0x3 ;  /* 0x0000000308087211 */ /* 0x000fc600078f18ff */
[----:B------:R-:W-:Y:S01]  /*1ab0*/  IMAD R11, R7, 0x10, R22 ;  /* 0x00000010070b7824 */ /* 0x000fe200078e0216 */
[----:B------:R-:W-:Y:S02]  /*1ac0*/  LOP3.LUT R8, R8, 0xfffffff8, RZ, 0xc0, !PT ;  /* 0xfffffff808087812 */ /* 0x000fe400078ec0ff */
[----:B------:R-:W-:Y:S01]  /*1ad0*/  LOP3.LUT R7, R10, 0x1ffffffe, RZ, 0xc0, !PT ;  /* 0x1ffffffe0a077812 */ /* 0x000fe200078ec0ff */
[----:B------:R-:W-:Y:S02]  /*1ae0*/  WARPGROUP.DEPBAR.LE gsb0, 0x0 ;  /* 0x00008000000079c5 */ /* 0x000fe40000010000 */
[----:B------:R-:W-:Y:S01]  /*1af0*/  WARPGROUP.ARRIVE ;  /* 0x00000000000079c5 */ /* 0x000fe20000000000 */
[----:B------:R-:W-:Y:S01]  /*1b00*/  IADD3 R8, R11, R3, -R8 ;  /* 0x000000030b087210 */ /* 0x000fe20007ffe808 */
[----:B------:R-:W-:-:S04]  /*1b10*/  IMAD.IADD R7, R106, 0x1, -R7 ;  /* 0x000000016a077824 */ /* 0x000fc800078e0a07 */
[----:B------:R-:W-:Y:S01]  /*1b20*/  QGMMA.64x32x32.F32.E4M3.E4M3 R72, gdesc[UR8], RZ, !UPT, gsb0 ;  /* 0x00600000084879f3 */ /* 0x000fe2000c0008ff */
[----:B------:R-:W-:Y:S01]  /*1b30*/  UIADD3 UR8, UR52, 0x180, URZ ;  /* 0x0000018034087890 */ /* 0x000fe2000fffe03f */
[----:B------:R-:W-:Y:S01]  /*1b40*/  IMAD R8, R9, 0x40, R8 ;  /* 0x0000004009087824 */ /* 0x000fe200078e0208 */
[----:B------:R-:W-:Y:S01]  /*1b50*/  UIADD3 UR10, UR52, 0x200, URZ ;  /* 0x00000200340a7890 */ /* 0x000fe2000fffe03f */
[----:B------:R-:W-:Y:S01]  /*1b60*/  LOP3.LUT R9, R6, 0x7ffffffc, RZ, 0xc0, !PT ;  /* 0x7ffffffc06097812 */ /* 0x000fe200078ec0ff */
[----:B------:R-:W-:Y:S01]  /*1b70*/  UMOV UR9, UR5 ;  /* 0x0000000500097c82 */ /* 0x000fe20008000000 */
[----:B------:R-:W-:Y:S01]  /*1b80*/  UMOV UR11, 0x80000020 ;  /* 0x80000020000b7882 */ /* 0x000fe20000000000 */
[----:B------:R-:W-:Y:S01]  /*1b90*/  IMAD R7, R7, 0x8, R8 ;  /* 0x0000000807077824 */ /* 0x000fe200078e0208 */
[----:B------:R-:W-:Y:S01]  /*1ba0*/  UMOV UR22, UR8 ;  /* 0x0000000800167c82 */ /* 0x000fe20008000000 */
[----:B------:R-:W-:Y:S01]  /*1bb0*/  UMOV UR8, UR4 ;  /* 0x0000000400087c82 */ /* 0x000fe20008000000 */
[----:B------:R-:W-:Y:S01]  /*1bc0*/  UMOV UR14, UR10 ;  /* 0x0000000a000e7c82 */ /* 0x000fe20008000000 */
[----:B------:R-:W-:Y:S01]  /*1bd0*/  UMOV UR10, UR7 ;  /* 0x00000007000a7c82 */ /* 0x000fe20008000000 */
[----:B------:R-:W-:Y:S01]  /*1be0*/  UIADD3 UR7, UR52, 0x182, URZ ;  /* 0x0000018234077890 */ /* 0x000fe2000fffe03f */
[----:B0-----:R-:W-:-:S04]  /*1bf0*/  @P2 IMAD.HI.U32 R3, R7, R12, RZ ;  /* 0x0000000c07032227 */ /* 0x001fc800078e00ff */
[----:B------:R-:W-:Y:S01]  /*1c00*/  IMAD.MOV.U32 R12, RZ, RZ, R7 ;  /* 0x000000ffff0c7224 */ /* 0x000fe200078e0007 */
[----:B-1----:R-:W-:Y:S01]  /*1c10*/  @P2 SHF.R.U32.HI R12, RZ, R14, R3 ;  /* 0x0000000eff0c2219 */ /* 0x002fe20000011603 */
[----:B------:R-:W-:Y:S01]  /*1c20*/  IMAD.MOV.U32 R14, RZ, RZ, -0xa0 ;  /* 0xffffff60ff0e7424 */ /* 0x000fe200078e00ff */
[----:B------:R-:W0:Y:S01]  /*1c30*/  LDC R3, c[0x0][0x288] ;  /* 0x0000a200ff037b82 */ /* 0x000e220000000800 */
[C---:B------:R-:W-:Y:S02]  /*1c40*/  IMAD R6, R23.reuse, -0xa0, R104 ;  /* 0xffffff6017067824 */ /* 0x040fe400078e0268 */
[----:B------:R-:W1:Y:S01]  /*1c50*/  SHFL.IDX PT, R10, R12, 0x1, 0x1c1f ;  /* 0x003c1f000c0a7f89 */ /* 0x000e6200000e0000 */
[----:B------:R-:W-:Y:S02]  /*1c60*/  IMAD.IADD R8, R0, 0x1, -R9 ;  /* 0x0000000100087824 */ /* 0x000fe400078e0a09 */
[----:B------:R-:W-:Y:S01]  /*1c70*/  IMAD R11, R23, R14, 0xa1 ;  /* 0x000000a1170b7424 */ /* 0x000fe200078e020e */
[----:B------:R-:W3:Y:S01]  /*1c80*/  SHFL.IDX PT, R12, R12, RZ, 0x1c1f ;  /* 0x001c1fff0c0c7589 */ /* 0x000ee200000e0000 */
[----:B------:R-:W-:-:S02]  /*1c90*/  VIADD R9, R6, 0xa0 ;  /* 0x000000a006097836 */ /* 0x000fc40000000000 */
[C---:B------:R-:W-:Y:S02]  /*1ca0*/  IMAD R11, R8.reuse, -0x2, R11 ;  /* 0xfffffffe080b7824 */ /* 0x040fe400078e020b */
[----:B------:R-:W-:-:S03]  /*1cb0*/  IMAD R14, R8, -0x2, R9 ;  /* 0xfffffffe080e7824 */ /* 0x000fc600078e0209 */
[----:B0-----:R-:W-:-:S04]  /*1cc0*/  IADD3 R21, R11, -R3, R104 ;  /* 0x800000030b157210 */ /* 0x001fc80007ffe068 */
[----:B-1----:R-:W-:-:S04]  /*1cd0*/  VIADDMNMX R10, R10, R21, R14, PT ;  /* 0x000000150a0a7246 */ /* 0x002fc8000380010e */
[C---:B------:R-:W-:Y:S02]  /*1ce0*/  ISETP.GT.AND P3, PT, R10.reuse, RZ, PT ;  /* 0x000000ff0a00720c */ /* 0x040fe40003f64270 */
[C---:B------:R-:W-:Y:S02]  /*1cf0*/  ISETP.GT.AND P4, PT, R10.reuse, 0x1, PT ;  /* 0x000000010a00780c */ /* 0x040fe40003f84270 */
[----:B------:R-:W-:Y:S01]  /*1d00*/  ISETP.GT.AND P5, PT, R10, 0x8, PT ;  /* 0x000000080a00780c */ /* 0x000fe20003fa4270 */
[----:B------:R-:W-:Y:S02]  /*1d10*/  WARPGROUP.DEPBAR.LE gsb0, 0x0 ;  /* 0x00008000000079c5 */ /* 0x000fe40000010000 */
[----:B------:R-:W-:-:S06]  /*1d20*/  WARPGROUP.ARRIVE ;  /* 0x00000000000079c5 */ /* 0x000fcc0000000000 */
[----:B------:R-:W-:Y:S01]  /*1d30*/  QGMMA.64x32x32.F32.E4M3.E4M3 R56, gdesc[UR16], RZ, !UPT, gsb0 ;  /* 0x00600000103879f3 */ /* 0x000fe2000c0008ff */
[----:B------:R-:W-:Y:S02]  /*1d40*/  UIADD3 UR16, UR6, 0x400, URZ ;  /* 0x0000040006107890 */ /* 0x000fe4000fffe03f */
[----:B------:R-:W-:Y:S01]  /*1d50*/  UIADD3 UR18, UR52, 0x500, URZ ;  /* 0x0000050034127890 */ /* 0x000fe2000fffe03f */
[----:B------:R-:W-:Y:S01]  /*1d60*/  UMOV UR17, 0x80000020 ;  /* 0x8000002000117882 */ /* 0x000fe20000000000 */
[----:B------:R-:W-:Y:S01]  /*1d70*/  UMOV UR19, 0x80000020 ;  /* 0x8000002000137882 */ /* 0x000fe20000000000 */
[----:B------:R-:W-:Y:S02]  /*1d80*/  UMOV UR25, UR17 ;  /* 0x0000001100197c82 */ /* 0x000fe40008000000 */
[----:B------:R-:W-:Y:S01]  /*1d90*/  UMOV UR24, UR16 ;  /* 0x0000001000187c82 */ /* 0x000fe20008000000 */
[----:B------:R-:W-:Y:S01]  /*1da0*/  UMOV UR28, UR16 ;  /* 0x00000010001c7c82 */ /* 0x000fe20008000000 */
[----:B------:R-:W-:Y:S01]  /*1db0*/  UMOV UR29, UR17 ;  /* 0x00000011001d7c82 */ /* 0x000fe20008000000 */
[----:B------:R-:W-:-:S02]  /*1dc0*/  WARPGROUP.DEPBAR.LE gsb0, 0x0 ;  /* 0x00008000000079c5 */ /* 0x000fc40000010000 */
[----:B------:R-:W-:-:S06]  /*1dd0*/  WARPGROUP.ARRIVE ;  /* 0x00000000000079c5 */ /* 0x000fcc0000000000 */
[----:B------:R-:W-:Y:S01]  /*1de0*/  QGMMA.64x32x32.F32.E4M3.E4M3 R40, gdesc[UR20], RZ, !UPT, gsb0 ;  /* 0x00600000142879f3 */ /* 0x000fe2000c0008ff */
[----:B------:R-:W-:Y:S02]  /*1df0*/  UIADD3 UR20, UR6, 0x402, URZ ;  /* 0x0000040206147890 */ /* 0x000fe4000fffe03f */
[----:B------:R-:W-:Y:S01]  /*1e00*/  UIADD3 UR22, UR52, 0x502, URZ ;  /* 0x0000050234167890 */ /* 0x000fe2000fffe03f */
[----:B------:R-:W-:Y:S01]  /*1e10*/  UMOV UR21, 0x80000020 ;  /* 0x8000002000157882 */ /* 0x000fe20000000000 */
[----:B------:R-:W-:Y:S01]  /*1e20*/  UMOV UR23, 0x80000020 ;  /* 0x8000002000177882 */ /* 0x000fe20000000000 */
[----:B------:R-:W-:Y:S02]  /*1e30*/  WARPGROUP.DEPBAR.LE gsb0, 0x0 ;  /* 0x00008000000079c5 */ /* 0x000fe40000010000 */
[----:B------:R-:W-:-:S06]  /*1e40*/  WARPGROUP.ARRIVE ;  /* 0x00000000000079c5 */ /* 0x000fcc0000000000 */
[----:B------:R-:W-:Y:S01]  /*1e50*/  QGMMA.64x32x32.F32.E4M3.E4M3 R24, gdesc[UR12], RZ, !UPT, gsb0 ;  /* 0x006000000c1879f3 */ /* 0x000fe2000c0008ff */
[----:B------:R-:W-:Y:S02]  /*1e60*/  UIADD3 UR12, UR52, 0x202, URZ ;  /* 0x00000202340c7890 */ /* 0x000fe4000fffe03f */
[----:B------:R-:W-:Y:S02]  /*1e70*/  UIADD3 UR13, UR6, 0x200, URZ ;  /* 0x00000200060d7890 */ /* 0x000fe4000fffe03f */
        /* <DEDUP_REMOVED lines=120> */
[----:B------:R-:W-:Y:S01]  /*2600*/  ISETP.GT.AND P3, PT, R10, 0x9, PT ;  /* 0x000000090a00780c */ /* 0x000fe20003f64270 */
[----:B------:R-:W-:Y:S01]  /*2610*/  QGMMA.64x32x32.F32.E4M3.E4M3 R72, gdesc[UR20], R72, gsb0 ;  /* 0x00600000144879f3 */ /* 0x000fe20008000848 */
[----:B------:R-:W-:Y:S01]  /*2620*/  UIADD3 UR22, UR52, 0x602, URZ ;  /* 0x0000060234167890 */ /* 0x000fe2000fffe03f */
[----:B------:R-:W-:Y:S01]  /*2630*/  FSEL R94, R94, -INF , P5 ;  /* 0xff8000005e5e7808 */ /* 0x000fe20002800000 */
[----:B------:R-:W-:Y:S01]  /*2640*/  UMOV UR23, 0x80000020 ;  /* 0x8000002000177882 */ /* 0x000fe20000000000 */
[----:B------:R-:W-:-:S02]  /*2650*/  FMNMX.FTZ R9, R90, R6, !PT ;  /* 0x000000065a097209 */ /* 0x000fc40007810000 */
[----:B------:R-:W-:Y:S02]  /*2660*/  ISETP.GT.AND P4, PT, R10, 0x10, PT ;  /* 0x000000100a00780c */ /* 0x000fe40003f84270 */
[----:B------:R-:W-:Y:S02]  /*2670*/  FSEL R20, R95, -INF , P3 ;  /* 0xff8000005f147808 */ /* 0x000fe40001800000 */
[----:B------:R-:W-:Y:S02]  /*2680*/  FMNMX.FTZ R9, R94, R9, !PT ;  /* 0x000000095e097209 */ /* 0x000fe40007810000 */
[----:B------:R-:W-:Y:S02]  /*2690*/  ISETP.GT.AND P3, PT, R10, 0x11, PT ;  /* 0x000000110a00780c */ /* 0x000fe40003f64270 */
[----:B------:R-:W-:Y:S02]  /*26a0*/  FSEL R98, R98, -INF , P4 ;  /* 0xff80000062627808 */ /* 0x000fe40002000000 */
        /* <DEDUP_REMOVED lines=11> */
[----:B------:R-:W-:Y:S01]  /*2760*/  FMNMX.FTZ R9, R108, R9, !PT ;  /* 0x000000096c097209 */ /* 0x000fe20007810000 */
[----:B------:R-:W-:Y:S02]  /*2770*/  WARPGROUP.DEPBAR.LE gsb0, 0x0 ;  /* 0x00008000000079c5 */ /* 0x000fe40000010000 */
[----:B------:R-:W-:Y:S01]  /*2780*/  WARPGROUP.ARRIVE ;  /* 0x00000000000079c5 */ /* 0x000fe20000000000 */
[----:B------:R-:W-:-:S02]  /*2790*/  FSEL R74, R74, -INF , P4 ;  /* 0xff8000004a4a7808 */ /* 0x000fc40002000000 */
[----:B------:R-:W-:Y:S02]  /*27a0*/  ISETP.GT.AND P4, PT, R10, 0x28, PT ;  /* 0x000000280a00780c */ /* 0x000fe40003f84270 */
[----:B------:R-:W-:Y:S01]  /*27b0*/  FSEL R110, R75, -INF , P3 ;  /* 0xff8000004b6e7808 */ /* 0x000fe20001800000 */
[----:B------:R-:W-:Y:S01]  /*27c0*/  QGMMA.64x32x32.F32.E4M3.E4M3 R56, gdesc[UR20], R56, gsb0 ;  /* 0x00600000143879f3 */ /* 0x000fe20008000838 */
[----:B------:R-:W-:Y:S01]  /*27d0*/  UIADD3 UR22, UR52, 0x682, URZ ;  /* 0x0000068234167890 */ /* 0x000fe2000fffe03f */
[----:B------:R-:W-:Y:S01]  /*27e0*/  FMNMX.FTZ R9, R74, R9, !PT ;  /* 0x000000094a097209 */ /* 0x000fe20007810000 */
[----:B------:R-:W-:Y:S01]  /*27f0*/  UMOV UR23, 0x80000020 ;  /* 0x8000002000177882 */ /* 0x000fe20000000000 */
        /* <DEDUP_REMOVED lines=44> */
[C---:B------:R-:W-:Y:S02]  /*2ac0*/  ISETP.GT.AND P4, PT, R10.reuse, 0x60, PT ;  /* 0x000000600a00780c */ /* 0x040fe40003f84270 */
[----:B------:R-:W-:Y:S02]  /*2ad0*/  FSEL R103, R71, -INF , P3 ;  /* 0xff80000047677808 */ /* 0x000fe40001800000 */
[----:B------:R-:W-:Y:S02]  /*2ae0*/  FMNMX.FTZ R0, R107, R0, !PT ;  /* 0x000000006b007209 */ /* 0x000fe40007810000 */
[----:B------:R-:W-:Y:S02]  /*2af0*/  ISETP.GT.AND P3, PT, R10, 0x61, PT ;  /* 0x000000610a00780c */ /* 0x000fe40003f64270 */
[----:B------:R-:W-:Y:S01]  /*2b00*/  FMNMX.FTZ R0, R103, R0, !PT ;  /* 0x0000000067007209 */ /* 0x000fe20007810000 */
[----:B------:R-:W-:Y:S02]  /*2b10*/  WARPGROUP.DEPBAR.LE gsb0, 0x0 ;  /* 0x00008000000079c5 */ /* 0x000fe40000010000 */
[----:B------:R-:W-:Y:S01]  /*2b20*/  WARPGROUP.ARRIVE ;  /* 0x00000000000079c5 */ /* 0x000fe20000000000 */
[----:B------:R-:W-:-:S02]  /*2b30*/  FSEL R83, R42, -INF , P4 ;  /* 0xff8000002a537808 */ /* 0x000fc40002000000 */
[C---:B------:R-:W-:Y:S02]  /*2b40*/  ISETP.GT.AND P4, PT, R10.reuse, 0x68, PT ;  /* 0x000000680a00780c */ /* 0x040fe40003f84270 */
[----:B------:R-:W-:Y:S01]  /*2b50*/  FSEL R63, R43, -INF , P3 ;  /* 0xff8000002b3f7808 */ /* 0x000fe20001800000 */
[----:B------:R-:W-:Y:S01]  /*2b60*/  QGMMA.64x32x32.F32.E4M3.E4M3 R24, gdesc[UR20], R24, gsb0 ;  /* 0x00600000141879f3 */ /* 0x000fe20008000818 */
        /* <DEDUP_REMOVED lines=20> */
[----:B------:R-:W-:Y:S02]  /*2cb0*/  FMNMX.FTZ R0, R75, R0, !PT ;  /* 0x000000004b007209 */ /* 0x000fe40007810000 */
[----:B---3--:R-:W-:-:S04]  /*2cc0*/  VIADDMNMX R46, R12, R21, R14, PT ;  /* 0x000000150c2e7246 */ /* 0x008fc8000380010e */
[----:B------:R-:W-:Y:S01]  /*2cd0*/  ISETP.GT.AND P5, PT, R46, 0x8, PT ;  /* 0x000000082e00780c */ /* 0x000fe20003fa4270 */
[----:B------:R-:W-:Y:S02]  /*2ce0*/  WARPGROUP.DEPBAR.LE gsb0, 0x0 ;  /* 0x00008000000079c5 */ /* 0x000fe40000010000 */
[----:B------:R-:W-:Y:S02]  /*2cf0*/  FSEL R71, R26, -INF , P4 ;  /* 0xff8000001a477808 */ /* 0x000fe40002000000 */
[C---:B------:R-:W-:Y:S02]  /*2d00*/  ISETP.GT.AND P4, PT, R10.reuse, 0x88, PT ;  /* 0x000000880a00780c */ /* 0x040fe40003f84270 */
[----:B------:R-:W-:Y:S02]  /*2d10*/  FSEL R55, R27, -INF , P3 ;  /* 0xff8000001b377808 */ /* 0x000fe40001800000 */
[----:B------:R-:W-:Y:S02]  /*2d20*/  FMNMX.FTZ R0, R71, R0, !PT ;  /* 0x0000000047007209 */ /* 0x000fe40007810000 */
[----:B------:R-:W-:-:S02]  /*2d30*/  ISETP.GT.AND P3, PT, R10, 0x89, PT ;  /* 0x000000890a00780c */ /* 0x000fc40003f64270 */
[----:B------:R-:W-:Y:S02]  /*2d40*/  FSEL R79, R30, -INF , P4 ;  /* 0xff8000001e4f7808 */ /* 0x000fe40002000000 */
[----:B------:R-:W-:Y:S02]  /*2d50*/  FMNMX.FTZ R0, R55, R0, !PT ;  /* 0x0000000037007209 */ /* 0x000fe40007810000 */
        /* <DEDUP_REMOVED lines=12> */
[----:B------:R-:W-:Y:S02]  /*2e20*/  FSEL R99, R39, -INF , P3 ;  /* 0xff80000027637808 */ /* 0x000fe40001800000 */
[----:B------:R-:W-:Y:S02]  /*2e30*/  FMNMX.FTZ R0, R105, R0, !PT ;  /* 0x0000000069007209 */ /* 0x000fe40007810000 */
[----:B------:R-:W-:Y:S02]  /*2e40*/  ISETP.GT.AND P4, PT, R46, 0x1, PT ;  /* 0x000000012e00780c */ /* 0x000fe40003f84270 */
[----:B------:R-:W-:-:S02]  /*2e50*/  FMNMX.FTZ R10, R99, R0, !PT ;  /* 0x00000000630a7209 */ /* 0x000fc40007810000 */
[----:B------:R-:W-:Y:S02]  /*2e60*/  FSEL R42, R89, -INF , P4 ;  /* 0xff800000592a7808 */ /* 0x000fe40002000000 */
[----:B------:R-:W-:Y:S01]  /*2e70*/  FSEL R89, R92, -INF , P5 ;  /* 0xff8000005c597808 */ /* 0x000fe20002800000 */
[----:B------:R-:W0:Y:S01]  /*2e80*/  SHFL.BFLY PT, R11, R10, 0x2, 0x1f ;  /* 0x0c401f000a0b7f89 */ /* 0x000e2200000e0000 */
[----:B------:R-:W-:-:S04]  /*2e90*/  ISETP.GT.AND P4, PT, R46, 0x10, PT ;  /* 0x000000102e00780c */ /* 0x000fc80003f84270 */
[----:B------:R-:W-:Y:S02]  /*2ea0*/  FSEL R115, R96, -INF , P4 ;  /* 0xff80000060737808 */ /* 0x000fe40002000000 */
[----:B------:R-:W-:-:S04]  /*2eb0*/  ISETP.GT.AND P4, PT, R46, 0x18, PT ;  /* 0x000000182e00780c */ /* 0x000fc80003f84270 */
[----:B------:R-:W-:Y:S02]  /*2ec0*/  FSEL R117, R100, -INF , P4 ;  /* 0xff80000064757808 */ /* 0x000fe40002000000 */
[----:B------:R-:W-:-:S04]  /*2ed0*/  ISETP.GT.AND P4, PT, R46, 0x21, PT ;  /* 0x000000212e00780c */ /* 0x000fc80003f84270 */
[----:B------:R-:W-:Y:S02]  /*2ee0*/  FSEL R73, R73, -INF , P4 ;  /* 0xff80000049497808 */ /* 0x000fe40002000000 */
[----:B------:R-:W-:-:S04]  /*2ef0*/  ISETP.GT.AND P4, PT, R46, 0x29, PT ;  /* 0x000000292e00780c */ /* 0x000fc80003f84270 */
[----:B------:R-:W-:Y:S02]  /*2f00*/  FSEL R77, R77, -INF , P4 ;  /* 0xff8000004d4d7808 */ /* 0x000fe40002000000 */
[----:B0-----:R-:W-:Y:S02]  /*2f10*/  FMNMX.FTZ R15, R10, R11, !PT ;  /* 0x0000000b0a0f7209 */ /* 0x001fe40007810000 */
[----:B------:R-:W-:-:S03]  /*2f20*/  ISETP.GT.AND P4, PT, R46, 0x31, PT ;  /* 0x000000312e00780c */ /* 0x000fc60003f84270 */
[----:B------:R-:W0:Y:S01]  /*2f30*/  SHFL.BFLY PT, R0, R15, 0x1, 0x1f ;  /* 0x0c201f000f007f89 */ /* 0x000e2200000e0000 */
[----:B------:R-:W-:Y:S02]  /*2f40*/  FSEL R81, R81, -INF , P4 ;  /* 0xff80000051517808 */ /* 0x000fe40002000000 */
[----:B------:R-:W-:-:S04]  /*2f50*/  ISETP.GT.AND P4, PT, R46, 0x39, PT ;  /* 0x000000392e00780c */ /* 0x000fc80003f84270 */
[----:B------:R-:W-:Y:S02]  /*2f60*/  FSEL R85, R85, -INF , P4 ;  /* 0xff80000055557808 */ /* 0x000fe40002000000 */
[----:B------:R-:W-:-:S04]  /*2f70*/  ISETP.GT.AND P4, PT, R46, 0x41, PT ;  /* 0x000000412e00780c */ /* 0x000fc80003f84270 */
[----:B------:R-:W-:Y:S02]  /*2f80*/  FSEL R129, R57, -INF , P4 ;  /* 0xff80000039817808 */ /* 0x000fe40002000000 */
[----:B------:R-:W-:-:S04]  /*2f90*/  ISETP.GT.AND P4, PT, R46, 0x49, PT ;  /* 0x000000492e00780c */ /* 0x000fc80003f84270 */
[----:B------:R-:W-:Y:S02]  /*2fa0*/  FSEL R133, R61, -INF , P4 ;  /* 0xff8000003d857808 */ /* 0x000fe40002000000 */
[----:B------:R-:W-:Y:S02]  /*2fb0*/  ISETP.GT.AND P4, PT, R46, 0x51, PT ;  /* 0x000000512e00780c */ /* 0x000fe40003f84270 */
[----:B0-----:R-:W-:Y:S02]  /*2fc0*/  FMNMX.FTZ R11, R15, R0, !PT ;  /* 0x000000000f0b7209 */ /* 0x001fe40007810000 */
[----:B------:R-:W-:Y:S02]  /*2fd0*/  FSEL R65, R65, -INF , P4 ;  /* 0xff80000041417808 */ /* 0x000fe40002000000 */
[----:B------:R-:W-:Y:S01]  /*2fe0*/  FSETP.NEU.FTZ.AND P3, PT, R11, -INF , PT ;  /* 0xff8000000b00780b */ /* 0x000fe20003f7d000 */
[----:B------:R-:W-:Y:S01]  /*2ff0*/  FFMA.FTZ R111, R2, R11, -8 ;  /* 0xc1000000026f7423 */ /* 0x000fe2000001000b */
[----:B------:R-:W-:-:S04]  /*3000*/  ISETP.GT.AND P4, PT, R46, 0x59, PT ;  /* 0x000000592e00780c */ /* 0x000fc80003f84270 */
[----:B------:R-:W-:Y:S02]  /*3010*/  FSEL R111, R111, RZ, P3 ;  /* 0x000000ff6f6f7208 */ /* 0x000fe40001800000 */
[----:B------:R-:W-:Y:S02]  /*3020*/  ISETP.GT.AND P3, PT, R46, RZ, PT ;  /* 0x000000ff2e00720c */ /* 0x000fe40003f64270 */
[----:B------:R-:W-:Y:S01]  /*3030*/  FSEL R69, R69, -INF , P4 ;  /* 0xff80000045457808 */ /* 0x000fe20002000000 */
[--C-:B------:R-:W-:Y:S01]  /*3040*/  FFMA.FTZ R15, R2, R20, -R111.reuse ;  /* 0x00000014020f7223 */ /* 0x100fe2000001086f */
[----:B------:R-:W-:Y:S01]  /*3050*/  FSEL R113, R88, -INF , P3 ;  /* 0xff80000058717808 */ /* 0x000fe20001800000 */
[--C-:B------:R-:W-:Y:S01]  /*3060*/  FFMA.FTZ R58, R2, R58, -R111.reuse ;  /* 0x0000003a023a7223 */ /* 0x100fe2000001086f */
[----:B------:R-:W-:Y:S01]  /*3070*/  ISETP.GT.AND P3, PT, R46, 0x9, PT ;  /* 0x000000092e00780c */ /* 0x000fe20003f64270 */
[C-C-:B------:R-:W-:Y:S01]  /*3080*/  FFMA.FTZ R0, R2.reuse, R90, -R111.reuse ;  /* 0x0000005a02007223 */ /* 0x140fe2000001086f */
[----:B------:R-:W-:Y:S01]  /*3090*/  FMNMX.FTZ R14, R113, R42, !PT ;  /* 0x0000002a710e7209 */ /* 0x000fe20007810000 */
[C-C-:B------:R-:W-:Y:S01]  /*30a0*/  FFMA.FTZ R13, R2.reuse, R6, -R111.reuse ;  /* 0x00000006020d7223 */ /* 0x140fe2000001086f */
[----:B------:R-:W-:Y:S01]  /*30b0*/  FSEL R93, R93, -INF , P3 ;  /* 0xff8000005d5d7808 */ /* 0x000fe20001800000 */
[--C-:B------:R-:W-:Y:S01]  /*30c0*/  FFMA.FTZ R6, R2, R94, -R111.reuse ;  /* 0x0000005e02067223 */ /* 0x100fe2000001086f */
[----:B------:R-:W-:Y:S01]  /*30d0*/  FMNMX.FTZ R14, R89, R14, !PT ;  /* 0x0000000e590e7209 */ /* 0x000fe20007810000 */
[----:B------:R-:W-:Y:S01]  /*30e0*/  MUFU.EX2 R0, R0 ;  /* 0x0000000000007308 */ /* 0x000fe20000000800 */
[----:B------:R-:W-:Y:S01]  /*30f0*/  ISETP.GT.AND P3, PT, R46, 0x11, PT ;  /* 0x000000112e00780c */ /* 0x000fe20003f64270 */
[C-C-:B------:R-:W-:Y:S01]  /*3100*/  FFMA.FTZ R10, R2.reuse, R98, -R111.reuse ;  /* 0x00000062020a7223 */ /* 0x140fe2000001086f */
[----:B------:R-:W-:Y:S01]  /*3110*/  FMNMX.FTZ R20, R93, R14, !PT ;  /* 0x0000000e5d147209 */ /* 0x000fe20007810000 */
[C-C-:B------:R-:W-:Y:S01]  /*3120*/  FFMA.FTZ R106, R2.reuse, R106, -R111.reuse ;  /* 0x0000006a026a7223 */ /* 0x140fe2000001086f */
[----:B------:R-:W-:Y:S01]  /*3130*/  FSEL R97, R97, -INF , P3 ;  /* 0xff80000061617808 */ /* 0x000fe20001800000 */
[--C-:B------:R-:W-:Y:S01]  /*3140*/  FFMA.FTZ R12, R2, R102, -R111.reuse ;  /* 0x00000066020c7223 */ /* 0x100fe2000001086f */
[----:B------:R-:W-:Y:S01]  /*3150*/  FMNMX.FTZ R20, R115, R20, !PT ;  /* 0x0000001473147209 */ /* 0x000fe20007810000 */
[----:B------:R-:W0:Y:S01]  /*3160*/  MUFU.EX2 R13, R13 ;  /* 0x0000000d000d7308 */ /* 0x000e220000000800 */
[----:B------:R-:W-:Y:S01]  /*3170*/  ISETP.GT.AND P3, PT, R46, 0x19, PT ;  /* 0x000000192e00780c */ /* 0x000fe20003f64270 */
[C-C-:B------:R-:W-:Y:S01]  /*3180*/  FFMA.FTZ R62, R2.reuse, R62, -R111.reuse ;  /* 0x0000003e023e7223 */ /* 0x140fe2000001086f */
[----:B------:R-:W-:Y:S01]  /*3190*/  FMNMX.FTZ R20, R97, R20, !PT ;  /* 0x0000001461147209 */ /* 0x000fe20007810000 */
[C-C-:B------:R-:W-:Y:S01]  /*31a0*/  FFMA.FTZ R78, R2.reuse, R78, -R111.reuse ;  /* 0x0000004e024e7223 */ /* 0x140fe2000001086f */
[----:B------:R-:W-:Y:S01]  /*31b0*/  FSEL R101, R101, -INF , P3 ;  /* 0xff80000065657808 */ /* 0x000fe20001800000 */
[--C-:B------:R-:W-:Y:S01]  /*31c0*/  FFMA.FTZ R27, R2, R108, -R111.reuse ;  /* 0x0000006c021b7223 */ /* 0x100fe2000001086f */
[----:B------:R-:W-:Y:S01]  /*31d0*/  ISETP.GT.AND P3, PT, R46, 0x20, PT ;  /* 0x000000202e00780c */ /* 0x000fe20003f64270 */
[----:B------:R-:W-:Y:S01]  /*31e0*/  MUFU.EX2 R6, R6 ;  /* 0x0000000600067308 */ /* 0x000fe20000000800 */
[----:B------:R-:W-:Y:S01]  /*31f0*/  FMNMX.FTZ R20, R117, R20, !PT ;  /* 0x0000001475147209 */ /* 0x000fe20007810000 */
[--C-:B------:R-:W-:Y:S01]  /*3200*/  FFMA.FTZ R74, R2, R74, -R111.reuse ;  /* 0x0000004a024a7223 */ /* 0x100fe2000001086f */
[----:B------:R-:W-:Y:S01]  /*3210*/  FSEL R119, R72, -INF , P3 ;  /* 0xff80000048777808 */ /* 0x000fe20001800000 */
[C-C-:B------:R-:W-:Y:S01]  /*3220*/  FFMA.FTZ R31, R2.reuse, R110, -R111.reuse ;  /* 0x0000006e021f7223 */ /* 0x140fe2000001086f */
[----:B------:R-:W-:Y:S01]  /*3230*/  FMNMX.FTZ R26, R101, R20, !PT ;  /* 0x00000014651a7209 */ /* 0x000fe20007810000 */
[--C-:B------:R-:W-:Y:S01]  /*3240*/  FFMA.FTZ R66, R2, R66, -R111.reuse ;  /* 0x0000004202427223 */ /* 0x100fe2000001086f */
[----:B------:R-:W-:Y:S01]  /*3250*/  ISETP.GT.AND P3, PT, R46, 0x28, PT ;  /* 0x000000282e00780c */ /* 0x000fe20003f64270 */
[----:B------:R-:W1:Y:S01]  /*3260*/  MUFU.EX2 R15, R15 ;  /* 0x0000000f000f7308 */ /* 0x000e620000000800 */
[----:B------:R-:W-:Y:S01]  /*3270*/  FMNMX.FTZ R26, R119, R26, !PT ;  /* 0x0000001a771a7209 */ /* 0x000fe20007810000 */
[--C-:B------:R-:W-:Y:S01]  /*3280*/  FFMA.FTZ R82, R2, R82, -R111.reuse ;  /* 0x0000005202527223 */ /* 0x100fe2000001086f */
[----:B------:R-:W-:Y:S01]  /*3290*/  FSEL R121, R76, -INF , P3 ;  /* 0xff8000004c797808 */ /* 0x000fe20001800000 */
[C-C-:B------:R-:W-:Y:S01]  /*32a0*/  FFMA.FTZ R35, R2.reuse, R112, -R111.reuse ;  /* 0x0000007002237223 */ /* 0x140fe2000001086f */
[----:B------:R-:W-:Y:S01]  /*32b0*/  FMNMX.FTZ R26, R73, R26, !PT ;  /* 0x0000001a491a7209 */ /* 0x000fe20007810000 */
        /* <DEDUP_REMOVED lines=12> */
[----:B------:R-:W-:Y:S01]  /*3380*/  FFMA.FTZ R50, R2, R91, -R111 ;  /* 0x0000005b02327223 */ /* 0x000fe2000001086f */
[----:B------:R-:W-:-:S02]  /*3390*/  FSEL R125, R84, -INF , P3 ;  /* 0xff800000547d7808 */ /* 0x000fc40001800000 */
[----:B------:R-:W-:Y:S02]  /*33a0*/  FMNMX.FTZ R30, R81, R30, !PT ;  /* 0x0000001e511e7209 */ /* 0x000fe40007810000 */
[----:B------:R-:W-:Y:S01]  /*33b0*/  ISETP.GT.AND P3, PT, R46, 0x40, PT ;  /* 0x000000402e00780c */ /* 0x000fe20003f64270 */
[----:B------:R-:W-:Y:S01]  /*33c0*/  MUFU.EX2 R12, R12 ;  /* 0x0000000c000c7308 */ /* 0x000fe20000000800 */
[----:B------:R-:W-:Y:S02]  /*33d0*/  FMNMX.FTZ R30, R125, R30, !PT ;  /* 0x0000001e7d1e7209 */ /* 0x000fe40007810000 */
[----:B------:R-:W-:Y:S01]  /*33e0*/  FSEL R127, R56, -INF , P3 ;  /* 0xff800000387f7808 */ /* 0x000fe20001800000 */
[----:B------:R-:W-:Y:S01]  /*33f0*/  IMAD.U32 R56, RZ, RZ, UR39 ;  /* 0x00000027ff387e24 */ /* 0x000fe2000f8e00ff */
[----:B------:R-:W-:Y:S02]  /*3400*/  FMNMX.FTZ R34, R85, R30, !PT ;  /* 0x0000001e55227209 */ /* 0x000fe40007810000 */
[----:B------:R-:W-:Y:S01]  /*3410*/  ISETP.GT.AND P3, PT, R46, 0x48, PT ;  /* 0x000000482e00780c */ /* 0x000fe20003f64270 */
[----:B------:R-:W-:Y:S01]  /*3420*/  @!P0 VIADD R56, R56, 0x29840 ;  /* 0x0002984038388836 */ /* 0x000fe20000000000 */
[----:B------:R-:W-:Y:S01]  /*3430*/  FMNMX.FTZ R34, R127, R34, !PT ;  /* 0x000000227f227209 */ /* 0x000fe20007810000 */
[----:B------:R-:W-:Y:S01]  /*3440*/  MUFU.EX2 R20, R78 ;  /* 0x0000004e00147308 */ /* 0x000fe20000000800 */
[----:B------:R-:W-:-:S02]  /*3450*/  FSEL R131, R60, -INF , P3 ;  /* 0xff8000003c837808 */ /* 0x000fc40001800000 */
[----:B------:R-:W-:Y:S02]  /*3460*/  FMNMX.FTZ R34, R129, R34, !PT ;  /* 0x0000002281227209 */ /* 0x000fe40007810000 */
[----:B------:R-:W-:Y:S02]  /*3470*/  ISETP.GT.AND P3, PT, R46, 0x50, PT ;  /* 0x000000502e00780c */ /* 0x000fe40003f64270 */
[----:B------:R-:W-:Y:S01]  /*3480*/  FMNMX.FTZ R34, R131, R34, !PT ;  /* 0x0000002283227209 */ /* 0x000fe20007810000 */
[----:B------:R-:W3:Y:S01]  /*3490*/  MUFU.EX2 R27, R27 ;  /* 0x0000001b001b7308 */ /* 0x000ee20000000800 */
[----:B------:R-:W-:Y:S02]  /*34a0*/  FSEL R135, R64, -INF , P3 ;  /* 0xff80000040877808 */ /* 0x000fe40001800000 */
[----:B------:R-:W-:Y:S02]  /*34b0*/  FMNMX.FTZ R38, R133, R34, !PT ;  /* 0x0000002285267209 */ /* 0x000fe40007810000 */
[----:B------:R-:W-:-:S02]  /*34c0*/  ISETP.GT.AND P3, PT, R46, 0x58, PT ;  /* 0x000000582e00780c */ /* 0x000fc40003f64270 */
[----:B------:R-:W-:Y:S01]  /*34d0*/  FMNMX.FTZ R38, R135, R38, !PT ;  /* 0x0000002687267209 */ /* 0x000fe20007810000 */
[----:B------:R-:W-:Y:S01]  /*34e0*/  MUFU.EX2 R34, R58 ;  /* 0x0000003a00227308 */ /* 0x000fe20000000800 */
[----:B------:R-:W-:Y:S02]  /*34f0*/  FSEL R137, R68, -INF , P3 ;  /* 0xff80000044897808 */ /* 0x000fe40001800000 */
[----:B------:R-:W-:Y:S02]  /*3500*/  FMNMX.FTZ R38, R65, R38, !PT ;  /* 0x0000002641267209 */ /* 0x000fe40007810000 */
[----:B------:R-:W-:Y:S02]  /*3510*/  ISETP.GT.AND P3, PT, R46, 0x60, PT ;  /* 0x000000602e00780c */ /* 0x000fe40003f64270 */
[----:B------:R-:W-:Y:S01]  /*3520*/  FMNMX.FTZ R38, R137, R38, !PT ;  /* 0x0000002689267209 */ /* 0x000fe20007810000 */
[----:B------:R-:W-:Y:S01]  /*3530*/  MUFU.EX2 R14, R74 ;  /* 0x0000004a000e7308 */ /* 0x000fe20000000800 */
[----:B------:R-:W-:-:S02]  /*3540*/  FSEL R139, R40, -INF , P3 ;  /* 0xff800000288b7808 */ /* 0x000fc40001800000 */
[C---:B------:R-:W-:Y:S02]  /*3550*/  ISETP.GT.AND P4, PT, R46.reuse, 0x61, PT ;  /* 0x000000612e00780c */ /* 0x040fe40003f84270 */
[----:B------:R-:W-:Y:S02]  /*3560*/  FMNMX.FTZ R40, R69, R38, !PT ;  /* 0x0000002645287209 */ /* 0x000fe40007810000 */
[----:B------:R-:W-:Y:S01]  /*3570*/  ISETP.GT.AND P3, PT, R46, 0x68, PT ;  /* 0x000000682e00780c */ /* 0x000fe20003f64270 */
[----:B------:R-:W-:Y:S01]  /*3580*/  MUFU.EX2 R38, R62 ;  /* 0x0000003e00267308 */ /* 0x000fe20000000800 */
[----:B------:R-:W-:Y:S01]  /*3590*/  FSEL R141, R41, -INF , P4 ;  /* 0xff800000298d7808 */ /* 0x000fe20002000000 */
[----:B------:R-:W-:Y:S01]  /*35a0*/  FFMA.FTZ R41, R2, R120, -R111 ;  /* 0x0000007802297223 */ /* 0x000fe2000001086f */
[----:B------:R-:W-:Y:S02]  /*35b0*/  FMNMX.FTZ R40, R139, R40, !PT ;  /* 0x000000288b287209 */ /* 0x000fe40007810000 */
[----:B------:R-:W-:-:S02]  /*35c0*/  ISETP.GT.AND P4, PT, R46, 0x69, PT ;  /* 0x000000692e00780c */ /* 0x000fc40003f84270 */
[----:B------:R-:W-:Y:S01]  /*35d0*/  FSEL R143, R44, -INF , P3 ;  /* 0xff8000002c8f7808 */ /* 0x000fe20001800000 */
[----:B------:R-:W-:Y:S01]  /*35e0*/  MUFU.EX2 R31, R31 ;  /* 0x0000001f001f7308 */ /* 0x000fe20000000800 */
[----:B------:R-:W-:Y:S02]  /*35f0*/  FMNMX.FTZ R40, R141, R40, !PT ;  /* 0x000000288d287209 */ /* 0x000fe40007810000 */
[----:B------:R-:W-:Y:S02]  /*3600*/  ISETP.GT.AND P3, PT, R46, 0x70, PT ;  /* 0x000000702e00780c */ /* 0x000fe40003f64270 */
[----:B------:R-:W-:Y:S01]  /*3610*/  FSEL R145, R45, -INF , P4 ;  /* 0xff8000002d917808 */ /* 0x000fe20002000000 */
[----:B------:R-:W-:Y:S01]  /*3620*/  FFMA.FTZ R45, R2, R109, -R111 ;  /* 0x0000006d022d7223 */ /* 0x000fe2000001086f */
[----:B------:R-:W-:Y:S01]  /*3630*/  FMNMX.FTZ R40, R143, R40, !PT ;  /* 0x000000288f287209 */ /* 0x000fe20007810000 */
[----:B------:R-:W-:Y:S01]  /*3640*/  MUFU.EX2 R26, R82 ;  /* 0x00000052001a7308 */ /* 0x000fe20000000800 */
[----:B------:R-:W-:-:S02]  /*3650*/  ISETP.GT.AND P4, PT, R46, 0x71, PT ;  /* 0x000000712e00780c */ /* 0x000fc40003f84270 */
[----:B------:R-:W-:Y:S01]  /*3660*/  FSEL R147, R48, -INF , P3 ;  /* 0xff80000030937808 */ /* 0x000fe20001800000 */
[--C-:B------:R-:W-:Y:S01]  /*3670*/  FFMA.FTZ R48, R2, R79, -R111.reuse ;  /* 0x0000004f02307223 */ /* 0x100fe2000001086f */
[----:B------:R-:W-:Y:S02]  /*3680*/  FMNMX.FTZ R44, R145, R40, !PT ;  /* 0x00000028912c7209 */ /* 0x000fe40007810000 */
[----:B------:R-:W-:Y:S01]  /*3690*/  ISETP.GT.AND P3, PT, R46, 0x78, PT ;  /* 0x000000782e00780c */ /* 0x000fe20003f64270 */
[----:B------:R-:W-:Y:S01]  /*36a0*/  MUFU.EX2 R40, R66 ;  /* 0x0000004200287308 */ /* 0x000fe20000000800 */
[----:B------:R-:W-:Y:S01]  /*36b0*/  FSEL R149, R49, -INF , P4 ;  /* 0xff80000031957808 */ /* 0x000fe20002000000 */
[C-C-:B------:R-:W-:Y:S01]  /*36c0*/  FFMA.FTZ R49, R2.reuse, R55, -R111.reuse ;  /* 0x0000003702317223 */ /* 0x140fe2000001086f */
[----:B------:R-:W-:Y:S01]  /*36d0*/  FMNMX.FTZ R44, R147, R44, !PT ;  /* 0x0000002c932c7209 */ /* 0x000fe20007810000 */
[----:B------:R-:W-:Y:S01]  /*36e0*/  FFMA.FTZ R55, R2, R99, -R111 ;  /* 0x0000006302377223 */ /* 0x000fe2000001086f */
[----:B------:R-:W-:-:S02]  /*36f0*/  ISETP.GT.AND P4, PT, R46, 0x79, PT ;  /* 0x000000792e00780c */ /* 0x000fc40003f84270 */
[----:B------:R-:W-:Y:S01]  /*3700*/  FSEL R151, R52, -INF , P3 ;  /* 0xff80000034977808 */ /* 0x000fe20001800000 */
[----:B------:R-:W-:Y:S01]  /*3710*/  MUFU.EX2 R35, R35 ;  /* 0x0000002300237308 */ /* 0x000fe20000000800 */
[----:B------:R-:W-:Y:S02]  /*3720*/  FMNMX.FTZ R44, R149, R44, !PT ;  /* 0x0000002c952c7209 */ /* 0x000fe40007810000 */
[----:B------:R-:W-:Y:S01]  /*3730*/  FSEL R109, R53, -INF , P4 ;  /* 0xff800000356d7808 */ /* 0x000fe20002000000 */
[----:B------:R-:W-:Y:S01]  /*3740*/  FFMA.FTZ R53, R2, R95, -R111 ;  /* 0x0000005f02357223 */ /* 0x000fe2000001086f */
[C---:B------:R-:W-:Y:S02]  /*3750*/  ISETP.GT.AND P3, PT, R46.reuse, 0x80, PT ;  /* 0x000000802e00780c */ /* 0x040fe40003f64270 */
[----:B------:R-:W-:Y:S01]  /*3760*/  FMNMX.FTZ R44, R151, R44, !PT ;  /* 0x0000002c972c7209 */ /* 0x000fe20007810000 */
[----:B------:R-:W-:Y:S01]  /*3770*/  MUFU.EX2 R39, R39 ;  /* 0x0000002700277308 */ /* 0x000fe20000000800 */
[----:B------:R-:W-:-:S02]  /*3780*/  ISETP.GT.AND P4, PT, R46, 0x81, PT ;  /* 0x000000812e00780c */ /* 0x000fc40003f84270 */
[----:B------:R-:W-:Y:S01]  /*3790*/  FSEL R153, R24, -INF , P3 ;  /* 0xff80000018997808 */ /* 0x000fe20001800000 */
[--C-:B------:R-:W-:Y:S01]  /*37a0*/  FFMA.FTZ R24, R2, R107, -R111.reuse ;  /* 0x0000006b02187223 */ /* 0x100fe2000001086f */
[----:B------:R-:W-:Y:S02]  /*37b0*/  FMNMX.FTZ R44, R109, R44, !PT ;  /* 0x0000002c6d2c7209 */ /* 0x000fe40007810000 */
[----:B------:R-:W-:Y:S01]  /*37c0*/  ISETP.GT.AND P3, PT, R46, 0x88, PT ;  /* 0x000000882e00780c */ /* 0x000fe20003f64270 */
[----:B------:R4:W-:Y:S01]  /*37d0*/  MUFU.EX2 R30, R86 ;  /* 0x00000056001e7308 */ /* 0x0009e20000000800 */
[----:B------:R-:W-:Y:S01]  /*37e0*/  FSEL R107, R25, -INF , P4 ;  /* 0xff800000196b7808 */ /* 0x000fe20002000000 */
[----:B------:R-:W-:Y:S01]  /*37f0*/  FFMA.FTZ R25, R2, R103, -R111 ;  /* 0x0000006702197223 */ /* 0x000fe2000001086f */
[----:B------:R-:W-:Y:S02]  /*3800*/  FMNMX.FTZ R44, R153, R44, !PT ;  /* 0x0000002c992c7209 */ /* 0x000fe40007810000 */
[----:B------:R-:W-:-:S02]  /*3810*/  ISETP.GT.AND P4, PT, R46, 0x89, PT ;  /* 0x000000892e00780c */ /* 0x000fc40003f84270 */
[----:B------:R-:W-:Y:S01]  /*3820*/  FSEL R155, R28, -INF , P3 ;  /* 0xff8000001c9b7808 */ /* 0x000fe20001800000 */
[--C-:B------:R-:W-:Y:S01]  /*3830*/  FFMA.FTZ R28, R2, R83, -R111.reuse ;  /* 0x00000053021c7223 */ /* 0x100fe2000001086f */
[----:B------:R-:W-:Y:S01]  /*3840*/  FMNMX.FTZ R44, R107, R44, !PT ;  /* 0x0000002c6b2c7209 */ /* 0x000fe20007810000 */
[----:B------:R-:W-:Y:S01]  /*3850*/  MUFU.EX2 R43, R43 ;  /* 0x0000002b002b7308 */ /* 0x000fe20000000800 */
[----:B------:R-:W-:Y:S02]  /*3860*/  ISETP.GT.AND P3, PT, R46, 0x90, PT ;  /* 0x000000902e00780c */ /* 0x000fe40003f64270 */
[----:B------:R-:W-:Y:S01]  /*3870*/  FSEL R103, R29, -INF , P4 ;  /* 0xff8000001d677808 */ /* 0x000fe20002000000 */
[--C-:B------:R-:W-:Y:S01]  /*3880*/  FFMA.FTZ R29, R2, R63, -R111.reuse ;  /* 0x0000003f021d7223 */ /* 0x100fe2000001086f */
[----:B------:R-:W-:Y:S02]  /*3890*/  FMNMX.FTZ R44, R155, R44, !PT ;  /* 0x0000002c9b2c7209 */ /* 0x000fe40007810000 */
[----:B------:R-:W-:Y:S01]  /*38a0*/  ISETP.GT.AND P4, PT, R46, 0x91, PT ;  /* 0x000000912e00780c */ /* 0x000fe20003f84270 */
[----:B------:R-:W-:Y:S01]  /*38b0*/  MUFU.EX2 R57, R57 ;  /* 0x0000003900397308 */ /* 0x000fe20000000800 */
[----:B------:R-:W-:Y:S01]  /*38c0*/  FSEL R157, R32, -INF , P3 ;  /* 0xff800000209d7808 */ /* 0x000fe20001800000 */
[----:B------:R-:W-:Y:S01]  /*38d0*/  FFMA.FTZ R32, R2, R9, -R111 ;  /* 0x0000000902207223 */ /* 0x000fe2000001086f */
[----:B------:R-:W-:-:S02]  /*38e0*/  FMNMX.FTZ R44, R103, R44, !PT ;  /* 0x0000002c672c7209 */ /* 0x000fc40007810000 */
[----:B------:R-:W-:Y:S02]  /*38f0*/  ISETP.GT.AND P3, PT, R46, 0x98, PT ;  /* 0x000000982e00780c */ /* 0x000fe40003f64270 */
[----:B------:R-:W-:Y:S01]  /*3900*/  FSEL R83, R33, -INF , P4 ;  /* 0xff80000021537808 */ /* 0x000fe20002000000 */
[--C-:B------:R-:W-:Y:S01]  /*3910*/  FFMA.FTZ R33, R2, R59, -R111.reuse ;  /* 0x0000003b02217223 */ /* 0x100fe2000001086f */
[----:B------:R-:W-:Y:S01]  /*3920*/  FMNMX.FTZ R44, R157, R44, !PT ;  /* 0x0000002c9d2c7209 */ /* 0x000fe20007810000 */
[----:B------:R-:W-:Y:S01]  /*3930*/  MUFU.EX2 R41, R41 ;  /* 0x0000002900297308 */ /* 0x000fe20000000800 */
[----:B------:R-:W-:Y:S02]  /*3940*/  ISETP.GT.AND P4, PT, R46, 0x99, PT ;  /* 0x000000992e00780c */ /* 0x000fe40003f84270 */
[----:B------:R-:W-:Y:S01]  /*3950*/  FSEL R159, R36, -INF , P3 ;  /* 0xff800000249f7808 */ /* 0x000fe20001800000 */
[C-C-:B------:R-:W-:Y:S01]  /*3960*/  FFMA.FTZ R36, R2.reuse, R47, -R111.reuse ;  /* 0x0000002f02247223 */ /* 0x140fe2000001086f */
[----:B------:R-:W-:Y:S01]  /*3970*/  FMNMX.FTZ R44, R83, R44, !PT ;  /* 0x0000002c532c7209 */ /* 0x000fe20007810000 */
[C-C-:B------:R-:W-:Y:S01]  /*3980*/  FFMA.FTZ R47, R2.reuse, R75, -R111.reuse ;  /* 0x0000004b022f7223 */ /* 0x140fe2000001086f */
[----:B------:R-:W-:Y:S01]  /*3990*/  FSEL R63, R37, -INF , P4 ;  /* 0xff800000253f7808 */ /* 0x000fe20002000000 */
[----:B------:R-:W-:Y:S01]  /*39a0*/  MUFU.EX2 R32, R32 ;  /* 0x0000002000207308 */ /* 0x000fe20000000800 */
[----:B------:R-:W-:Y:S01]  /*39b0*/  FMNMX.FTZ R44, R159, R44, !PT ;  /* 0x0000002c9f2c7209 */ /* 0x000fe20007810000 */
[C-C-:B------:R-:W-:Y:S01]  /*39c0*/  FFMA.FTZ R37, R2.reuse, R51, -R111.reuse ;  /* 0x0000003302257223 */ /* 0x140fe2000001086f */
[----:B------:R-:W-:Y:S01]  /*39d0*/  @!P0 PRMT R56, RZ, 0x654, R56 ;  /* 0x00000654ff388816 */ /* 0x000fe20000000038 */
[C-C-:B------:R-:W-:Y:S01]  /*39e0*/  FFMA.FTZ R51, R2.reuse, R87, -R111.reuse ;  /* 0x0000005702337223 */ /* 0x140fe2000001086f */
[----:B------:R-:W-:Y:S01]  /*39f0*/  FMNMX.FTZ R9, R63, R44, !PT ;  /* 0x0000002c3f097209 */ /* 0x000fe20007810000 */
[----:B------:R-:W-:Y:S01]  /*3a00*/  FFMA.FTZ R44, R2, R67, -R111 ;  /* 0x00000043022c7223 */ /* 0x000fe2000001086f */
[----:B0-----:R-:W-:Y:S01]  /*3a10*/  FADD.FTZ R67, R0, R13 ;  /* 0x0000000d00437221 */ /* 0x001fe20000010000 */
[----:B------:R0:W-:Y:S01]  /*3a20*/  @!P0 SYNCS.ARRIVE.TRANS64.RED.A1T0 RZ, [R56+URZ], RZ ;  /* 0x000000ff38ff89a7 */ /* 0x0001e2000810043f */
[----:B-1----:R-:W-:Y:S01]  /*3a30*/  F2FP.SATFINITE.E4M3.F32.PACK_AB_MERGE_C R185, R15, R6, RZ ;  /* 0x000000060fb9723e */ /* 0x002fe200048070ff */
[----:B------:R-:W1:Y:S01]  /*3a40*/  SHFL.BFLY PT, R46, R9, 0x2, 0x1f ;  /* 0x0c401f00092e7f89 */ /* 0x000e6200000e0000 */
[----:B---3--:R-:W-:Y:S01]  /*3a50*/  F2FP.SATFINITE.E4M3.F32.PACK_AB_MERGE_C R187, R27, R12, RZ ;  /* 0x0000000c1bbb723e */ /* 0x008fe200048070ff */
[----:B------:R-:W-:Y:S01]  /*3a60*/  MUFU.EX2 R33, R33 ;  /* 0x0000002100217308 */ /* 0x000fe20000000800 */
[----:B------:R-:W-:-:S02]  /*3a70*/  F2FP.SATFINITE.E4M3.F32.PACK_AB_MERGE_C R185, R13, R0, R185 ;  /* 0x000000000db9723e */ /* 0x000fc400048070b9 */
[----:B----4-:R-:W-:Y:S02]  /*3a80*/  CS2R R86, SRZ ;  /* 0x0000000000567805 */ /* 0x010fe4000001ff00 */
[----:B------:R-:W-:Y:S01]  /*3a90*/  F2FP.SATFINITE.E4M3.F32.PACK_AB_MERGE_C R187, R21, R10, R187 ;  /* 0x0000000a15bb723e */ /* 0x000fe200048070bb */
[----:B0-----:R-:W-:-:S04]  /*3aa0*/  FADD.FTZ R56, R6, R67 ;  /* 0x0000004306387221 */ /* 0x001fc80000010000 */
[----:B------:R-:W-:Y:S01]  /*3ab0*/  FADD.FTZ R67, R15, R56 ;  /* 0x000000380f437221 */ /* 0x000fe20000010000 */
[----:B------:R-:W-:Y:S03]  /*3ac0*/  MUFU.EX2 R45, R45 ;  /* 0x0000002d002d7308 */ /* 0x000fe60000000800 */
[----:B------:R-:W-:-:S04]  /*3ad0*/  FADD.FTZ R80, R10, R67 ;  /* 0x000000430a507221 */ /* 0x000fc80000010000 */
[----:B------:R-:W-:Y:S01]  /*3ae0*/  FADD.FTZ R67, R21, R80 ;  /* 0x0000005015437221 */ /* 0x000fe20000010000 */
[----:B------:R-:W-:Y:S01]  /*3af0*/  MUFU.EX2 R28, R28 ;  /* 0x0000001c001c7308 */ /* 0x000fe20000000800 */
[----:B------:R-:W0:Y:S01]  /*3b00*/  @P2 LDC R21, c[0x0][0x44c] ;  /* 0x00011300ff152b82 */ /* 0x000e220000000800 */
[----:B-1----:R-:W-:Y:S01]  /*3b10*/  FMNMX.FTZ R52, R9, R46, !PT ;  /* 0x0000002e09347209 */ /* 0x002fe20007810000 */
[----:B------:R-:W-:-:S05]  /*3b20*/  FFMA.FTZ R46, R2, R71, -R111 ;  /* 0x00000047022e7223 */ /* 0x000fca000001086f */
[----:B------:R-:W-:Y:S01]  /*3b30*/  MUFU.EX2 R29, R29 ;  /* 0x0000001d001d7308 */ /* 0x000fe20000000800 */
[----:B------:R-:W1:Y:S07]  /*3b40*/  SHFL.BFLY PT, R9, R52, 0x1, 0x1f ;  /* 0x0c201f0034097f89 */ /* 0x000e6e00000e0000 */
[----:B------:R-:W-:Y:S08]  /*3b50*/  MUFU.EX2 R24, R24 ;  /* 0x0000001800187308 */ /* 0x000ff00000000800 */
[----:B------:R-:W-:Y:S08]  /*3b60*/  MUFU.EX2 R25, R25 ;  /* 0x0000001900197308 */ /* 0x000ff00000000800 */
[----:B------:R-:W-:Y:S01]  /*3b70*/  MUFU.EX2 R44, R44 ;  /* 0x0000002c002c7308 */ /* 0x000fe20000000800 */
[----:B-1----:R-:W-:Y:S01]  /*3b80*/  FMNMX.FTZ R9, R52, R9, !PT ;  /* 0x0000000934097209 */ /* 0x002fe20007810000 */
        /* <DEDUP_REMOVED lines=21> */
[----:B------:R-:W1:Y:S01]  /*3ce0*/  MUFU.EX2 R59, R59 ;  /* 0x0000003b003b7308 */ /* 0x000e620000000800 */
[C-C-:B------:R-:W-:Y:S01]  /*3cf0*/  FFMA.FTZ R81, R2.reuse, R81, -R58.reuse ;  /* 0x0000005102517223 */ /* 0x140fe2000001083a */
[C-C-:B------:R-:W-:Y:S01]  /*3d00*/  FFMA.FTZ R125, R2.reuse, R125, -R58.reuse ;  /* 0x0000007d027d7223 */ /* 0x140fe2000001083a */
[C-C-:B------:R-:W-:Y:S01]  /*3d10*/  FFMA.FTZ R85, R2.reuse, R85, -R58.reuse ;  /* 0x0000005502557223 */ /* 0x140fe2000001083a */
[C-C-:B------:R-:W-:Y:S01]  /*3d20*/  FFMA.FTZ R127, R2.reuse, R127, -R58.reuse ;  /* 0x0000007f027f7223 */ /* 0x140fe2000001083a */
[C-C-:B------:R-:W-:Y:S01]  /*3d30*/  FFMA.FTZ R129, R2.reuse, R129, -R58.reuse ;  /* 0x0000008102817223 */ /* 0x140fe2000001083a */
[C-C-:B------:R-:W-:Y:S01]  /*3d40*/  FFMA.FTZ R131, R2.reuse, R131, -R58.reuse ;  /* 0x0000008302837223 */ /* 0x140fe2000001083a */
[C-C-:B------:R-:W-:Y:S01]  /*3d50*/  FFMA.FTZ R133, R2.reuse, R133, -R58.reuse ;  /* 0x0000008502857223 */ /* 0x140fe2000001083a */
[----:B------:R-:W3:Y:S01]  /*3d60*/  MUFU.EX2 R89, R89 ;  /* 0x0000005900597308 */ /* 0x000ee20000000800 */
[C-C-:B------:R-:W-:Y:S01]  /*3d70*/  FFMA.FTZ R135, R2.reuse, R135, -R58.reuse ;  /* 0x0000008702877223 */ /* 0x140fe2000001083a */
[C-C-:B------:R-:W-:Y:S01]  /*3d80*/  FFMA.FTZ R137, R2.reuse, R137, -R58.reuse ;  /* 0x0000008902897223 */ /* 0x140fe2000001083a */
[C-C-:B------:R-:W-:Y:S01]  /*3d90*/  FFMA.FTZ R69, R2.reuse, R69, -R58.reuse ;  /* 0x0000004502457223 */ /* 0x140fe2000001083a */
[C-C-:B------:R-:W-:Y:S01]  /*3da0*/  FFMA.FTZ R139, R2.reuse, R139, -R58.reuse ;  /* 0x0000008b028b7223 */ /* 0x140fe2000001083a */
[C-C-:B------:R-:W-:Y:S01]  /*3db0*/  FFMA.FTZ R141, R2.reuse, R141, -R58.reuse ;  /* 0x0000008d028d7223 */ /* 0x140fe2000001083a */
[C-C-:B------:R-:W-:Y:S01]  /*3dc0*/  FFMA.FTZ R143, R2.reuse, R143, -R58.reuse ;  /* 0x0000008f028f7223 */ /* 0x140fe2000001083a */
[--C-:B------:R-:W-:Y:S01]  /*3dd0*/  FFMA.FTZ R145, R2, R145, -R58.reuse ;  /* 0x0000009102917223 */ /* 0x100fe2000001083a */
[----:B------:R-:W4:Y:S01]  /*3de0*/  MUFU.EX2 R60, R93 ;  /* 0x0000005d003c7308 */ /* 0x000f220000000800 */
[----:B-1----:R-:W-:Y:S01]  /*3df0*/  FADD.FTZ R78, R54, R59 ;  /* 0x0000003b364e7221 */ /* 0x002fe20000010000 */
        /* <DEDUP_REMOVED lines=12> */
[----:B------:R-:W-:-:S02]  /*3ec0*/  FFMA.FTZ R58, R2, R63, -R58 ;  /* 0x0000003f023a7223 */ /* 0x000fc4000001083a */
[----:B------:R-:W5:Y:S08]  /*3ed0*/  MUFU.EX2 R62, R97 ;  /* 0x00000061003e7308 */ /* 0x000f700000000800 */
[----:B------:R-:W2:Y:S08]  /*3ee0*/  MUFU.EX2 R117, R117 ;  /* 0x0000007500757308 */ /* 0x000eb00000000800 */
[----:B------:R3:W-:Y:S08]  /*3ef0*/  MUFU.EX2 R76, R65 ;  /* 0x00000041004c7308 */ /* 0x0007f00000000800 */
[----:B------:R-:W0:Y:S01]  /*3f00*/  MUFU.EX2 R64, R101 ;  /* 0x0000006500407308 */ /* 0x000e220000000800 */
[----:B---3--:R-:W-:-:S04]  /*3f10*/  FADD.FTZ R65, R89, R78 ;  /* 0x0000004e59417221 */ /* 0x008fc80000010000 */
[C---:B----4-:R-:W-:Y:S01]  /*3f20*/  FADD.FTZ R78, R60.reuse, R65 ;  /* 0x000000413c4e7221 */ /* 0x050fe20000010000 */
[----:B------:R-:W-:Y:S02]  /*3f30*/  F2FP.SATFINITE.E4M3.F32.PACK_AB_MERGE_C R60, R60, R89, RZ ;  /* 0x000000593c3c723e */ /* 0x000fe400048070ff */
[----:B------:R-:W3:Y:S01]  /*3f40*/  MUFU.EX2 R42, R42 ;  /* 0x0000002a002a7308 */ /* 0x000ee20000000800 */
[----:B-1----:R-:W-:Y:S01]  /*3f50*/  FADD.FTZ R65, R115, R78 ;  /* 0x0000004e73417221 */ /* 0x002fe20000010000 */
[----:B------:R-:W-:Y:S01]  /*3f60*/  FADD.FTZ R78, R12, R67 ;  /* 0x000000430c4e7221 */ /* 0x000fe20000010000 */
[----:B------:R-:W-:Y:S02]  /*3f70*/  F2FP.SATFINITE.E4M3.F32.PACK_AB_MERGE_C R184, R59, R54, R60 ;  /* 0x000000363bb8723e */ /* 0x000fe4000480703c */
[----:B-----5:R-:W-:Y:S01]  /*3f80*/  FADD.FTZ R80, R62, R65 ;  /* 0x000000413e507221 */ /* 0x020fe20000010000 */
[----:B------:R-:W-:Y:S02]  /*3f90*/  FADD.FTZ R67, R27, R78 ;  /* 0x0000004e1b437221 */ /* 0x000fe40000010000 */
[----:B------:R-:W1:Y:S01]  /*3fa0*/  MUFU.EX2 R61, R61 ;  /* 0x0000003d003d7308 */ /* 0x000e620000000800 */
[----:B--2---:R-:W-:Y:S01]  /*3fb0*/  FADD.FTZ R65, R117, R80 ;  /* 0x0000005075417221 */ /* 0x004fe20000010000 */
[----:B------:R-:W-:-:S03]  /*3fc0*/  FADD.FTZ R80, R14, R67 ;  /* 0x000000430e507221 */ /* 0x000fc60000010000 */
[C---:B0-----:R-:W-:Y:S01]  /*3fd0*/  FADD.FTZ R65, R64.reuse, R65 ;  /* 0x0000004140417221 */ /* 0x041fe20000010000 */
[----:B------:R-:W-:Y:S01]  /*3fe0*/  FADD.FTZ R67, R31, R80 ;  /* 0x000000501f437221 */ /* 0x000fe20000010000 */
[----:B------:R-:W-:Y:S01]  /*3ff0*/  F2FP.SATFINITE.E4M3.F32.PACK_AB_MERGE_C R64, R64, R117, RZ ;  /* 0x000000754040723e */ /* 0x000fe200048070ff */
[----:B------:R-:W0:Y:S01]  /*4000*/  MUFU.EX2 R121, R121 ;  /* 0x0000007900797308 */ /* 0x000e220000000800 */
[----:B---3--:R-:W-:Y:S01]  /*4010*/  FADD.FTZ R80, R42, R65 ;  /* 0x000000412a507221 */ /* 0x008fe20000010000 */
[----:B------:R-:W-:Y:S01]  /*4020*/  FADD.FTZ R84, R20, R67 ;  /* 0x0000004314547221 */ /* 0x000fe20000010000 */
[----:B------:R-:W-:-:S03]  /*4030*/  F2FP.SATFINITE.E4M3.F32.PACK_AB_MERGE_C R186, R62, R115, R64 ;  /* 0x000000733eba723e */ /* 0x000fc60004807040 */
[C---:B------:R-:W-:Y:S01]  /*4040*/  FADD.FTZ R67, R35.reuse, R84 ;  /* 0x0000005423437221 */ /* 0x040fe20000010000 */
[----:B------:R-:W-:Y:S01]  /*4050*/  F2FP.SATFINITE.E4M3.F32.PACK_AB_MERGE_C R35, R35, R20, RZ ;  /* 0x000000142323723e */ /* 0x000fe200048070ff */
[----:B------:R-:W2:Y:S01]  /*4060*/  MUFU.EX2 R66, R77 ;  /* 0x0000004d00427308 */ /* 0x000ea20000000800 */
[----:B-1----:R-:W-:Y:S02]  /*4070*/  FADD.FTZ R82, R61, R80 ;  /* 0x000000503d527221 */ /* 0x002fe40000010000 */
[----:B------:R-:W-:Y:S02]  /*4080*/  F2FP.SATFINITE.E4M3.F32.PACK_AB_MERGE_C R181, R31, R14, R35 ;  /* 0x0000000e1fb5723e */ /* 0x000fe40004807023 */
[----:B------:R-:W-:-:S03]  /*4090*/  F2FP.SATFINITE.E4M3.F32.PACK_AB_MERGE_C R14, R33, R32, RZ ;  /* 0x00000020210e723e */ /* 0x000fc600048070ff */
[----:B------:R-:W1:Y:S01]  /*40a0*/  MUFU.EX2 R123, R123 ;  /* 0x0000007b007b7308 */ /* 0x000e620000000800 */
[----:B0-----:R-:W-:Y:S01]  /*40b0*/  FADD.FTZ R65, R121, R82 ;  /* 0x0000005279417221 */ /* 0x001fe20000010000 */
[----:B------:R-:W-:Y:S01]  /*40c0*/  FADD.FTZ R82, R26, R67 ;  /* 0x000000431a527221 */ /* 0x000fe20000010000 */
[----:B------:R-:W-:-:S03]  /*40d0*/  F2FP.SATFINITE.E4M3.F32.PACK_AB_MERGE_C R173, R29, R28, R14 ;  /* 0x0000001c1dad723e */ /* 0x000fc6000480700e */
[----:B------:R-:W-:Y:S02]  /*40e0*/  FADD.FTZ R63, R39, R82 ;  /* 0x00000052273f7221 */ /* 0x000fe40000010000 */
[----:B------:R-:W0:Y:S01]  /*40f0*/  MUFU.EX2 R68, R81 ;  /* 0x0000005100447308 */ /* 0x000e220000000800 */
[C---:B--2---:R-:W-:Y:S01]  /*4100*/  FADD.FTZ R6, R66.reuse, R65 ;  /* 0x0000004142067221 */ /* 0x044fe20000010000 */
[----:B------:R-:W-:Y:S02]  /*4110*/  F2FP.SATFINITE.E4M3.F32.PACK_AB_MERGE_C R66, R66, R121, RZ ;  /* 0x000000794242723e */ /* 0x000fe400048070ff */
[----:B------:R-:W-:Y:S02]  /*4120*/  CS2R R64, SRZ ;  /* 0x0000000000407805 */ /* 0x000fe4000001ff00 */
[----:B------:R-:W-:Y:S02]  /*4130*/  F2FP.SATFINITE.E4M3.F32.PACK_AB_MERGE_C R180, R61, R42, R66 ;  /* 0x0000002a3db4723e */ /* 0x000fe40004807042 */
[----:B------:R-:W-:Y:S01]  /*4140*/  CS2R R60, SRZ ;  /* 0x00000000003c7805 */ /* 0x000fe2000001ff00 */
[----:B------:R-:W2:Y:S01]  /*4150*/  MUFU.EX2 R125, R125 ;  /* 0x0000007d007d7308 */ /* 0x000ea20000000800 */
[----:B-1----:R-:W-:Y:S01]  /*4160*/  FADD.FTZ R15, R123, R6 ;  /* 0x000000067b0f7221 */ /* 0x002fe20000010000 */
[----:B------:R-:W-:Y:S01]  /*4170*/  FADD.FTZ R6, R30, R63 ;  /* 0x0000003f1e067221 */ /* 0x000fe20000010000 */
[----:B------:R-:W-:-:S02]  /*4180*/  F2FP.SATFINITE.E4M3.F32.PACK_AB_MERGE_C R30, R43, R30, RZ ;  /* 0x0000001e2b1e723e */ /* 0x000fc400048070ff */
[----:B------:R-:W-:Y:S02]  /*4190*/  CS2R R62, SRZ ;  /* 0x00000000003e7805 */ /* 0x000fe4000001ff00 */
[----:B------:R-:W-:Y:S01]  /*41a0*/  CS2R R66, SRZ ;  /* 0x0000000000427805 */ /* 0x000fe2000001ff00 */
[----:B------:R-:W-:Y:S01]  /*41b0*/  FADD.FTZ R43, R43, R6 ;  /* 0x000000062b2b7221 */ /* 0x000fe20000010000 */
[----:B------:R-:W-:Y:S01]  /*41c0*/  F2FP.SATFINITE.E4M3.F32.PACK_AB_MERGE_C R183, R39, R26, R30 ;  /* 0x0000001a27b7723e */ /* 0x000fe2000480701e */
[----:B------:R1:W3:Y:S01]  /*41d0*/  MUFU.EX2 R70, R85 ;  /* 0x0000005500467308 */ /* 0x0002e20000000800 */
[----:B0-----:R-:W-:Y:S01]  /*41e0*/  FADD.FTZ R12, R68, R15 ;  /* 0x0000000f440c7221 */ /* 0x001fe20000010000 */
[----:B------:R-:W-:Y:S01]  /*41f0*/  FADD.FTZ R20, R34, R43 ;  /* 0x0000002b22147221 */ /* 0x000fe20000010000 */
[----:B------:R-:W-:Y:S02]  /*4200*/  CS2R R30, SRZ ;  /* 0x00000000001e7805 */ /* 0x000fe4000001ff00 */
[----:B------:R-:W-:Y:S01]  /*4210*/  CS2R R42, SRZ ;  /* 0x00000000002a7805 */ /* 0x000fe2000001ff00 */
[----:B------:R-:W-:-:S02]  /*4220*/  FADD.FTZ R27, R57, R20 ;  /* 0x00000014391b7221 */ /* 0x000fc40000010000 */
[----:B------:R-:W0:Y:S01]  /*4230*/  MUFU.EX2 R127, R127 ;  /* 0x0000007f007f7308 */ /* 0x000e220000000800 */
[----:B--2---:R-:W-:Y:S01]  /*4240*/  FADD.FTZ R15, R125, R12 ;  /* 0x0000000c7d0f7221 */ /* 0x004fe20000010000 */
[----:B------:R-:W-:Y:S01]  /*4250*/  FADD.FTZ R20, R38, R27 ;  /* 0x0000001b26147221 */ /* 0x000fe20000010000 */
[C---:B------:R-:W-:Y:S02]  /*4260*/  F2FP.SATFINITE.E4M3.F32.PACK_AB_MERGE_C R38, R41.reuse, R38, RZ ;  /* 0x000000262926723e */ /* 0x040fe400048070ff */
[----:B------:R-:W-:Y:S02]  /*4270*/  CS2R R26, SRZ ;  /* 0x00000000001a7805 */ /* 0x000fe4000001ff00 */
[----:B-1----:R-:W-:Y:S01]  /*4280*/  CS2R R84, SRZ ;  /* 0x0000000000547805 */ /* 0x002fe2000001ff00 */
[----:B------:R-:W-:Y:S01]  /*4290*/  FADD.FTZ R41, R41, R20 ;  /* 0x0000001429297221 */ /* 0x000fe20000010000 */
[----:B------:R-:W-:Y:S01]  /*42a0*/  F2FP.SATFINITE.E4M3.F32.PACK_AB_MERGE_C R177, R57, R34, R38 ;  /* 0x0000002239b1723e */ /* 0x000fe20004807026 */
[----:B------:R-:W1:Y:S01]  /*42b0*/  MUFU.EX2 R72, R129 ;  /* 0x0000008100487308 */ /* 0x000e620000000800 */
[----:B---3--:R-:W-:Y:S01]  /*42c0*/  FADD.FTZ R12, R70, R15 ;  /* 0x0000000f460c7221 */ /* 0x008fe20000010000 */
[----:B------:R-:W-:Y:S01]  /*42d0*/  FADD.FTZ R10, R40, R41 ;  /* 0x00000029280a7221 */ /* 0x000fe20000010000 */
[----:B------:R-:W-:-:S02]  /*42e0*/  F2FP.SATFINITE.E4M3.F32.PACK_AB_MERGE_C R70, R70, R125, RZ ;  /* 0x0000007d4646723e */ /* 0x000fc400048070ff */
[----:B------:R-:W-:Y:S02]  /*42f0*/  CS2R R34, SRZ ;  /* 0x0000000000227805 */ /* 0x000fe4000001ff00 */
[----:B------:R-:W-:Y:S02]  /*4300*/  CS2R R38, SRZ ;  /* 0x0000000000267805 */ /* 0x000fe4000001ff00 */
[----:B------:R-:W-:Y:S01]  /*4310*/  F2FP.SATFINITE.E4M3.F32.PACK_AB_MERGE_C R182, R68, R123, R70 ;  /* 0x0000007b44b6723e */ /* 0x000fe20004807046 */
[----:B------:R-:W2:Y:S01]  /*4320*/  MUFU.EX2 R131, R131 ;  /* 0x0000008300837308 */ /* 0x000ea20000000800 */
[----:B0-----:R-:W-:Y:S01]  /*4330*/  FADD.FTZ R15, R127, R12 ;  /* 0x0000000c7f0f7221 */ /* 0x001fe20000010000 */
[----:B------:R-:W-:-:S06]  /*4340*/  CS2R R70, SRZ ;  /* 0x0000000000467805 */ /* 0x000fcc000001ff00 */
[----:B------:R-:W0:Y:S01]  /*4350*/  MUFU.EX2 R74, R133 ;  /* 0x00000085004a7308 */ /* 0x000e220000000800 */
[----:B-1----:R-:W-:Y:S01]  /*4360*/  FADD.FTZ R12, R72, R15 ;  /* 0x0000000f480c7221 */ /* 0x002fe20000010000 */
[----:B------:R-:W-:-:S04]  /*4370*/  FADD.FTZ R15, R45, R10 ;  /* 0x0000000a2d0f7221 */ /* 0x000fc80000010000 */
[----:B------:R-:W-:Y:S01]  /*4380*/  FADD.FTZ R10, R24, R15 ;  /* 0x0000000f180a7221 */ /* 0x000fe20000010000 */
[----:B------:R-:W-:Y:S01]  /*4390*/  F2FP.SATFINITE.E4M3.F32.PACK_AB_MERGE_C R24, R25, R24, RZ ;  /* 0x000000181918723e */ /* 0x000fe200048070ff */
[----:B------:R-:W1:Y:S01]  /*43a0*/  MUFU.EX2 R135, R135 ;  /* 0x0000008700877308 */ /* 0x000e620000000800 */
[----:B--2---:R-:W-:Y:S01]  /*43b0*/  FADD.FTZ R13, R131, R12 ;  /* 0x0000000c830d7221 */ /* 0x004fe20000010000 */
[----:B------:R-:W-:Y:S01]  /*43c0*/  FADD.FTZ R25, R25, R10 ;  /* 0x0000000a19197221 */ /* 0x000fe20000010000 */
[----:B------:R-:W-:Y:S02]  /*43d0*/  F2FP.SATFINITE.E4M3.F32.PACK_AB_MERGE_C R179, R45, R40, R24 ;  /* 0x000000282db3723e */ /* 0x000fe40004807018 */
[----:B------:R-:W-:Y:S01]  /*43e0*/  CS2R R40, SRZ ;  /* 0x0000000000287805 */ /* 0x000fe2000001ff00 */
[----:B------:R-:W2:Y:S02]  /*43f0*/  @P2 LDC R24, c[0x0][0x450] ;  /* 0x00011400ff182b82 */ /* 0x000ea40000000800 */
[----:B------:R-:W3:Y:S01]  /*4400*/  MUFU.EX2 R137, R137 ;  /* 0x0000008900897308 */ /* 0x000ee20000000800 */
[C---:B0-----:R-:W-:Y:S01]  /*4410*/  F2FP.SATFINITE.E4M3.F32.PACK_AB_MERGE_C R131, R74.reuse, R131, RZ ;  /* 0x000000834a83723e */ /* 0x041fe200048070ff */
[----:B------:R-:W-:-:S03]  /*4420*/  FADD.FTZ R74, R74, R13 ;  /* 0x0000000d4a4a7221 */ /* 0x000fc60000010000 */
[----:B------:R-:W-:Y:S02]  /*4430*/  F2FP.SATFINITE.E4M3.F32.PACK_AB_MERGE_C R176, R72, R127, R131 ;  /* 0x0000007f48b0723e */ /* 0x000fe40004807083 */
[----:B------:R-:W-:Y:S01]  /*4440*/  CS2R R72, SRZ ;  /* 0x0000000000487805 */ /* 0x000fe2000001ff00 */
[----:B------:R0:W4:Y:S01]  /*4450*/  MUFU.EX2 R56, R69 ;  /* 0x0000004500387308 */ /* 0x0001220000000800 */
[----:B-1----:R-:W-:Y:S01]  /*4460*/  FADD.FTZ R13, R135, R74 ;  /* 0x0000004a870d7221 */ /* 0x002fe20000010000 */
[----:B------:R-:W-:-:S03]  /*4470*/  CS2R R74, SRZ ;  /* 0x00000000004a7805 */ /* 0x000fc6000001ff00 */
[----:B------:R-:W-:-:S03]  /*4480*/  FADD.FTZ R12, R76, R13 ;  /* 0x0000000d4c0c7221 */ /* 0x000fc60000010000 */
[----:B------:R-:W1:Y:S01]  /*4490*/  MUFU.EX2 R139, R139 ;  /* 0x0000008b008b7308 */ /* 0x000e620000000800 */
[----:B---3--:R-:W-:Y:S01]  /*44a0*/  FADD.FTZ R13, R137, R12 ;  /* 0x0000000c890d7221 */ /* 0x008fe20000010000 */
[----:B------:R-:W-:Y:S01]  /*44b0*/  FADD.FTZ R12, R28, R25 ;  /* 0x000000191c0c7221 */ /* 0x000fe20000010000 */
[----:B0-----:R-:W-:-:S03]  /*44c0*/  CS2R R68, SRZ ;  /* 0x0000000000447805 */ /* 0x001fc6000001ff00 */
[----:B------:R-:W-:Y:S01]  /*44d0*/  FADD.FTZ R15, R29, R12 ;  /* 0x0000000c1d0f7221 */ /* 0x000fe20000010000 */
[----:B------:R-:W-:Y:S01]  /*44e0*/  CS2R R28, SRZ ;  /* 0x00000000001c7805 */ /* 0x000fe2000001ff00 */
[----:B------:R-:W0:Y:S01]  /*44f0*/  MUFU.EX2 R78, R141 ;  /* 0x0000008d004e7308 */ /* 0x000e220000000800 */
[C---:B----4-:R-:W-:Y:S01]  /*4500*/  F2FP.SATFINITE.E4M3.F32.PACK_AB_MERGE_C R137, R56.reuse, R137, RZ ;  /* 0x000000893889723e */ /* 0x050fe200048070ff */
[----:B------:R-:W-:Y:S01]  /*4510*/  FADD.FTZ R56, R56, R13 ;  /* 0x0000000d38387221 */ /* 0x000fe20000010000 */
[----:B------:R-:W-:Y:S01]  /*4520*/  FADD.FTZ R32, R32, R15 ;  /* 0x0000000f20207221 */ /* 0x000fe20000010000 */
[----:B------:R-:W-:Y:S02]  /*4530*/  F2FP.SATFINITE.E4M3.F32.PACK_AB_MERGE_C R15, R47, R44, RZ ;  /* 0x0000002c2f0f723e */ /* 0x000fe400048070ff */
[----:B------:R-:W-:Y:S01]  /*4540*/  F2FP.SATFINITE.E4M3.F32.PACK_AB_MERGE_C R178, R76, R135, R137 ;  /* 0x000000874cb2723e */ /* 0x000fe20004807089 */
[----:B------:R-:W-:Y:S01]  /*4550*/  FADD.FTZ R33, R33, R32 ;  /* 0x0000002021217221 */ /* 0x000fe20000010000 */
[----:B------:R-:W3:Y:S01]  /*4560*/  MUFU.EX2 R143, R143 ;  /* 0x0000008f008f7308 */ /* 0x000ee20000000800 */
[----:B-1----:R-:W-:Y:S01]  /*4570*/  FADD.FTZ R13, R139, R56 ;  /* 0x000000388b0d7221 */ /* 0x002fe20000010000 */
[----:B------:R-:W-:-:S02]  /*4580*/  CS2R R56, SRZ ;  /* 0x0000000000387805 */ /* 0x000fc4000001ff00 */
[----:B------:R-:W-:-:S04]  /*4590*/  CS2R R76, SRZ ;  /* 0x00000000004c7805 */ /* 0x000fc8000001ff00 */
[----:B------:R-:W1:Y:S01]  /*45a0*/  MUFU.EX2 R80, R145 ;  /* 0x0000009100507308 */ /* 0x000e620000000800 */
[----:B0-----:R-:W-:-:S07]  /*45b0*/  FADD.FTZ R14, R78, R13 ;  /* 0x0000000d4e0e7221 */ /* 0x001fce0000010000 */
[----:B------:R-:W0:Y:S01]  /*45c0*/  MUFU.EX2 R147, R147 ;  /* 0x0000009300937308 */ /* 0x000e220000000800 */
[----:B---3--:R-:W-:Y:S01]  /*45d0*/  FADD.FTZ R13, R143, R14 ;  /* 0x0000000e8f0d7221 */ /* 0x008fe20000010000 */
[----:B------:R-:W-:Y:S01]  /*45e0*/  FADD.FTZ R14, R36, R33 ;  /* 0x00000021240e7221 */ /* 0x000fe20000010000 */
[----:B------:R-:W-:-:S05]  /*45f0*/  CS2R R32, SRZ ;  /* 0x0000000000207805 */ /* 0x000fca000001ff00 */
[----:B------:R-:W3:Y:S01]  /*4600*/  MUFU.EX2 R6, R149 ;  /* 0x0000009500067308 */ /* 0x000ee20000000800 */
[C---:B-1----:R-:W-:Y:S01]  /*4610*/  F2FP.SATFINITE.E4M3.F32.PACK_AB_MERGE_C R143, R80.reuse, R143, RZ ;  /* 0x0000008f508f723e */ /* 0x042fe200048070ff */
[----:B------:R-:W-:-:S03]  /*4620*/  FADD.FTZ R80, R80, R13 ;  /* 0x0000000d50507221 */ /* 0x000fc60000010000 */
[----:B------:R-:W-:Y:S02]  /*4630*/  F2FP.SATFINITE.E4M3.F32.PACK_AB_MERGE_C R172, R78, R139, R143 ;  /* 0x0000008b4eac723e */ /* 0x000fe4000480708f */
[----:B------:R-:W-:Y:S01]  /*4640*/  CS2R R78, SRZ ;  /* 0x00000000004e7805 */ /* 0x000fe2000001ff00 */
[----:B------:R-:W1:Y:S01]  /*4650*/  MUFU.EX2 R151, R151 ;  /* 0x0000009700977308 */ /* 0x000e620000000800 */
[----:B0-----:R-:W-:Y:S01]  /*4660*/  FADD.FTZ R13, R147, R80 ;  /* 0x00000050930d7221 */ /* 0x001fe20000010000 */
[----:B------:R-:W-:-:S06]  /*4670*/  CS2R R80, SRZ ;  /* 0x0000000000507805 */ /* 0x000fcc000001ff00 */
[----:B------:R-:W0:Y:S01]  /*4680*/  MUFU.EX2 R37, R37 ;  /* 0x0000002500257308 */ /* 0x000e220000000800 */
[----:B---3--:R-:W-:-:S07]  /*4690*/  FADD.FTZ R20, R6, R13 ;  /* 0x0000000d06147221 */ /* 0x008fce0000010000 */
[----:B------:R-:W-:Y:S01]  /*46a0*/  MUFU.EX2 R48, R48 ;  /* 0x0000003000307308 */ /* 0x000fe20000000800 */
[----:B-1----:R-:W-:-:S07]  /*46b0*/  FADD.FTZ R13, R151, R20 ;  /* 0x00000014970d7221 */ /* 0x002fce0000010000 */
[----:B------:R-:W1:Y:S01]  /*46c0*/  MUFU.EX2 R51, R51 ;  /* 0x0000003300337308 */ /* 0x000e620000000800 */
[C---:B0-----:R-:W-:Y:S01]  /*46d0*/  F2FP.SATFINITE.E4M3.F32.PACK_AB_MERGE_C R175, R37.reuse, R36, R15 ;  /* 0x0000002425af723e */ /* 0x041fe2000480700f */
[----:B------:R-:W-:-:S04]  /*46e0*/  FADD.FTZ R37, R37, R14 ;  /* 0x0000000e25257221 */ /* 0x000fc80000010000 */
[----:B------:R-:W-:Y:S01]  /*46f0*/  FADD.FTZ R44, R44, R37 ;  /* 0x000000252c2c7221 */ /* 0x000fe20000010000 */
[----:B------:R-:W-:Y:S01]  /*4700*/  CS2R R36, SRZ ;  /* 0x0000000000247805 */ /* 0x000fe2000001ff00 */
[----:B------:R-:W0:Y:S02]  /*4710*/  MUFU.EX2 R0, R109 ;  /* 0x0000006d00007308 */ /* 0x000e240000000800 */
[----:B------:R-:W-:Y:S01]  /*4720*/  FADD.FTZ R47, R47, R44 ;  /* 0x0000002c2f2f7221 */ /* 0x000fe20000010000 */
[----:B------:R-:W-:-:S05]  /*4730*/  CS2R R44, SRZ ;  /* 0x00000000002c7805 */ /* 0x000fca000001ff00 */
[----:B------:R-:W3:Y:S01]  /*4740*/  MUFU.EX2 R46, R46 ;  /* 0x0000002e002e7308 */ /* 0x000ee20000000800 */
[----:B-1----:R-:W-:-:S07]  /*4750*/  F2FP.SATFINITE.E4M3.F32.PACK_AB_MERGE_C R15, R51, R48, RZ ;  /* 0x00000030330f723e */ /* 0x002fce00048070ff */
[----:B------:R-:W1:Y:S01]  /*4760*/  MUFU.EX2 R49, R49 ;  /* 0x0000003100317308 */ /* 0x000e620000000800 */
[C---:B0-----:R-:W-:Y:S01]  /*4770*/  F2FP.SATFINITE.E4M3.F32.PACK_AB_MERGE_C R151, R0.reuse, R151, RZ ;  /* 0x000000970097723e */ /* 0x041fe200048070ff */
[----:B------:R-:W-:-:S03]  /*4780*/  FADD.FTZ R0, R0, R13 ;  /* 0x0000000d00007221 */ /* 0x000fc60000010000 */
[----:B------:R-:W-:-:S03]  /*4790*/  F2FP.SATFINITE.E4M3.F32.PACK_AB_MERGE_C R174, R6, R147, R151 ;  /* 0x0000009306ae723e */ /* 0x000fc60004807097 */
[----:B------:R-:W0:Y:S01]  /*47a0*/  MUFU.EX2 R153, R153 ;  /* 0x0000009900997308 */ /* 0x000e220000000800 */
[----:B---3--:R-:W-:-:S07]  /*47b0*/  FADD.FTZ R20, R46, R47 ;  /* 0x0000002f2e147221 */ /* 0x008fce0000010000 */
[----:B------:R-:W3:Y:S01]  /*47c0*/  MUFU.EX2 R10, R107 ;  /* 0x0000006b000a7308 */ /* 0x000ee20000000800 */
[----:B-1----:R-:W-:Y:S01]  /*47d0*/  F2FP.SATFINITE.E4M3.F32.PACK_AB_MERGE_C R169, R49, R46, R15 ;  /* 0x0000002e31a9723e */ /* 0x002fe2000480700f */
[----:B------:R-:W-:-:S04]  /*47e0*/  @P2 IMAD.HI.U32 R15, R22, R21, RZ ;  /* 0x00000015160f2227 */ /* 0x000fc800078e00ff */
[----:B------:R-:W-:Y:S01]  /*47f0*/  FADD.FTZ R49, R49, R20 ;  /* 0x0000001431317221 */ /* 0x000fe20000010000 */
[----:B------:R-:W-:Y:S02]  /*4800*/  CS2R R46, SRZ ;  /* 0x00000000002e7805 */ /* 0x000fe4000001ff00 */
[----:B--2---:R-:W-:Y:S01]  /*4810*/  @P2 SHF.R.U32.HI R22, RZ, R24, R15 ;  /* 0x00000018ff162219 */ /* 0x004fe2000001160f */
[----:B------:R-:W1:Y:S01]  /*4820*/  MUFU.EX2 R155, R155 ;  /* 0x0000009b009b7308 */ /* 0x000e620000000800 */
[----:B0-----:R-:W-:Y:S01]  /*4830*/  FADD.FTZ R13, R153, R0 ;  /* 0x00000000990d7221 */ /* 0x001fe20000010000 */
[----:B------:R-:W-:Y:S01]  /*4840*/  FADD.FTZ R48, R48, R49 ;  /* 0x0000003130307221 */ /* 0x000fe20000010000 */
[----:B------:R-:W-:Y:S02]  /*4850*/  IADD3 R22, R22, -R3, R104 ;  /* 0x8000000316167210 */ /* 0x000fe40007ffe068 */
[----:B------:R-:W-:Y:S01]  /*4860*/  CS2R R24, SRZ ;  /* 0x0000000000187805 */ /* 0x000fe2000001ff00 */
[----:B------:R-:W-:Y:S01]  /*4870*/  FADD.FTZ R51, R51, R48 ;  /* 0x0000003033337221 */ /* 0x000fe20000010000 */
[----:B------:R-:W-:Y:S01]  /*4880*/  CS2R R48, SRZ ;  /* 0x0000000000307805 */ /* 0x000fe2000001ff00 */
[----:B------:R-:W0:Y:S01]  /*4890*/  MUFU.EX2 R12, R103 ;  /* 0x00000067000c7308 */ /* 0x000e220000000800 */
[----:B---3--:R-:W-:Y:S01]  /*48a0*/  FADD.FTZ R0, R10, R13 ;  /* 0x0000000d0a007221 */ /* 0x008fe20000010000 */
[----:B------:R-:W-:-:S06]  /*48b0*/  IMAD.HI R22, R22, 0x66666667, RZ ;  /* 0x6666666716167827 */ /* 0x000fcc00078e02ff */
[----:B------:R-:W-:Y:S01]  /*48c0*/  MUFU.EX2 R52, R52 ;  /* 0x0000003400347308 */ /* 0x000fe20000000800 */
[----:B-1----:R-:W-:-:S07]  /*48d0*/  FADD.FTZ R13, R155, R0 ;  /* 0x000000009b0d7221 */ /* 0x002fce0000010000 */
[----:B------:R-:W1:Y:S01]  /*48e0*/  MUFU.EX2 R55, R55 ;  /* 0x0000003700377308 */ /* 0x000e620000000800 */
[C---:B0-----:R-:W-:Y:S01]  /*48f0*/  F2FP.SATFINITE.E4M3.F32.PACK_AB_MERGE_C R155, R12.reuse, R155, RZ ;  /* 0x0000009b0c9b723e */ /* 0x041fe200048070ff */
[----:B------:R-:W-:-:S03]  /*4900*/  FADD.FTZ R12, R12, R13 ;  /* 0x0000000d0c0c7221 */ /* 0x000fc60000010000 */
[----:B------:R-:W-:Y:S01]  /*4910*/  F2FP.SATFINITE.E4M3.F32.PACK_AB_MERGE_C R168, R10, R153, R155 ;  /* 0x000000990aa8723e */ /* 0x000fe2000480709b */
[----:B------:R-:W-:Y:S02]  /*4920*/  VIADD R10, R23, 0xfffffffe ;  /* 0xfffffffe170a7836 */ /* 0x000fe40000000000 */
[----:B------:R-:W0:Y:S08]  /*4930*/  MUFU.EX2 R50, R50 ;  /* 0x0000003200327308 */ /* 0x000e300000000800 */
[----:B------:R-:W2:Y:S01]  /*4940*/  MUFU.EX2 R53, R53 ;  /* 0x0000003500357308 */ /* 0x000ea20000000800 */
[----:B-1----:R-:W-:-:S07]  /*4950*/  F2FP.SATFINITE.E4M3.F32.PACK_AB_MERGE_C R13, R55, R52, RZ ;  /* 0x00000034370d723e */ /* 0x002fce00048070ff */
[----:B------:R-:W1:Y:S01]  /*4960*/  MUFU.EX2 R157, R157 ;  /* 0x0000009d009d7308 */ /* 0x000e620000000800 */
[----:B0-----:R-:W-:-:S07]  /*4970*/  FADD.FTZ R0, R50, R51 ;  /* 0x0000003332007221 */ /* 0x001fce0000010000 */
[----:B------:R0:W3:Y:S01]  /*4980*/  MUFU.EX2 R14, R83 ;  /* 0x00000053000e7308 */ /* 0x0000e20000000800 */
[C---:B--2---:R-:W-:Y:S01]  /*4990*/  F2FP.SATFINITE.E4M3.F32.PACK_AB_MERGE_C R171, R53.reuse, R50, R13 ;  /* 0x0000003235ab723e */ /* 0x044fe2000480700d */
[----:B------:R-:W-:Y:S01]  /*49a0*/  FADD.FTZ R53, R53, R0 ;  /* 0x0000000035357221 */ /* 0x000fe20000010000 */
[----:B------:R-:W-:Y:S02]  /*49b0*/  SHF.R.U32.HI R13, RZ, 0x1f, R22 ;  /* 0x0000001fff0d7819 */ /* 0x000fe40000011616 */
[----:B------:R-:W-:Y:S01]  /*49c0*/  CS2R R50, SRZ ;  /* 0x0000000000327805 */ /* 0x000fe2000001ff00 */
[----:B------:R-:W-:Y:S01]  /*49d0*/  FADD.FTZ R52, R52, R53 ;  /* 0x0000003534347221 */ /* 0x000fe20000010000 */
[----:B------:R-:W-:Y:S01]  /*49e0*/  LEA.HI.SX32 R13, R22, R13, 0x1a ;  /* 0x0000000d160d7211 */ /* 0x000fe200078fd2ff */
[----:B------:R-:W-:Y:S01]  /*49f0*/  MUFU.EX2 R159, R159 ;  /* 0x0000009f009f7308 */ /* 0x000fe20000000800 */
[----:B-1----:R-:W-:Y:S01]  /*4a00*/  FADD.FTZ R3, R157, R12 ;  /* 0x0000000c9d037221 */ /* 0x002fe20000010000 */
[----:B0-----:R-:W-:-:S02]  /*4a10*/  CS2R R82, SRZ ;  /* 0x0000000000527805 */ /* 0x001fc4000001ff00 */
[----:B------:R-:W-:-:S04]  /*4a20*/  VIMNMX R15, R18, R13, !PT ;  /* 0x0000000d120f7248 */ /* 0x000fc80007fe0100 */
[----:B------:R-:W-:Y:S01]  /*4a30*/  ISETP.GE.AND P3, PT, R10, R15, PT ;  /* 0x0000000f0a00720c */ /* 0x000fe20003f66270 */
[----:B------:R-:W0:Y:S01]  /*4a40*/  MUFU.EX2 R58, R58 ;  /* 0x0000003a003a7308 */ /* 0x000e220000000800 */
[----:B---3--:R-:W-:Y:S01]  /*4a50*/  FADD.FTZ R0, R14, R3 ;  /* 0x000000030e007221 */ /* 0x008fe20000010000 */
[----:B0-----:R-:W-:-:S03]  /*4a60*/  F2FP.SATFINITE.E4M3.F32.PACK_AB_MERGE_C R3, R58, R159, RZ ;  /* 0x0000009f3a03723e */ /* 0x001fc600048070ff */
[----:B------:R-:W-:Y:S01]  /*4a70*/  FADD.FTZ R159, R159, R0 ;  /* 0x000000009f9f7221 */ /* 0x000fe20000010000 */
[----:B------:R-:W-:Y:S01]  /*4a80*/  IMAD.MOV.U32 R0, RZ, RZ, RZ ;  /* 0x000000ffff007224 */ /* 0x000fe200078e00ff */
[----:B------:R-:W-:Y:S01]  /*4a90*/  F2FP.SATFINITE.E4M3.F32.PACK_AB_MERGE_C R170, R14, R157, R3 ;  /* 0x0000009d0eaa723e */ /* 0x000fe20004807003 */
[----:B------:R-:W-:Y:S01]  /*4aa0*/  FADD.FTZ R3, R55, R52 ;  /* 0x0000003437037221 */ /* 0x000fe20000010000 */
[----:B------:R-:W-:Y:S01]  /*4ab0*/  FADD.FTZ R6, R58, R159 ;  /* 0x0000009f3a067221 */ /* 0x000fe20000010000 */
[----:B------:R-:W-:Y:S02]  /*4ac0*/  CS2R R52, SRZ ;  /* 0x0000000000347805 */ /* 0x000fe4000001ff00 */
[----:B------:R-:W-:Y:S02]  /*4ad0*/  CS2R R54, SRZ ;  /* 0x0000000000367805 */ /* 0x000fe4000001ff00 */
[----:B------:R-:W-:Y:S01]  /*4ae0*/  CS2R R58, SRZ ;  /* 0x00000000003a7805 */ /* 0x000fe2000001ff00 */
        /* <DEDUP_REMOVED lines=37> */
[----:B------:R-:W-:Y:S01]  /*4d40*/  ULDC UR51, c[0x0][0x288] ;  /* 0x0000a20000337ab9 */ /* 0x000fe20000000800 */
[----:B------:R-:W-:-:S05]  /*4d50*/  ULDC UR53, c[0x0][0x2f0] ;  /* 0x0000bc0000357ab9 */ /* 0x000fca0000000800 */
.L_x_1971:
[----:B------:R-:W-:Y:S01]  /*4d60*/  ISETP.NE.AND P4, PT, RZ, UR38, PT ;  /* 0x00000026ff007c0c */ /* 0x000fe2000bf85270 */
[----:B------:R-:W-:-:S04]  /*4d70*/  UISETP.NE.AND UP0, UPT, UR55, 0x1, UPT ;  /* 0x000000013700788c */ /* 0x000fc8000bf05270 */
[----:B------:R-:W-:-:S06]  /*4d80*/  USEL UR6, URZ, 0x1, UP0 ;  /* 0x000000013f067887 */ /* 0x000fcc0008000000 */
[----:B------:R-:W-:Y:S02]  /*4d90*/  LOP3.LUT R0, R14, UR6, RZ, 0x3c, !PT ;  /* 0x000000060e007c12 */ /* 0x000fe4000f8e3cff */
[----:B------:R-:W-:Y:S05]  /*4da0*/  @P4 BRA `(.L_x_1962) ;  /* 0x0000000000344947 */ /* 0x000fea0003800000 */
[----:B------:R-:W-:Y:S05]  /*4db0*/  @!P1 BRA `(.L_x_1963) ;  /* 0x0000000000049947 */ /* 0x000fea0003800000 */
[----:B------:R-:W-:Y:S01]  /*4dc0*/  BPT.TRAP 0x1 ;  /* 0x000000040000795c */ /* 0x000fe20000300000 */
.L_x_1963:
        /* <DEDUP_REMOVED lines=8> */
.L_x_1964:
[----:B-1----:R-:W-:Y:S05]  /*4e50*/  @P3 BRA `(.L_x_1962) ;  /* 0x0000000000083947 */ /* 0x002fea0003800000 */
[----:B------:R-:W1:Y:S02]  /*4e60*/  SYNCS.PHASECHK.TRANS64.TRYWAIT P3, [UR6+0x29830], R9 ;  /* 0x02983009ff0075a7 */ /* 0x000e640008060146 */
[----:B-1----:R-:W-:Y:S05]  /*4e70*/  @!P3 BRA `(.L_x_1965) ;  /* 0x000000c80088b947 */ /* 0x002fea0003800000 */
.L_x_1962:
        /* <DEDUP_REMOVED lines=35> */
[----:B------:R-:W-:Y:S02]  /*50b0*/  UIADD3 UR11, UR56, 0x182, URZ ;  /* 0x00000182380b7890 */ /* 0x000fe4000fffe03f */
        /* <DEDUP_REMOVED lines=158> */
.L_x_1967:
[----:B------:R-:W-:Y:S01]  /*5aa0*/  ULEA UR6, UR55, UR39, 0x3 ;  /* 0x0000002737067291 */ /* 0x000fe2000f8e183f */
[----:B------:R-:W-:-:S08]  /*5ab0*/  SHF.L.U32 R9, R14, 0x1f, RZ ;  /* 0x0000001f0e097819 */ /* 0x000fd000000006ff */
[----:B------:R0:W1:Y:S01]  /*5ac0*/  SYNCS.PHASECHK.TRANS64.TRYWAIT P3, [UR6+0x29850], R9 ;  /* 0x02985009ff0075a7 */ /* 0x0000620008060146 */
[----:B------:R-:W-:Y:S05]  /*5ad0*/  @!P1 BRA `(.L_x_1968) ;  /* 0x0000000000049947 */ /* 0x000fea0003800000 */
[----:B------:R-:W-:Y:S01]  /*5ae0*/  BPT.TRAP 0x1 ;  /* 0x000000040000795c */ /* 0x000fe20000300000 */
.L_x_1968:
[----:B-1----:R-:W-:Y:S05]  /*5af0*/  @P3 BRA `(.L_x_1966) ;  /* 0x0000000000083947 */ /* 0x002fea0003800000 */
[----:B------:R-:W1:Y:S02]  /*5b00*/  SYNCS.PHASECHK.TRANS64.TRYWAIT P3, [UR6+0x29850], R9 ;  /* 0x02985009ff0075a7 */ /* 0x000e640008060146 */
[----:B-1----:R-:W-:Y:S05]  /*5b10*/  @!P3 BRA `(.L_x_1969) ;  /* 0x000000bc0078b947 */ /* 0x002fea0003800000 */
.L_x_1966:
[----:B-1----:R-:W1:Y:S01]  /*5b20*/  @P2 LDC R14, c[0x0][0x44c] ;  /* 0x00011300ff0e2b82 */ /* 0x002e620000000800 */
[----:B------:R-:W-:Y:S01]  /*5b30*/  UIADD3 UR6, UR39, 0x400, URZ ;  /* 0x0000040027067890 */ /* 0x000fe2000fffe03f */
[----:B------:R-:W-:Y:S01]  /*5b40*/  IMAD.MOV.U32 R190, RZ, RZ, R7 ;  /* 0x000000ffffbe7224 */ /* 0x000fe200078e0007 */
[----:B------:R-:W-:Y:S01]  /*5b50*/  WARPGROUP.ARRIVE ;  /* 0x00000000000079c5 */ /* 0x000fe20000000000 */
[----:B------:R-:W-:Y:S01]  /*5b60*/  UMOV UR7, 0xc0000010 ;  /* 0xc000001000077882 */ /* 0x000fe20000000000 */
[----:B------:R-:W-:Y:S01]  /*5b70*/  USHF.R.U32.HI UR6, URZ, 0x4, UR6 ;  /* 0x000000043f067899 */ /* 0x000fe20008011606 */
[----:B------:R-:W-:Y:S02]  /*5b80*/  UMOV UR11, 0xc0000010 ;  /* 0xc0000010000b7882 */ /* 0x000fe40000000000 */
[----:B0-----:R-:W0:Y:S01]  /*5b90*/  @P2 LDC R9, c[0x0][0x450] ;  /* 0x00011400ff092b82 */ /* 0x001e220000000800 */
[----:B------:R-:W-:-:S04]  /*5ba0*/  ULOP3.LUT UR6, UR6, 0x3fff, URZ, 0xc0, !UPT ;  /* 0x00003fff06067892 */ /* 0x000fc8000f8ec03f */
[----:B------:R-:W-:-:S04]  /*5bb0*/  ULOP3.LUT UR6, UR6, 0x10000, URZ, 0xfc, !UPT ;  /* 0x0001000006067892 */ /* 0x000fc8000f8efc3f */
[----:B------:R-:W-:-:S04]  /*5bc0*/  UIMAD UR6, UR55, 0x500, UR6 ;  /* 0x00000500370678a4 */ /* 0x000fc8000f8e0206 */
[----:B------:R-:W-:Y:S01]  /*5bd0*/  UIADD3 UR10, UR6, 0x100, URZ ;  /* 0x00000100060a7890 */ /* 0x000fe2000fffe03f */
[----:B-1----:R-:W-:-:S04]  /*5be0*/  @P2 IMAD.HI.U32 R14, R7, R14, RZ ;  /* 0x0000000e070e2227 */ /* 0x002fc800078e00ff */
[----:B------:R-:W-:Y:S01]  /*5bf0*/  QGMMA.64x128x32.F32.E4M3.E4M3 R24, R184, gdesc[UR4], R24, gsb0 ;  /* 0x01e00004b8187df3 */ /* 0x000fe20008000818 */
[----:B------:R-:W-:Y:S01]  /*5c00*/  UMOV UR7, 0xc0000010 ;  /* 0xc000001000077882 */ /* 0x000fe20000000000 */
[----:B0-----:R-:W-:Y:S01]  /*5c10*/  @P2 SHF.R.U32.HI R190, RZ, R9, R14 ;  /* 0x00000009ffbe2219 */ /* 0x001fe2000001160e */
[----:B------:R-:W-:-:S04]  /*5c20*/  IMAD.MOV.U32 R9, RZ, RZ, -0xa0 ;  /* 0xffffff60ff097424 */ /* 0x000fc800078e00ff */
[----:B------:R-:W0:Y:S01]  /*5c30*/  SHFL.IDX PT, R11, R190, RZ, 0x1c1f ;  /* 0x001c1fffbe0b7589 */ /* 0x000e2200000e0000 */
[----:B------:R-:W-:-:S03]  /*5c40*/  IMAD R9, R10, R9, 0x1 ;  /* 0x000000010a097424 */ /* 0x000fc600078e0209 */
[----:B------:R-:W1:Y:S01]  /*5c50*/  SHFL.IDX PT, R199, R190, 0x1, 0x1c1f ;  /* 0x003c1f00bec77f89 */ /* 0x000e6200000e0000 */
[----:B------:R-:W-:-:S04]  /*5c60*/  IMAD R9, R8, -0x2, R9 ;  /* 0xfffffffe08097824 */ /* 0x000fc800078e0209 */
[----:B------:R-:W-:-:S05]  /*5c70*/  IMAD R188, R16, UR53, R9 ;  /* 0x0000003510bc7c24 */ /* 0x000fca000f8e0209 */
[----:B0-----:R-:W-:-:S04]  /*5c80*/  IADD3 R9, R11, -UR51, R188 ;  /* 0x800000330b097c10 */ /* 0x001fc8000fffe0bc */
[C---:B------:R-:W-:Y:S02]  /*5c90*/  ISETP.GT.AND P3, PT, R9.reuse, RZ, PT ;  /* 0x000000ff0900720c */ /* 0x040fe40003f64270 */
[C---:B------:R-:W-:Y:S02]  /*5ca0*/  ISETP.GT.AND P4, PT, R9.reuse, 0x1, PT ;  /* 0x000000010900780c */ /* 0x040fe40003f84270 */
[----:B------:R-:W-:Y:S02]  /*5cb0*/  FSEL R22, R152, -INF , P3 ;  /* 0xff80000098167808 */ /* 0x000fe40001800000 */
        /* <DEDUP_REMOVED lines=48> */
[----:B------:R-:W-:Y:S01]  /*5fc0*/  ISETP.GT.AND P3, PT, R9, 0x48, PT ;  /* 0x000000480900780c */ /* 0x000fe20003f64270 */
[----:B------:R-:W-:Y:S02]  /*5fd0*/  WARPGROUP.DEPBAR.LE gsb0, 0x0 ;  /* 0x00008000000079c5 */ /* 0x000fe40000010000 */
[----:B------:R-:W-:Y:S01]  /*5fe0*/  FSEL R145, R121, -INF , P4 ;  /* 0xff80000079917808 */ /* 0x000fe20002000000 */
[----:B------:R-:W-:Y:S01]  /*5ff0*/  WARPGROUP.ARRIVE ;  /* 0x00000000000079c5 */ /* 0x000fe20000000000 */
[----:B------:R-:W-:-:S02]  /*6000*/  FMNMX.FTZ R198, R153, R198, !PT ;  /* 0x000000c699c67209 */ /* 0x000fc40007810000 */
[----:B------:R-:W-:Y:S02]  /*6010*/  ISETP.GT.AND P4, PT, R9, 0x49, PT ;  /* 0x000000490900780c */ /* 0x000fe40003f84270 */
[----:B------:R-:W-:Y:S01]  /*6020*/  FSEL R137, R124, -INF , P3 ;  /* 0xff8000007c897808 */ /* 0x000fe20001800000 */
[----:B------:R-:W-:Y:S01]  /*6030*/  QGMMA.64x128x32.F32.E4M3.E4M3 R24, R180, gdesc[UR8], R24, gsb0 ;  /* 0x01e00008b4187df3 */ /* 0x000fe20008000818 */
[----:B------:R-:W-:Y:S01]  /*6040*/  FMNMX.FTZ R198, R145, R198, !PT ;  /* 0x000000c691c67209 */ /* 0x000fe20007810000 */
[----:B------:R-:W-:Y:S01]  /*6050*/  UIADD3 UR10, UR6, 0x200, URZ ;  /* 0x00000200060a7890 */ /* 0x000fe2000fffe03f */
[----:B------:R-:W-:Y:S01]  /*6060*/  ISETP.GT.AND P3, PT, R9, 0x50, PT ;  /* 0x000000500900780c */ /* 0x000fe20003f64270 */
[----:B------:R-:W-:Y:S01]  /*6070*/  UMOV UR11, 0xc0000010 ;  /* 0xc0000010000b7882 */ /* 0x000fe20000000000 */
        /* <DEDUP_REMOVED lines=59> */
[----:B------:R-:W-:Y:S02]  /*6430*/  FSEL R101, R101, -INF , P4 ;  /* 0xff80000065657808 */ /* 0x000fe40002000000 */
[----:B------:R-:W-:Y:S02]  /*6440*/  FMNMX.FTZ R198, R195, R198, !PT ;  /* 0x000000c6c3c67209 */ /* 0x000fe40007810000 */
[----:B-1----:R-:W-:-:S02]  /*6450*/  IADD3 R112, R199, -UR51, R188 ;  /* 0x80000033c7707c10 */ /* 0x002fc4000fffe0bc */
[----:B------:R-:W-:Y:S02]  /*6460*/  FMNMX.FTZ R198, R101, R198, !PT ;  /* 0x000000c665c67209 */ /* 0x000fe40007810000 */
[C---:B------:R-:W-:Y:S02]  /*6470*/  ISETP.GT.AND P4, PT, R112.reuse, RZ, PT ;  /* 0x000000ff7000720c */ /* 0x040fe40003f84270 */
[----:B------:R-:W-:Y:S01]  /*6480*/  ISETP.GT.AND P5, PT, R112, 0x1, PT ;  /* 0x000000017000780c */ /* 0x000fe20003fa4270 */
[----:B------:R-:W0:Y:S01]  /*6490*/  SHFL.BFLY PT, R9, R198, 0x2, 0x1f ;  /* 0x0c401f00c6097f89 */ /* 0x000e2200000e0000 */
[----:B------:R-:W-:Y:S02]  /*64a0*/  FSEL R154, R154, -INF , P4 ;  /* 0xff8000009a9a7808 */ /* 0x000fe40002000000 */
[----:B------:R-:W-:Y:S02]  /*64b0*/  ISETP.GT.AND P4, PT, R112, 0x8, PT ;  /* 0x000000087000780c */ /* 0x000fe40003f84270 */
[----:B------:R-:W-:-:S02]  /*64c0*/  FSEL R155, R155, -INF , P5 ;  /* 0xff8000009b9b7808 */ /* 0x000fc40002800000 */
[----:B------:R-:W-:Y:S01]  /*64d0*/  FMNMX.FTZ R92, R154, R13, !PT ;  /* 0x0000000d9a5c7209 */ /* 0x000fe20007810000 */
[----:B------:R-:W-:Y:S02]  /*64e0*/  WARPGROUP.DEPBAR.LE gsb0, 0x0 ;  /* 0x00008000000079c5 */ /* 0x000fe40000010000 */
[----:B------:R-:W-:Y:S01]  /*64f0*/  ISETP.GT.AND P5, PT, R112, 0x9, PT ;  /* 0x000000097000780c */ /* 0x000fe20003fa4270 */
[----:B------:R-:W-:Y:S01]  /*6500*/  WARPGROUP.ARRIVE ;  /* 0x00000000000079c5 */ /* 0x000fe20000000000 */
[----:B------:R-:W-:Y:S02]  /*6510*/  FSEL R183, R158, -INF , P4 ;  /* 0xff8000009eb77808 */ /* 0x000fe40002000000 */
[----:B------:R-:W-:Y:S02]  /*6520*/  FMNMX.FTZ R92, R155, R92, !PT ;  /* 0x0000005c9b5c7209 */ /* 0x000fe40007810000 */
[C---:B------:R-:W-:Y:S01]  /*6530*/  ISETP.GT.AND P4, PT, R112.reuse, 0x10, PT ;  /* 0x000000107000780c */ /* 0x040fe20003f84270 */
[----:B------:R-:W-:Y:S01]  /*6540*/  QGMMA.64x128x32.F32.E4M3.E4M3 R24, R176, gdesc[UR8], R24, gsb0 ;  /* 0x01e00008b0187df3 */ /* 0x000fe20008000818 */
[----:B------:R-:W-:Y:S01]  /*6550*/  FSEL R159, R159, -INF , P5 ;  /* 0xff8000009f9f7808 */ /* 0x000fe20002800000 */
[----:B------:R-:W-:Y:S01]  /*6560*/  UIADD3 UR10, UR6, 0x300, URZ ;  /* 0x00000300060a7890 */ /* 0x000fe2000fffe03f */
[----:B------:R-:W-:Y:S01]  /*6570*/  FMNMX.FTZ R96, R183, R92, !PT ;  /* 0x0000005cb7607209 */ /* 0x000fe20007810000 */
[----:B------:R-:W-:Y:S01]  /*6580*/  UMOV UR11, 0xc0000010 ;  /* 0xc0000010000b7882 */ /* 0x000fe20000000000 */
[----:B------:R-:W-:Y:S01]  /*6590*/  ISETP.GT.AND P5, PT, R112, 0x11, PT ;  /* 0x000000117000780c */ /* 0x000fe20003fa4270 */
[----:B------:R-:W-:Y:S01]  /*65a0*/  UIADD3 UR6, UR6, 0x400, URZ ;  /* 0x0000040006067890 */ /* 0x000fe2000fffe03f */
[----:B------:R-:W-:-:S02]  /*65b0*/  FSEL R201, R162, -INF , P4 ;  /* 0xff800000a2c97808 */ /* 0x000fc40002000000 */
[----:B------:R-:W-:Y:S02]  /*65c0*/  FMNMX.FTZ R96, R159, R96, !PT ;  /* 0x000000609f607209 */ /* 0x000fe40007810000 */
[----:B0-----:R-:W-:Y:S02]  /*65d0*/  FMNMX.FTZ R88, R198, R9, !PT ;  /* 0x00000009c6587209 */ /* 0x001fe40007810000 */
[C---:B------:R-:W-:Y:S02]  /*65e0*/  ISETP.GT.AND P4, PT, R112.reuse, 0x18, PT ;  /* 0x000000187000780c */ /* 0x040fe40003f84270 */
[----:B------:R-:W-:Y:S01]  /*65f0*/  FSEL R163, R163, -INF , P5 ;  /* 0xff800000a3a37808 */ /* 0x000fe20002800000 */
[----:B------:R-:W0:Y:S01]  /*6600*/  SHFL.BFLY PT, R9, R88, 0x1, 0x1f ;  /* 0x0c201f0058097f89 */ /* 0x000e2200000e0000 */
[----:B------:R-:W-:Y:S02]  /*6610*/  FMNMX.FTZ R96, R201, R96, !PT ;  /* 0x00000060c9607209 */ /* 0x000fe40007810000 */
[----:B------:R-:W-:-:S02]  /*6620*/  ISETP.GT.AND P5, PT, R112, 0x19, PT ;  /* 0x000000197000780c */ /* 0x000fc40003fa4270 */
[----:B------:R-:W-:Y:S02]  /*6630*/  FSEL R205, R166, -INF , P4 ;  /* 0xff800000a6cd7808 */ /* 0x000fe40002000000 */
[----:B------:R-:W-:Y:S02]  /*6640*/  FMNMX.FTZ R96, R163, R96, !PT ;  /* 0x00000060a3607209 */ /* 0x000fe40007810000 */
[----:B------:R-:W-:Y:S02]  /*6650*/  FSEL R167, R167, -INF , P5 ;  /* 0xff800000a7a77808 */ /* 0x000fe40002800000 */
[C---:B------:R-:W-:Y:S02]  /*6660*/  ISETP.GT.AND P4, PT, R112.reuse, 0x20, PT ;  /* 0x000000207000780c */ /* 0x040fe40003f84270 */
        /* <DEDUP_REMOVED lines=10> */
[----:B------:R-:W-:Y:S02]  /*6710*/  ISETP.GT.AND P4, PT, R112, 0x30, PT ;  /* 0x000000307000780c */ /* 0x000fe40003f84270 */
[----:B------:R-:W-:Y:S02]  /*6720*/  FSEL R143, R143, -INF , P5 ;  /* 0xff8000008f8f7808 */ /* 0x000fe40002800000 */
[----:B------:R-:W-:Y:S02]  /*6730*/  FMNMX.FTZ R104, R211, R100, !PT ;  /* 0x00000064d3687209 */ /* 0x000fe40007810000 */
[----:B0-----:R-:W-:-:S02]  /*6740*/  FMNMX.FTZ R9, R88, R9, !PT ;  /* 0x0000000958097209 */ /* 0x001fc40007810000 */
[----:B------:R-:W-:Y:S02]  /*6750*/  ISETP.GT.AND P5, PT, R112, 0x31, PT ;  /* 0x000000317000780c */ /* 0x000fe40003fa4270 */
[----:B------:R-:W-:Y:S01]  /*6760*/  FSEL R213, R146, -INF , P4 ;  /* 0xff80000092d57808 */ /* 0x000fe20002000000 */
[----:B------:R-:W-:-:S01]  /*6770*/  FFMA.FTZ R185, R2, R9, -8 ;  /* 0xc100000002b97423 */ /* 0x000fc20000010009 */
[----:B------:R-:W-:Y:S02]  /*6780*/  FMNMX.FTZ R104, R143, R104, !PT ;  /* 0x000000688f687209 */ /* 0x000fe40007810000 */
[----:B------:R-:W-:Y:S02]  /*6790*/  ISETP.GT.AND P4, PT, R112, 0x38, PT ;  /* 0x000000387000780c */ /* 0x000fe40003f84270 */
[----:B------:R-:W-:Y:S02]  /*67a0*/  FSEL R147, R147, -INF , P5 ;  /* 0xff80000093937808 */ /* 0x000fe40002800000 */
[----:B------:R-:W-:-:S02]  /*67b0*/  FMNMX.FTZ R104, R213, R104, !PT ;  /* 0x00000068d5687209 */ /* 0x000fc40007810000 */
[----:B------:R-:W-:Y:S02]  /*67c0*/  FSETP.NEU.FTZ.AND P3, PT, R9, -INF , PT ;  /* 0xff8000000900780b */ /* 0x000fe40003f7d000 */
[----:B------:R-:W-:Y:S02]  /*67d0*/  ISETP.GT.AND P5, PT, R112, 0x39, PT ;  /* 0x000000397000780c */ /* 0x000fe40003fa4270 */
[----:B------:R-:W-:Y:S02]  /*67e0*/  FSEL R215, R150, -INF , P4 ;  /* 0xff80000096d77808 */ /* 0x000fe40002000000 */
[----:B------:R-:W-:Y:S02]  /*67f0*/  FMNMX.FTZ R104, R147, R104, !PT ;  /* 0x0000006893687209 */ /* 0x000fe40007810000 */
[----:B------:R-:W-:Y:S02]  /*6800*/  FSEL R185, R185, RZ, P3 ;  /* 0x000000ffb9b97208 */ /* 0x000fe40001800000 */
[----:B------:R-:W-:-:S02]  /*6810*/  FSEL R151, R151, -INF , P5 ;  /* 0xff80000097977808 */ /* 0x000fc40002800000 */
[----:B------:R-:W-:Y:S01]  /*6820*/  ISETP.GT.AND P4, PT, R112, 0x40, PT ;  /* 0x000000407000780c */ /* 0x000fe20003f84270 */
[----:B------:R-:W-:-:S01]  /*6830*/  FFMA.FTZ R116, R2, R189, -R185 ;  /* 0x000000bd02747223 */ /* 0x000fc200000108b9 */
[----:B------:R-:W-:Y:S01]  /*6840*/  FMNMX.FTZ R108, R215, R104, !PT ;  /* 0x00000068d76c7209 */ /* 0x000fe20007810000 */
[----:B------:R-:W-:-:S01]  /*6850*/  FFMA.FTZ R120, R2, R153, -R185 ;  /* 0x0000009902787223 */ /* 0x000fc200000108b9 */
[----:B------:R-:W-:Y:S01]  /*6860*/  ISETP.GT.AND P5, PT, R112, 0x41, PT ;  /* 0x000000417000780c */ /* 0x000fe20003fa4270 */
[----:B------:R0:W-:Y:S01]  /*6870*/  MUFU.EX2 R104, R116 ;  /* 0x0000007400687308 */ /* 0x0001e20000000800 */
[----:B------:R-:W-:Y:S01]  /*6880*/  FSEL R189, R122, -INF , P4 ;  /* 0xff8000007abd7808 */ /* 0x000fe20002000000 */
[C-C-:B------:R-:W-:Y:S01]  /*6890*/  FFMA.FTZ R11, R2.reuse, R11, -R185.reuse ;  /* 0x0000000b020b7223 */ /* 0x140fe200000108b9 */
[----:B------:R-:W-:Y:S01]  /*68a0*/  FMNMX.FTZ R108, R151, R108, !PT ;  /* 0x0000006c976c7209 */ /* 0x000fe20007810000 */
[--C-:B------:R-:W-:Y:S01]  /*68b0*/  FFMA.FTZ R140, R2, R140, -R185.reuse ;  /* 0x0000008c028c7223 */ /* 0x100fe200000108b9 */
[----:B------:R-:W-:Y:S01]  /*68c0*/  ISETP.GT.AND P4, PT, R112, 0x48, PT ;  /* 0x000000487000780c */ /* 0x000fe20003f84270 */
[C-C-:B------:R-:W-:Y:S01]  /*68d0*/  FFMA.FTZ R187, R2.reuse, R22, -R185.reuse ;  /* 0x0000001602bb7223 */ /* 0x140fe200000108b9 */
[----:B------:R-:W-:Y:S01]  /*68e0*/  FSEL R123, R123, -INF , P5 ;  /* 0xff8000007b7b7808 */ /* 0x000fe20002800000 */
[----:B------:R-:W-:Y:S01]  /*68f0*/  MUFU.EX2 R96, R140 ;  /* 0x0000008c00607308 */ /* 0x000fe20000000800 */
[----:B------:R-:W-:Y:S01]  /*6900*/  FMNMX.FTZ R108, R189, R108, !PT ;  /* 0x0000006cbd6c7209 */ /* 0x000fe20007810000 */
[--C-:B------:R-:W-:Y:S01]  /*6910*/  FFMA.FTZ R14, R2, R14, -R185.reuse ;  /* 0x0000000e020e7223 */ /* 0x100fe200000108b9 */
[----:B------:R-:W-:Y:S01]  /*6920*/  ISETP.GT.AND P5, PT, R112, 0x49, PT ;  /* 0x000000497000780c */ /* 0x000fe20003fa4270 */
[--C-:B------:R-:W-:Y:S01]  /*6930*/  FFMA.FTZ R20, R2, R20, -R185.reuse ;  /* 0x0000001402147223 */ /* 0x100fe200000108b9 */
[----:B------:R-:W-:Y:S01]  /*6940*/  FSEL R217, R126, -INF , P4 ;  /* 0xff8000007ed97808 */ /* 0x000fe20002000000 */
[--C-:B------:R-:W-:Y:S01]  /*6950*/  FFMA.FTZ R197, R2, R192, -R185.reuse ;  /* 0x000000c002c57223 */ /* 0x100fe200000108b9 */
[----:B------:R-:W-:Y:S01]  /*6960*/  FMNMX.FTZ R108, R123, R108, !PT ;  /* 0x0000006c7b6c7209 */ /* 0x000fe20007810000 */
[----:B------:R-:W-:Y:S01]  /*6970*/  MUFU.EX2 R187, R187 ;  /* 0x000000bb00bb7308 */ /* 0x000fe20000000800 */
[----:B------:R-:W-:Y:S01]  /*6980*/  ISETP.GT.AND P4, PT, R112, 0x50, PT ;  /* 0x000000507000780c */ /* 0x000fe20003f84270 */
[C-C-:B------:R-:W-:Y:S01]  /*6990*/  FFMA.FTZ R22, R2.reuse, R196, -R185.reuse ;  /* 0x000000c402167223 */ /* 0x140fe200000108b9 */
[----:B------:R-:W-:Y:S01]  /*69a0*/  FSEL R127, R127, -INF , P5 ;  /* 0xff8000007f7f7808 */ /* 0x000fe20002800000 */
[C-C-:B------:R-:W-:Y:S01]  /*69b0*/  FFMA.FTZ R199, R2.reuse, R194, -R185.reuse ;  /* 0x000000c202c77223 */ /* 0x140fe200000108b9 */
[----:B0-----:R-:W-:Y:S01]  /*69c0*/  FMNMX.FTZ R116, R217, R108, !PT ;  /* 0x0000006cd9747209 */ /* 0x001fe20007810000 */
[--C-:B------:R-:W-:Y:S01]  /*69d0*/  FFMA.FTZ R88, R2, R164, -R185.reuse ;  /* 0x000000a402587223 */ /* 0x100fe200000108b9 */
        /* <DEDUP_REMOVED lines=11> */
[--C-:B0-----:R-:W-:Y:S01]  /*6a90*/  FFMA.FTZ R120, R2, R137, -R185.reuse ;  /* 0x0000008902787223 */ /* 0x101fe200000108b9 */
[----:B------:R-:W-:Y:S01]  /*6aa0*/  ISETP.GT.AND P5, PT, R112, 0x59, PT ;  /* 0x000000597000780c */ /* 0x000fe20003fa4270 */
[--C-:B------:R-:W-:Y:S01]  /*6ab0*/  FFMA.FTZ R209, R2, R136, -R185.reuse ;  /* 0x0000008802d17223 */ /* 0x100fe200000108b9 */
[----:B------:R-:W-:Y:S01]  /*6ac0*/  FSEL R219, R134, -INF , P4 ;  /* 0xff80000086db7808 */ /* 0x000fe20002000000 */
[C-C-:B------:R-:W-:Y:S01]  /*6ad0*/  FFMA.FTZ R144, R2.reuse, R144, -R185.reuse ;  /* 0x0000009002907223 */ /* 0x140fe200000108b9 */
[----:B------:R-:W-:Y:S01]  /*6ae0*/  FMNMX.FTZ R116, R131, R116, !PT ;  /* 0x0000007483747209 */ /* 0x000fe20007810000 */
[----:B------:R-:W-:Y:S01]  /*6af0*/  MUFU.EX2 R20, R20 ;  /* 0x0000001400147308 */ /* 0x000fe20000000800 */
[----:B------:R-:W-:Y:S01]  /*6b00*/  FSEL R135, R135, -INF , P5 ;  /* 0xff80000087877808 */ /* 0x000fe20002800000 */
[--C-:B------:R-:W-:Y:S01]  /*6b10*/  FFMA.FTZ R193, R2, R193, -R185.reuse ;  /* 0x000000c102c17223 */ /* 0x100fe200000108b9 */
[----:B------:R-:W-:Y:S01]  /*6b20*/  ISETP.GT.AND P4, PT, R112, 0x60, PT ;  /* 0x000000607000780c */ /* 0x000fe20003f84270 */
[C-C-:B------:R-:W-:Y:S01]  /*6b30*/  FFMA.FTZ R161, R2.reuse, R161, -R185.reuse ;  /* 0x000000a102a17223 */ /* 0x140fe200000108b9 */
[----:B------:R-:W-:Y:S01]  /*6b40*/  FMNMX.FTZ R116, R219, R116, !PT ;  /* 0x00000074db747209 */ /* 0x000fe20007810000 */
[--C-:B------:R-:W-:Y:S01]  /*6b50*/  FFMA.FTZ R145, R2, R145, -R185.reuse ;  /* 0x0000009102917223 */ /* 0x100fe200000108b9 */
[----:B------:R-:W-:Y:S01]  /*6b60*/  ISETP.GT.AND P5, PT, R112, 0x61, PT ;  /* 0x000000617000780c */ /* 0x000fe20003fa4270 */
[----:B------:R-:W-:Y:S01]  /*6b70*/  MUFU.EX2 R197, R197 ;  /* 0x000000c500c57308 */ /* 0x000fe20000000800 */
[----:B------:R-:W-:Y:S01]  /*6b80*/  FSEL R137, R106, -INF , P4 ;  /* 0xff8000006a897808 */ /* 0x000fe20002000000 */
[C-C-:B------:R-:W-:Y:S01]  /*6b90*/  FFMA.FTZ R125, R2.reuse, R125, -R185.reuse ;  /* 0x0000007d027d7223 */ /* 0x140fe200000108b9 */
[----:B------:R-:W-:Y:S01]  /*6ba0*/  FMNMX.FTZ R116, R135, R116, !PT ;  /* 0x0000007487747209 */ /* 0x000fe20007810000 */
[--C-:B------:R-:W-:Y:S01]  /*6bb0*/  FFMA.FTZ R21, R2, R21, -R185.reuse ;  /* 0x0000001502157223 */ /* 0x100fe200000108b9 */
[----:B------:R-:W-:Y:S01]  /*6bc0*/  ISETP.GT.AND P4, PT, R112, 0x68, PT ;  /* 0x000000687000780c */ /* 0x000fe20003f84270 */
[----:B------:R-:W-:Y:S01]  /*6bd0*/  FFMA.FTZ R23, R2, R23, -R185 ;  /* 0x0000001702177223 */ /* 0x000fe200000108b9 */
[----:B------:R-:W-:Y:S01]  /*6be0*/  FSEL R107, R107, -INF , P5 ;  /* 0xff8000006b6b7808 */ /* 0x000fe20002800000 */
[----:B------:R-:W-:-:S02]  /*6bf0*/  WARPGROUP.DEPBAR.LE gsb0, 0x0 ;  /* 0x00008000000079c5 */ /* 0x000fc40000010000 */
[----:B------:R-:W-:Y:S01]  /*6c00*/  FMNMX.FTZ R116, R137, R116, !PT ;  /* 0x0000007489747209 */ /* 0x000fe20007810000 */
[----:B------:R-:W-:Y:S01]  /*6c10*/  WARPGROUP.ARRIVE ;  /* 0x00000000000079c5 */ /* 0x000fe20000000000 */
[----:B------:R-:W-:Y:S01]  /*6c20*/  ISETP.GT.AND P5, PT, R112, 0x69, PT ;  /* 0x000000697000780c */ /* 0x000fe20003fa4270 */
[----:B------:R-:W-:Y:S01]  /*6c30*/  MUFU.EX2 R106, R120 ;  /* 0x00000078006a7308 */ /* 0x000fe20000000800 */
[----:B------:R-:W-:Y:S01]  /*6c40*/  FSEL R221, R110, -INF , P4 ;  /* 0xff8000006edd7808 */ /* 0x000fe20002000000 */
[--C-:B------:R-:W-:Y:S01]  /*6c50*/  FFMA.FTZ R110, R2, R129, -R185.reuse ;  /* 0x00000081026e7223 */ /* 0x100fe200000108b9 */
[----:B------:R-:W-:Y:S01]  /*6c60*/  FMNMX.FTZ R116, R107, R116, !PT ;  /* 0x000000746b747209 */ /* 0x000fe20007810000 */
[----:B------:R-:W-:Y:S01]  /*6c70*/  QGMMA.64x128x32.F32.E4M3.E4M3 R24, R172, gdesc[UR8], R24, gsb0 ;  /* 0x01e00008ac187df3 */ /* 0x000fe20008000818 */
        /* <DEDUP_REMOVED lines=16> */
[----:B------:R-:W-:Y:S01]  /*6d80*/  FMNMX.FTZ R116, R223, R116, !PT ;  /* 0x00000074df747209 */ /* 0x000fe20007810000 */
[--C-:B------:R-:W-:Y:S01]  /*6d90*/  FFMA.FTZ R97, R2, R97, -R185.reuse ;  /* 0x0000006102617223 */ /* 0x100fe200000108b9 */
[----:B------:R-:W-:Y:S01]  /*6da0*/  ISETP.GT.AND P5, PT, R112, 0x79, PT ;  /* 0x000000797000780c */ /* 0x000fe20003fa4270 */
[----:B------:R-:W-:Y:S01]  /*6db0*/  MUFU.EX2 R88, R88 ;  /* 0x0000005800587308 */ /* 0x000fe20000000800 */
[----:B------:R-:W-:Y:S01]  /*6dc0*/  FSEL R129, R118, -INF , P4 ;  /* 0xff80000076817808 */ /* 0x000fe20002000000 */
[----:B------:R-:W-:Y:S01]  /*6dd0*/  FFMA.FTZ R118, R2, R191, -R185 ;  /* 0x000000bf02767223 */ /* 0x000fe200000108b9 */
[----:B------:R-:W-:-:S02]  /*6de0*/  FMNMX.FTZ R116, R115, R116, !PT ;  /* 0x0000007473747209 */ /* 0x000fc40007810000 */
[----:B------:R-:W-:Y:S02]  /*6df0*/  FSEL R119, R119, -INF , P5 ;  /* 0xff80000077777808 */ /* 0x000fe40002800000 */
[C---:B------:R-:W-:Y:S01]  /*6e00*/  ISETP.GT.AND P4, PT, R112.reuse, 0x80, PT ;  /* 0x000000807000780c */ /* 0x040fe20003f84270 */
[----:B------:R-:W-:Y:S01]  /*6e10*/  MUFU.EX2 R181, R181 ;  /* 0x000000b500b57308 */ /* 0x000fe20000000800 */
[----:B------:R-:W-:Y:S02]  /*6e20*/  FMNMX.FTZ R116, R129, R116, !PT ;  /* 0x0000007481747209 */ /* 0x000fe40007810000 */
[----:B------:R-:W-:Y:S02]  /*6e30*/  ISETP.GT.AND P5, PT, R112, 0x81, PT ;  /* 0x000000817000780c */ /* 0x000fe40003fa4270 */
[----:B------:R-:W-:Y:S02]  /*6e40*/  FSEL R225, R90, -INF , P4 ;  /* 0xff8000005ae17808 */ /* 0x000fe40002000000 */
[----:B------:R-:W-:Y:S01]  /*6e50*/  FMNMX.FTZ R116, R119, R116, !PT ;  /* 0x0000007477747209 */ /* 0x000fe20007810000 */
[----:B------:R0:W-:Y:S01]  /*6e60*/  MUFU.EX2 R90, R11 ;  /* 0x0000000b005a7308 */ /* 0x0001e20000000800 */
[----:B------:R-:W-:-:S02]  /*6e70*/  ISETP.GT.AND P4, PT, R112, 0x88, PT ;  /* 0x000000887000780c */ /* 0x000fc40003f84270 */
[----:B------:R-:W-:Y:S01]  /*6e80*/  FSEL R227, R91, -INF , P5 ;  /* 0xff8000005be37808 */ /* 0x000fe20002800000 */
[----:B------:R-:W-:-:S01]  /*6e90*/  FFMA.FTZ R91, R2, R133, -R185 ;  /* 0x00000085025b7223 */ /* 0x000fc200000108b9 */
        /* <DEDUP_REMOVED lines=12> */
[C-C-:B------:R-:W-:Y:S01]  /*6f60*/  FFMA.FTZ R98, R2.reuse, R121, -R185.reuse ;  /* 0x0000007902627223 */ /* 0x140fe200000108b9 */
[----:B------:R-:W-:Y:S01]  /*6f70*/  FMNMX.FTZ R116, R95, R116, !PT ;  /* 0x000000745f747209 */ /* 0x000fe20007810000 */
[----:B------:R-:W-:Y:S01]  /*6f80*/  FFMA.FTZ R121, R2, R101, -R185 ;  /* 0x0000006502797223 */ /* 0x000fe200000108b9 */
[----:B------:R-:W-:Y:S01]  /*6f90*/  ISETP.GT.AND P4, PT, R112, 0x98, PT ;  /* 0x000000987000780c */ /* 0x000fe20003f84270 */
[----:B------:R-:W-:Y:S01]  /*6fa0*/  MUFU.EX2 R209, R209 ;  /* 0x000000d100d17308 */ /* 0x000fe20000000800 */
[----:B------:R-:W-:-:S02]  /*6fb0*/  FSEL R99, R99, -INF , P5 ;  /* 0xff80000063637808 */ /* 0x000fc40002800000 */
[----:B------:R-:W-:Y:S02]  /*6fc0*/  FMNMX.FTZ R116, R229, R116, !PT ;  /* 0x00000074e5747209 */ /* 0x000fe40007810000 */
[----:B------:R-:W-:Y:S01]  /*6fd0*/  ISETP.GT.AND P5, PT, R112, 0x99, PT ;  /* 0x000000997000780c */ /* 0x000fe20003fa4270 */
[--C-:B------:R-:W-:Y:S01]  /*6fe0*/  FFMA.FTZ R112, R2, R149, -R185.reuse ;  /* 0x0000009502707223 */ /* 0x100fe200000108b9 */
[----:B------:R-:W-:Y:S01]  /*6ff0*/  FSEL R105, R102, -INF , P4 ;  /* 0xff80000066697808 */ /* 0x000fe20002000000 */
[----:B------:R-:W-:Y:S01]  /*7000*/  FFMA.FTZ R102, R2, R141, -R185 ;  /* 0x0000008d02667223 */ /* 0x000fe200000108b9 */
[----:B------:R-:W-:Y:S01]  /*7010*/  FMNMX.FTZ R116, R99, R116, !PT ;  /* 0x0000007463747209 */ /* 0x000fe20007810000 */
[----:B------:R1:W-:Y:S01]  /*7020*/  MUFU.EX2 R100, R144 ;  /* 0x0000009000647308 */ /* 0x0003e20000000800 */
[----:B------:R-:W-:Y:S02]  /*7030*/  FSEL R103, R103, -INF , P5 ;  /* 0xff80000067677808 */ /* 0x000fe40002800000 */
[----:B------:R-:W-:-:S04]  /*7040*/  FMNMX.FTZ R116, R105, R116, !PT ;  /* 0x0000007469747209 */ /* 0x000fc80007810000 */
[----:B------:R-:W-:Y:S01]  /*7050*/  FMNMX.FTZ R116, R103, R116, !PT ;  /* 0x0000007467747209 */ /* 0x000fe20007810000 */
[----:B------:R-:W-:Y:S04]  /*7060*/  MUFU.EX2 R193, R193 ;  /* 0x000000c100c17308 */ /* 0x000fe80000000800 */
[----:B0-----:R-:W0:Y:S04]  /*7070*/  SHFL.BFLY PT, R11, R116, 0x2, 0x1f ;  /* 0x0c401f00740b7f89 */ /* 0x001e2800000e0000 */
[----:B------:R-:W-:Y:S08]  /*7080*/  MUFU.EX2 R161, R161 ;  /* 0x000000a100a17308 */ /* 0x000ff00000000800 */
[----:B------:R-:W-:Y:S08]  /*7090*/  MUFU.EX2 R145, R145 ;  /* 0x0000009100917308 */ /* 0x000ff00000000800 */
[----:B------:R-:W-:Y:S01]  /*70a0*/  MUFU.EX2 R125, R125 ;  /* 0x0000007d007d7308 */ /* 0x000fe20000000800 */
[----:B0-----:R-:W-:Y:S01]  /*70b0*/  FMNMX.FTZ R120, R116, R11, !PT ;  /* 0x0000000b74787209 */ /* 0x001fe20007810000 */
[----:B------:R-:W-:-:S06]  /*70c0*/  FFMA.FTZ R116, R2, R165, -R185 ;  /* 0x000000a502747223 */ /* 0x000fcc00000108b9 */
[----:B------:R-:W-:Y:S01]  /*70d0*/  MUFU.EX2 R21, R21 ;  /* 0x0000001500157308 */ /* 0x000fe20000000800 */
[----:B------:R-:W0:Y:S07]  /*70e0*/  SHFL.BFLY PT, R11, R120, 0x1, 0x1f ;  /* 0x0c201f00780b7f89 */ /* 0x000e2e00000e0000 */
[----:B------:R-:W-:Y:S08]  /*70f0*/  MUFU.EX2 R110, R110 ;  /* 0x0000006e006e7308 */ /* 0x000ff00000000800 */
[----:B------:R-:W-:Y:S08]  /*7100*/  MUFU.EX2 R91, R91 ;  /* 0x0000005b005b7308 */ /* 0x000ff00000000800 */
[----:B------:R-:W-:Y:S01]  /*7110*/  MUFU.EX2 R23, R23 ;  /* 0x0000001700177308 */ /* 0x000fe20000000800 */
[----:B0-----:R-:W-:Y:S01]  /*7120*/  FMNMX.FTZ R11, R120, R11, !PT ;  /* 0x0000000b780b7209 */ /* 0x001fe20007810000 */
[----:B------:R-:W-:-:S03]  /*7130*/  FFMA.FTZ R120, R2, R195, -R185 ;  /* 0x000000c302787223 */ /* 0x000fc600000108b9 */
[----:B------:R-:W-:Y:S01]  /*7140*/  FSETP.NEU.FTZ.AND P4, PT, R11, -INF , PT ;  /* 0xff8000000b00780b */ /* 0x000fe20003f9d000 */
[----:B------:R-:W-:-:S01]  /*7150*/  FFMA.FTZ R122, R2, R11, -8 ;  /* 0xc1000000027a7423 */ /* 0x000fc2000001000b */
[----:B------:R-:W-:Y:S02]  /*7160*/  WARPGROUP.DEPBAR.LE gsb0, 0x0 ;  /* 0x00008000000079c5 */ /* 0x000fe40000010000 */
[----:B------:R-:W-:Y:S01]  /*7170*/  FSEL R142, R11, RZ, P4 ;  /* 0x000000ff0b8e7208 */ /* 0x000fe20002000000 */
[----:B------:R-:W-:Y:S01]  /*7180*/  WARPGROUP.ARRIVE ;  /* 0x00000000000079c5 */ /* 0x000fe20000000000 */
[----:B------:R-:W-:Y:S01]  /*7190*/  FSEL R101, R122, RZ, P4 ;  /* 0x000000ff7a657208 */ /* 0x000fe20002000000 */
[----:B------:R-:W-:Y:S02]  /*71a0*/  MUFU.EX2 R94, R94 ;  /* 0x0000005e005e7308 */ /* 0x000fe40000000800 */
[----:B------:R-:W-:-:S02]  /*71b0*/  FADD.FTZ R13, -R142, R13 ;  /* 0x0000000d8e0d7221 */ /* 0x000fc40000010100 */
[C-C-:B------:R-:W-:Y:S01]  /*71c0*/  FFMA.FTZ R149, R2.reuse, R159, -R101.reuse ;  /* 0x0000009f02957223 */ /* 0x140fe20000010865 */
[----:B------:R-:W-:Y:S01]  /*71d0*/  FSEL R159, R9, RZ, P3 ;  /* 0x000000ff099f7208 */ /* 0x000fe20001800000 */
[C-C-:B------:R-:W-:Y:S01]  /*71e0*/  FFMA.FTZ R122, R2.reuse, R154, -R101.reuse ;  /* 0x0000009a027a7223 */ /* 0x140fe20000010865 */
[C---:B------:R-:W-:Y:S01]  /*71f0*/  FMUL.FTZ R13, R2.reuse, R13 ;  /* 0x0000000d020d7220 */ /* 0x040fe20000410000 */
[C-C-:B------:R-:W-:Y:S01]  /*7200*/  FFMA.FTZ R141, R2.reuse, R155, -R101.reuse ;  /* 0x0000009b028d7223 */ /* 0x140fe20000010865 */
[----:B------:R-:W-:-:S01]  /*7210*/  FFMA.FTZ R124, R2, R183, -R101 ;  /* 0x000000b7027c7223 */ /* 0x000fc20000010865 */
[----:B------:R-:W-:Y:S01]  /*7220*/  FADD.FTZ R159, -R159, R12 ;  /* 0x0000000c9f9f7221 */ /* 0x000fe20000010100 */
[----:B------:R-:W-:-:S01]  /*7230*/  FFMA.FTZ R126, R2, R201, -R101 ;  /* 0x000000c9027e7223 */ /* 0x000fc20000010865 */
[----:B------:R-:W-:Y:S01]  /*7240*/  MUFU.EX2 R122, R122 ;  /* 0x0000007a007a7308 */ /* 0x000fe20000000800 */
[----:B------:R-:W-:-:S01]  /*7250*/  FFMA.FTZ R155, R2, R163, -R101 ;  /* 0x000000a3029b7223 */ /* 0x000fc20000010865 */
[C---:B------:R-:W-:Y:S01]  /*7260*/  FMUL.FTZ R140, R2.reuse, R159 ;  /* 0x0000009f028c7220 */ /* 0x040fe20000410000 */
        /* <DEDUP_REMOVED lines=10> */
[----:B------:R-:W-:Y:S01]  /*7310*/  QGMMA.64x128x32.F32.E4M3.E4M3 R24, R168, gdesc[UR4], R24, gsb0 ;  /* 0x01e00004a8187df3 */ /* 0x000fe20008000818 */
[----:B------:R-:W-:-:S01]  /*7320*/  FFMA.FTZ R136, R2, R215, -R101 ;  /* 0x000000d702887223 */ /* 0x000fc20000010865 */
[C-C-:B------:R-:W-:Y:S01]  /*7330*/  FFMA.FTZ R151, R2.reuse, R151, -R101.reuse ;  /* 0x0000009702977223 */ /* 0x140fe20000010865 */
[----:B------:R-:W2:Y:S01]  /*7340*/  MUFU.EX2 R13, R13 ;  /* 0x0000000d000d7308 */ /* 0x000ea20000000800 */
[----:B------:R-:W-:-:S01]  /*7350*/  FFMA.FTZ R138, R2, R189, -R101 ;  /* 0x000000bd028a7223 */ /* 0x000fc20000010865 */
[C-C-:B------:R-:W-:Y:S01]  /*7360*/  FFMA.FTZ R123, R2.reuse, R123, -R101.reuse ;  /* 0x0000007b027b7223 */ /* 0x140fe20000010865 */
[----:B------:R-:W-:-:S01]  /*7370*/  FFMA.FTZ R217, R2, R217, -R101 ;  /* 0x000000d902d97223 */ /* 0x000fc20000010865 */
[C-C-:B------:R-:W-:Y:S01]  /*7380*/  FFMA.FTZ R127, R2.reuse, R127, -R101.reuse ;  /* 0x0000007f027f7223 */ /* 0x140fe20000010865 */
[----:B------:R-:W-:-:S01]  /*7390*/  FFMA.FTZ R131, R2, R131, -R101 ;  /* 0x0000008302837223 */ /* 0x000fc20000010865 */
[C-C-:B-1----:R-:W-:Y:S01]  /*73a0*/  FFMA.FTZ R144, R2.reuse, R219, -R101.reuse ;  /* 0x000000db02907223 */ /* 0x142fe20000010865 */
[----:B------:R-:W-:-:S01]  /*73b0*/  FFMA.FTZ R135, R2, R135, -R101 ;  /* 0x0000008702877223 */ /* 0x000fc20000010865 */
[----:B------:R-:W1:Y:S01]  /*73c0*/  MUFU.EX2 R141, R141 ;  /* 0x0000008d008d7308 */ /* 0x000e620000000800 */
[----:B0-----:R-:W-:-:S01]  /*73d0*/  FFMA.FTZ R153, R140, R6, R187 ;  /* 0x000000068c997223 */ /* 0x001fc200000100bb */
[C-C-:B------:R-:W-:Y:S01]  /*73e0*/  FFMA.FTZ R137, R2.reuse, R137, -R101.reuse ;  /* 0x0000008902897223 */ /* 0x140fe20000010865 */
[----:B------:R-:W-:-:S01]  /*73f0*/  FFMA.FTZ R154, R2, R119, -R101 ;  /* 0x00000077029a7223 */ /* 0x000fc20000010865 */
[----:B------:R-:W-:Y:S01]  /*7400*/  FFMA.FTZ R119, R2, R225, -R101 ;  /* 0x000000e102777223 */ /* 0x000fe20000010865 */
[----:B------:R-:W-:-:S01]  /*7410*/  FADD.FTZ R153, R14, R153 ;  /* 0x000000990e997221 */ /* 0x000fc20000010000 */
[C-C-:B------:R-:W-:Y:S01]  /*7420*/  FFMA.FTZ R133, R2.reuse, R133, -R101.reuse ;  /* 0x0000008502857223 */ /* 0x140fe20000010865 */
[----:B------:R-:W-:-:S01]  /*7430*/  FFMA.FTZ R95, R2, R95, -R101 ;  /* 0x0000005f025f7223 */ /* 0x000fc20000010865 */
[----:B------:R-:W0:Y:S01]  /*7440*/  MUFU.EX2 R124, R124 ;  /* 0x0000007c007c7308 */ /* 0x000e220000000800 */
[----:B--2---:R-:W-:-:S01]  /*7450*/  FFMA.FTZ R6, R13, R3, R122 ;  /* 0x000000030d067223 */ /* 0x004fc2000001007a */
[C-C-:B------:R-:W-:Y:S01]  /*7460*/  FFMA.FTZ R229, R2.reuse, R229, -R101.reuse ;  /* 0x000000e502e57223 */ /* 0x140fe20000010865 */
[----:B------:R-:W-:-:S01]  /*7470*/  FFMA.FTZ R99, R2, R99, -R101 ;  /* 0x0000006302637223 */ /* 0x000fc20000010865 */
[----:B------:R-:W-:-:S04]  /*7480*/  FFMA.FTZ R105, R2, R105, -R101 ;  /* 0x0000006902697223 */ /* 0x000fc80000010865 */
[----:B------:R-:W2:Y:S01]  /*7490*/  MUFU.EX2 R149, R149 ;  /* 0x0000009500957308 */ /* 0x000ea20000000800 */
[----:B-1----:R-:W-:-:S01]  /*74a0*/  FADD.FTZ R3, R141, R6 ;  /* 0x000000068d037221 */ /* 0x002fc20000010000 */
[----:B------:R-:W-:-:S06]  /*74b0*/  FADD.FTZ R6, R20, R153 ;  /* 0x0000009914067221 */ /* 0x000fcc0000010000 */
        /* <DEDUP_REMOVED lines=14> */
[----:B------:R-:W-:Y:S01]  /*75a0*/  FADD.FTZ R3, R203, R6 ;  /* 0x00000006cb037221 */ /* 0x000fe20000010000 */
[----:B------:R-:W-:-:S01]  /*75b0*/  FFMA.FTZ R146, R2, R107, -R101 ;  /* 0x0000006b02927223 */ /* 0x000fc20000010865 */
[----:B------:R-:W-:Y:S02]  /*75c0*/  FFMA.FTZ R107, R2, R221, -R101 ;  /* 0x000000dd026b7223 */ /* 0x000fe40000010865 */
[----:B------:R-:W-:-:S02]  /*75d0*/  FADD.FTZ R6, R96, R3 ;  /* 0x0000000360067221 */ /* 0x000fc40000010000 */
        /* <DEDUP_REMOVED lines=14> */
[----:B------:R-:W-:Y:S01]  /*76c0*/  FADD.FTZ R3, R145, R6 ;  /* 0x0000000691037221 */ /* 0x000fe20000010000 */
[----:B------:R-:W-:-:S01]  /*76d0*/  FFMA.FTZ R148, R2, R111, -R101 ;  /* 0x0000006f02947223 */ /* 0x000fc20000010865 */
[----:B------:R-:W-:Y:S02]  /*76e0*/  FFMA.FTZ R111, R2, R223, -R101 ;  /* 0x000000df026f7223 */ /* 0x000fe40000010865 */
[----:B------:R-:W-:-:S02]  /*76f0*/  FADD.FTZ R6, R106, R3 ;  /* 0x000000036a067221 */ /* 0x000fc40000010000 */
[----:B------:R-:W2:Y:S01]  /*7700*/  MUFU.EX2 R134, R134 ;  /* 0x0000008600867308 */ /* 0x000ea20000000800 */
[----:B-1----:R-:W-:-:S01]  /*7710*/  FADD.FTZ R150, R132, R153 ;  /* 0x0000009984967221 */ /* 0x002fc20000010000 */
[----:B------:R-:W-:-:S06]  /*7720*/  FADD.FTZ R6, R125, R6 ;  /* 0x000000067d067221 */ /* 0x000fcc0000010000 */
[----:B------:R-:W1:Y:S01]  /*7730*/  MUFU.EX2 R147, R147 ;  /* 0x0000009300937308 */ /* 0x000e620000000800 */
[----:B0-----:R-:W-:-:S07]  /*7740*/  FADD.FTZ R153, R143, R150 ;  /* 0x000000968f997221 */ /* 0x001fce0000010000 */
[----:B------:R-:W0:Y:S01]  /*7750*/  MUFU.EX2 R136, R136 ;  /* 0x0000008800887308 */ /* 0x000e220000000800 */
[----:B--2---:R-:W-:-:S07]  /*7760*/  FADD.FTZ R150, R134, R153 ;  /* 0x0000009986967221 */ /* 0x004fce0000010000 */
[----:B------:R-:W2:Y:S01]  /*7770*/  MUFU.EX2 R151, R151 ;  /* 0x0000009700977308 */ /* 0x000ea20000000800 */
[----:B-1----:R-:W-:-:S01]  /*7780*/  FADD.FTZ R153, R147, R150 ;  /* 0x0000009693997221 */ /* 0x002fc20000010000 */
[C-C-:B------:R-:W-:Y:S01]  /*7790*/  FFMA.FTZ R150, R2.reuse, R115, -R101.reuse ;  /* 0x0000007302967223 */ /* 0x140fe20000010865 */
[----:B------:R-:W-:-:S05]  /*77a0*/  FFMA.FTZ R115, R2, R129, -R101 ;  /* 0x0000008102737223 */ /* 0x000fca0000010865 */
        /* <DEDUP_REMOVED lines=10> */
[----:B--2---:R-:W-:-:S01]  /*7850*/  FADD.FTZ R152, R12, R129 ;  /* 0x000000810c987221 */ /* 0x004fc20000010000 */
[----:B------:R-:W-:-:S04]  /*7860*/  FADD.FTZ R129, R21, R6 ;  /* 0x0000000615817221 */ /* 0x000fc80000010000 */
[----:B------:R-:W-:Y:S02]  /*7870*/  FADD.FTZ R129, R110, R129 ;  /* 0x000000816e817221 */ /* 0x000fe40000010000 */
        /* <DEDUP_REMOVED lines=29> */
[----:B------:R-:W-:Y:S01]  /*7a50*/  MUFU.EX2 R113, R113 ;  /* 0x0000007100717308 */ /* 0x000fe20000000800 */
[----:B--2---:R-:W-:-:S07]  /*7a60*/  FADD.FTZ R156, R102, R129 ;  /* 0x00000081669c7221 */ /* 0x004fce0000010000 */
[----:B------:R-:W0:Y:S01]  /*7a70*/  MUFU.EX2 R150, R150 ;  /* 0x0000009600967308 */ /* 0x000e220000000800 */
[----:B-1----:R-:W-:-:S07]  /*7a80*/  FADD.FTZ R129, R111, R6 ;  /* 0x000000066f817221 */ /* 0x002fce0000010000 */
[----:B------:R-:W1:Y:S08]  /*7a90*/  MUFU.EX2 R112, R112 ;  /* 0x0000007000707308 */ /* 0x000e700000000800 */
[----:B------:R-:W-:Y:S01]  /*7aa0*/  MUFU.EX2 R115, R115 ;  /* 0x0000007300737308 */ /* 0x000fe20000000800 */
[----:B0-----:R-:W-:-:S07]  /*7ab0*/  FADD.FTZ R6, R150, R129 ;  /* 0x0000008196067221 */ /* 0x001fce0000010000 */
[----:B------:R-:W0:Y:S08]  /*7ac0*/  MUFU.EX2 R117, R117 ;  /* 0x0000007500757308 */ /* 0x000e300000000800 */
[----:B------:R-:W-:Y:S08]  /*7ad0*/  MUFU.EX2 R154, R154 ;  /* 0x0000009a009a7308 */ /* 0x000ff00000000800 */
[----:B------:R-:W2:Y:S08]  /*7ae0*/  MUFU.EX2 R114, R114 ;  /* 0x0000007200727308 */ /* 0x000eb00000000800 */
[----:B------:R-:W-:Y:S08]  /*7af0*/  MUFU.EX2 R119, R119 ;  /* 0x0000007700777308 */ /* 0x000ff00000000800 */
[----:B------:R3:W-:Y:S08]  /*7b00*/  MUFU.EX2 R158, R133 ;  /* 0x00000085009e7308 */ /* 0x0007f00000000800 */
[----:B------:R-:W4:Y:S01]  /*7b10*/  MUFU.EX2 R89, R89 ;  /* 0x0000005900597308 */ /* 0x000f220000000800 */
[----:B---3--:R-:W-:-:S04]  /*7b20*/  FADD.FTZ R133, R113, R156 ;  /* 0x0000009c71857221 */ /* 0x008fc80000010000 */
[----:B-1----:R-:W-:Y:S01]  /*7b30*/  FADD.FTZ R156, R112, R133 ;  /* 0x00000085709c7221 */ /* 0x002fe20000010000 */
[----:B------:R-:W-:Y:S02]  /*7b40*/  IMAD.U32 R133, RZ, RZ, UR54 ;  /* 0x00000036ff857e24 */ /* 0x000fe4000f8e00ff */
[----:B------:R-:W-:Y:S01]  /*7b50*/  MUFU.EX2 R152, R152 ;  /* 0x0000009800987308 */ /* 0x000fe20000000800 */
[----:B0-----:R-:W-:-:S02]  /*7b60*/  FADD.FTZ R129, R117, R156 ;  /* 0x0000009c75817221 */ /* 0x001fc40000010000 */
[----:B------:R-:W-:Y:S01]  /*7b70*/  @!P0 LEA R133, R133, UR39, 0x3 ;  /* 0x0000002785858c11 */ /* 0x000fe2000f8e18ff */
[----:B------:R0:W-:Y:S06]  /*7b80*/  BAR.ARV R3, 0x100 ;  /* 0x000400030000751d */ /* 0x0001ec0000002000 */
[----:B------:R-:W1:Y:S01]  /*7b90*/  MUFU.EX2 R116, R116 ;  /* 0x0000007400747308 */ /* 0x000e620000000800 */
[----:B--2---:R-:W-:-:S01]  /*7ba0*/  FADD.FTZ R156, R114, R129 ;  /* 0x00000081729c7221 */ /* 0x004fc20000010000 */
[----:B0-----:R-:W-:-:S03]  /*7bb0*/  @!P0 VIADD R3, R133, 0x29840 ;  /* 0x0002984085038836 */ /* 0x001fc60000000000 */
[----:B----4-:R-:W-:Y:S02]  /*7bc0*/  FADD.FTZ R129, R89, R156 ;  /* 0x0000009c59817221 */ /* 0x010fe40000010000 */
[----:B------:R-:W-:Y:S01]  /*7bd0*/  @!P0 PRMT R3, RZ, 0x654, R3 ;  /* 0x00000654ff038816 */ /* 0x000fe20000000003 */
[----:B------:R0:W-:Y:S03]  /*7be0*/  MUFU.EX2 R153, R95 ;  /* 0x0000005f00997308 */ /* 0x0001e60000000800 */
[----:B------:R2:W-:Y:S05]  /*7bf0*/  @!P0 SYNCS.ARRIVE.TRANS64.RED.A1T0 RZ, [R3+URZ], RZ ;  /* 0x000000ff03ff89a7 */ /* 0x0005ea000810043f */
[----:B------:R-:W2:Y:S01]  /*7c00*/  MUFU.EX2 R93, R93 ;  /* 0x0000005d005d7308 */ /* 0x000ea20000000800 */
[----:B0-----:R-:W-:-:S04]  /*7c10*/  FADD.FTZ R95, R115, R6 ;  /* 0x00000006735f7221 */ /* 0x001fc80000010000 */
[----:B------:R-:W-:-:S03]  /*7c20*/  FADD.FTZ R6, R154, R95 ;  /* 0x0000005f9a067221 */ /* 0x000fc60000010000 */
[----:B------:R-:W0:Y:S01]  /*7c30*/  MUFU.EX2 R118, R118 ;  /* 0x0000007600767308 */ /* 0x000e220000000800 */
[----:B------:R-:W-:-:S01]  /*7c40*/  FADD.FTZ R95, R119, R6 ;  /* 0x00000006775f7221 */ /* 0x000fc20000010000 */
[----:B-1----:R-:W-:-:S03]  /*7c50*/  FADD.FTZ R6, R116, R129 ;  /* 0x0000008174067221 */ /* 0x002fc60000010000 */
[----:B------:R-:W-:-:S03]  /*7c60*/  FADD.FTZ R95, R152, R95 ;  /* 0x0000005f985f7221 */ /* 0x000fc60000010000 */
[----:B------:R-:W1:Y:S01]  /*7c70*/  MUFU.EX2 R160, R229 ;  /* 0x000000e500a07308 */ /* 0x000e620000000800 */
[----:B------:R-:W-:-:S01]  /*7c80*/  FADD.FTZ R95, R158, R95 ;  /* 0x0000005f9e5f7221 */ /* 0x000fc20000010000 */
[----:B--2---:R-:W-:-:S03]  /*7c90*/  FADD.FTZ R3, R93, R6 ;  /* 0x000000065d037221 */ /* 0x004fc60000010000 */
        /* <DEDUP_REMOVED lines=13> */
[----:B0-----:R-:W-:-:S03]  /*7d70*/  FADD.FTZ R6, R121, R6 ;  /* 0x0000000679067221 */ /* 0x001fc60000010000 */
[----:B-1----:R-:W-:Y:S01]  /*7d80*/  FADD.FTZ R3, R101, R95 ;  /* 0x0000005f65037221 */ /* 0x002fe20000010000 */
[----:B------:R-:W-:Y:S06]  /*7d90*/  @!P1 BRA `(.L_x_1970) ;  /* 0x0000000000049947 */ /* 0x000fec0003800000 */
[----:B------:R-:W-:Y:S01]  /*7da0*/  BPT.TRAP 0x1 ;  /* 0x000000040000795c */ /* 0x000fe20000300000 */
.L_x_1970:
[----:B------:R-:W-:Y:S01]  /*7db0*/  ULEA UR6, UR55, UR39, 0x3 ;  /* 0x0000002737067291 */ /* 0x000fe2000f8e183f */
[----:B------:R-:W-:Y:S01]  /*7dc0*/  ISETP.GT.AND P3, PT, R10, R15, PT ;  /* 0x0000000f0a00720c */ /* 0x000fe20003f64270 */
[-C--:B------:R-:W-:Y:S01]  /*7dd0*/  FMUL.FTZ R26, R26, R13.reuse ;  /* 0x0000000d1a1a7220 */ /* 0x080fe20000410000 */
        /* <DEDUP_REMOVED lines=109> */
[----:B------:R-:W-:Y:S02]  /*84b0*/  IMAD.MOV.U32 R12, RZ, RZ, R9 ;  /* 0x000000ffff0c7224 */ /* 0x000fe400078e0009 */
[----:B------:R-:W-:Y:S01]  /*84c0*/  IMAD.MOV.U32 R14, RZ, RZ, R0 ;  /* 0x000000ffff0e7224 */ /* 0x000fe200078e0000 */
[----:B------:R-:W-:Y:S06]  /*84d0*/  @P3 BRA `(.L_x_1971) ;  /* 0xffffffc800203947 */ /* 0x000fec000383ffff */
.L_x_1961:
[----:B------:R-:W-:-:S13]  /*84e0*/  ISETP.GE.AND P2, PT, R10, R18, PT ;  /* 0x000000120a00720c */ /* 0x000fda0003f46270 */
[----:B------:R-:W-:Y:S05]  /*84f0*/  @!P2 BRA `(.L_x_1972) ;  /* 0x0000002c0014a947 */ /* 0x000fea0003800000 */
[C---:B------:R-:W-:Y:S01]  /*8500*/  VIADD R7, R19.reuse, 0x8 ;  /* 0x0000000813077836 */ /* 0x040fe20000000000 */
[----:B------:R-:W-:Y:S01]  /*8510*/  IADD3 R19, -R19, 0xb, RZ ;  /* 0x0000000b13137810 */ /* 0x000fe20007ffe1ff */
[----:B------:R-:W-:Y:S01]  /*8520*/  IMAD.MOV.U32 R12, RZ, RZ, R11 ;  /* 0x000000ffff0c7224 */ /* 0x000fe200078e000b */
[----:B------:R-:W-:Y:S01]  /*8530*/  UMOV UR51, UR54 ;  /* 0x0000003600337c82 */ /* 0x000fe20008000000 */
[----:B------:R-:W-:Y:S02]  /*8540*/  IMAD.MOV.U32 R8, RZ, RZ, R9 ;  /* 0x000000ffff087224 */ /* 0x000fe400078e0009 */
[----:B------:R-:W-:-:S07]  /*8550*/  IMAD.MOV.U32 R13, RZ, RZ, R0 ;  /* 0x000000ffff0d7224 */ /* 0x000fce00078e0000 */
.L_x_1982:
[----:B------:R-:W-:Y:S01]  /*8560*/  UIADD3 UR54, UR51, 0x1, URZ ;  /* 0x0000000133367890 */ /* 0x000fe2000fffe03f */
[----:B------:R-:W-:-:S03]  /*8570*/  ISETP.NE.AND P3, PT, RZ, UR38, PT ;  /* 0x00000026ff007c0c */ /* 0x000fc6000bf65270 */
[----:B------:R-:W-:-:S04]  /*8580*/  UISETP.NE.AND UP0, UPT, UR54, 0x2, UPT ;  /* 0x000000023600788c */ /* 0x000fc8000bf05270 */
[----:B------:R-:W-:Y:S02]  /*8590*/  USEL UR6, URZ, 0x1, UP0 ;  /* 0x000000013f067887 */ /* 0x000fe40008000000 */
[----:B------:R-:W-:-:S04]  /*85a0*/  USEL UR54, UR54, URZ, UP0 ;  /* 0x0000003f36367287 */ /* 0x000fc80008000000 */
[----:B------:R-:W-:Y:S01]  /*85b0*/  LOP3.LUT R0, R13, UR6, RZ, 0x3c, !PT ;  /* 0x000000060d007c12 */ /* 0x000fe2000f8e3cff */
[----:B------:R-:W-:Y:S07]  /*85c0*/  @P3 BRA `(.L_x_1973) ;  /* 0x0000000000283947 */ /* 0x000fee0003800000 */
[----:B------:R-:W-:Y:S05]  /*85d0*/  @!P1 BRA `(.L_x_1974) ;  /* 0x0000000000049947 */ /* 0x000fea0003800000 */
[----:B------:R-:W-:Y:S01]  /*85e0*/  BPT.TRAP 0x1 ;  /* 0x000000040000795c */ /* 0x000fe20000300000 */
.L_x_1974:
[----:B------:R-:W-:Y:S01]  /*85f0*/  ULEA UR6, UR54, UR39, 0x3 ;  /* 0x0000002736067291 */ /* 0x000fe2000f8e183f */
[----:B------:R-:W-:-:S08]  /*8600*/  SHF.L.U32 R9, R0, 0x1f, RZ ;  /* 0x0000001f00097819 */ /* 0x000fd000000006ff */
[----:B------:R0:W1:Y:S01]  /*8610*/  SYNCS.PHASECHK.TRANS64.TRYWAIT P2, [UR6+0x29830], R9 ;  /* 0x02983009ff0075a7 */ /* 0x0000620008040146 */
[----:B------:R-:W-:Y:S05]  /*8620*/  @!P1 BRA `(.L_x_1975) ;  /* 0x0000000000049947 */ /* 0x000fea0003800000 */
[----:B------:R-:W-:Y:S01]  /*8630*/  BPT.TRAP 0x1 ;  /* 0x000000040000795c */ /* 0x000fe20000300000 */
.L_x_1975:
[----:B-1----:R-:W-:Y:S05]  /*8640*/  @P2 BRA `(.L_x_1973) ;  /* 0x0000000000082947 */ /* 0x002fea0003800000 */
[----:B------:R-:W1:Y:S02]  /*8650*/  SYNCS.PHASECHK.TRANS64.TRYWAIT P2, [UR6+0x29830], R9 ;  /* 0x02983009ff0075a7 */ /* 0x000e640008040146 */
[----:B-1----:R-:W-:Y:S05]  /*8660*/  @!P2 BRA `(.L_x_1976) ;  /* 0x0000009000bca947 */ /* 0x002fea0003800000 */
.L_x_1973:
        /* <DEDUP_REMOVED lines=190> */
.L_x_1978:
[----:B------:R-:W-:Y:S01]  /*9250*/  ULEA UR6, UR51, UR39, 0x3 ;  /* 0x0000002733067291 */ /* 0x000fe2000f8e183f */
[----:B01----:R-:W-:-:S08]  /*9260*/  SHF.L.U32 R9, R13, 0x1f, RZ ;  /* 0x0000001f0d097819 */ /* 0x003fd000000006ff */
[----:B------:R0:W1:Y:S01]  /*9270*/  SYNCS.PHASECHK.TRANS64.TRYWAIT P2, [UR6+0x29850], R9 ;  /* 0x02985009ff0075a7 */ /* 0x0000620008040146 */
[----:B------:R-:W-:Y:S05]  /*9280*/  @!P1 BRA `(.L_x_1979) ;  /* 0x0000000000049947 */ /* 0x000fea0003800000 */
[----:B------:R-:W-:Y:S01]  /*9290*/  BPT.TRAP 0x1 ;  /* 0x000000040000795c */ /* 0x000fe20000300000 */
.L_x_1979:
[----:B-1----:R-:W-:Y:S05]  /*92a0*/  @P2 BRA `(.L_x_1977) ;  /* 0x0000000000082947 */ /* 0x002fea0003800000 */
[----:B------:R-:W1:Y:S02]  /*92b0*/  SYNCS.PHASECHK.TRANS64.TRYWAIT P2, [UR6+0x29850], R9 ;  /* 0x02985009ff0075a7 */ /* 0x000e640008040146 */
[----:B-1----:R-:W-:Y:S05]  /*92c0*/  @!P2 BRA `(.L_x_1980) ;  /* 0x0000008400bca947 */ /* 0x002fea0003800000 */
.L_x_1977:
[----:B------:R-:W-:Y:S01]  /*92d0*/  UIADD3 UR6, UR39, 0x400, URZ ;  /* 0x0000040027067890 */ /* 0x000fe2000fffe03f */
[----:B------:R-:W-:Y:S01]  /*92e0*/  WARPGROUP.ARRIVE ;  /* 0x00000000000079c5 */ /* 0x000fe20000000000 */
[----:B------:R-:W-:Y:S01]  /*92f0*/  UMOV UR7, 0xc0000010 ;  /* 0xc000001000077882 */ /* 0x000fe20000000000 */
[----:B------:R-:W-:Y:S01]  /*9300*/  UMOV UR11, 0xc0000010 ;  /* 0xc0000010000b7882 */ /* 0x000fe20000000000 */
[----:B------:R-:W-:Y:S01]  /*9310*/  USHF.R.U32.HI UR6, URZ, 0x4, UR6 ;  /* 0x000000043f067899 */ /* 0x000fe20008011606 */
[----:B-1----:R-:W-:-:S03]  /*9320*/  FMNMX.FTZ R14, R152, R8, !PT ;  /* 0x00000008980e7209 */ /* 0x002fc60007810000 */
[----:B------:R-:W-:Y:S01]  /*9330*/  ULOP3.LUT UR6, UR6, 0x3fff, URZ, 0xc0, !UPT ;  /* 0x00003fff06067892 */ /* 0x000fe2000f8ec03f */
[----:B0-----:R-:W-:Y:S02]  /*9340*/  FMNMX.FTZ R9, R153, R14, !PT ;  /* 0x0000000e99097209 */ /* 0x001fe40007810000 */
[----:B------:R-:W-:Y:S01]  /*9350*/  FMNMX.FTZ R14, R154, R12, !PT ;  /* 0x0000000c9a0e7209 */ /* 0x000fe20007810000 */
[----:B------:R-:W-:Y:S01]  /*9360*/  ULOP3.LUT UR6, UR6, 0x10000, URZ, 0xfc, !UPT ;  /* 0x0001000006067892 */ /* 0x000fe2000f8efc3f */
[----:B------:R-:W-:Y:S02]  /*9370*/  FMNMX.FTZ R16, R156, R9, !PT ;  /* 0x000000099c107209 */ /* 0x000fe40007810000 */
[----:B------:R-:W-:Y:S01]  /*9380*/  FMNMX.FTZ R9, R155, R14, !PT ;  /* 0x0000000e9b097209 */ /* 0x000fe20007810000 */
[----:B------:R-:W-:Y:S01]  /*9390*/  UIMAD UR6, UR51, 0x500, UR6 ;  /* 0x00000500330678a4 */ /* 0x000fe2000f8e0206 */
[----:B------:R-:W-:Y:S02]  /*93a0*/  FMNMX.FTZ R11, R157, R16, !PT ;  /* 0x000000109d0b7209 */ /* 0x000fe40007810000 */
[----:B------:R-:W-:Y:S01]  /*93b0*/  FMNMX.FTZ R14, R158, R9, !PT ;  /* 0x000000099e0e7209 */ /* 0x000fe20007810000 */
[----:B------:R-:W-:Y:S01]  /*93c0*/  UIADD3 UR10, UR6, 0x100, URZ ;  /* 0x00000100060a7890 */ /* 0x000fe2000fffe03f */
[----:B------:R-:W-:-:S02]  /*93d0*/  FMNMX.FTZ R16, R160, R11, !PT ;  /* 0x0000000ba0107209 */ /* 0x000fc40007810000 */
[----:B------:R-:W-:Y:S02]  /*93e0*/  FMNMX.FTZ R9, R159, R14, !PT ;  /* 0x0000000e9f097209 */ /* 0x000fe40007810000 */
[----:B------:R-:W-:Y:S01]  /*93f0*/  QGMMA.64x128x32.F32.E4M3.E4M3 R24, R184, gdesc[UR4], R24, gsb0 ;  /* 0x01e00004b8187df3 */ /* 0x000fe20008000818 */
[----:B------:R-:W-:Y:S01]  /*9400*/  FMNMX.FTZ R11, R161, R16, !PT ;  /* 0x00000010a10b7209 */ /* 0x000fe20007810000 */
[----:B------:R-:W-:Y:S01]  /*9410*/  UMOV UR7, 0xc0000010 ;  /* 0xc000001000077882 */ /* 0x000fe20000000000 */
        /* <DEDUP_REMOVED lines=68> */
[----:B------:R-:W-:Y:S01]  /*9860*/  FMNMX.FTZ R14, R102, R9, !PT ;  /* 0x00000009660e7209 */ /* 0x000fe20007810000 */
[----:B------:R-:W-:Y:S02]  /*9870*/  WARPGROUP.DEPBAR.LE gsb0, 0x0 ;  /* 0x00008000000079c5 */ /* 0x000fe40000010000 */
[----:B------:R-:W-:Y:S01]  /*9880*/  WARPGROUP.ARRIVE ;  /* 0x00000000000079c5 */ /* 0x000fe20000000000 */
[----:B------:R-:W0:Y:S01]  /*9890*/  SHFL.BFLY PT, R9, R16, 0x2, 0x1f ;  /* 0x0c401f0010097f89 */ /* 0x000e2200000e0000 */
[----:B------:R-:W-:-:S04]  /*98a0*/  FMNMX.FTZ R14, R103, R14, !PT ;  /* 0x0000000e670e7209 */ /* 0x000fc80007810000 */
        /* <DEDUP_REMOVED lines=9> */
[----:B------:R-:W-:Y:S01]  /*9940*/  FADD.FTZ R21, -R9, R8 ;  /* 0x0000000809157221 */ /* 0x000fe20000010100 */
[----:B------:R-:W-:-:S01]  /*9950*/  FFMA.FTZ R189, R2, R9, -8 ;  /* 0xc100000002bd7423 */ /* 0x000fc20000010009 */
[----:B-1----:R-:W-:Y:S02]  /*9960*/  FMNMX.FTZ R11, R15, R22, !PT ;  /* 0x000000160f0b7209 */ /* 0x002fe40007810000 */
[C---:B------:R-:W-:Y:S01]  /*9970*/  FMUL.FTZ R21, R2.reuse, R21 ;  /* 0x0000001502157220 */ /* 0x040fe20000410000 */
[C-C-:B------:R-:W-:Y:S01]  /*9980*/  FFMA.FTZ R22, R2.reuse, R136, -R189.reuse ;  /* 0x0000008802167223 */ /* 0x140fe200000108bd */
[----:B------:R-:W-:-:S01]  /*9990*/  FFMA.FTZ R136, R2, R140, -R189 ;  /* 0x0000008c02887223 */ /* 0x000fc200000108bd */
[----:B------:R-:W-:Y:S01]  /*99a0*/  FADD.FTZ R23, -R11, R12 ;  /* 0x0000000c0b177221 */ /* 0x000fe20000010100 */
[----:B------:R0:W-:Y:S01]  /*99b0*/  MUFU.EX2 R13, R21 ;  /* 0x00000015000d7308 */ /* 0x0001e20000000800 */
[----:B------:R-:W-:-:S01]  /*99c0*/  FFMA.FTZ R12, R2, R152, -R189 ;  /* 0x00000098020c7223 */ /* 0x000fc200000108bd */
[C-C-:B------:R-:W-:Y:S01]  /*99d0*/  FFMA.FTZ R140, R2.reuse, R144, -R189.reuse ;  /* 0x00000090028c7223 */ /* 0x140fe200000108bd */
[C---:B------:R-:W-:Y:S01]  /*99e0*/  FMUL.FTZ R8, R2.reuse, R23 ;  /* 0x0000001702087220 */ /* 0x040fe20000410000 */
[C-C-:B------:R-:W-:Y:S01]  /*99f0*/  FFMA.FTZ R23, R2.reuse, R161, -R189.reuse ;  /* 0x000000a102177223 */ /* 0x140fe200000108bd */
[----:B------:R-:W-:-:S01]  /*9a00*/  FFMA.FTZ R144, R2, R148, -R189 ;  /* 0x0000009402907223 */ /* 0x000fc200000108bd */
[C-C-:B------:R-:W-:Y:S01]  /*9a10*/  FFMA.FTZ R15, R2.reuse, R153, -R189.reuse ;  /* 0x00000099020f7223 */ /* 0x140fe200000108bd */
[----:B------:R-:W-:-:S01]  /*9a20*/  FFMA.FTZ R14, R2, R156, -R189 ;  /* 0x0000009c020e7223 */ /* 0x000fc200000108bd */
[----:B------:R-:W1:Y:S01]  /*9a30*/  MUFU.EX2 R12, R12 ;  /* 0x0000000c000c7308 */ /* 0x000e620000000800 */
[----:B0-----:R-:W-:-:S01]  /*9a40*/  FFMA.FTZ R21, R2, R157, -R189 ;  /* 0x0000009d02157223 */ /* 0x001fc200000108bd */
[C---:B------:R-:W-:Y:S01]  /*9a50*/  FFMA.FTZ R157, R2.reuse, R101, -R189 ;  /* 0x00000065029d7223 */ /* 0x040fe200000108bd */
[----:B------:R-:W-:-:S01]  /*9a60*/  FFMA.FTZ R101, R2, R11, -8 ;  /* 0xc100000002657423 */ /* 0x000fc2000001000b */
[C-C-:B------:R-:W-:Y:S01]  /*9a70*/  FFMA.FTZ R16, R2.reuse, R160, -R189.reuse ;  /* 0x000000a002107223 */ /* 0x140fe200000108bd */
[----:B------:R-:W-:-:S01]  /*9a80*/  FFMA.FTZ R20, R2, R164, -R189 ;  /* 0x000000a402147223 */ /* 0x000fc200000108bd */
[C---:B------:R-:W-:Y:S01]  /*9a90*/  FFMA.FTZ R153, R2.reuse, R165, -R189 ;  /* 0x000000a502997223 */ /* 0x040fe200000108bd */
        /* <DEDUP_REMOVED lines=11> */
[----:B-1----:R-:W-:-:S01]  /*9b50*/  FFMA.FTZ R6, R13, R6, R12 ;  /* 0x000000060d067223 */ /* 0x002fc2000001000c */
[C---:B------:R-:W-:Y:S01]  /*9b60*/  FFMA.FTZ R137, R2.reuse, R137, -R189 ;  /* 0x0000008902897223 */ /* 0x040fe200000108bd */
[----:B------:R-:W-:-:S01]  /*9b70*/  FFMA.FTZ R139, R2, R139, -R101 ;  /* 0x0000008b028b7223 */ /* 0x000fc20000010865 */
[C---:B------:R-:W-:Y:S01]  /*9b80*/  FFMA.FTZ R142, R2.reuse, R142, -R101 ;  /* 0x0000008e028e7223 */ /* 0x040fe20000010865 */
[----:B------:R-:W-:-:S01]  /*9b90*/  FFMA.FTZ R141, R2, R141, -R189 ;  /* 0x0000008d028d7223 */ /* 0x000fc200000108bd */
[C-C-:B------:R-:W-:Y:S01]  /*9ba0*/  FFMA.FTZ R143, R2.reuse, R143, -R101.reuse ;  /* 0x0000008f028f7223 */ /* 0x140fe20000010865 */
[----:B------:R-:W-:-:S01]  /*9bb0*/  FFMA.FTZ R146, R2, R146, -R101 ;  /* 0x0000009202927223 */ /* 0x000fc20000010865 */
[----:B------:R-:W1:Y:S01]  /*9bc0*/  MUFU.EX2 R15, R15 ;  /* 0x0000000f000f7308 */ /* 0x000e620000000800 */
[----:B------:R-:W-:-:S01]  /*9bd0*/  FFMA.FTZ R145, R2, R145, -R189 ;  /* 0x0000009102917223 */ /* 0x000fc200000108bd */
[C-C-:B------:R-:W-:Y:S01]  /*9be0*/  FFMA.FTZ R147, R2.reuse, R147, -R101.reuse ;  /* 0x0000009302937223 */ /* 0x140fe20000010865 */
        /* <DEDUP_REMOVED lines=45> */
[----:B------:R-:W-:-:S02]  /*9ec0*/  WARPGROUP.DEPBAR.LE gsb0, 0x0 ;  /* 0x00008000000079c5 */ /* 0x000fc40000010000 */
[----:B------:R-:W-:Y:S01]  /*9ed0*/  WARPGROUP.ARRIVE ;  /* 0x00000000000079c5 */ /* 0x000fe20000000000 */
[----:B------:R-:W1:Y:S01]  /*9ee0*/  MUFU.EX2 R16, R16 ;  /* 0x0000001000107308 */ /* 0x000e620000000800 */
[----:B--2---:R-:W-:-:S01]  /*9ef0*/  FADD.FTZ R3, R21, R6 ;  /* 0x0000000615037221 */ /* 0x004fc20000010000 */
[C---:B------:R-:W-:Y:S01]  /*9f00*/  FFMA.FTZ R88, R2.reuse, R88, -R189 ;  /* 0x0000005802587223 */ /* 0x040fe200000108bd */
[----:B------:R-:W-:-:S01]  /*9f10*/  FFMA.FTZ R90, R2, R90, -R101 ;  /* 0x0000005a025a7223 */ /* 0x000fc20000010865 */
[C---:B------:R-:W-:Y:S01]  /*9f20*/  FFMA.FTZ R94, R2.reuse, R94, -R101 ;  /* 0x0000005e025e7223 */ /* 0x040fe20000010865 */
[----:B------:R-:W-:Y:S01]  /*9f30*/  QGMMA.64x128x32.F32.E4M3.E4M3 R24, R176, gdesc[UR8], R24, gsb0 ;  /* 0x01e00008b0187df3 */ /* 0x000fe20008000818 */
[----:B------:R-:W-:Y:S01]  /*9f40*/  UIADD3 UR10, UR6, 0x300, URZ ;  /* 0x00000300060a7890 */ /* 0x000fe2000fffe03f */
[----:B0-----:R-:W-:Y:S01]  /*9f50*/  FADD.FTZ R165, R155, R158 ;  /* 0x0000009e9ba57221 */ /* 0x001fe20000010000 */
[----:B------:R-:W-:Y:S01]  /*9f60*/  UMOV UR11, 0xc0000010 ;  /* 0xc0000010000b7882 */ /* 0x000fe20000000000 */
[----:B------:R-:W0:Y:S01]  /*9f70*/  MUFU.EX2 R154, R154 ;  /* 0x0000009a009a7308 */ /* 0x000e220000000800 */
[----:B------:R-:W-:Y:S01]  /*9f80*/  UIADD3 UR6, UR6, 0x400, URZ ;  /* 0x0000040006067890 */ /* 0x000fe2000fffe03f */
[C---:B------:R-:W-:Y:S01]  /*9f90*/  FFMA.FTZ R89, R2.reuse, R89, -R189 ;  /* 0x0000005902597223 */ /* 0x040fe200000108bd */
[----:B------:R-:W-:-:S01]  /*9fa0*/  FFMA.FTZ R91, R2, R91, -R101 ;  /* 0x0000005b025b7223 */ /* 0x000fc20000010865 */
[C-C-:B------:R-:W-:Y:S01]  /*9fb0*/  FFMA.FTZ R92, R2.reuse, R92, -R189.reuse ;  /* 0x0000005c025c7223 */ /* 0x140fe200000108bd */
[----:B------:R-:W-:-:S01]  /*9fc0*/  FFMA.FTZ R93, R2, R93, -R189 ;  /* 0x0000005d025d7223 */ /* 0x000fc200000108bd */
[C---:B------:R-:W-:Y:S01]  /*9fd0*/  FFMA.FTZ R95, R2.reuse, R95, -R101 ;  /* 0x0000005f025f7223 */ /* 0x040fe20000010865 */
[----:B------:R-:W-:-:S01]  /*9fe0*/  FFMA.FTZ R96, R2, R96, -R189 ;  /* 0x0000006002607223 */ /* 0x000fc200000108bd */
[----:B------:R-:W2:Y:S01]  /*9ff0*/  MUFU.EX2 R23, R23 ;  /* 0x0000001700177308 */ /* 0x000ea20000000800 */
[----:B-1----:R-:W-:-:S01]  /*a000*/  FADD.FTZ R6, R16, R3 ;  /* 0x0000000310067221 */ /* 0x002fc20000010000 */
[C---:B------:R-:W-:Y:S01]  /*a010*/  FFMA.FTZ R98, R2.reuse, R98, -R101 ;  /* 0x0000006202627223 */ /* 0x040fe20000010865 */
[----:B------:R-:W-:-:S01]  /*a020*/  FFMA.FTZ R97, R2, R97, -R189 ;  /* 0x0000006102617223 */ /* 0x000fc200000108bd */
[C---:B------:R-:W-:Y:S01]  /*a030*/  FFMA.FTZ R99, R2.reuse, R99, -R101 ;  /* 0x0000006302637223 */ /* 0x040fe20000010865 */
[----:B------:R-:W-:-:S01]  /*a040*/  FFMA.FTZ R100, R2, R100, -R189 ;  /* 0x0000006402647223 */ /* 0x000fc200000108bd */
[C-C-:B------:R-:W-:Y:S01]  /*a050*/  FFMA.FTZ R102, R2.reuse, R102, -R101.reuse ;  /* 0x0000006602667223 */ /* 0x140fe20000010865 */
[----:B------:R-:W-:-:S01]  /*a060*/  FFMA.FTZ R101, R2, R103, -R101 ;  /* 0x0000006702657223 */ /* 0x000fc20000010865 */
        /* <DEDUP_REMOVED lines=75> */
[----:B------:R-:W-:Y:S01]  /*a520*/  QGMMA.64x128x32.F32.E4M3.E4M3 R24, R168, gdesc[UR4], R24, gsb0 ;  /* 0x01e00004a8187df3 */ /* 0x000fe20008000818 */
[----:B-1----:R-:W-:-:S05]  /*a530*/  FADD.FTZ R6, R132, R3 ;  /* 0x0000000384067221 */ /* 0x002fca0000010000 */
[----:B------:R-:W1:Y:S08]  /*a540*/  MUFU.EX2 R133, R133 ;  /* 0x0000008500857308 */ /* 0x000e700000000800 */
[----:B------:R-:W-:Y:S01]  /*a550*/  MUFU.EX2 R135, R135 ;  /* 0x0000008700877308 */ /* 0x000fe20000000800 */
[----:B0-----:R-:W-:-:S07]  /*a560*/  FADD.FTZ R158, R134, R165 ;  /* 0x000000a5869e7221 */ /* 0x001fce0000010000 */
        /* <DEDUP_REMOVED lines=11> */
[----:B------:R-:W0:Y:S08]  /*a620*/  MUFU.EX2 R111, R111 ;  /* 0x0000006f006f7308 */ /* 0x000e300000000800 */
[----:B------:R2:W-:Y:S01]  /*a630*/  MUFU.EX2 R160, R119 ;  /* 0x0000007700a07308 */ /* 0x0005e20000000800 */
[----:B-1----:R-:W-:-:S07]  /*a640*/  FADD.FTZ R3, R109, R6 ;  /* 0x000000066d037221 */ /* 0x002fce0000010000 */
[----:B------:R-:W1:Y:S01]  /*a650*/  MUFU.EX2 R112, R112 ;  /* 0x0000007000707308 */ /* 0x000e620000000800 */
[----:B--2---:R-:W-:-:S04]  /*a660*/  FADD.FTZ R119, R135, R158 ;  /* 0x0000009e87777221 */ /* 0x004fc80000010000 */
[----:B------:R-:W-:-:S03]  /*a670*/  FADD.FTZ R158, R106, R119 ;  /* 0x000000776a9e7221 */ /* 0x000fc60000010000 */
[----:B------:R-:W-:Y:S01]  /*a680*/  MUFU.EX2 R114, R114 ;  /* 0x0000007200727308 */ /* 0x000fe20000000800 */
[----:B------:R-:W-:-:S04]  /*a690*/  FADD.FTZ R119, R107, R158 ;  /* 0x0000009e6b777221 */ /* 0x000fc80000010000 */
[----:B------:R-:W-:-:S03]  /*a6a0*/  FADD.FTZ R158, R110, R119 ;  /* 0x000000776e9e7221 */ /* 0x000fc60000010000 */
[----:B------:R-:W2:Y:S01]  /*a6b0*/  MUFU.EX2 R113, R113 ;  /* 0x0000007100717308 */ /* 0x000ea20000000800 */
[----:B0-----:R-:W-:-:S01]  /*a6c0*/  FADD.FTZ R119, R111, R158 ;  /* 0x0000009e6f777221 */ /* 0x001fc20000010000 */
[----:B-1----:R-:W-:Y:S01]  /*a6d0*/  FADD.FTZ R6, R112, R3 ;  /* 0x0000000370067221 */ /* 0x002fe20000010000 */
[----:B------:R-:W-:-:S05]  /*a6e0*/  IMAD.U32 R158, RZ, RZ, UR54 ;  /* 0x00000036ff9e7e24 */ /* 0x000fca000f8e00ff */
[----:B------:R-:W-:Y:S08]  /*a6f0*/  MUFU.EX2 R115, R115 ;  /* 0x0000007300737308 */ /* 0x000ff00000000800 */
[----:B------:R-:W0:Y:S01]  /*a700*/  MUFU.EX2 R116, R116 ;  /* 0x0000007400747308 */ /* 0x000e220000000800 */
[----:B--2---:R-:W-:-:S07]  /*a710*/  FADD.FTZ R3, R113, R6 ;  /* 0x0000000671037221 */ /* 0x004fce0000010000 */
[----:B------:R-:W1:Y:S08]  /*a720*/  MUFU.EX2 R118, R118 ;  /* 0x0000007600767308 */ /* 0x000e700000000800 */
[----:B------:R-:W-:Y:S01]  /*a730*/  MUFU.EX2 R117, R117 ;  /* 0x0000007500757308 */ /* 0x000fe20000000800 */
[----:B0-----:R-:W-:-:S01]  /*a740*/  FADD.FTZ R6, R116, R3 ;  /* 0x0000000374067221 */ /* 0x001fc20000010000 */
[----:B------:R-:W-:-:S06]  /*a750*/  WARPGROUP.DEPBAR.LE gsb0, 0x0 ;  /* 0x00008000000079c5 */ /* 0x000fcc0000010000 */
[----:B------:R-:W-:Y:S08]  /*a760*/  MUFU.EX2 R88, R88 ;  /* 0x0000005800587308 */ /* 0x000ff00000000800 */
[----:B------:R-:W0:Y:S08]  /*a770*/  MUFU.EX2 R90, R90 ;  /* 0x0000005a005a7308 */ /* 0x000e300000000800 */
[----:B------:R2:W-:Y:S08]  /*a780*/  MUFU.EX2 R165, R94 ;  /* 0x0000005e00a57308 */ /* 0x0005f00000000800 */
[----:B------:R-:W-:Y:S01]  /*a790*/  MUFU.EX2 R89, R89 ;  /* 0x0000005900597308 */ /* 0x000fe20000000800 */
[----:B--2---:R-:W-:-:S04]  /*a7a0*/  FADD.FTZ R94, R114, R119 ;  /* 0x00000077725e7221 */ /* 0x004fc80000010000 */
[----:B------:R-:W-:Y:S01]  /*a7b0*/  FADD.FTZ R119, R115, R94 ;  /* 0x0000005e73777221 */ /* 0x000fe20000010000 */
[----:B------:R-:W-:Y:S02]  /*a7c0*/  @!P0 LEA R94, R158, UR39, 0x3 ;  /* 0x000000279e5e8c11 */ /* 0x000fe4000f8e18ff */
[----:B------:R-:W2:Y:S01]  /*a7d0*/  MUFU.EX2 R91, R91 ;  /* 0x0000005b005b7308 */ /* 0x000ea20000000800 */
[----:B-1----:R-:W-:-:S02]  /*a7e0*/  FADD.FTZ R119, R118, R119 ;  /* 0x0000007776777221 */ /* 0x002fc40000010000 */
[----:B------:R-:W-:Y:S02]  /*a7f0*/  @!P0 VIADD R3, R94, 0x29840 ;  /* 0x000298405e038836 */ /* 0x000fe40000000000 */
[----:B------:R-:W-:-:S03]  /*a800*/  FADD.FTZ R119, R160, R119 ;  /* 0x00000077a0777221 */ /* 0x000fc60000010000 */
[----:B------:R-:W-:Y:S01]  /*a810*/  MUFU.EX2 R92, R92 ;  /* 0x0000005c005c7308 */ /* 0x000fe20000000800 */
[----:B0-----:R-:W-:-:S01]  /*a820*/  FADD.FTZ R94, R90, R119 ;  /* 0x000000775a5e7221 */ /* 0x001fc20000010000 */
[----:B------:R-:W-:Y:S01]  /*a830*/  @!P0 PRMT R3, RZ, 0x654, R3 ;  /* 0x00000654ff038816 */ /* 0x000fe20000000003 */
[----:B------:R0:W-:Y:S06]  /*a840*/  BAR.ARV R19, 0x100 ;  /* 0x000400130000751d */ /* 0x0001ec0000002000 */
[----:B------:R-:W-:Y:S01]  /*a850*/  MUFU.EX2 R93, R93 ;  /* 0x0000005d005d7308 */ /* 0x000fe20000000800 */
[----:B--2---:R-:W-:-:S01]  /*a860*/  FADD.FTZ R94, R91, R94 ;  /* 0x0000005e5b5e7221 */ /* 0x004fc20000010000 */
[----:B------:R1:W-:Y:S03]  /*a870*/  @!P0 SYNCS.ARRIVE.TRANS64.RED.A1T0 RZ, [R3+URZ], RZ ;  /* 0x000000ff03ff89a7 */ /* 0x0003e6000810043f */
[----:B------:R-:W-:-:S03]  /*a880*/  FADD.FTZ R94, R165, R94 ;  /* 0x0000005ea55e7221 */ /* 0x000fc60000010000 */
[----:B------:R2:W3:Y:S08]  /*a890*/  MUFU.EX2 R162, R95 ;  /* 0x0000005f00a27308 */ /* 0x0004f00000000800 */
[----:B------:R-:W4:Y:S01]  /*a8a0*/  MUFU.EX2 R96, R96 ;  /* 0x0000006000607308 */ /* 0x000f220000000800 */
[----:B--2---:R-:W-:-:S04]  /*a8b0*/  FADD.FTZ R95, R117, R6 ;  /* 0x00000006755f7221 */ /* 0x004fc80000010000 */
[----:B------:R-:W-:-:S03]  /*a8c0*/  FADD.FTZ R6, R88, R95 ;  /* 0x0000005f58067221 */ /* 0x000fc60000010000 */
[----:B------:R-:W2:Y:S01]  /*a8d0*/  MUFU.EX2 R98, R98 ;  /* 0x0000006200627308 */ /* 0x000ea20000000800 */
[----:B------:R-:W-:-:S01]  /*a8e0*/  FADD.FTZ R95, R89, R6 ;  /* 0x00000006595f7221 */ /* 0x000fc20000010000 */
[----:B---3--:R-:W-:-:S03]  /*a8f0*/  FADD.FTZ R94, R162, R94 ;  /* 0x0000005ea25e7221 */ /* 0x008fc60000010000 */
[----:B------:R-:W-:-:S03]  /*a900*/  FADD.FTZ R6, R92, R95 ;  /* 0x0000005f5c067221 */ /* 0x000fc60000010000 */
[----:B------:R-:W3:Y:S01]  /*a910*/  MUFU.EX2 R97, R97 ;  /* 0x0000006100617308 */ /* 0x000ee20000000800 */
[----:B-1----:R-:W-:-:S04]  /*a920*/  FADD.FTZ R3, R93, R6 ;  /* 0x000000065d037221 */ /* 0x002fc80000010000 */
[----:B----4-:R-:W-:-:S03]  /*a930*/  FADD.FTZ R6, R96, R3 ;  /* 0x0000000360067221 */ /* 0x010fc60000010000 */
[----:B------:R-:W1:Y:S01]  /*a940*/  MUFU.EX2 R99, R99 ;  /* 0x0000006300637308 */ /* 0x000e620000000800 */
[----:B--2---:R-:W-:-:S07]  /*a950*/  FADD.FTZ R94, R98, R94 ;  /* 0x0000005e625e7221 */ /* 0x004fce0000010000 */
[----:B------:R-:W2:Y:S01]  /*a960*/  MUFU.EX2 R100, R100 ;  /* 0x0000006400647308 */ /* 0x000ea20000000800 */
[----:B---3--:R-:W-:-:S07]  /*a970*/  FADD.FTZ R3, R97, R6 ;  /* 0x0000000661037221 */ /* 0x008fce0000010000 */
[----:B------:R-:W3:Y:S01]  /*a980*/  MUFU.EX2 R103, R102 ;  /* 0x0000006600677308 */ /* 0x000ee20000000800 */
[----:B-1----:R-:W-:-:S07]  /*a990*/  FADD.FTZ R94, R99, R94 ;  /* 0x0000005e635e7221 */ /* 0x002fce0000010000 */
[----:B------:R-:W1:Y:S01]  /*a9a0*/  MUFU.EX2 R157, R157 ;  /* 0x0000009d009d7308 */ /* 0x000e620000000800 */
[----:B--2---:R-:W-:-:S07]  /*a9b0*/  FADD.FTZ R6, R100, R3 ;  /* 0x0000000364067221 */ /* 0x004fce0000010000 */
[----:B------:R-:W2:Y:S01]  /*a9c0*/  MUFU.EX2 R101, R101 ;  /* 0x0000006500657308 */ /* 0x000ea20000000800 */
[----:B---3--:R-:W-:-:S01]  /*a9d0*/  FADD.FTZ R94, R103, R94 ;  /* 0x0000005e675e7221 */ /* 0x008fc20000010000 */
[----:B-1----:R-:W-:-:S03]  /*a9e0*/  FADD.FTZ R6, R157, R6 ;  /* 0x000000069d067221 */ /* 0x002fc60000010000 */
[----:B--2---:R-:W-:Y:S01]  /*a9f0*/  FADD.FTZ R3, R101, R94 ;  /* 0x0000005e65037221 */ /* 0x004fe20000010000 */
[----:B0-----:R-:W-:Y:S06]  /*aa00*/  @!P1 BRA `(.L_x_1981) ;  /* 0x0000000000049947 */ /* 0x001fec0003800000 */
[----:B------:R-:W-:Y:S01]  /*aa10*/  BPT.TRAP 0x1 ;  /* 0x000000040000795c */ /* 0x000fe20000300000 */
.L_x_1981:
        /* <DEDUP_REMOVED lines=115> */
.L_x_1972:
[----:B------:R-:W-:Y:S06]  /*b150*/  BAR.ARV 0x8, 0x180 ;  /* 0x0206000000007b1d */ /* 0x000fec0000002000 */
[----:B------:R-:W-:Y:S05]  /*b160*/  @!P1 BRA `(.L_x_1983) ;  /* 0x0000000000049947 */ /* 0x000fea0003800000 */
[----:B------:R-:W-:Y:S01]  /*b170*/  BPT.TRAP 0x1 ;  /* 0x000000040000795c */ /* 0x000fe20000300000 */
.L_x_1983:
[----:B------:R-:W-:Y:S01]  /*b180*/  ULEA UR5, UR54, UR39, 0x3 ;  /* 0x0000002736057291 */ /* 0x000fe2000f8e183f */
[----:B------:R-:W-:-:S08]  /*b190*/  SHF.L.U32 R0, R0, 0x1f, RZ ;  /* 0x0000001f00007819 */ /* 0x000fd000000006ff */
[----:B------:R0:W1:Y:S01]  /*b1a0*/  SYNCS.PHASECHK.TRANS64.TRYWAIT P0, [UR5+0x29850], R0 ;  /* 0x02985000ff0075a7 */ /* 0x0000620008000145 */
[----:B------:R-:W-:Y:S05]  /*b1b0*/  @!P1 BRA `(.L_x_1984) ;  /* 0x0000000000049947 */ /* 0x000fea0003800000 */
[----:B------:R-:W-:Y:S01]  /*b1c0*/  BPT.TRAP 0x1 ;  /* 0x000000040000795c */ /* 0x000fe20000300000 */
.L_x_1984:
[----:B-1----:R-:W-:Y:S05]  /*b1d0*/  @P0 BRA `(.L_x_1985) ;  /* 0x0000000000080947 */ /* 0x002fea0003800000 */
[----:B------:R-:W1:Y:S02]  /*b1e0*/  SYNCS.PHASECHK.TRANS64.TRYWAIT P0, [UR5+0x29850], R0 ;  /* 0x02985000ff0075a7 */ /* 0x000e640008000145 */
[----:B-1----:R-:W-:Y:S05]  /*b1f0*/  @!P0 BRA `(.L_x_1986) ;  /* 0x0000006800088947 */ /* 0x002fea0003800000 */
.L_x_1985:
[----:B------:R-:W-:Y:S01]  /*b200*/  UIADD3 UR39, UR39, 0x400, URZ ;  /* 0x0000040027277890 */ /* 0x000fe2000fffe03f */
[----:B------:R-:W-:Y:S01]  /*b210*/  WARPGROUP.ARRIVE ;  /* 0x00000000000079c5 */ /* 0x000fe20000000000 */
[----:B------:R-:W-:Y:S01]  /*b220*/  UMOV UR55, 0xc0000010 ;  /* 0xc000001000377882 */ /* 0x000fe20000000000 */
[----:B------:R-:W-:Y:S01]  /*b230*/  UMOV UR7, 0xc0000010 ;  /* 0xc000001000077882 */ /* 0x000fe20000000000 */
[----:B------:R-:W-:Y:S01]  /*b240*/  USHF.R.U32.HI UR39, URZ, 0x4, UR39 ;  /* 0x000000043f277899 */ /* 0x000fe20008011627 */
[----:B------:R-:W2:Y:S03]  /*b250*/  LDC.64 R12, c[0x0][0x9a0] ;  /* 0x00026800ff0c7b82 */ /* 0x000ea60000000a00 */
[----:B------:R-:W-:-:S04]  /*b260*/  ULOP3.LUT UR39, UR39, 0x3fff, URZ, 0xc0, !UPT ;  /* 0x00003fff27277892 */ /* 0x000fc8000f8ec03f */
[----:B------:R-:W-:-:S04]  /*b270*/  ULOP3.LUT UR39, UR39, 0x10000, URZ, 0xfc, !UPT ;  /* 0x0001000027277892 */ /* 0x000fc8000f8efc3f */
[----:B------:R-:W-:-:S04]  /*b280*/  UIMAD UR54, UR54, 0x500, UR39 ;  /* 0x00000500363678a4 */ /* 0x000fc8000f8e0227 */
[----:B------:R-:W-:-:S05]  /*b290*/  UIADD3 UR4, UR54, 0x100, URZ ;  /* 0x0000010036047890 */ /* 0x000fca000fffe03f */
[----:B------:R-:W-:Y:S02]  /*b2a0*/  QGMMA.64x128x32.F32.E4M3.E4M3 R24, R184, gdesc[UR52], R24, gsb0 ;  /* 0x01e00034b8187df3 */ /* 0x000fe40008000818 */
[----:B------:R-:W-:Y:S01]  /*b2b0*/  UMOV UR6, UR4 ;  /* 0x0000000400067c82 */ /* 0x000fe20008000000 */
[----:B--2---:R-:W-:-:S04]  /*b2c0*/  ISETP.NE.U32.AND P0, PT, R12, RZ, PT ;  /* 0x000000ff0c00720c */ /* 0x004fc80003f05070 */
[----:B------:R-:W-:-:S13]  /*b2d0*/  ISETP.NE.AND.EX P0, PT, R13, RZ, PT, P0 ;  /* 0x000000ff0d00720c */ /* 0x000fda0003f05300 */
[----:B-1----:R-:W0:Y:S01]  /*b2e0*/  @P0 LDC.64 R4, c[0x0][0x9c8] ;  /* 0x00027200ff040b82 */ /* 0x002e220000000a00 */
[----:B------:R-:W-:-:S07]  /*b2f0*/  @P0 SHF.R.S32.HI R19, RZ, 0x1f, R17 ;  /* 0x0000001fff130819 */ /* 0x000fce0000011411 */
[----:B------:R-:W1:Y:S01]  /*b300*/  @P0 LDC.64 R14, c[0x0][0x9d0] ;  /* 0x00027400ff0e0b82 */ /* 0x000e620000000a00 */
[----:B------:R-:W-:Y:S01]  /*b310*/  UIADD3 UR4, UR54, 0x200, URZ ;  /* 0x0000020036047890 */ /* 0x000fe2000fffe03f */
        /* <DEDUP_REMOVED lines=15> */
[----:B------:R-:W-:Y:S01]  /*b410*/  UMOV UR6, UR4 ;  /* 0x0000000400067c82 */ /* 0x000fe20008000000 */
[----:B------:R-:W-:Y:S01]  /*b420*/  UMOV UR7, 0xc0000010 ;  /* 0xc000001000077882 */ /* 0x000fe20000000000 */
[----:B------:R-:W-:Y:S01]  /*b430*/  UIADD3 UR4, UR54, 0x300, URZ ;  /* 0x0000030036047890 */ /* 0x000fe2000fffe03f */
[----:B------:R-:W-:Y:S02]  /*b440*/  WARPGROUP.DEPBAR.LE gsb0, 0x0 ;  /* 0x00008000000079c5 */ /* 0x000fe40000010000 */
[----:B------:R-:W-:-:S06]  /*b450*/  WARPGROUP.ARRIVE ;  /* 0x00000000000079c5 */ /* 0x000fcc0000000000 */
[----:B------:R-:W-:Y:S01]  /*b460*/  QGMMA.64x128x32.F32.E4M3.E4M3 R24, R176, gdesc[UR4], R24, gsb0 ;  /* 0x01e00004b0187df3 */ /* 0x000fe20008000818 */
[----:B------:R-:W-:Y:S01]  /*b470*/  UMOV UR6, UR4 ;  /* 0x0000000400067c82 */ /* 0x000fe20008000000 */
[----:B------:R-:W-:Y:S01]  /*b480*/  UMOV UR7, 0xc0000010 ;  /* 0xc000001000077882 */ /* 0x000fe20000000000 */
[----:B------:R-:W-:Y:S01]  /*b490*/  UIADD3 UR54, UR54, 0x400, URZ ;  /* 0x0000040036367890 */ /* 0x000fe2000fffe03f */
[----:B------:R-:W1:Y:S01]  /*b4a0*/  SHFL.BFLY PT, R5, R6, 0x2, 0x1f ;  /* 0x0c401f0006057f89 */ /* 0x000e6200000e0000 */
[----:B------:R-:W-:-:S03]  /*b4b0*/  UMOV UR55, 0xc0000010 ;  /* 0xc000001000377882 */ /* 0x000fc60000000000 */
[----:B------:R-:W3:Y:S01]  /*b4c0*/  SHFL.BFLY PT, R8, R3, 0x2, 0x1f ;  /* 0x0c401f0003087f89 */ /* 0x000ee200000e0000 */
[----:B------:R-:W-:Y:S02]  /*b4d0*/  WARPGROUP.DEPBAR.LE gsb0, 0x0 ;  /* 0x00008000000079c5 */ /* 0x000fe40000010000 */
[----:B------:R-:W-:-:S06]  /*b4e0*/  WARPGROUP.ARRIVE ;  /* 0x00000000000079c5 */ /* 0x000fcc0000000000 */
[----:B------:R-:W-:Y:S01]  /*b4f0*/  QGMMA.64x128x32.F32.E4M3.E4M3 R24, R172, gdesc[UR4], R24, gsb0 ;  /* 0x01e00004ac187df3 */ /* 0x000fe20008000818 */
[----:B-1----:R-:W-:Y:S01]  /*b500*/  FADD.FTZ R5, R5, R6 ;  /* 0x0000000605057221 */ /* 0x002fe20000010000 */
[----:B---3--:R-:W-:-:S04]  /*b510*/  FADD.FTZ R8, R8, R3 ;  /* 0x0000000308087221 */ /* 0x008fc80000010000 */
[----:B------:R-:W1:Y:S04]  /*b520*/  SHFL.BFLY PT, R0, R5, 0x1, 0x1f ;  /* 0x0c201f0005007f89 */ /* 0x000e6800000e0000 */
[----:B------:R-:W0:Y:S01]  /*b530*/  SHFL.BFLY PT, R7, R8, 0x1, 0x1f ;  /* 0x0c201f0008077f89 */ /* 0x000e2200000e0000 */
[----:B-1----:R-:W-:Y:S01]  /*b540*/  FADD.FTZ R10, R5, R0 ;  /* 0x00000000050a7221 */ /* 0x002fe20000010000 */
[----:B0-----:R-:W-:-:S04]  /*b550*/  FADD.FTZ R12, R8, R7 ;  /* 0x00000007080c7221 */ /* 0x001fc80000010000 */
[C---:B------:R-:W-:Y:S01]  /*b560*/  FSETP.NE.FTZ.AND P0, PT, R10.reuse, RZ, PT ;  /* 0x000000ff0a00720b */ /* 0x040fe20003f15000 */
[----:B------:R-:W-:Y:S01]  /*b570*/  FMUL.FTZ R14, R10, 0.00390625 ;  /* 0x3b8000000a0e7820 */ /* 0x000fe20000410000 */
[----:B------:R-:W-:Y:S01]  /*b580*/  FMUL.FTZ R15, R12, 0.00390625 ;  /* 0x3b8000000c0f7820 */ /* 0x000fe20000410000 */
[----:B------:R-:W-:-:S03]  /*b590*/  IMAD.MOV.U32 R7, RZ, RZ, RZ ;  /* 0x000000ffff077224 */ /* 0x000fc600078e00ff */
        /* <DEDUP_REMOVED lines=24> */
.L_x_1987:
        /* <DEDUP_REMOVED lines=68> */
.L_x_1954:
[----:B------:R-:W-:Y:S05]  /*bb60*/  @P0 BRA `(.L_x_1988) ;  /* 0x0000002000540947 */ /* 0x000fea0003800000 */
[----:B0-----:R-:W0:Y:S01]  /*bb70*/  S2R R6, SR_TID.X ;  /* 0x0000000000067919 */ /* 0x001e220000002100 */
        /* <DEDUP_REMOVED lines=13> */
[----:B------:R-:W-:Y:S01]  /*bc50*/  SEL R94, R60, R61, P0 ;  /* 0x0000003d3c5e7207 */ /* 0x000fe20000000000 */
[----:B0-----:R-:W-:Y:S01]  /*bc60*/  VIADD R4, R6, 0xffffff80 ;  /* 0xffffff8006047836 */ /* 0x001fe20000000000 */
[----:B------:R-:W-:Y:S02]  /*bc70*/  SEL R103, R61, R60, P0 ;  /* 0x0000003c3d677207 */ /* 0x000fe40000000000 */
[----:B------:R-:W-:Y:S02]  /*bc80*/  SEL R98, R52, R53, P0 ;  /* 0x0000003534627207 */ /* 0x000fe40000000000 */
[----:B------:R-:W-:Y:S02]  /*bc90*/  SHF.R.S32.HI R7, RZ, 0x1f, R4 ;  /* 0x0000001fff077819 */ /* 0x000fe40000011404 */
[----:B------:R-:W-:Y:S02]  /*bca0*/  SEL R105, R53, R52, P0 ;  /* 0x0000003435697207 */ /* 0x000fe40000000000 */
[----:B------:R-:W-:-:S02]  /*bcb0*/  LEA.HI R2, R7, R4, RZ, 0x7 ;  /* 0x0000000407027211 */ /* 0x000fc400078f38ff */
[----:B------:R-:W-:Y:S02]  /*bcc0*/  SEL R60, R38, R39, P0 ;  /* 0x00000027263c7207 */ /* 0x000fe40000000000 */
[----:B------:R-:W-:Y:S02]  /*bcd0*/  LOP3.LUT R9, R2, 0xffffff80, RZ, 0xc0, !PT ;  /* 0xffffff8002097812 */ /* 0x000fe400078ec0ff */
[----:B------:R-:W-:Y:S02]  /*bce0*/  SEL R91, R39, R38, P0 ;  /* 0x00000026275b7207 */ /* 0x000fe40000000000 */
[----:B------:R-:W-:Y:S02]  /*bcf0*/  SEL R38, R66, R67, P0 ;  /* 0x0000004342267207 */ /* 0x000fe40000000000 */
[----:B------:R-:W-:Y:S01]  /*bd00*/  SEL R53, R67, R66, P0 ;  /* 0x0000004243357207 */ /* 0x000fe20000000000 */
[----:B------:R-:W-:Y:S01]  /*bd10*/  IMAD.IADD R66, R4, 0x1, -R9 ;  /* 0x0000000104427824 */ /* 0x000fe200078e0a09 */
[----:B------:R-:W-:-:S02]  /*bd20*/  SEL R20, R44, R45, P0 ;  /* 0x0000002d2c147207 */ /* 0x000fc40000000000 */
[----:B------:R-:W-:Y:S02]  /*bd30*/  SEL R21, R45, R44, P0 ;  /* 0x0000002c2d157207 */ /* 0x000fe40000000000 */
[----:B------:R-:W-:Y:S02]  /*bd40*/  SHF.R.S32.HI R13, RZ, 0x1f, R66 ;  /* 0x0000001fff0d7819 */ /* 0x000fe40000011442 */
[----:B------:R-:W-:Y:S02]  /*bd50*/  SEL R88, R80, R81, P0 ;  /* 0x0000005150587207 */ /* 0x000fe40000000000 */
[----:B------:R-:W-:Y:S02]  /*bd60*/  SEL R95, R81, R80, P0 ;  /* 0x00000050515f7207 */ /* 0x000fe40000000000 */
[----:B------:R-:W-:Y:S02]  /*bd70*/  SEL R44, R26, R27, P0 ;  /* 0x0000001b1a2c7207 */ /* 0x000fe40000000000 */
[----:B------:R-:W-:-:S02]  /*bd80*/  SEL R81, R27, R26, P0 ;  /* 0x0000001a1b517207 */ /* 0x000fc40000000000 */
[----:B------:R-:W-:Y:S02]  /*bd90*/  LEA.HI R26, R13, R66, RZ, 0x2 ;  /* 0x000000420d1a7211 */ /* 0x000fe400078f10ff */
[----:B------:R-:W-:Y:S02]  /*bda0*/  LEA.HI R15, R7, R4, RZ, 0x2 ;  /* 0x00000004070f7211 */ /* 0x000fe400078f10ff */
[--C-:B------:R-:W-:Y:S02]  /*bdb0*/  SHF.R.S32.HI R10, RZ, 0x2, R26.reuse ;  /* 0x00000002ff0a7819 */ /* 0x100fe4000001141a */
[----:B------:R-:W-:Y:S02]  /*bdc0*/  SHF.R.S32.HI R7, RZ, 0x1f, R26 ;  /* 0x0000001fff077819 */ /* 0x000fe4000001141a */
[----:B------:R-:W-:Y:S02]  /*bdd0*/  LOP3.LUT R27, R15, 0xfffffffc, RZ, 0xc0, !PT ;  /* 0xfffffffc0f1b7812 */ /* 0x000fe400078ec0ff */
[----:B------:R-:W-:-:S02]  /*bde0*/  SHF.R.S32.HI R9, RZ, 0x7, R2 ;  /* 0x00000007ff097819 */ /* 0x000fc40000011402 */
[----:B------:R-:W-:Y:S01]  /*bdf0*/  LEA.HI R15, R7, R10, RZ, 0x3 ;  /* 0x0000000a070f7211 */ /* 0x000fe200078f18ff */
[----:B------:R-:W-:Y:S01]  /*be00*/  IMAD.IADD R27, R4, 0x1, -R27 ;  /* 0x00000001041b7824 */ /* 0x000fe200078e0a1b */
[----:B------:R-:W-:Y:S02]  /*be10*/  SEL R22, R82, R83, P0 ;  /* 0x0000005352167207 */ /* 0x000fe40000000000 */
[----:B------:R-:W-:Y:S02]  /*be20*/  SEL R39, R83, R82, P0 ;  /* 0x0000005253277207 */ /* 0x000fe40000000000 */
[----:B------:R-:W-:Y:S01]  /*be30*/  LEA.HI R2, R2, R9, RZ, 0x1 ;  /* 0x0000000902027211 */ /* 0x000fe200078f08ff */
[----:B------:R-:W0:Y:S01]  /*be40*/  LDC R82, c[0x0][0xbe8] ;  /* 0x0002fa00ff527b82 */ /* 0x000e220000000800 */
[----:B------:R-:W-:Y:S02]  /*be50*/  LOP3.LUT R15, R15, 0xfffffff8, RZ, 0xc0, !PT ;  /* 0xfffffff80f0f7812 */ /* 0x000fe400078ec0ff */
[----:B------:R-:W-:-:S02]  /*be60*/  SHF.R.S32.HI R7, RZ, 0x1f, R17 ;  /* 0x0000001fff077819 */ /* 0x000fc40000011411 */
[----:B------:R-:W-:Y:S01]  /*be70*/  LOP3.LUT R2, R2, 0x3fffffe, RZ, 0xc0, !PT ;  /* 0x03fffffe02027812 */ /* 0x000fe200078ec0ff */
[----:B------:R-:W-:Y:S01]  /*be80*/  IMAD.IADD R4, R10, 0x1, -R15 ;  /* 0x000000010a047824 */ /* 0x000fe200078e0a0f */
[----:B------:R-:W-:Y:S01]  /*be90*/  SEL R92, R64, R65, P0 ;  /* 0x00000041405c7207 */ /* 0x000fe20000000000 */
[----:B------:R-:W-:Y:S01]  /*bea0*/  IMAD R10, R7, UR4, RZ ;  /* 0x00000004070a7c24 */ /* 0x000fe2000f8e02ff */
[----:B------:R-:W-:Y:S01]  /*beb0*/  SEL R101, R65, R64, P0 ;  /* 0x0000004041657207 */ /* 0x000fe20000000000 */
[----:B------:R-:W-:Y:S01]  /*bec0*/  IMAD.IADD R2, R9, 0x1, -R2 ;  /* 0x0000000109027824 */ /* 0x000fe200078e0a02 */
[----:B------:R-:W-:Y:S01]  /*bed0*/  LEA.HI R13, R13, R66, RZ, 0x5 ;  /* 0x000000420d0d7211 */ /* 0x000fe200078f28ff */
[----:B------:R-:W-:Y:S01]  /*bee0*/  IMAD R9, R17, UR5, R10 ;  /* 0x0000000511097c24 */ /* 0x000fe2000f8e020a */
[----:B------:R-:W-:Y:S01]  /*bef0*/  SEL R64, R72, R73, P0 ;  /* 0x0000004948407207 */ /* 0x000fe20000000000 */
[----:B------:R-:W-:Y:S01]  /*bf00*/  IMAD R10, R7, UR6, RZ ;  /* 0x00000006070a7c24 */ /* 0x000fe2000f8e02ff */
[----:B------:R-:W-:-:S02]  /*bf10*/  SEL R65, R73, R72, P0 ;  /* 0x0000004849417207 */ /* 0x000fc40000000000 */
[----:B------:R-:W-:Y:S01]  /*bf20*/  SEL R72, R84, R85, P0 ;  /* 0x0000005554487207 */ /* 0x000fe20000000000 */
[----:B------:R-:W-:Y:S01]  /*bf30*/  IMAD R15, R17, UR7, R10 ;  /* 0x00000007110f7c24 */ /* 0x000fe2000f8e020a */
[----:B------:R-:W-:Y:S02]  /*bf40*/  SEL R97, R85, R84, P0 ;  /* 0x0000005455617207 */ /* 0x000fe40000000000 */
[----:B------:R-:W-:Y:S01]  /*bf50*/  SEL R16, R42, R43, P0 ;  /* 0x0000002b2a107207 */ /* 0x000fe20000000000 */
[----:B------:R-:W1:Y:S01]  /*bf60*/  LDC R84, c[0x0][0xc50] ;  /* 0x00031400ff547b82 */ /* 0x000e620000000800 */
[----:B------:R-:W-:Y:S02]  /*bf70*/  SEL R85, R43, R42, P0 ;  /* 0x0000002a2b557207 */ /* 0x000fe40000000000 */
[----:B------:R-:W-:Y:S02]  /*bf80*/  SEL R6, R74, R75, P0 ;  /* 0x0000004b4a067207 */ /* 0x000fe40000000000 */
[----:B------:R-:W-:-:S02]  /*bf90*/  SEL R43, R75, R74, P0 ;  /* 0x0000004a4b2b7207 */ /* 0x000fc40000000000 */
[----:B------:R-:W-:Y:S01]  /*bfa0*/  SHF.R.S32.HI R13, RZ, 0x5, R13 ;  /* 0x00000005ff0d7819 */ /* 0x000fe2000001140d */
[----:B------:R-:W3:Y:S01]  /*bfb0*/  S2R R75, SR_CTAID.X ;  /* 0x00000000004b7919 */ /* 0x000ee20000002500 */
[----:B------:R-:W-:Y:S02]  /*bfc0*/  SEL R14, R34, R35, P0 ;  /* 0x00000023220e7207 */ /* 0x000fe40000000000 */
[----:B------:R-:W-:Y:S01]  /*bfd0*/  SEL R90, R76, R77, P0 ;  /* 0x0000004d4c5a7207 */ /* 0x000fe20000000000 */
[----:B------:R-:W-:Y:S01]  /*bfe0*/  IMAD R7, R13, 0x10, R4 ;  /* 0x000000100d077824 */ /* 0x000fe200078e0204 */
[----:B------:R-:W-:Y:S02]  /*bff0*/  SEL R99, R77, R76, P0 ;  /* 0x0000004c4d637207 */ /* 0x000fe40000000000 */
[----:B------:R-:W-:Y:S01]  /*c000*/  SEL R76, R30, R31, P0 ;  /* 0x0000001f1e4c7207 */ /* 0x000fe20000000000 */
[----:B------:R-:W-:Y:S01]  /*c010*/  IMAD R2, R2, 0x40, R7 ;  /* 0x0000004002027824 */ /* 0x000fe200078e0207 */
[----:B------:R-:W-:-:S02]  /*c020*/  SEL R93, R31, R30, P0 ;  /* 0x0000001e1f5d7207 */ /* 0x000fc40000000000 */
[----:B------:R-:W-:Y:S02]  /*c030*/  SEL R12, R50, R51, P0 ;  /* 0x00000033320c7207 */ /* 0x000fe40000000000 */
[----:B------:R-:W-:Y:S02]  /*c040*/  SEL R31, R51, R50, P0 ;  /* 0x00000032331f7207 */ /* 0x000fe40000000000 */
[----:B------:R-:W-:Y:S02]  /*c050*/  SEL R10, R86, R87, P0 ;  /* 0x00000057560a7207 */ /* 0x000fe40000000000 */
[----:B------:R-:W-:Y:S02]  /*c060*/  SEL R13, R87, R86, P0 ;  /* 0x00000056570d7207 */ /* 0x000fe40000000000 */
[----:B------:R-:W-:Y:S01]  /*c070*/  SEL R8, R24, R25, P0 ;  /* 0x0000001918087207 */ /* 0x000fe20000000000 */
[----:B------:R-:W4:Y:S01]  /*c080*/  LDC.64 R86, c[0x0][0xbd8] ;  /* 0x0002f600ff567b82 */ /* 0x000f220000000a00 */
[----:B------:R-:W-:-:S02]  /*c090*/  SEL R11, R25, R24, P0 ;  /* 0x00000018190b7207 */ /* 0x000fc40000000000 */
[----:B------:R-:W-:Y:S01]  /*c0a0*/  SEL R89, R35, R34, P0 ;  /* 0x0000002223597207 */ /* 0x000fe20000000000 */
[----:B------:R-:W-:Y:S01]  /*c0b0*/  IMAD.WIDE.U32 R34, R17, UR4, RZ ;  /* 0x0000000411227c25 */ /* 0x000fe2000f8e00ff */
[----:B------:R-:W-:Y:S02]  /*c0c0*/  SEL R102, R28, R29, P0 ;  /* 0x0000001d1c667207 */ /* 0x000fe40000000000 */
[----:B------:R-:W-:Y:S01]  /*c0d0*/  SEL R109, R29, R28, P0 ;  /* 0x0000001c1d6d7207 */ /* 0x000fe20000000000 */
[----:B------:R-:W-:Y:S01]  /*c0e0*/  IMAD.IADD R35, R35, 0x1, R9 ;  /* 0x0000000123237824 */ /* 0x000fe200078e0209 */
[----:B------:R-:W-:Y:S01]  /*c0f0*/  SEL R18, R32, R33, P0 ;  /* 0x0000002120127207 */ /* 0x000fe20000000000 */
[----:B------:R-:W1:Y:S01]  /*c100*/  S2UR UR4, SR_CTAID.Y ;  /* 0x00000000000479c3 */ /* 0x000e620000002600 */
[----:B------:R-:W-:Y:S02]  /*c110*/  SEL R19, R33, R32, P0 ;  /* 0x0000002021137207 */ /* 0x000fe40000000000 */
[----:B------:R-:W-:-:S02]  /*c120*/  LEA.HI R4, R27, R27, RZ, 0x1 ;  /* 0x0000001b1b047211 */ /* 0x000fc400078f08ff */
[----:B------:R-:W-:Y:S02]  /*c130*/  SEL R24, R40, R41, P0 ;  /* 0x0000002928187207 */ /* 0x000fe40000000000 */
[----:B------:R-:W-:Y:S01]  /*c140*/  SEL R25, R41, R40, P0 ;  /* 0x0000002829197207 */ /* 0x000fe20000000000 */
[----:B------:R-:W-:Y:S01]  /*c150*/  IMAD.WIDE.U32 R40, R17, UR6, RZ ;  /* 0x0000000611287c25 */ /* 0x000fe2000f8e00ff */
[----:B------:R-:W-:Y:S01]  /*c160*/  SEL R52, R54, R55, P0 ;  /* 0x0000003736347207 */ /* 0x000fe20000000000 */
[----:B------:R-:W-:Y:S01]  /*c170*/  ULDC.64 UR6, c[0x0][0xb48] ;  /* 0x0002d20000067ab9 */ /* 0x000fe20000000a00 */
[----:B------:R-:W-:Y:S01]  /*c180*/  SEL R77, R55, R54, P0 ;  /* 0x00000036374d7207 */ /* 0x000fe20000000000 */
[----:B------:R-:W-:Y:S01]  /*c190*/  IMAD.IADD R41, R41, 0x1, R15 ;  /* 0x0000000129297824 */ /* 0x000fe200078e020f */
[----:B------:R-:W-:Y:S02]  /*c1a0*/  SEL R100, R36, R37, P0 ;  /* 0x0000002524647207 */ /* 0x000fe40000000000 */
[----:B------:R-:W-:-:S02]  /*c1b0*/  SEL R107, R37, R36, P0 ;  /* 0x00000024256b7207 */ /* 0x000fc40000000000 */
[----:B0-----:R-:W-:Y:S02]  /*c1c0*/  ISETP.NE.AND P2, PT, R82, 0x1, PT ;  /* 0x000000015200780c */ /* 0x001fe40003f45270 */
[----:B------:R-:W-:Y:S02]  /*c1d0*/  LOP3.LUT R4, R4, 0x1ffffffe, RZ, 0xc0, !PT ;  /* 0x1ffffffe04047812 */ /* 0x000fe400078ec0ff */
[----:B------:R-:W-:Y:S02]  /*c1e0*/  SEL R32, R56, R57, P0 ;  /* 0x0000003938207207 */ /* 0x000fe40000000000 */
[----:B------:R-:W-:Y:S01]  /*c1f0*/  SEL R33, R57, R56, P0 ;  /* 0x0000003839217207 */ /* 0x000fe20000000000 */
[----:B------:R-:W-:Y:S01]  /*c200*/  IMAD.IADD R27, R27, 0x1, -R4 ;  /* 0x000000011b1b7824 */ /* 0x000fe200078e0a04 */
[----:B------:R-:W-:Y:S02]  /*c210*/  SEL R42, R62, R63, P0 ;  /* 0x0000003f3e2a7207 */ /* 0x000fe40000000000 */
[----:B------:R-:W-:Y:S01]  /*c220*/  SEL R55, R63, R62, P0 ;  /* 0x0000003e3f377207 */ /* 0x000fe20000000000 */
[----:B------:R-:W-:Y:S01]  /*c230*/  IMAD R4, R27, 0x8, R2 ;  /* 0x000000081b047824 */ /* 0x000fe200078e0202 */
[----:B------:R-:W-:-:S02]  /*c240*/  SEL R23, R49, R48, P0 ;  /* 0x0000003031177207 */ /* 0x000fc40000000000 */
[----:B------:R-:W-:Y:S02]  /*c250*/  SEL R96, R48, R49, P0 ;  /* 0x0000003130607207 */ /* 0x000fe40000000000 */
[----:B------:R-:W-:Y:S02]  /*c260*/  SEL R56, R68, R69, P0 ;  /* 0x0000004544387207 */ /* 0x000fe40000000000 */
[----:B------:R-:W-:Y:S01]  /*c270*/  SEL R57, R69, R68, P0 ;  /* 0x0000004445397207 */ /* 0x000fe20000000000 */
[C---:B---3--:R-:W-:Y:S01]  /*c280*/  IMAD R68, R75.reuse, 0x80, R2 ;  /* 0x000000804b447824 */ /* 0x048fe200078e0202 */
[----:B------:R-:W-:Y:S01]  /*c290*/  SEL R28, R46, R47, P0 ;  /* 0x0000002f2e1c7207 */ /* 0x000fe20000000000 */
[----:B------:R-:W-:Y:S01]  /*c2a0*/  IMAD R75, R75, 0x80, R4 ;  /* 0x000000804b4b7824 */ /* 0x000fe200078e0204 */
[----:B------:R-:W-:Y:S02]  /*c2b0*/  SEL R48, R58, R59, P0 ;  /* 0x0000003b3a307207 */ /* 0x000fe40000000000 */
[----:B------:R-:W-:-:S02]  /*c2c0*/  LOP3.LUT R7, R26, 0x7ffffffc, RZ, 0xc0, !PT ;  /* 0x7ffffffc1a077812 */ /* 0x000fc400078ec0ff */
[----:B------:R-:W-:Y:S02]  /*c2d0*/  SEL R69, R47, R46, P0 ;  /* 0x0000002e2f457207 */ /* 0x000fe40000000000 */
[----:B------:R-:W-:Y:S02]  /*c2e0*/  SEL R59, R59, R58, P0 ;  /* 0x0000003a3b3b7207 */ /* 0x000fe40000000000 */
[----:B------:R-:W-:Y:S02]  /*c2f0*/  SEL R36, R70, R71, P0 ;  /* 0x0000004746247207 */ /* 0x000fe40000000000 */
[----:B------:R-:W-:Y:S02]  /*c300*/  SEL R49, R71, R70, P0 ;  /* 0x0000004647317207 */ /* 0x000fe40000000000 */
[----:B------:R-:W-:Y:S02]  /*c310*/  SEL R30, R78, R79, P0 ;  /* 0x0000004f4e1e7207 */ /* 0x000fe40000000000 */
[C---:B------:R-:W-:Y:S01]  /*c320*/  LOP3.LUT P1, RZ, R66.reuse, 0x3, RZ, 0xc0, !PT ;  /* 0x0000000342ff7812 */ /* 0x040fe2000782c0ff */
[----:B------:R-:W-:Y:S01]  /*c330*/  IMAD.IADD R66, R66, 0x1, -R7 ;  /* 0x0000000142427824 */ /* 0x000fe200078e0a07 */
[----:B------:R-:W-:Y:S01]  /*c340*/  SEL R37, R79, R78, P0 ;  /* 0x0000004e4f257207 */ /* 0x000fe20000000000 */
[----:B--2---:R0:W-:Y:S04]  /*c350*/  SHFL.IDX PT, R50, R14, R5, 0x1c1f ;  /* 0x001c1f050e327589 */ /* 0x0041e800000e0000 */
[----:B------:R-:W-:Y:S04]  /*c360*/  SHFL.IDX PT, R10, R10, R5, 0x1c1f ;  /* 0x001c1f050a0a7589 */ /* 0x000fe800000e0000 */
[----:B------:R-:W-:Y:S01]  /*c370*/  SHFL.IDX PT, R8, R8, R5, 0x1c1f ;  /* 0x001c1f0508087589 */ /* 0x000fe200000e0000 */
[----:B0-----:R-:W-:-:S03]  /*c380*/  LOP3.LUT R14, R5, 0x2, RZ, 0x3c, !PT ;  /* 0x00000002050e7812 */ /* 0x001fc600078e3cff */
        /* <DEDUP_REMOVED lines=8> */
[----:B0-----:R-:W-:-:S03]  /*c410*/  SEL R7, R10, R13, P0 ;  /* 0x0000000d0a077207 */ /* 0x001fc60000000000 */
[----:B------:R-:W-:Y:S04]  /*c420*/  SHFL.IDX PT, R15, R100, R5, 0x1c1f ;  /* 0x001c1f05640f7589 */ /* 0x000fe800000e0000 */
[----:B------:R-:W-:Y:S04]  /*c430*/  SHFL.IDX PT, R16, R107, R14, 0x1c1f ;  /* 0x001c1f0e6b107589 */ /* 0x000fe800000e0000 */
[----:B------:R-:W-:Y:S04]  /*c440*/  SHFL.IDX PT, R24, R24, R5, 0x1c1f ;  /* 0x001c1f0518187589 */ /* 0x000fe800000e0000 */
[----:B------:R-:W-:Y:S04]  /*c450*/  SHFL.IDX PT, R32, R32, R5, 0x1c1f ;  /* 0x001c1f0520207589 */ /* 0x000fe800000e0000 */
[----:B------:R-:W-:Y:S04]  /*c460*/  SHFL.IDX PT, R25, R25, R14, 0x1c1f ;  /* 0x001c1f0e19197589 */ /* 0x000fe800000e0000 */
[----:B------:R-:W0:Y:S04]  /*c470*/  SHFL.IDX PT, R33, R33, R14, 0x1c1f ;  /* 0x001c1f0e21217589 */ /* 0x000e2800000e0000 */
[----:B------:R-:W-:Y:S04]  /*c480*/  SHFL.IDX PT, R26, R96, R5, 0x1c1f ;  /* 0x001c1f05601a7589 */ /* 0x000fe800000e0000 */
[----:B------:R-:W2:Y:S04]  /*c490*/  SHFL.IDX PT, R23, R23, R14, 0x1c1f ;  /* 0x001c1f0e17177589 */ /* 0x000ea800000e0000 */
[----:B------:R-:W-:Y:S04]  /*c4a0*/  SHFL.IDX PT, R20, R20, R5, 0x1c1f ;  /* 0x001c1f0514147589 */ /* 0x000fe800000e0000 */
[----:B------:R-:W-:Y:S04]  /*c4b0*/  SHFL.IDX PT, R29, R94, R5, 0x1c1f ;  /* 0x001c1f055e1d7589 */ /* 0x000fe800000e0000 */
[----:B------:R-:W-:Y:S04]  /*c4c0*/  SHFL.IDX PT, R58, R28, R5, 0x1c1f ;  /* 0x001c1f051c3a7589 */ /* 0x000fe800000e0000 */
[----:B------:R-:W3:Y:S04]  /*c4d0*/  SHFL.IDX PT, R21, R21, R14, 0x1c1f ;  /* 0x001c1f0e15157589 */ /* 0x000ee800000e0000 */
[----:B------:R-:W5:Y:S04]  /*c4e0*/  SHFL.IDX PT, R46, R103, R14, 0x1c1f ;  /* 0x001c1f0e672e7589 */ /* 0x000f6800000e0000 */
[----:B------:R-:W-:Y:S04]  /*c4f0*/  SHFL.IDX PT, R27, R98, R5, 0x1c1f ;  /* 0x001c1f05621b7589 */ /* 0x000fe800000e0000 */
[----:B------:R-:W-:Y:S04]  /*c500*/  SHFL.IDX PT, R56, R56, R5, 0x1c1f ;  /* 0x001c1f0538387589 */ /* 0x000fe800000e0000 */
[----:B------:R1:W-:Y:S04]  /*c510*/  SHFL.IDX PT, R45, R76, R5, 0x1c1f ;  /* 0x001c1f054c2d7589 */ /* 0x0003e800000e0000 */
[----:B------:R-:W5:Y:S04]  /*c520*/  SHFL.IDX PT, R28, R105, R14, 0x1c1f ;  /* 0x001c1f0e691c7589 */ /* 0x000f6800000e0000 */
[----:B------:R-:W-:Y:S01]  /*c530*/  SHFL.IDX PT, R57, R57, R14, 0x1c1f ;  /* 0x001c1f0e39397589 */ /* 0x000fe200000e0000 */
[----:B-1----:R-:W1:Y:S03]  /*c540*/  @P2 LDC R76, c[0x0][0xbec] ;  /* 0x0002fb00ff4c2b82 */ /* 0x002e660000000800 */
[----:B------:R-:W-:Y:S04]  /*c550*/  SHFL.IDX PT, R51, R60, R5, 0x1c1f ;  /* 0x001c1f053c337589 */ /* 0x000fe800000e0000 */
[----:B------:R-:W-:Y:S04]  /*c560*/  SHFL.IDX PT, R47, R92, R5, 0x1c1f ;  /* 0x001c1f055c2f7589 */ /* 0x000fe800000e0000 */
[----:B------:R-:W5:Y:S04]  /*c570*/  SHFL.IDX PT, R60, R101, R14, 0x1c1f ;  /* 0x001c1f0e653c7589 */ /* 0x000f6800000e0000 */
[----:B------:R-:W-:Y:S04]  /*c580*/  SHFL.IDX PT, R64, R64, R5, 0x1c1f ;  /* 0x001c1f0540407589 */ /* 0x000fe800000e0000 */
[----:B------:R-:W1:Y:S04]  /*c590*/  SHFL.IDX PT, R65, R65, R14, 0x1c1f ;  /* 0x001c1f0e41417589 */ /* 0x000e6800000e0000 */
[----:B------:R4:W-:Y:S04]  /*c5a0*/  SHFL.IDX PT, R71, R85, R14, 0x1c1f ;  /* 0x001c1f0e55477589 */ /* 0x0009e800000e0000 */
[----:B------:R-:W-:Y:S04]  /*c5b0*/  SHFL.IDX PT, R73, R88, R5, 0x1c1f ;  /* 0x001c1f0558497589 */ /* 0x000fe800000e0000 */
[----:B------:R0:W-:Y:S01]  /*c5c0*/  SHFL.IDX PT, R83, R89, R14, 0x1c1f ;  /* 0x001c1f0e59537589 */ /* 0x0001e200000e0000 */
[----:B----4-:R-:W4:Y:S03]  /*c5d0*/  @P2 LDC R85, c[0x0][0xbf0] ;  /* 0x0002fc00ff552b82 */ /* 0x010f260000000800 */
[----:B------:R2:W-:Y:S04]  /*c5e0*/  SHFL.IDX PT, R61, R90, R5, 0x1c1f ;  /* 0x001c1f055a3d7589 */ /* 0x0005e800000e0000 */
[----:B------:R-:W-:Y:S01]  /*c5f0*/  SHFL.IDX PT, R72, R72, R5, 0x1c1f ;  /* 0x001c1f0548487589 */ /* 0x000fe200000e0000 */
[----:B0-----:R-:W0:Y:S03]  /*c600*/  LDC.64 R88, c[0x0][0xb40] ;  /* 0x0002d000ff587b82 */ /* 0x001e260000000a00 */
[----:B------:R-:W-:Y:S04]  /*c610*/  SHFL.IDX PT, R44, R44, R5, 0x1c1f ;  /* 0x001c1f052c2c7589 */ /* 0x000fe800000e0000 */
[----:B------:R-:W-:Y:S01]  /*c620*/  SHFL.IDX PT, R52, R52, R5, 0x1c1f ;  /* 0x001c1f0534347589 */ /* 0x000fe200000e0000 */
[----:B--2---:R-:W2:Y:S03]  /*c630*/  @P2 LDC R90, c[0x0][0xbec] ;  /* 0x0002fb00ff5a2b82 */ /* 0x004ea60000000800 */
[----:B------:R-:W-:Y:S04]  /*c640*/  SHFL.IDX PT, R48, R48, R5, 0x1c1f ;  /* 0x001c1f0530307589 */ /* 0x000fe800000e0000 */
[----:B------:R-:W-:Y:S04]  /*c650*/  SHFL.IDX PT, R42, R42, R5, 0x1c1f ;  /* 0x001c1f052a2a7589 */ /* 0x000fe800000e0000 */
[----:B------:R-:W-:Y:S04]  /*c660*/  SHFL.IDX PT, R38, R38, R5, 0x1c1f ;  /* 0x001c1f0526267589 */ /* 0x000fe800000e0000 */
[----:B------:R-:W-:Y:S01]  /*c670*/  SHFL.IDX PT, R36, R36, R5, 0x1c1f ;  /* 0x001c1f0524247589 */ /* 0x000fe200000e0000 */
[----:B0-----:R-:W-:-:S03]  /*c680*/  IMAD.WIDE.U32 R40, R88, UR36, R40 ;  /* 0x0000002458287c25 */ /* 0x001fc6000f8e0028 */
[----:B------:R-:W-:Y:S04]  /*c690*/  SHFL.IDX PT, R6, R6, R5, 0x1c1f ;  /* 0x001c1f0506067589 */ /* 0x000fe800000e0000 */
[----:B------:R0:W-:Y:S01]  /*c6a0*/  SHFL.IDX PT, R2, R30, R5, 0x1c1f ;  /* 0x001c1f051e027589 */ /* 0x0001e200000e0000 */
[----:B--2---:R-:W-:-:S03]  /*c6b0*/  @P2 IMAD.HI.U32 R90, R75, R90, RZ ;  /* 0x0000005a4b5a2227 */ /* 0x004fc600078e00ff */
[----:B------:R2:W-:Y:S04]  /*c6c0*/  SHFL.IDX PT, R4, R22, R5, 0x1c1f ;  /* 0x001c1f0516047589 */ /* 0x0005e800000e0000 */
[----:B------:R-:W4:Y:S01]  /*c6d0*/  SHFL.IDX PT, R70, R99, R14, 0x1c1f ;  /* 0x001c1f0e63467589 */ /* 0x000f2200000e0000 */
[----:B0-----:R-:W-:-:S03]  /*c6e0*/  SEL R30, R32, R33, P0 ;  /* 0x00000021201e7207 */ /* 0x001fc60000000000 */
[----:B------:R-:W-:Y:S01]  /*c6f0*/  SHFL.IDX PT, R79, R97, R14, 0x1c1f ;  /* 0x001c1f0e614f7589 */ /* 0x000fe200000e0000 */
[----:B------:R-:W-:Y:S02]  /*c700*/  SEL R32, R33, R32, P0 ;  /* 0x0000002021207207 */ /* 0x000fe40000000000 */
[----:B--2---:R-:W-:Y:S01]  /*c710*/  SEL R5, R13, R10, P0 ;  /* 0x0000000a0d057207 */ /* 0x004fe20000000000 */
[----:B------:R-:W0:Y:S01]  /*c720*/  SHFL.IDX PT, R74, R95, R14, 0x1c1f ;  /* 0x001c1f0e5f4a7589 */ /* 0x000e2200000e0000 */
[----:B------:R-:W-:Y:S02]  /*c730*/  SEL R10, R8, R11, P0 ;  /* 0x0000000b080a7207 */ /* 0x000fe40000000000 */
[----:B------:R-:W-:Y:S01]  /*c740*/  SEL R8, R11, R8, P0 ;  /* 0x000000080b087207 */ /* 0x000fe20000000000 */
[----:B------:R-:W-:Y:S01]  /*c750*/  SHFL.IDX PT, R78, R93, R14, 0x1c1f ;  /* 0x001c1f0e5d4e7589 */ /* 0x000fe200000e0000 */
[----:B------:R-:W-:Y:S02]  /*c760*/  SEL R11, R9, R12, P0 ;  /* 0x0000000c090b7207 */ /* 0x000fe40000000000 */
[----:B------:R-:W-:Y:S01]  /*c770*/  SEL R9, R12, R9, P0 ;  /* 0x000000090c097207 */ /* 0x000fe20000000000 */
[----:B------:R-:W2:Y:S01]  /*c780*/  SHFL.IDX PT, R81, R81, R14, 0x1c1f ;  /* 0x001c1f0e51517589 */ /* 0x000ea200000e0000 */
[----:B------:R-:W-:-:S02]  /*c790*/  SEL R12, R18, R19, P0 ;  /* 0x00000013120c7207 */ /* 0x000fc40000000000 */
[----:B------:R-:W-:Y:S01]  /*c7a0*/  SEL R18, R19, R18, P0 ;  /* 0x0000001213127207 */ /* 0x000fe20000000000 */
[----:B------:R-:W2:Y:S01]  /*c7b0*/  SHFL.IDX PT, R80, R91, R14, 0x1c1f ;  /* 0x001c1f0e5b507589 */ /* 0x000ea200000e0000 */
[----:B------:R-:W-:Y:S02]  /*c7c0*/  SEL R13, R15, R16, P0 ;  /* 0x000000100f0d7207 */ /* 0x000fe40000000000 */
[----:B------:R-:W-:Y:S01]  /*c7d0*/  SEL R19, R16, R15, P0 ;  /* 0x0000000f10137207 */ /* 0x000fe20000000000 */
[----:B------:R-:W-:Y:S01]  /*c7e0*/  IMAD R16, R86, UR37, RZ ;  /* 0x0000002556107c24 */ /* 0x000fe2000f8e02ff */
[----:B------:R-:W-:Y:S01]  /*c7f0*/  SHFL.IDX PT, R69, R69, R14, 0x1c1f ;  /* 0x001c1f0e45457589 */ /* 0x000fe200000e0000 */
[----:B------:R-:W-:Y:S02]  /*c800*/  SEL R22, R26, R23, P0 ;  /* 0x000000171a167207 */ /* 0x000fe40000000000 */
[----:B---3--:R-:W-:Y:S01]  /*c810*/  SEL R15, R20, R21, P0 ;  /* 0x00000015140f7207 */ /* 0x008fe20000000000 */
[----:B------:R3:W-:Y:S01]  /*c820*/  SHFL.IDX PT, R63, R77, R14, 0x1c1f ;  /* 0x001c1f0e4d3f7589 */ /* 0x0007e200000e0000 */
[----:B------:R-:W-:-:S02]  /*c830*/  SEL R26, R23, R26, P0 ;  /* 0x0000001a171a7207 */ /* 0x000fc40000000000 */
[----:B-----5:R-:W-:Y:S01]  /*c840*/  SEL R33, R46, R29, P0 ;  /* 0x0000001d2e217207 */ /* 0x020fe20000000000 */
[----:B------:R5:W-:Y:S01]  /*c850*/  SHFL.IDX PT, R67, R31, R14, 0x1c1f ;  /* 0x001c1f0e1f437589 */ /* 0x000be200000e0000 */
[----:B------:R-:W-:Y:S02]  /*c860*/  SEL R23, R27, R28, P0 ;  /* 0x0000001c1b177207 */ /* 0x000fe40000000000 */
[----:B------:R-:W-:Y:S01]  /*c870*/  SEL R27, R28, R27, P0 ;  /* 0x0000001b1c1b7207 */ /* 0x000fe20000000000 */
[----:B------:R-:W-:Y:S01]  /*c880*/  SHFL.IDX PT, R55, R55, R14, 0x1c1f ;  /* 0x001c1f0e37377589 */ /* 0x000fe200000e0000 */
[----:B------:R-:W-:Y:S01]  /*c890*/  SEL R28, R60, R47, P0 ;  /* 0x0000002f3c1c7207 */ /* 0x000fe20000000000 */
[----:B---3--:R-:W-:Y:S01]  /*c8a0*/  IMAD R77, R87, UR36, R16 ;  /* 0x00000024574d7c24 */ /* 0x008fe2000f8e0210 */
[----:B-1----:R-:W-:Y:S01]  /*c8b0*/  SEL R16, R64, R65, P0 ;  /* 0x0000004140107207 */ /* 0x002fe20000000000 */
[----:B------:R-:W-:Y:S01]  /*c8c0*/  SHFL.IDX PT, R59, R59, R14, 0x1c1f ;  /* 0x001c1f0e3b3b7589 */ /* 0x000fe200000e0000 */
[----:B------:R-:W1:Y:S01]  /*c8d0*/  @P2 LDC R87, c[0x0][0xbf0] ;  /* 0x0002fc00ff572b82 */ /* 0x000e620000000800 */
[----:B-----5:R-:W-:-:S02]  /*c8e0*/  SEL R31, R29, R46, P0 ;  /* 0x0000002e1d1f7207 */ /* 0x020fc40000000000 */
[----:B------:R-:W-:Y:S01]  /*c8f0*/  SHFL.IDX PT, R49, R49, R14, 0x1c1f ;  /* 0x001c1f0e31317589 */ /* 0x000fe200000e0000 */
[----:B------:R-:W-:-:S03]  /*c900*/  SEL R29, R57, R56, P0 ;  /* 0x00000038391d7207 */ /* 0x000fc60000000000 */
[----:B------:R-:W-:Y:S04]  /*c910*/  SHFL.IDX PT, R53, R53, R14, 0x1c1f ;  /* 0x001c1f0e35357589 */ /* 0x000fe800000e0000 */
[----:B------:R-:W-:Y:S04]  /*c920*/  SHFL.IDX PT, R37, R37, R14, 0x1c1f ;  /* 0x001c1f0e25257589 */ /* 0x000fe800000e0000 */
[----:B------:R-:W-:Y:S04]  /*c930*/  SHFL.IDX PT, R43, R43, R14, 0x1c1f ;  /* 0x001c1f0e2b2b7589 */ /* 0x000fe800000e0000 */
[----:B------:R3:W-:Y:S02]  /*c940*/  SHFL.IDX PT, R39, R39, R14, 0x1c1f ;  /* 0x001c1f0e27277589 */ /* 0x0007e400000e0000 */
[----:B---3--:R-:W-:-:S02]  /*c950*/  SEL R14, R24, R25, P0 ;  /* 0x00000019180e7207 */ /* 0x008fc40000000000 */
[----:B------:R-:W-:Y:S02]  /*c960*/  SEL R24, R25, R24, P0 ;  /* 0x0000001819187207 */ /* 0x000fe40000000000 */
[----:B------:R-:W-:Y:S02]  /*c970*/  SEL R25, R21, R20, P0 ;  /* 0x0000001415197207 */ /* 0x000fe40000000000 */
[----:B------:R-:W-:Y:S01]  /*c980*/  SEL R21, R56, R57, P0 ;  /* 0x0000003938157207 */ /* 0x000fe20000000000 */
[----:B------:R-:W-:Y:S01]  /*c990*/  @P2 IMAD.HI.U32 R56, R75, R76, RZ ;  /* 0x0000004c4b382227 */ /* 0x000fe200078e00ff */
[----:B------:R-:W-:-:S03]  /*c9a0*/  SEL R20, R47, R60, P0 ;  /* 0x0000003c2f147207 */ /* 0x000fc60000000000 */
[----:B------:R-:W-:Y:S01]  /*c9b0*/  IMAD.WIDE.U32 R46, R86, UR36, R34 ;  /* 0x00000024562e7c25 */ /* 0x000fe2000f8e0022 */
[----:B------:R-:W-:Y:S02]  /*c9c0*/  SEL R34, R65, R64, P0 ;  /* 0x0000004041227207 */ /* 0x000fe40000000000 */
[----:B----4-:R-:W-:Y:S01]  /*c9d0*/  SEL R35, R70, R61, P0 ;  /* 0x0000003d46237207 */ /* 0x010fe20000000000 */
[----:B------:R-:W-:Y:S01]  /*c9e0*/  IMAD.MOV R57, RZ, RZ, -R17 ;  /* 0x000000ffff397224 */ /* 0x000fe200078e0a11 */
[----:B------:R-:W-:Y:S01]  /*c9f0*/  SEL R17, R61, R70, P0 ;  /* 0x000000463d117207 */ /* 0x000fe20000000000 */
[----:B------:R-:W-:Y:S01]  /*ca00*/  IMAD.MOV.U32 R65, RZ, RZ, R75 ;  /* 0x000000ffff417224 */ /* 0x000fe200078e004b */
[----:B------:R-:W-:Y:S01]  /*ca10*/  @P2 SHF.R.U32.HI R65, RZ, R85, R56 ;  /* 0x00000055ff412219 */ /* 0x000fe20000011638 */
[----:B------:R-:W-:Y:S01]  /*ca20*/  IMAD R85, R84, R57, UR4 ;  /* 0x0000000454557e24 */ /* 0x000fe2000f8e0239 */
[----:B------:R-:W-:Y:S01]  /*ca30*/  ULDC.64 UR4, c[0x0][0xbe0] ;  /* 0x0002f80000047ab9 */ /* 0x000fe20000000a00 */
[----:B------:R-:W-:-:S02]  /*ca40*/  IMAD R60, R88, UR37, RZ ;  /* 0x00000025583c7c24 */ /* 0x000fc4000f8e02ff */
[----:B------:R-:W-:Y:S01]  /*ca50*/  IMAD.IADD R47, R47, 0x1, R77 ;  /* 0x000000012f2f7824 */ /* 0x000fe200078e024d */
[----:B------:R-:W-:Y:S01]  /*ca60*/  SHF.R.S32.HI R64, RZ, 0x1f, R85 ;  /* 0x0000001fff407819 */ /* 0x000fe20000011455 */
[----:B------:R-:W-:Y:S02]  /*ca70*/  IMAD R57, R89, UR36, R60 ;  /* 0x0000002459397c24 */ /* 0x000fe4000f8e023c */
[----:B------:R-:W-:Y:S02]  /*ca80*/  IMAD.MOV.U32 R56, RZ, RZ, R40 ;  /* 0x000000ffff387224 */ /* 0x000fe400078e0028 */
[----:B------:R-:W-:Y:S02]  /*ca90*/  IMAD.IADD R57, R41, 0x1, R57 ;  /* 0x0000000129397824 */ /* 0x000fe400078e0239 */
[----:B------:R-:W-:Y:S02]  /*caa0*/  IMAD R41, R64, UR4, RZ ;  /* 0x0000000440297c24 */ /* 0x000fe4000f8e02ff */
[----:B------:R-:W-:Y:S01]  /*cab0*/  IMAD.MOV.U32 R61, RZ, RZ, R75 ;  /* 0x000000ffff3d7224 */ /* 0x000fe200078e004b */
[----:B-1----:R-:W-:Y:S01]  /*cac0*/  @P2 SHF.R.U32.HI R61, RZ, R87, R90 ;  /* 0x00000057ff3d2219 */ /* 0x002fe2000001165a */
[----:B------:R-:W-:-:S02]  /*cad0*/  IMAD R60, R85, UR5, R41 ;  /* 0x00000005553c7c24 */ /* 0x000fc4000f8e0229 */
[----:B------:R-:W-:Y:S01]  /*cae0*/  IMAD.WIDE.U32 R40, R85, UR4, R46 ;  /* 0x0000000455287c25 */ /* 0x000fe2000f8e002e */
[----:B------:R-:W-:-:S03]  /*caf0*/  ULDC.64 UR4, c[0x0][0xb30] ;  /* 0x0002cc0000047ab9 */ /* 0x000fc60000000a00 */
[----:B------:R-:W-:Y:S01]  /*cb00*/  IMAD R64, R64, UR6, RZ ;  /* 0x0000000640407c24 */ /* 0x000fe2000f8e02ff */
[----:B------:R-:W-:Y:S01]  /*cb10*/  IADD3 R40, P2, R65, R40, RZ ;  /* 0x0000002841287210 */ /* 0x000fe20007f5e0ff */
[C---:B------:R-:W-:Y:S01]  /*cb20*/  IMAD.WIDE.U32 R46, R85.reuse, UR6, R56 ;  /* 0x00000006552e7c25 */ /* 0x040fe2000f8e0038 */
[----:B------:R-:W-:Y:S02]  /*cb30*/  SHF.R.S32.HI R57, RZ, 0x1f, R65 ;  /* 0x0000001fff397819 */ /* 0x000fe40000011441 */
[----:B------:R-:W-:Y:S01]  /*cb40*/  SHF.R.S32.HI R56, RZ, 0x1f, R61 ;  /* 0x0000001fff387819 */ /* 0x000fe2000001143d */
[----:B------:R-:W-:Y:S01]  /*cb50*/  IMAD R77, R85, UR7, R64 ;  /* 0x00000007554d7c24 */ /* 0x000fe2000f8e0240 */
[----:B------:R-:W-:Y:S01]  /*cb60*/  IADD3.X R41, R57, R41, R60, P2, !PT ;  /* 0x0000002939297210 */ /* 0x000fe200017fe43c */
[----:B------:R-:W-:Y:S01]  /*cb70*/  IMAD.MOV R64, RZ, RZ, -R65 ;  /* 0x000000ffff407224 */ /* 0x000fe200078e0a41 */
[----:B------:R-:W-:Y:S01]  /*cb80*/  ULDC.64 UR6, c[0x0][0xbc8] ;  /* 0x0002f20000067ab9 */ /* 0x000fe20000000a00 */
[----:B------:R-:W-:-:S02]  /*cb90*/  IMAD.MOV R65, RZ, RZ, -R61 ;  /* 0x000000ffff417224 */ /* 0x000fc400078e0a3d */
[----:B------:R-:W-:Y:S02]  /*cba0*/  IMAD R56, R56, UR4, RZ ;  /* 0x0000000438387c24 */ /* 0x000fe4000f8e02ff */
[C-C-:B------:R-:W-:Y:S02]  /*cbb0*/  IMAD R57, R82.reuse, R64, R75.reuse ;  /* 0x0000004052397224 */ /* 0x140fe400078e024b */
        /* <DEDUP_REMOVED lines=10> */
[----:B------:R-:W-:Y:S02]  /*cc60*/  IMAD R60, R60, UR8, RZ ;  /* 0x000000083c3c7c24 */ /* 0x000fe4000f8e02ff */
[----:B------:R-:W-:Y:S02]  /*cc70*/  IMAD.IADD R47, R47, 0x1, R75 ;  /* 0x000000012f2f7824 */ /* 0x000fe400078e024b */
[----:B------:R-:W-:Y:S01]  /*cc80*/  IMAD R61, R57, UR7, R56 ;  /* 0x00000007393d7c24 */ /* 0x000fe2000f8e0238 */
[----:B------:R-:W-:Y:S01]  /*cc90*/  ULDC.64 UR6, c[0x0][0xba8] ;  /* 0x0002ea0000067ab9 */ /* 0x000fe20000000a00 */
[----:B------:R-:W-:Y:S01]  /*cca0*/  IMAD R75, R65, UR9, R60 ;  /* 0x00000009414b7c24 */ /* 0x000fe2000f8e023c */
[----:B0-----:R-:W-:Y:S01]  /*ccb0*/  SEL R56, R73, R74, P0 ;  /* 0x0000004a49387207 */ /* 0x001fe20000000000 */
[----:B------:R-:W-:Y:S01]  /*ccc0*/  IMAD.WIDE.U32 R46, R65, UR8, R46 ;  /* 0x00000008412e7c25 */ /* 0x000fe2000f8e002e */
[----:B------:R-:W-:Y:S01]  /*ccd0*/  SEL R60, R74, R73, P0 ;  /* 0x000000494a3c7207 */ /* 0x000fe20000000000 */
[----:B------:R-:W-:Y:S01]  /*cce0*/  ULDC.64 UR8, c[0x0][0xb00] ;  /* 0x0002c00000087ab9 */ /* 0x000fe20000000a00 */
[C---:B------:R-:W-:Y:S01]  /*ccf0*/  LEA R73, P2, R40.reuse, UR6, 0x2 ;  /* 0x0000000628497c11 */ /* 0x040fe2000f8410ff */
[----:B------:R-:W-:Y:S01]  /*cd00*/  IMAD.IADD R57, R41, 0x1, R61 ;  /* 0x0000000129397824 */ /* 0x000fe200078e023d */
[----:B------:R-:W-:Y:S01]  /*cd10*/  ULDC UR6, c[0x0][0xa88] ;  /* 0x0002a20000067ab9 */ /* 0x000fe20000000800 */
[----:B------:R-:W-:Y:S01]  /*cd20*/  IMAD.IADD R41, R47, 0x1, R75 ;  /* 0x000000012f297824 */ /* 0x000fe200078e024b */
[----:B-1----:R-:W-:Y:S01]  /*cd30*/  ULEA UR4, UR5, UR4, 0x18 ;  /* 0x0000000405047291 */ /* 0x002fe2000f8ec03f */
[----:B------:R-:W-:Y:S01]  /*cd40*/  SHFL.IDX PT, R74, R73, RZ, 0x1c1f ;  /* 0x001c1fff494a7589 */ /* 0x000fe200000e0000 */
[----:B------:R-:W-:Y:S01]  /*cd50*/  LEA.HI.X R47, R40, UR7, R57, 0x2, P2 ;  /* 0x00000007282f7c11 */ /* 0x000fe200090f1439 */
[----:B------:R-:W-:Y:S01]  /*cd60*/  IMAD R85, R82, UR6, RZ ;  /* 0x0000000652557c24 */ /* 0x000fe2000f8e02ff */
[----:B------:R-:W-:Y:S01]  /*cd70*/  UIADD3 UR4, UR4, 0x29820, URZ ;  /* 0x0002982004047890 */ /* 0x000fe2000fffe03f */
[----:B------:R0:W-:Y:S01]  /*cd80*/  SHFL.IDX PT, R76, R73, 0x1, 0x1c1f ;  /* 0x003c1f00494c7f89 */ /* 0x0001e200000e0000 */
[----:B------:R-:W-:Y:S01]  /*cd90*/  VIADD R70, R68, 0x8 ;  /* 0x0000000844467836 */ /* 0x000fe20000000000 */
[----:B------:R-:W-:Y:S01]  /*cda0*/  LEA R84, P3, R46, UR8, 0x2 ;  /* 0x000000082e547c11 */ /* 0x000fe2000f8610ff */
[----:B------:R-:W-:Y:S01]  /*cdb0*/  UPRMT UR4, URZ, 0x654, UR4 ;  /* 0x000006543f047896 */ /* 0x000fe20008000004 */
[----:B------:R-:W1:Y:S01]  /*cdc0*/  SHFL.IDX PT, R75, R47, RZ, 0x1c1f ;  /* 0x001c1fff2f4b7589 */ /* 0x000e6200000e0000 */
[----:B------:R-:W-:-:S02]  /*cdd0*/  ISETP.GE.OR P2, PT, R68, R85, P1 ;  /* 0x000000554400720c */ /* 0x000fc40000f46670 */
[-C--:B------:R-:W-:Y:S01]  /*cde0*/  ISETP.GE.OR P1, PT, R70, R85.reuse, P1 ;  /* 0x000000554600720c */ /* 0x080fe20000f26670 */
[----:B------:R3:W4:Y:S01]  /*cdf0*/  SHFL.IDX PT, R77, R47, 0x1, 0x1c1f ;  /* 0x003c1f002f4d7f89 */ /* 0x00072200000e0000 */
[----:B------:R-:W-:Y:S01]  /*ce00*/  LEA.HI.X R86, R46, UR9, R41, 0x2, P3 ;  /* 0x000000092e567c11 */ /* 0x000fe200098f1429 */
[----:B0-----:R-:W-:Y:S01]  /*ce10*/  IMAD.SHL.U32 R73, R66, 0x2, RZ ;  /* 0x0000000242497824 */ /* 0x001fe200078e00ff */
[----:B------:R-:W-:Y:S01]  /*ce20*/  ISETP.GE.AND P3, PT, R68, R85, PT ;  /* 0x000000554400720c */ /* 0x000fe20003f66270 */
[----:B------:R-:W-:Y:S01]  /*ce30*/  SYNCS.ARRIVE.TRANS64.RED.A1T0 RZ, [UR4], RZ ;  /* 0x000000ffffff79a7 */ /* 0x000fe20008100404 */
[----:B------:R0:W0:Y:S01]  /*ce40*/  SHFL.IDX PT, R64, R84, RZ, 0x1c1f ;  /* 0x001c1fff54407589 */ /* 0x00002200000e0000 */
[----:B--2---:R-:W-:Y:S02]  /*ce50*/  SEL R40, R44, R81, P0 ;  /* 0x000000512c287207 */ /* 0x004fe40000000000 */
[----:B------:R-:W-:Y:S01]  /*ce60*/  SEL R41, R45, R78, P0 ;  /* 0x0000004e2d297207 */ /* 0x000fe20000000000 */
[----:B------:R2:W0:Y:S01]  /*ce70*/  SHFL.IDX PT, R65, R86, RZ, 0x1c1f ;  /* 0x001c1fff56417589 */ /* 0x00042200000e0000 */
[----:B------:R-:W-:-:S02]  /*ce80*/  SEL R46, R50, R83, P0 ;  /* 0x00000053322e7207 */ /* 0x000fc40000000000 */
[----:B---3--:R-:W-:Y:S02]  /*ce90*/  SEL R47, R51, R80, P0 ;  /* 0x00000050332f7207 */ /* 0x008fe40000000000 */
        /* <DEDUP_REMOVED lines=9> */
[C---:B--2---:R-:W-:Y:S01]  /*cf30*/  VIADD R0, R73.reuse, 0x8 ;  /* 0x0000000849007836 */ /* 0x044fe20000000000 */
        /* <DEDUP_REMOVED lines=10> */
[----:B------:R-:W-:Y:S02]  /*cfe0*/  ISETP.GE.AND P6, PT, R72, UR4, PT ;  /* 0x0000000448007c0c */ /* 0x000fe4000bfc6270 */
[----:B------:R-:W-:Y:S01]  /*cff0*/  ISETP.GE.AND P5, PT, R80, UR4, PT ;  /* 0x0000000450007c0c */ /* 0x000fe2000bfa6270 */
[----:B0-----:R-:W-:Y:S02]  /*d000*/  @!P2 IMAD.WIDE R74, R73, 0x4, R64 ;  /* 0x00000004494aa825 */ /* 0x001fe400078e0240 */
[----:B------:R-:W-:Y:S02]  /*d010*/  @!P3 LEA.HI R0, R0, R0, RZ, 0x1 ;  /* 0x000000000000b211 */ /* 0x000fe400078f08ff */
[----:B------:R-:W-:Y:S01]  /*d020*/  @!P4 LEA.HI R3, R3, R3, RZ, 0x1 ;  /* 0x000000030303c211 */ /* 0x000fe200078f08ff */
[----:B------:R0:W-:Y:S01]  /*d030*/  @!P2 ST.E.64 desc[UR48][R74.64], R10 ;  /* 0x0000000a4a00a985 */ /* 0x0001e2000c101b30 */
[----:B------:R-:W-:Y:S01]  /*d040*/  @!P3 LOP3.LUT R77, R0, 0xfffffffe, RZ, 0xc0, !PT ;  /* 0xfffffffe004db812 */ /* 0x000fe200078ec0ff */
[----:B------:R-:W-:Y:S01]  /*d050*/  VIADD R0, R73, 0x28 ;  /* 0x0000002849007836 */ /* 0x000fe20000000000 */
[----:B------:R-:W-:-:S02]  /*d060*/  @!P4 LOP3.LUT R3, R3, 0xfffffffe, RZ, 0xc0, !PT ;  /* 0xfffffffe0303c812 */ /* 0x000fc400078ec0ff */
[----:B------:R-:W-:Y:S01]  /*d070*/  @!P1 LEA.HI R66, R66, R66, RZ, 0x1 ;  /* 0x0000004242429211 */ /* 0x000fe200078f08ff */
[--C-:B------:R-:W-:Y:S01]  /*d080*/  @!P3 IMAD.WIDE R76, R77, 0x4, R64.reuse ;  /* 0x000000044d4cb825 */ /* 0x100fe200078e0240 */
[----:B------:R-:W-:Y:S02]  /*d090*/  ISETP.GE.AND P2, PT, R68, UR4, PT ;  /* 0x0000000444007c0c */ /* 0x000fe4000bf46270 */
[----:B------:R-:W-:Y:S01]  /*d0a0*/  @!P6 LEA.HI R72, R72, R72, RZ, 0x1 ;  /* 0x000000484848e211 */ /* 0x000fe200078f08ff */
[----:B------:R-:W-:Y:S01]  /*d0b0*/  @!P4 IMAD.WIDE R78, R3, 0x4, R64 ;  /* 0x00000004034ec825 */ /* 0x000fe200078e0240 */
[----:B------:R-:W-:Y:S01]  /*d0c0*/  @!P1 LOP3.LUT R3, R66, 0xfffffffe, RZ, 0xc0, !PT ;  /* 0xfffffffe42039812 */ /* 0x000fe200078ec0ff */
[----:B------:R1:W-:Y:S01]  /*d0d0*/  @!P3 ST.E.64 desc[UR48][R76.64], R8 ;  /* 0x000000084c00b985 */ /* 0x0003e2000c101b30 */
[----:B------:R-:W-:Y:S01]  /*d0e0*/  ISETP.GE.AND P3, PT, R0, UR4, PT ;  /* 0x0000000400007c0c */ /* 0x000fe2000bf66270 */
[C---:B0-----:R-:W-:Y:S01]  /*d0f0*/  VIADD R74, R73.reuse, 0x40 ;  /* 0x00000040494a7836 */ /* 0x041fe20000000000 */
[----:B------:R-:W-:Y:S01]  /*d100*/  @!P5 LEA.HI R80, R80, R80, RZ, 0x1 ;  /* 0x000000505050d211 */ /* 0x000fe200078f08ff */
[----:B------:R-:W-:Y:S01]  /*d110*/  VIADD R66, R73, 0x48 ;  /* 0x0000004849427836 */ /* 0x000fe20000000000 */
[----:B------:R0:W-:Y:S02]  /*d120*/  @!P4 ST.E.64 desc[UR48][R78.64], R12 ;  /* 0x0000000c4e00c985 */ /* 0x0001e4000c101b30 */
[----:B------:R-:W-:-:S02]  /*d130*/  ISETP.GE.AND P4, PT, R74, UR4, PT ;  /* 0x000000044a007c0c */ /* 0x000fc4000bf86270 */
[----:B------:R-:W-:-:S04]  /*d140*/  @!P2 LEA.HI R68, R68, R68, RZ, 0x1 ;  /* 0x000000444444a211 */ /* 0x000fc800078f08ff */
[----:B------:R-:W-:Y:S01]  /*d150*/  @!P2 LOP3.LUT R11, R68, 0xfffffffe, RZ, 0xc0, !PT ;  /* 0xfffffffe440ba812 */ /* 0x000fe200078ec0ff */
[--C-:B-1----:R-:W-:Y:S01]  /*d160*/  @!P1 IMAD.WIDE R8, R3, 0x4, R64.reuse ;  /* 0x0000000403089825 */ /* 0x102fe200078e0240 */
[----:B------:R-:W-:Y:S02]  /*d170*/  @!P3 LEA.HI R0, R0, R0, RZ, 0x1 ;  /* 0x000000000000b211 */ /* 0x000fe400078f08ff */
[----:B------:R-:W-:Y:S01]  /*d180*/  @!P6 LOP3.LUT R3, R72, 0xfffffffe, RZ, 0xc0, !PT ;  /* 0xfffffffe4803e812 */ /* 0x000fe200078ec0ff */
[----:B------:R-:W-:Y:S01]  /*d190*/  @!P2 IMAD.WIDE R10, R11, 0x4, R64 ;  /* 0x000000040b0aa825 */ /* 0x000fe200078e0240 */
[----:B------:R1:W-:Y:S01]  /*d1a0*/  @!P1 ST.E.64 desc[UR48][R8.64], R18 ;  /* 0x0000001208009985 */ /* 0x0003e2000c101b30 */
[----:B------:R-:W-:Y:S02]  /*d1b0*/  ISETP.GE.AND P1, PT, R66, UR4, PT ;  /* 0x0000000442007c0c */ /* 0x000fe4000bf26270 */
[----:B0-----:R-:W-:Y:S01]  /*d1c0*/  @!P3 LOP3.LUT R13, R0, 0xfffffffe, RZ, 0xc0, !PT ;  /* 0xfffffffe000db812 */ /* 0x001fe200078ec0ff */
[----:B------:R0:W-:Y:S01]  /*d1d0*/  @!P2 ST.E.64 desc[UR48][R10.64], R14 ;  /* 0x0000000e0a00a985 */ /* 0x0001e2000c101b30 */
[----:B------:R-:W-:Y:S01]  /*d1e0*/  @!P4 LEA.HI R74, R74, R74, RZ, 0x1 ;  /* 0x0000004a4a4ac211 */ /* 0x000fe200078f08ff */
[----:B------:R-:W-:-:S02]  /*d1f0*/  VIADD R0, R73, 0x50 ;  /* 0x0000005049007836 */ /* 0x000fc40000000000 */
[----:B------:R-:W-:-:S05]  /*d200*/  @!P3 IMAD.WIDE R12, R13, 0x4, R64 ;  /* 0x000000040d0cb825 */ /* 0x000fca00078e0240 */
[----:B------:R2:W-:Y:S01]  /*d210*/  @!P3 ST.E.64 desc[UR48][R12.64], R24 ;  /* 0x000000180c00b985 */ /* 0x0005e2000c101b30 */
[----:B------:R-:W-:Y:S01]  /*d220*/  @!P1 LEA.HI R66, R66, R66, RZ, 0x1 ;  /* 0x0000004242429211 */ /* 0x000fe200078f08ff */
[--C-:B-1----:R-:W-:Y:S01]  /*d230*/  @!P6 IMAD.WIDE R8, R3, 0x4, R64.reuse ;  /* 0x000000040308e825 */ /* 0x102fe200078e0240 */
[----:B------:R-:W-:Y:S02]  /*d240*/  @!P5 LOP3.LUT R19, R80, 0xfffffffe, RZ, 0xc0, !PT ;  /* 0xfffffffe5013d812 */ /* 0x000fe400078ec0ff */
[----:B------:R-:W-:Y:S01]  /*d250*/  @!P4 LOP3.LUT R3, R74, 0xfffffffe, RZ, 0xc0, !PT ;  /* 0xfffffffe4a03c812 */ /* 0x000fe200078ec0ff */
[----:B0-----:R-:W-:Y:S01]  /*d260*/  VIADD R14, R73, 0x60 ;  /* 0x00000060490e7836 */ /* 0x001fe20000000000 */
[----:B------:R-:W-:Y:S01]  /*d270*/  @!P1 LOP3.LUT R15, R66, 0xfffffffe, RZ, 0xc0, !PT ;  /* 0xfffffffe420f9812 */ /* 0x000fe200078ec0ff */
[--C-:B------:R-:W-:Y:S01]  /*d280*/  @!P5 IMAD.WIDE R18, R19, 0x4, R64.reuse ;  /* 0x000000041312d825 */ /* 0x100fe200078e0240 */
[----:B------:R0:W-:Y:S02]  /*d290*/  @!P6 ST.E.64 desc[UR48][R8.64], R22 ;  /* 0x000000160800e985 */ /* 0x0001e4000c101b30 */
[----:B------:R-:W-:Y:S01]  /*d2a0*/  ISETP.GE.AND P3, PT, R14, UR4, PT ;  /* 0x000000040e007c0c */ /* 0x000fe2000bf66270 */
[--C-:B------:R-:W-:Y:S01]  /*d2b0*/  @!P4 IMAD.WIDE R10, R3, 0x4, R64.reuse ;  /* 0x00000004030ac825 */ /* 0x100fe200078e0240 */
[----:B------:R-:W-:Y:S03]  /*d2c0*/  @!P5 ST.E.64 desc[UR48][R18.64], R26 ;  /* 0x0000001a1200d985 */ /* 0x000fe6000c101b30 */
[----:B--2---:R-:W-:Y:S01]  /*d2d0*/  @!P1 IMAD.WIDE R12, R15, 0x4, R64 ;  /* 0x000000040f0c9825 */ /* 0x004fe200078e0240 */
[----:B------:R1:W-:Y:S03]  /*d2e0*/  @!P4 ST.E.64 desc[UR48][R10.64], R30 ;  /* 0x0000001e0a00c985 */ /* 0x0003e6000c101b30 */
        /* <DEDUP_REMOVED lines=34> */
.L_x_1990:
[----:B------:R-:W-:Y:S05]  /*d510*/  BSYNC B0 ;  /* 0x0000000000007941 */ /* 0x000fea0003800000 */
.L_x_1989:
[----:B------:R-:W-:Y:S01]  /*d520*/  ISETP.GE.AND P1, PT, R70, R85, PT ;  /* 0x000000554600720c */ /* 0x000fe20003f26270 */
[----:B-1----:R1:W3:Y:S01]  /*d530*/  SHFL.IDX PT, R35, R86, 0x1, 0x1c1f ;  /* 0x003c1f0056237f89 */ /* 0x0022e200000e0000 */
        /* <DEDUP_REMOVED lines=23> */
[----:B-1-34-:R-:W-:Y:S06]  /*d6b0*/  @P1 BRA `(.L_x_1952) ;  /* 0x0000004000401947 */ /* 0x01afec0003800000 */
[C---:B--2---:R-:W-:Y:S01]  /*d6c0*/  VIADD R0, R73.reuse, 0x8 ;  /* 0x0000000849007836 */ /* 0x044fe20000000000 */
        /* <DEDUP_REMOVED lines=27> */
[--C-:B-1----:R-:W-:Y:S01]  /*d880*/  @!P1 IMAD.WIDE R2, R11, 0x4, R34.reuse ;  /* 0x000000040b029825 */ /* 0x102fe200078e0222 */
        /* <DEDUP_REMOVED lines=8> */
[--C-:B--2---:R-:W-:Y:S01]  /*d910*/  @!P2 IMAD.WIDE R8, R13, 0x4, R34.reuse ;  /* 0x000000040d08a825 */ /* 0x104fe200078e0222 */
[----:B------:R-:W-:Y:S02]  /*d920*/  @!P5 LOP3.LUT R13, R36, 0xfffffffe, RZ, 0xc0, !PT ;  /* 0xfffffffe240dd812 */ /* 0x000fe400078ec0ff */
[----:B------:R-:W-:Y:S01]  /*d930*/  @!P4 LOP3.LUT R37, R37, 0xfffffffe, RZ, 0xc0, !PT ;  /* 0xfffffffe2525c812 */ /* 0x000fe200078ec0ff */
[----:B------:R-:W-:Y:S01]  /*d940*/  VIADD R36, R73, 0x48 ;  /* 0x0000004849247836 */ /* 0x000fe20000000000 */
[----:B------:R2:W-:Y:S01]  /*d950*/  @!P2 ST.E.64 desc[UR48][R8.64], R50 ;  /* 0x000000320800a985 */ /* 0x0005e2000c101b30 */
[--C-:B------:R-:W-:Y:S02]  /*d960*/  @!P5 IMAD.WIDE R12, R13, 0x4, R34.reuse ;  /* 0x000000040d0cd825 */ /* 0x100fe400078e0222 */
[----:B------:R-:W-:Y:S01]  /*d970*/  @!P1 LEA.HI R0, R0, R0, RZ, 0x1 ;  /* 0x0000000000009211 */ /* 0x000fe200078f08ff */
[----:B------:R3:W-:Y:S01]  /*d980*/  @!P3 ST.E.64 desc[UR48][R10.64], R14 ;  /* 0x0000000e0a00b985 */ /* 0x0007e2000c101b30 */
[----:B-1----:R-:W-:Y:S01]  /*d990*/  @!P4 IMAD.WIDE R2, R37, 0x4, R34 ;  /* 0x000000042502c825 */ /* 0x002fe200078e0222 */
[----:B------:R-:W-:-:S02]  /*d9a0*/  ISETP.GE.AND P2, PT, R36, UR4, PT ;  /* 0x0000000424007c0c */ /* 0x000fc4000bf46270 */
[----:B------:R1:W-:Y:S04]  /*d9b0*/  @!P5 ST.E.64 desc[UR48][R12.64], R16 ;  /* 0x000000100c00d985 */ /* 0x0003e8000c101b30 */
[----:B------:R-:W-:Y:S01]  /*d9c0*/  @!P4 ST.E.64 desc[UR48][R2.64], R18 ;  /* 0x000000120200c985 */ /* 0x000fe2000c101b30 */
[----:B--2---:R-:W-:-:S04]  /*d9d0*/  @!P0 IMAD.WIDE R8, R39, 0x4, R34 ;  /* 0x0000000427088825 */ /* 0x004fc800078e0222 */
[C---:B---3--:R-:W-:Y:S01]  /*d9e0*/  VIADD R10, R73.reuse, 0x50 ;  /* 0x00000050490a7836 */ /* 0x048fe20000000000 */
[----:B------:R2:W-:Y:S01]  /*d9f0*/  @!P0 ST.E.64 desc[UR48][R8.64], R20 ;  /* 0x0000001408008985 */ /* 0x0005e2000c101b30 */
[C---:B------:R-:W-:Y:S01]  /*da00*/  VIADD R14, R73.reuse, 0x68 ;  /* 0x00000068490e7836 */ /* 0x040fe20000000000 */
[----:B------:R-:W-:Y:S01]  /*da10*/  @!P2 LEA.HI R36, R36, R36, RZ, 0x1 ;  /* 0x000000242424a211 */ /* 0x000fe200078f08ff */
[C---:B-1----:R-:W-:Y:S01]  /*da20*/  VIADD R12, R73.reuse, 0x58 ;  /* 0x00000058490c7836 */ /* 0x042fe20000000000 */
        /* <DEDUP_REMOVED lines=9> */
[----:B--2---:R-:W-:Y:S02]  /*dac0*/  @!P2 LOP3.LUT R9, R36, 0xfffffffe, RZ, 0xc0, !PT ;  /* 0xfffffffe2409a812 */ /* 0x004fe400078ec0ff */
        /* <DEDUP_REMOVED lines=17> */
[----:B-1----:R-:W-:-:S02]  /*dbe0*/  @!P4 IMAD.WIDE R2, R15, 0x4, R34 ;  /* 0x000000040f02c825 */ /* 0x002fc400078e0222 */
[----:B------:R3:W-:Y:S01]  /*dbf0*/  @!P0 ST.E.64 desc[UR48][R12.64], R28 ;  /* 0x0000001c0c008985 */ /* 0x0007e2000c101b30 */
[----:B------:R-:W-:Y:S01]  /*dc00*/  ISETP.GE.AND P0, PT, R73, UR4, PT ;  /* 0x0000000449007c0c */ /* 0x000fe2000bf06270 */
[--C-:B--2---:R-:W-:Y:S02]  /*dc10*/  @!P5 IMAD.WIDE R8, R17, 0x4, R34.reuse ;  /* 0x000000041108d825 */ /* 0x104fe400078e0222 */
[----:B------:R3:W-:Y:S02]  /*dc20*/  @!P4 ST.E.64 desc[UR48][R2.64], R30 ;  /* 0x0000001e0200c985 */ /* 0x0007e4000c101b30 */
[----:B------:R-:W-:Y:S02]  /*dc30*/  @!P6 IMAD.WIDE R14, R19, 0x4, R34 ;  /* 0x00000004130ee825 */ /* 0x000fe400078e0222 */
[----:B------:R3:W-:Y:S04]  /*dc40*/  @!P5 ST.E.64 desc[UR48][R8.64], R32 ;  /* 0x000000200800d985 */ /* 0x0007e8000c101b30 */
[----:B------:R3:W-:Y:S02]  /*dc50*/  @!P6 ST.E.64 desc[UR48][R14.64], R6 ;  /* 0x000000060e00e985 */ /* 0x0007e4000c101b30 */
[----:B------:R-:W-:Y:S05]  /*dc60*/  @P0 BRA `(.L_x_1952) ;  /* 0x0000003800d40947 */ /* 0x000fea0003800000 */
[----:B------:R-:W-:-:S04]  /*dc70*/  LEA.HI R73, R73, R73, RZ, 0x1 ;  /* 0x0000004949497211 */ /* 0x000fc800078f08ff */
[----:B---3--:R-:W-:-:S05]  /*dc80*/  LOP3.LUT R3, R73, 0xfffffffe, RZ, 0xc0, !PT ;  /* 0xfffffffe49037812 */ /* 0x008fca00078ec0ff */
[----:B------:R-:W-:-:S05]  /*dc90*/  IMAD.WIDE R2, R3, 0x4, R34 ;  /* 0x0000000403027825 */ /* 0x000fca00078e0222 */
[----:B------:R1:W-:Y:S01]  /*dca0*/  ST.E.64 desc[UR48][R2.64], R4 ;  /* 0x0000000402007985 */ /* 0x0003e2000c101b30 */
[----:B------:R-:W-:Y:S05]  /*dcb0*/  BRA `(.L_x_1952) ;  /* 0x0000003800c07947 */ /* 0x000fea0003800000 */
.L_x_1988:
[----:B------:R-:W1:Y:S02]  /*dcc0*/  S2R R0, SR_TID.X ;  /* 0x0000000000007919 */ /* 0x000e640000002100 */
[----:B-1----:R-:W-:-:S05]  /*dcd0*/  VIADD R2, R0, 0xffffff80 ;  /* 0xffffff8000027836 */ /* 0x002fca0000000000 */
[----:B------:R-:W-:-:S13]  /*dce0*/  ISETP.GT.AND P0, PT, R2, 0x7f, PT ;  /* 0x0000007f0200780c */ /* 0x000fda0003f04270 */
[----:B------:R-:W-:Y:S05]  /*dcf0*/  @P0 BRA `(.L_x_1952) ;  /* 0x0000003800b00947 */ /* 0x000fea0003800000 */
[----:B------:R-:W1:Y:S01]  /*dd00*/  S2R R3, SR_CTAID.X ;  /* 0x0000000000037919 */ /* 0x000e620000002500 */
[----:B0-----:R-:W0:Y:S01]  /*dd10*/  LDC R6, c[0x0][0xbe8] ;  /* 0x0002fa00ff067b82 */ /* 0x001e220000000800 */
[----:B------:R-:W-:Y:S01]  /*dd20*/  ULDC UR4, c[0x0][0xa88] ;  /* 0x0002a20000047ab9 */ /* 0x000fe20000000800 */
[----:B-1----:R-:W-:Y:S02]  /*dd30*/  IMAD R0, R3, 0x80, R0 ;  /* 0x0000008003007824 */ /* 0x002fe400078e0200 */
[----:B0-----:R-:W-:Y:S02]  /*dd40*/  IMAD R3, R6, UR4, RZ ;  /* 0x0000000406037c24 */ /* 0x001fe4000f8e02ff */
        /* <DEDUP_REMOVED lines=27> */
[--C-:B------:R-:W-:Y:S01]  /*df00*/  SHF.R.S32.HI R9, RZ, 0x1f, R5.reuse ;  /* 0x0000001fff097819 */ /* 0x100fe20000011405 */
[----:B------:R-:W-:Y:S01]  /*df10*/  IMAD.MOV R7, RZ, RZ, -R5 ;  /* 0x000000ffff077224 */ /* 0x000fe200078e0a05 */
[----:B------:R-:W-:Y:S01]  /*df20*/  IADD3 R2, P0, R5, R2, RZ ;  /* 0x0000000205027210 */ /* 0x000fe20007f1e0ff */
[----:B------:R-:W-:Y:S02]  /*df30*/  IMAD R4, R4, UR4, RZ ;  /* 0x0000000404047c24 */ /* 0x000fe4000f8e02ff */
[----:B------:R-:W-:-:S02]  /*df40*/  IMAD R7, R6, R7, R0 ;  /* 0x0000000706077224 */ /* 0x000fc400078e0200 */
[----:B------:R-:W-:Y:S01]  /*df50*/  IMAD R4, R17, UR5, R4 ;  /* 0x0000000511047c24 */ /* 0x000fe2000f8e0204 */
[----:B------:R-:W-:Y:S02]  /*df60*/  ULDC.64 UR4, c[0x0][0xbc8] ;  /* 0x0002f20000047ab9 */ /* 0x000fe40000000a00 */
        /* <DEDUP_REMOVED lines=12> */
.L_x_1950:
        /* <DEDUP_REMOVED lines=18> */
.L_x_1991:
[----:B------:R-:W-:Y:S01]  /*e150*/  ULDC UR8, c[0x0][0xc50] ;  /* 0x0003140000087ab9 */ /* 0x000fe20000000800 */
[----:B------:R-:W-:Y:S01]  /*e160*/  UMOV UR36, UR6 ;  /* 0x0000000600247c82 */ /* 0x000fe20008000000 */
[----:B------:R-:W-:-:S11]  /*e170*/  UISETP.NE.AND UP0, UPT, UR8, 0x1, UPT ;  /* 0x000000010800788c */ /* 0x000fd6000bf05270 */
[----:B------:R-:W-:Y:S01]  /*e180*/  @UP0 ULDC UR4, c[0x0][0xc54] ;  /* 0x0003150000040ab9 */ /* 0x000fe20000000800 */
[----:B------:R-:W-:Y:S01]  /*e190*/  @UP0 ULDC UR7, c[0x0][0xc58] ;  /* 0x0003160000070ab9 */ /* 0x000fe20000000800 */
[----:B------:R-:W-:-:S04]  /*e1a0*/  UIMAD.WIDE.U32 UR4, UR6, UR4, URZ ;  /* 0x00000004060472a5 */ /* 0x000fc8000f8e003f */
[----:B------:R-:W-:-:S12]  /*e1b0*/  @UP0 USHF.R.U32.HI UR36, URZ, UR7, UR5 ;  /* 0x000000073f240299 */ /* 0x000fd80008011605 */
.L_x_1992:
        /* <DEDUP_REMOVED lines=8> */
[----:B------:R-:W-:Y:S01]  /*e240*/  ULDC UR6, c[0x0][0x448] ;  /* 0x0001120000067ab9 */ /* 0x000fe20000000800 */
[----:B------:R-:W-:Y:S01]  /*e250*/  ULDC.64 UR4, c[0x0][0x418] ;  /* 0x0001060000047ab9 */ /* 0x000fe20000000a00 */
[----:B------:R-:W-:Y:S01]  /*e260*/  UISETP.NE.AND UP1, UPT, UR6, 0x1, UPT ;  /* 0x000000010600788c */ /* 0x000fe2000bf25270 */
[----:B------:R-:W-:Y:S01]  /*e270*/  IMAD.MOV.U32 R17, RZ, RZ, RZ ;  /* 0x000000ffff117224 */ /* 0x000fe200078e00ff */
[----:B------:R-:W-:Y:S01]  /*e280*/  UISETP.NE.U32.AND UP0, UPT, UR4, URZ, UPT ;  /* 0x0000003f0400728c */ /* 0x000fe2000bf05070 */
[----:B------:R-:W-:Y:S02]  /*e290*/  ULDC UR7, c[0x0][0x424] ;  /* 0x0001090000077ab9 */ /* 0x000fe40000000800 */
[----:B------:R-:W-:Y:S01]  /*e2a0*/  ULDC UR4, c[0x0][0x288] ;  /* 0x0000a20000047ab9 */ /* 0x000fe20000000800 */
[----:B------:R-:W-:Y:S02]  /*e2b0*/  UISETP.NE.AND.EX UP0, UPT, UR5, URZ, UPT, UP0 ;  /* 0x0000003f0500728c */ /* 0x000fe4000bf05300 */
[----:B------:R-:W-:-:S02]  /*e2c0*/  UIADD3 UR10, -UR4, 0xa0, URZ ;  /* 0x000000a0040a7890 */ /* 0x000fc4000fffe13f */
[----:B------:R-:W-:Y:S01]  /*e2d0*/  USEL UR7, UR7, 0x1, UP0 ;  /* 0x0000000107077887 */ /* 0x000fe20008000000 */
[----:B------:R-:W-:Y:S01]  /*e2e0*/  @UP1 ULDC UR4, c[0x0][0x44c] ;  /* 0x0001130000041ab9 */ /* 0x000fe20000000800 */
[----:B------:R-:W-:Y:S01]  /*e2f0*/  ULDC UR9, c[0x0][0x2f0] ;  /* 0x0000bc0000097ab9 */ /* 0x000fe20000000800 */
[----:B------:R-:W-:Y:S01]  /*e300*/  @UP1 ULDC UR11, c[0x0][0x450] ;  /* 0x00011400000b1ab9 */ /* 0x000fe20000000800 */
[----:B------:R-:W-:Y:S02]  /*e310*/  UIMAD UR10, UR7, UR9, UR10 ;  /* 0x00000009070a72a4 */ /* 0x000fe4000f8e020a */
[----:B0-----:R-:W-:-:S04]  /*e320*/  USHF.L.U32 UR39, UR39, 0x7, URZ ;  /* 0x0000000727277899 */ /* 0x001fc8000800063f */
[----:B------:R-:W-:-:S04]  /*e330*/  UIADD3 UR6, UR39, 0x7f, URZ ;  /* 0x0000007f27067890 */ /* 0x000fc8000fffe03f */
[----:B------:R-:W-:Y:S02]  /*e340*/  UIMAD.WIDE.U32 UR4, UR6, UR4, URZ ;  /* 0x00000004060472a5 */ /* 0x000fe4000f8e003f */
[----:B------:R-:W-:Y:S02]  /*e350*/  UIMAD UR4, UR7, UR9, 0x9f ;  /* 0x0000009f070474a4 */ /* 0x000fe4000f8e0209 */
[----:B------:R-:W-:Y:S02]  /*e360*/  @UP1 USHF.R.U32.HI UR6, URZ, UR11, UR5 ;  /* 0x0000000b3f061299 */ /* 0x000fe40008011605 */
[----:B------:R-:W-:Y:S02]  /*e370*/  UIMAD.WIDE UR4, UR4, 0x66666667, URZ ;  /* 0x66666667040478a5 */ /* 0x000fe4000f8e023f */
[----:B------:R-:W-:Y:S02]  /*e380*/  UIADD3 UR6, UR10, UR6, URZ ;  /* 0x000000060a067290 */ /* 0x000fe4000fffe03f */
[----:B------:R-:W-:-:S02]  /*e390*/  USHF.R.U32.HI UR9, URZ, 0x1f, UR5 ;  /* 0x0000001f3f097899 */ /* 0x000fc40008011605 */
[----:B------:R-:W-:Y:S02]  /*e3a0*/  UIMAD.WIDE UR6, UR6, 0x66666667, URZ ;  /* 0x66666667060678a5 */ /* 0x000fe4000f8e023f */
[----:B------:R-:W-:Y:S02]  /*e3b0*/  ULEA.HI.SX32 UR9, UR5, UR9, 0x1a ;  /* 0x0000000905097291 */ /* 0x000fe4000f8fd23f */
[----:B------:R-:W-:Y:S02]  /*e3c0*/  USHF.R.U32.HI UR4, URZ, 0x1f, UR7 ;  /* 0x0000001f3f047899 */ /* 0x000fe40008011607 */
[----:B------:R-:W-:Y:S02]  /*e3d0*/  ULOP3.LUT UR5, UR8, 0xffff, URZ, 0xc0, !UPT ;  /* 0x0000ffff08057892 */ /* 0x000fe4000f8ec03f */
[----:B------:R-:W-:Y:S02]  /*e3e0*/  ULEA.HI.SX32 UR4, UR7, UR4, 0x1a ;  /* 0x0000000407047291 */ /* 0x000fe4000f8fd23f */
[----:B------:R-:W-:-:S02]  /*e3f0*/  USHF.R.U32.HI UR7, URZ, 0x10, UR8 ;  /* 0x000000103f077899 */ /* 0x000fc40008011608 */
[----:B------:R-:W-:-:S04]  /*e400*/  UISETP.LT.AND UP0, UPT, UR9, UR4, UPT ;  /* 0x000000040900728c */ /* 0x000fc8000bf01270 */
[----:B------:R-:W-:Y:S02]  /*e410*/  USEL UR6, UR9, UR4, UP0 ;  /* 0x0000000409067287 */ /* 0x000fe40008000000 */
[----:B------:R-:W-:Y:S02]  /*e420*/  UISETP.NE.AND UP0, UPT, UR7, URZ, UPT ;  /* 0x0000003f0700728c */ /* 0x000fe4000bf05270 */
[----:B------:R-:W-:-:S06]  /*e430*/  UISETP.GE.AND UP1, UPT, UR6, 0x1, UPT ;  /* 0x000000010600788c */ /* 0x000fcc000bf26270 */
[----:B------:R-:W-:-:S03]  /*e440*/  PLOP3.LUT P0, PT, PT, PT, UP1, 0x80, 0x0 ;  /* 0x000000000000781c */ /* 0x000fc60003f0f018 */
[----:B------:R-:W-:-:S10]  /*e450*/  @!UP0 ULDC UR7, c[0x0][0x9f0] ;  /* 0x00027c0000078ab9 */ /* 0x000fd40000000800 */
[----:B------:R-:W-:Y:S05]  /*e460*/  @!P0 BRA `(.L_x_1994) ;  /* 0x0000000000708947 */ /* 0x000fea0003800000 */
        /* <DEDUP_REMOVED lines=28> */
.L_x_1994:
        /* <DEDUP_REMOVED lines=30> */
.L_x_1995:
        /* <DEDUP_REMOVED lines=20> */
.L_x_1996:
        /* <DEDUP_REMOVED lines=20> */
.L_x_1997:
        /* <DEDUP_REMOVED lines=18> */
.L_x_1998:
[----:B------:R-:W0:Y:S01]  /*ebb0*/  LDC.64 R2, c[0x0][0x9f8] ;  /* 0x00027e00ff027b82 */ /* 0x000e220000000a00 */
[----:B------:R-:W-:Y:S01]  /*ebc0*/  IMAD.MOV.U32 R10, RZ, RZ, R18 ;  /* 0x000000ffff0a7224 */ /* 0x000fe200078e0012 */
[----:B------:R-:W1:Y:S01]  /*ebd0*/  S2R R11, SR_TID.X ;  /* 0x00000000000b7919 */ /* 0x000e620000002100 */
[----:B0-----:R-:W-:-:S04]  /*ebe0*/  ISETP.NE.U32.AND P0, PT, R2, RZ, PT ;  /* 0x000000ff0200720c */ /* 0x001fc80003f05070 */
[----:B------:R-:W-:Y:S02]  /*ebf0*/  ISETP.NE.AND.EX P0, PT, R3, RZ, PT, P0 ;  /* 0x000000ff0300720c */ /* 0x000fe40003f05300 */
[----:B-1----:R-:W-:-:S11]  /*ec00*/  LOP3.LUT R9, R11, 0x7f, RZ, 0xc0, !PT ;  /* 0x0000007f0b097812 */ /* 0x002fd600078ec0ff */
[----:B------:R-:W0:Y:S02]  /*ec10*/  @P0 LDC.64 R2, c[0x0][0x9f8] ;  /* 0x00027e00ff020b82 */ /* 0x000e240000000a00 */
[----:B0-----:R-:W-:-:S05]  /*ec20*/  @P0 IMAD.WIDE R2, R18, 0x4, R2 ;  /* 0x0000000412020825 */ /* 0x001fca00078e0202 */
[----:B------:R0:W2:Y:S01]  /*ec30*/  @P0 LDG.E R10, desc[UR48][R2.64] ;  /* 0x00000030020a0981 */ /* 0x0000a2000c1e1900 */
[C---:B------:R-:W-:Y:S01]  /*ec40*/  IMAD.SHL.U32 R0, R11.reuse, 0x80, RZ ;  /* 0x000000800b007824 */ /* 0x040fe200078e00ff */
[----:B------:R-:W-:Y:S01]  /*ec50*/  SHF.R.U32.HI R5, RZ, 0x5, R9 ;  /* 0x00000005ff057819 */ /* 0x000fe20000011609 */
[C---:B------:R-:W-:Y:S01]  /*ec60*/  IMAD.SHL.U32 R19, R11.reuse, 0x20, RZ ;  /* 0x000000200b137824 */ /* 0x040fe200078e00ff */
[C---:B------:R-:W-:Y:S01]  /*ec70*/  LOP3.LUT P1, RZ, R11.reuse, 0x4, RZ, 0xc0, !PT ;  /* 0x000000040bff7812 */ /* 0x040fe2000782c0ff */
[----:B------:R-:W-:Y:S01]  /*ec80*/  IMAD.SHL.U32 R12, R11, 0x10, RZ ;  /* 0x000000100b0c7824 */ /* 0x000fe200078e00ff */
[----:B------:R-:W-:Y:S01]  /*ec90*/  LOP3.LUT R4, R0, 0x380, RZ, 0xc0, !PT ;  /* 0x0000038000047812 */ /* 0x000fe200078ec0ff */
[----:B------:R-:W-:Y:S01]  /*eca0*/  IMAD.SHL.U32 R18, R5, 0x200, RZ ;  /* 0x0000020005127824 */ /* 0x000fe200078e00ff */
[----:B------:R-:W-:Y:S01]  /*ecb0*/  LOP3.LUT R6, R19, 0x80, RZ, 0xc0, !PT ;  /* 0x0000008013067812 */ /* 0x000fe200078ec0ff */
[----:B------:R-:W-:Y:S01]  /*ecc0*/  UMOV UR4, 0xffffffff ;  /* 0xffffffff00047882 */ /* 0x000fe20000000000 */
[----:B0-----:R-:W0:Y:S01]  /*ecd0*/  LDC.64 R2, c[0x0][0x418] ;  /* 0x00010600ff027b82 */ /* 0x001e220000000a00 */
[----:B------:R-:W-:Y:S01]  /*ece0*/  IMAD R4, R5, 0x10, R4 ;  /* 0x0000001005047824 */ /* 0x000fe200078e0204 */
[----:B------:R-:W-:Y:S01]  /*ecf0*/  LOP3.LUT R6, R6, 0x10, R11, 0xf8, !PT ;  /* 0x0000001006067812 */ /* 0x000fe200078ef80b */
[----:B------:R-:W-:Y:S01]  /*ed00*/  IMAD.SHL.U32 R5, R11, 0x4, RZ ;  /* 0x000000040b057824 */ /* 0x000fe200078e00ff */
[----:B------:R-:W-:-:S04]  /*ed10*/  LOP3.LUT R8, R18, 0x60, R19, 0xf8, !PT ;  /* 0x0000006012087812 */ /* 0x000fc800078ef813 */
[----:B------:R-:W-:Y:S02]  /*ed20*/  LOP3.LUT R6, R6, 0x10, R5, 0x78, !PT ;  /* 0x0000001006067812 */ /* 0x000fe400078e7805 */
[----:B------:R-:W-:Y:S02]  /*ed30*/  LOP3.LUT R7, R8, 0x100, R19, 0xf8, !PT ;  /* 0x0000010008077812 */ /* 0x000fe400078ef813 */
[----:B------:R-:W-:Y:S02]  /*ed40*/  LOP3.LUT R5, R4, 0x70, R12, 0x78, !PT ;  /* 0x0000007004057812 */ /* 0x000fe400078e780c */
[----:B------:R-:W-:Y:S02]  /*ed50*/  LOP3.LUT R4, R7, R6, RZ, 0xfc, !PT ;  /* 0x0000000607047212 */ /* 0x000fe400078efcff */
[----:B------:R-:W-:Y:S02]  /*ed60*/  LOP3.LUT R0, R5, 0xc00, R0, 0xf8, !PT ;  /* 0x00000c0005007812 */ /* 0x000fe400078ef800 */
[----:B------:R-:W-:Y:S01]  /*ed70*/  LOP3.LUT R19, R19, 0x60, RZ, 0xc0, !PT ;  /* 0x0000006013137812 */ /* 0x000fe200078ec0ff */
[----:B------:R-:W-:Y:S04]  /*ed80*/  STL [R1+0x14], R4 ;  /* 0x0000140401007387 */ /* 0x000fe80000100800 */
[----:B------:R1:W-:Y:S01]  /*ed90*/  STL [R1+0xc], R0 ;  /* 0x00000c0001007387 */ /* 0x0003e20000100800 */
[----:B0-----:R-:W-:-:S04]  /*eda0*/  ISETP.NE.U32.AND P0, PT, R2, RZ, PT ;  /* 0x000000ff0200720c */ /* 0x001fc80003f05070 */
[----:B------:R-:W-:Y:S01]  /*edb0*/  ISETP.NE.AND.EX P2, PT, R3, RZ, PT, P0 ;  /* 0x000000ff0300720c */ /* 0x000fe20003f45300 */
[----:B-1----:R-:W-:-:S05]  /*edc0*/  IMAD.MOV.U32 R0, RZ, RZ, 0x40 ;  /* 0x00000040ff007424 */ /* 0x002fca00078e00ff */
[----:B------:R-:W-:Y:S02]  /*edd0*/  SEL R4, R0, 0xffffffc0, !P1 ;  /* 0xffffffc000047807 */ /* 0x000fe40004800000 */
[----:B------:R-:W-:Y:S02]  /*ede0*/  P2R R0, PR, RZ, 0x4 ;  /* 0x00000004ff007803 */ /* 0x000fe40000000000 */
[----:B------:R-:W-:-:S04]  /*edf0*/  SHF.R.U32.HI R4, RZ, 0x5, R11 ;  /* 0x00000005ff047819 */ /* 0x000fc8000001160b */
[----:B------:R-:W-:Y:S02]  /*ee00*/  LOP3.LUT R4, R4, 0x3, RZ, 0xc0, !PT ;  /* 0x0000000304047812 */ /* 0x000fe400078ec0ff */
[----:B--2---:R-:W-:Y:S01]  /*ee10*/  SHF.R.S32.HI R8, RZ, 0x1f, R10 ;  /* 0x0000001fff087819 */ /* 0x004fe2000001140a */
[----:B------:R0:W-:Y:S01]  /*ee20*/  STL [R1], R10 ;  /* 0x0000000a01007387 */ /* 0x0001e20000100800 */
[----:B------:R-:W-:-:S03]  /*ee30*/  SEL R16, R10, RZ, !P2 ;  /* 0x000000ff0a107207 */ /* 0x000fc60005000000 */
[----:B------:R0:W-:Y:S04]  /*ee40*/  STL [R1+0x18], R0 ;  /* 0x0000180001007387 */ /* 0x0001e80000100800 */
[----:B------:R0:W-:Y:S01]  /*ee50*/  STL [R1+0x8], R8 ;  /* 0x0000080801007387 */ /* 0x0001e20000100800 */
[----:B------:R-:W-:Y:S05]  /*ee60*/  BRA.DIV UR4, `(.L_x_1999) ;  /* 0x0000002e04047947 */ /* 0x000fea000b800000 */
[----:B------:R1:W2:Y:S02]  /*ee70*/  SHFL.IDX PT, R14, R4, RZ, 0x1f ;  /* 0x00001fff040e7589 */ /* 0x0002a400000e0000 */
.L_x_2052:
[----:B------:R-:W-:Y:S02]  /*ee80*/  PLOP3.LUT P1, PT, PT, PT, PT, 0x8, 0x0 ;  /* 0x000000000000781c */ /* 0x000fe40003f2e170 */
[----:B--2---:R-:W-:Y:S02]  /*ee90*/  ISETP.NE.AND P0, PT, R14, RZ, PT ;  /* 0x000000ff0e00720c */ /* 0x004fe40003f05270 */
[----:B0-----:R-:W-:-:S05]  /*eea0*/  P2R R0, PR, RZ, 0x2 ;  /* 0x00000002ff007803 */ /* 0x001fca0000000000 */
[----:B------:R0:W-:Y:S06]  /*eeb0*/  STL [R1+0x10], R0 ;  /* 0x0000100001007387 */ /* 0x0001ec0000100800 */
[----:B------:R-:W-:Y:S05]  /*eec0*/  @P0 BRA `(.L_x_2000) ;  /* 0x00000004005c0947 */ /* 0x000fea0003800000 */
[----:B------:R-:W-:Y:S01]  /*eed0*/  UMOV UR4, 0xffffffff ;  /* 0xffffffff00047882 */ /* 0x000fe20000000000 */
[----:B0-----:R-:W-:Y:S02]  /*eee0*/  VIADD R0, R17, 0xffffffff ;  /* 0xffffffff11007836 */ /* 0x001fe40000000000 */
[----:B------:R-:W-:Y:S05]  /*eef0*/  BRA.DIV UR4, `(.L_x_2001) ;  /* 0x0000002e04007947 */ /* 0x000fea000b800000 */
[----:B------:R-:W-:-:S13]  /*ef00*/  ELECT P6, URZ, PT ;  /* 0x00000000003f782f */ /* 0x000fda00038c0000 */
.L_x_2055:
[----:B------:R-:W-:Y:S05]  /*ef10*/  @!P6 BRA `(.L_x_2000) ;  /* 0x000000040048e947 */ /* 0x000fea0003800000 */
[----:B------:R-:W-:Y:S01]  /*ef20*/  IMAD.MOV.U32 R16, RZ, RZ, R10 ;  /* 0x000000ffff107224 */ /* 0x000fe200078e000a */
[----:B------:R-:W-:Y:S06]  /*ef30*/  @!P2 BRA `(.L_x_2002) ;  /* 0x000000000044a947 */ /* 0x000fec0003800000 */
[----:B------:R-:W0:Y:S01]  /*ef40*/  LDC R7, c[0x0][0x43c] ;  /* 0x00010f00ff077b82 */ /* 0x000e220000000800 */
        /* <DEDUP_REMOVED lines=16> */
.L_x_2002:
[----:B0-----:R-:W-:Y:S01]  /*f050*/  IMAD.MOV.U32 R2, RZ, RZ, 0x1 ;  /* 0x00000001ff027424 */ /* 0x001fe200078e00ff */
[----:B------:R-:W-:-:S04]  /*f060*/  ISETP.NE.AND P1, PT, R9, RZ, PT ;  /* 0x000000ff0900720c */ /* 0x000fc80003f25270 */
[----:B------:R-:W-:-:S04]  /*f070*/  SHF.L.U32 R2, R2, 0x1f, RZ ;  /* 0x0000001f02027819 */ /* 0x000fc800000006ff */
[----:B------:R-:W0:Y:S02]  /*f080*/  SYNCS.PHASECHK.TRANS64.TRYWAIT P0, [UR38+0x29880], R2 ;  /* 0x02988002ff0075a7 */ /* 0x000e240008000166 */
[----:B0-----:R-:W-:Y:S05]  /*f090*/  @!P0 BRA `(.L_x_2003) ;  /* 0x0000002800b88947 */ /* 0x001fea0003800000 */
.L_x_2056:
[----:B------:R-:W-:Y:S05]  /*f0a0*/  @P1 BRA `(.L_x_2004) ;  /* 0x0000000000181947 */ /* 0x000fea0003800000 */
[----:B-1----:R-:W1:Y:S01]  /*f0b0*/  S2R R4, SR_TID.X ;  /* 0x0000000000047919 */ /* 0x002e620000002100 */
[----:B0-----:R-:W-:-:S04]  /*f0c0*/  IMAD.MOV.U32 R3, RZ, RZ, 0x5000 ;  /* 0x00005000ff037424 */ /* 0x001fc800078e00ff */
[----:B------:R2:W-:Y:S01]  /*f0d0*/  SYNCS.ARRIVE.TRANS64 RZ, [UR38+0x29870], R3 ;  /* 0x02987003ffff79a7 */ /* 0x0005e20008000026 */
[----:B-1----:R-:W-:-:S13]  /*f0e0*/  LOP3.LUT P0, RZ, R4, 0x1f, RZ, 0xc0, !PT ;  /* 0x0000001f04ff7812 */ /* 0x002fda000780c0ff */
[----:B--2---:R-:W-:Y:S05]  /*f0f0*/  @!P0 BRA `(.L_x_2004) ;  /* 0x0000000000048947 */ /* 0x004fea0003800000 */
[----:B------:R-:W-:Y:S01]  /*f100*/  BPT.TRAP 0x1 ;  /* 0x000000040000795c */ /* 0x000fe20000300000 */
.L_x_2004:
        /* <DEDUP_REMOVED lines=15> */
.L_x_2057:
[----:B------:R-:W-:Y:S05]  /*f200*/  @P1 BRA `(.L_x_2006) ;  /* 0x0000000000181947 */ /* 0x000fea0003800000 */
[----:B0-----:R-:W0:Y:S01]  /*f210*/  S2R R3, SR_TID.X ;  /* 0x0000000000037919 */ /* 0x001e220000002100 */
[----:B------:R-:W-:-:S04]  /*f220*/  IMAD.MOV.U32 R2, RZ, RZ, 0x7800 ;  /* 0x00007800ff027424 */ /* 0x000fc800078e00ff */
[----:B------:R2:W-:Y:S01]  /*f230*/  SYNCS.ARRIVE.TRANS64 RZ, [UR38+0x29830], R2 ;  /* 0x02983002ffff79a7 */ /* 0x0005e20008000026 */
[----:B0-----:R-:W-:-:S13]  /*f240*/  LOP3.LUT P0, RZ, R3, 0x1f, RZ, 0xc0, !PT ;  /* 0x0000001f03ff7812 */ /* 0x001fda000780c0ff */
[----:B--2---:R-:W-:Y:S05]  /*f250*/  @!P0 BRA `(.L_x_2006) ;  /* 0x0000000000048947 */ /* 0x004fea0003800000 */
[----:B------:R-:W-:Y:S01]  /*f260*/  BPT.TRAP 0x1 ;  /* 0x000000040000795c */ /* 0x000fe20000300000 */
.L_x_2006:
[----:B------:R-:W-:Y:S01]  /*f270*/  ULDC.64 UR4, c[0x0][0x198] ;  /* 0x0000660000047ab9 */ /* 0x000fe20000000a00 */
[----:B------:R-:W-:Y:S01]  /*f280*/  R2UR UR11, R0 ;  /* 0x00000000000b72ca */ /* 0x000fe200000e0000 */
[----:B------:R-:W-:Y:S01]  /*f290*/  UIADD3 UR4, UP0, UR4, 0x370, URZ ;  /* 0x0000037004047890 */ /* 0x000fe2000ff1e03f */
[----:B------:R-:W-:Y:S01]  /*f2a0*/  R2UR UR13, R16 ;  /* 0x00000000100d72ca */ /* 0x000fe200000e0000 */
[----:B------:R-:W-:Y:S01]  /*f2b0*/  UIADD3 UR8, UR38, 0x1a400, URZ ;  /* 0x0001a40026087890 */ /* 0x000fe2000fffe03f */
[----:B------:R-:W-:Y:S01]  /*f2c0*/  PLOP3.LUT P0, PT, PT, PT, PT, 0x80, 0x0 ;  /* 0x000000000000781c */ /* 0x000fe20003f0f070 */
[----:B------:R-:W-:Y:S02]  /*f2d0*/  UIADD3 UR9, UR38, 0x29830, URZ ;  /* 0x0002983026097890 */ /* 0x000fe4000fffe03f */
[----:B------:R-:W-:Y:S01]  /*f2e0*/  UIADD3.X UR5, URZ, UR5, URZ, UP0, !UPT ;  /* 0x000000053f057290 */ /* 0x000fe200087fe43f */
[----:B------:R-:W-:Y:S01]  /*f2f0*/  P2R R0, PR, RZ, 0x1 ;  /* 0x00000001ff007803 */ /* 0x000fe20000000000 */
[----:B------:R-:W-:-:S02]  /*f300*/  UIADD3 UR16, UR38, 0x1cc00, URZ ;  /* 0x0001cc0026107890 */ /* 0x000fc4000fffe03f */
        /* <DEDUP_REMOVED lines=17> */
[----:B------:R2:W-:Y:S01]  /*f420*/  STL [R1+0x10], R0 ;  /* 0x0000100001007387 */ /* 0x0005e20000100800 */
[----:B------:R-:W-:Y:S01]  /*f430*/  NOP ;  /* 0x0000000000007918 */ /* 0x000fe20000000000 */
.L_x_2000:
[----:B------:R-:W-:Y:S05]  /*f440*/  WARPSYNC.ALL ;  /* 0x0000000000007948 */ /* 0x000fea0003800000 */
[----:B--2---:R-:W-:Y:S01]  /*f450*/  UIADD3 UR4, UR38, 0x14400, URZ ;  /* 0x0001440026047890 */ /* 0x004fe2000fffe03f */
[----:B------:R-:W-:Y:S03]  /*f460*/  BAR.SYNC.DEFER_BLOCKING 0x8, 0x180 ;  /* 0x0206000000007b1d */ /* 0x000fe60000010000 */
[----:B------:R-:W-:-:S06]  /*f470*/  ULOP3.LUT UP0, URZ, UR4, 0x1bf, URZ, 0xc0, !UPT ;  /* 0x000001bf043f7892 */ /* 0x000fcc000f80c03f */
[----:B------:R-:W-:-:S13]  /*f480*/  PLOP3.LUT P0, PT, PT, PT, UP0, 0x80, 0x0 ;  /* 0x000000000000781c */ /* 0x000fda0003f0f008 */
[----:B------:R-:W-:Y:S05]  /*f490*/  @!P0 BRA `(.L_x_2007) ;  /* 0x0000000000408947 */ /* 0x000fea0003800000 */
[----:B0-----:R-:W-:Y:S01]  /*f4a0*/  MOV R2, 0x0 ;  /* 0x0000000000027802 */ /* 0x001fe20000000f00 */
[----:B------:R-:W-:Y:S01]  /*f4b0*/  ULDC.64 UR6, c[0x4][0xa0] ;  /* 0x0100280000067ab9 */ /* 0x000fe20000000a00 */
[----:B------:R-:W-:Y:S01]  /*f4c0*/  ULDC.64 UR8, c[0x4][0xa8] ;  /* 0x01002a0000087ab9 */ /* 0x000fe20000000a00 */
[----:B------:R-:W-:Y:S01]  /*f4d0*/  ULDC.64 UR4, c[0x4][0x28] ;  /* 0x01000a0000047ab9 */ /* 0x000fe20000000a00 */
[----:B-1----:R-:W-:Y:S02]  /*f4e0*/  IMAD.U32 R4, RZ, RZ, UR6 ;  /* 0x00000006ff047e24 */ /* 0x002fe4000f8e00ff */
        /* <DEDUP_REMOVED lines=11> */
.L_x_2007:
[----:B0-----:R-:W0:Y:S01]  /*f5a0*/  S2R R2, SR_TID.X ;  /* 0x0000000000027919 */ /* 0x001e220000002100 */
[----:B------:R-:W2:Y:S01]  /*f5b0*/  LDC R9, c[0x0][0x448] ;  /* 0x00011200ff097b82 */ /* 0x000ea20000000800 */
[----:B------:R-:W-:Y:S01]  /*f5c0*/  USHF.R.S32.HI UR4, URZ, 0x1f, UR36 ;  /* 0x0000001f3f047899 */ /* 0x000fe20008011424 */
[----:B------:R-:W3:Y:S01]  /*f5d0*/  S2R R6, SR_TID.X ;  /* 0x0000000000067919 */ /* 0x000ee20000002100 */
[----:B------:R-:W-:Y:S02]  /*f5e0*/  ULDC.64 UR8, c[0x0][0x2d8] ;  /* 0x0000b60000087ab9 */ /* 0x000fe40000000a00 */
[----:B------:R-:W-:Y:S01]  /*f5f0*/  UIMAD UR6, UR4, UR8, URZ ;  /* 0x00000008040672a4 */ /* 0x000fe2000f8e023f */
[----:B------:R-:W4:Y:S01]  /*f600*/  S2R R7, SR_CTAID.Z ;  /* 0x0000000000077919 */ /* 0x000f220000002700 */
[----:B------:R-:W-:Y:S02]  /*f610*/  UIMAD.WIDE.U32 UR4, UR36, UR8, URZ ;  /* 0x00000008240472a5 */ /* 0x000fe4000f8e003f */
[----:B------:R-:W-:-:S04]  /*f620*/  UIMAD UR6, UR36, UR9, UR6 ;  /* 0x00000009240672a4 */ /* 0x000fc8000f8e0206 */
[----:B------:R-:W-:Y:S01]  /*f630*/  UIADD3 UR5, UR5, UR6, URZ ;  /* 0x0000000605057290 */ /* 0x000fe2000fffe03f */
[----:B--2---:R-:W-:Y:S02]  /*f640*/  ISETP.NE.AND P0, PT, R9, 0x1, PT ;  /* 0x000000010900780c */ /* 0x004fe40003f05270 */
[----:B0-----:R-:W-:Y:S01]  /*f650*/  SHF.R.U32.HI R0, RZ, 0x3, R2 ;  /* 0x00000003ff007819 */ /* 0x001fe20000011602 */
[----:B------:R-:W-:Y:S02]  /*f660*/  IMAD.SHL.U32 R2, R2, 0x10, RZ ;  /* 0x0000001002027824 */ /* 0x000fe400078e00ff */
[----:B---3--:R-:W-:Y:S02]  /*f670*/  IMAD.SHL.U32 R8, R6, 0x10, RZ ;  /* 0x0000001006087824 */ /* 0x008fe400078e00ff */
[C---:B------:R-:W-:Y:S02]  /*f680*/  IMAD.SHL.U32 R3, R0.reuse, 0x80, RZ ;  /* 0x0000008000037824 */ /* 0x040fe400078e00ff */
[----:B------:R-:W-:Y:S01]  /*f690*/  IMAD.SHL.U32 R0, R0, 0x10, RZ ;  /* 0x0000001000007824 */ /* 0x000fe200078e00ff */
[----:B------:R-:W-:-:S02]  /*f6a0*/  LOP3.LUT R8, R8, 0x30, RZ, 0xe2, !PT ;  /* 0x0000003008087812 */ /* 0x000fc400078ee2ff */
[----:B----4-:R-:W-:Y:S02]  /*f6b0*/  SHF.R.S32.HI R5, RZ, 0x1f, R7 ;  /* 0x0000001fff057819 */ /* 0x010fe40000011407 */
[----:B------:R-:W-:-:S04]  /*f6c0*/  LOP3.LUT R3, R8, 0x180, R3, 0xf8, !PT ;  /* 0x0000018008037812 */ /* 0x000fc800078ef803 */
[----:B------:R-:W-:Y:S02]  /*f6d0*/  LOP3.LUT R0, R3, 0x30, R0, 0x78, !PT ;  /* 0x0000003003007812 */ /* 0x000fe400078e7800 */
[----:B------:R-:W-:-:S04]  /*f6e0*/  LOP3.LUT R3, R2, 0x40, RZ, 0xc0, !PT ;  /* 0x0000004002037812 */ /* 0x000fc800078ec0ff */
[----:B------:R-:W-:Y:S02]  /*f6f0*/  IADD3 R0, R0, R3, R18 ;  /* 0x0000000300007210 */ /* 0x000fe40007ffe012 */
[----:B------:R-:W1:Y:S01]  /*f700*/  LDC.64 R2, c[0x0][0x2e0] ;  /* 0x0000b800ff027b82 */ /* 0x000e620000000a00 */
[----:B------:R-:W-:-:S07]  /*f710*/  LOP3.LUT R18, R6, 0x7f, RZ, 0xc0, !PT ;  /* 0x0000007f06127812 */ /* 0x000fce00078ec0ff */
[----:B------:R-:W0:Y:S01]  /*f720*/  @P0 LDC R6, c[0x0][0x450] ;  /* 0x00011400ff060b82 */ /* 0x000e220000000800 */
[-C--:B-1----:R-:W-:Y:S02]  /*f730*/  IMAD R4, R5, R2.reuse, RZ ;  /* 0x0000000205047224 */ /* 0x082fe400078e02ff */
[----:B------:R-:W1:Y:S02]  /*f740*/  S2R R5, SR_CTAID.X ;  /* 0x0000000000057919 */ /* 0x000e640000002500 */
[C---:B------:R-:W-:Y:S02]  /*f750*/  IMAD R4, R7.reuse, R3, R4 ;  /* 0x0000000307047224 */ /* 0x040fe400078e0204 */
[----:B------:R-:W-:Y:S01]  /*f760*/  IMAD.WIDE.U32 R2, R7, R2, UR4 ;  /* 0x0000000407027e25 */ /* 0x000fe2000f8e0002 */
[----:B------:R-:W-:Y:S01]  /*f770*/  ULDC.64 UR4, c[0x0][0x2d0] ;  /* 0x0000b40000047ab9 */ /* 0x000fe20000000a00 */
[----:B------:R-:W2:Y:S02]  /*f780*/  @P0 LDC R7, c[0x0][0x44c] ;  /* 0x00011300ff070b82 */ /* 0x000ea40000000800 */
[----:B------:R-:W-:Y:S01]  /*f790*/  IMAD.IADD R3, R3, 0x1, R4 ;  /* 0x0000000103037824 */ /* 0x000fe200078e0204 */
[----:B------:R-:W-:-:S05]  /*f7a0*/  LEA.HI R4, R18, R19, RZ, 0x1e ;  /* 0x0000001312047211 */ /* 0x000fca00078ff0ff */
[----:B-1----:R-:W-:-:S04]  /*f7b0*/  IMAD R4, R5, 0x80, R4 ;  /* 0x0000008005047824 */ /* 0x002fc800078e0204 */
[----:B--2---:R-:W-:-:S04]  /*f7c0*/  @P0 IMAD.HI.U32 R7, R4, R7, RZ ;  /* 0x0000000704070227 */ /* 0x004fc800078e00ff */
[----:B------:R-:W-:Y:S01]  /*f7d0*/  IMAD.MOV.U32 R5, RZ, RZ, R4 ;  /* 0x000000ffff057224 */ /* 0x000fe200078e0004 */
[----:B0-----:R-:W-:-:S05]  /*f7e0*/  @P0 SHF.R.U32.HI R5, RZ, R6, R7 ;  /* 0x00000006ff050219 */ /* 0x001fca0000011607 */
        /* <DEDUP_REMOVED lines=25> */
[----:B------:R-:W-:Y:S01]  /*f980*/  LEA.HI R2, R18, UR39, RZ, 0x1e ;  /* 0x0000002712027c11 */ /* 0x000fe2000f8ff0ff */
[----:B------:R-:W-:Y:S01]  /*f990*/  IMAD R3, R9, UR4, RZ ;  /* 0x0000000409037c24 */ /* 0x000fe2000f8e02ff */
[----:B------:R-:W1:Y:S03]  /*f9a0*/  SHFL.IDX PT, R6, R4, RZ, 0x1c1f ;  /* 0x001c1fff04067589 */ /* 0x000e6600000e0000 */
[C---:B------:R-:W-:Y:S01]  /*f9b0*/  VIADD R10, R2.reuse, 0x20 ;  /* 0x00000020020a7836 */ /* 0x040fe20000000000 */
[----:B------:R-:W-:Y:S01]  /*f9c0*/  ISETP.GE.AND P4, PT, R2, R3, PT ;  /* 0x000000030200720c */ /* 0x000fe20003f86270 */
[----:B------:R-:W-:-:S12]  /*f9d0*/  SHFL.IDX PT, R14, R5, 0x3, 0x1c1f ;  /* 0x007c1f00050e7f89 */ /* 0x000fd800000e0000 */
        /* <DEDUP_REMOVED lines=12> */
[----:B------:R-:W-:-:S03]  /*faa0*/  @!P3 VIADD R9, R0, UR38 ;  /* 0x000000260009bc36 */ /* 0x000fc60008000000 */
[----:B------:R-:W1:Y:S01]  /*fab0*/  SHFL.IDX PT, R6, R4, 0x1, 0x1c1f ;  /* 0x003c1f0004067f89 */ /* 0x000e6200000e0000 */
[----:B0-----:R-:W-:-:S05]  /*fac0*/  @!P3 IADD3 R7, P4, R8, R7, RZ ;  /* 0x000000070807b210 */ /* 0x001fca0007f9e0ff */
[----:B-1----:R-:W-:-:S05]  /*fad0*/  @!P3 IMAD.X R6, RZ, RZ, R6, P4 ;  /* 0x000000ffff06b224 */ /* 0x002fca00020e0606 */
        /* <DEDUP_REMOVED lines=8> */
[----:B------:R-:W-:Y:S01]  /*fb60*/  @!P3 VIADD R19, R0, UR38 ;  /* 0x000000260013bc36 */ /* 0x000fe20008000000 */
[----:B------:R-:W1:Y:S04]  /*fb70*/  SHFL.IDX PT, R6, R4, 0x2, 0x1c1f ;  /* 0x005c1f0004067f89 */ /* 0x000e6800000e0000 */
[----:B------:R-:W2:Y:S01]  /*fb80*/  SHFL.IDX PT, R4, R4, 0x3, 0x1c1f ;  /* 0x007c1f0004047f89 */ /* 0x000ea200000e0000 */
[----:B0-----:R-:W-:-:S05]  /*fb90*/  @!P3 IADD3 R7, P4, R8, R7, RZ ;  /* 0x000000070807b210 */ /* 0x001fca0007f9e0ff */
[----:B-1----:R-:W-:-:S05]  /*fba0*/  @!P3 IMAD.X R6, RZ, RZ, R6, P4 ;  /* 0x000000ffff06b224 */ /* 0x002fca00020e0606 */
[----:B------:R-:W-:-:S04]  /*fbb0*/  @!P3 LOP3.LUT R7, R7, R6, RZ, 0x3c, !PT ;  /* 0x000000060707b212 */ /* 0x000fc800078e3cff */
[----:B------:R-:W-:-:S04]  /*fbc0*/  @!P3 LOP3.LUT R6, R7, R6, RZ, 0x3c, !PT ;  /* 0x000000060706b212 */ /* 0x000fc800078e3cff */
[----:B------:R-:W-:-:S05]  /*fbd0*/  @!P3 LOP3.LUT R7, R7, R6, RZ, 0x3c, !PT ;  /* 0x000000060707b212 */ /* 0x000fca00078e3cff */
[----:B------:R0:W-:Y:S04]  /*fbe0*/  @!P3 LDGSTS.E.BYPASS.LTC128B.128 [R19+0x15400], desc[UR48][R6.64], !P2 ;  /* 0x154000000613bfae */ /* 0x0001e8000d101d70 */
[----:B------:R0:W-:Y:S04]  /*fbf0*/  @!P3 LDGSTS.E.BYPASS.LTC128B.128 [R19+0x17400], desc[UR48][R6.64+0x40], !P0 ;  /* 0x174000400613bfae */ /* 0x0001e8000c101d70 */
[----:B--2---:R0:W-:Y:S02]  /*fc00*/  @!P3 LDGSTS.E.BYPASS.LTC128B.128 [R19+0x19400], desc[UR48][R6.64+0x80], !P1 ;  /* 0x194000800613bfae */ /* 0x0041e4000c901d70 */
.L_x_2066:
[----:B------:R-:W-:Y:S01]  /*fc10*/  VIADD R2, R2, 0x60 ;  /* 0x0000006002027836 */ /* 0x000fe20000000000 */
[----:B------:R-:W-:Y:S04]  /*fc20*/  BSSY B0, `(.L_x_2009) ;  /* 0x000000c000007945 */ /* 0x000fe80003800000 */
[----:B------:R-:W-:-:S13]  /*fc30*/  ISETP.GE.AND P3, PT, R2, R3, PT ;  /* 0x000000030200720c */ /* 0x000fda0003f66270 */
[----:B------:R-:W-:Y:S05]  /*fc40*/  @P3 BRA `(.L_x_2010) ;  /* 0x0000000000243947 */ /* 0x000fea0003800000 */
[----:B------:R-:W-:Y:S01]  /*fc50*/  IADD3 R2, P3, R8, R14, RZ ;  /* 0x0000000e08027210 */ /* 0x000fe20007f7e0ff */
        /* <DEDUP_REMOVED lines=8> */
.L_x_2010:
[----:B------:R-:W-:Y:S05]  /*fce0*/  BSYNC B0 ;  /* 0x0000000000007941 */ /* 0x000fea0003800000 */
.L_x_2009:
[----:B------:R-:W-:Y:S01]  /*fcf0*/  NOP ;  /* 0x0000000000007918 */ /* 0x000fe20000000000 */
[----:B------:R-:W-:Y:S01]  /*fd00*/  SYNCS.ARRIVE.TRANS64.RED.A0T1 RZ, [UR38+0x29800], RZ ;  /* 0x029800ffffff79a7 */ /* 0x000fe20008200426 */
[----:B------:R-:W-:Y:S01]  /*fd10*/  IMAD.MOV.U32 R0, RZ, RZ, 0x1 ;  /* 0x00000001ff007424 */ /* 0x000fe200078e00ff */
[----:B------:R-:W-:Y:S04]  /*fd20*/  ARRIVES.LDGSTSBAR.64.TRANSCNT [UR38+0x29800] ;  /* 0x02980000ff0079b0 */ /* 0x000fe80008000aa6 */
[----:B------:R-:W-:Y:S01]  /*fd30*/  SHF.L.U32 R0, R0, 0x1f, RZ ;  /* 0x0000001f00007819 */ /* 0x000fe200000006ff */
[----:B------:R-:W-:Y:S01]  /*fd40*/  NOP ;  /* 0x0000000000007918 */ /* 0x000fe20000000000 */
[----:B-1----:R-:W2:Y:S01]  /*fd50*/  LDL R3, [R1+0x4] ;  /* 0x0000040001037983 */ /* 0x002ea20000100800 */
[----:B------:R-:W-:Y:S01]  /*fd60*/  SYNCS.ARRIVE.TRANS64.A1T0 RZ, [UR38+0x29800], RZ ;  /* 0x029800ffffff79a7 */ /* 0x000fe20008100026 */
[----:B------:R-:W-:Y:S01]  /*fd70*/  VIADD R2, R17, 0xfffffffe ;  /* 0xfffffffe11027836 */ /* 0x000fe20000000000 */
[----:B------:R-:W1:Y:S04]  /*fd80*/  SYNCS.PHASECHK.TRANS64.TRYWAIT P0, [UR38+0x29820], R0 ;  /* 0x02982000ff0075a7 */ /* 0x000e680008000166 */
[----:B--2---:R-:W-:Y:S01]  /*fd90*/  ISETP.GE.AND P1, PT, R2, R3, PT ;  /* 0x000000030200720c */ /* 0x004fe20003f26270 */
[----:B-1----:R-:W-:-:S12]  /*fda0*/  @!P0 BRA `(.L_x_2011) ;  /* 0x00000024000c8947 */ /* 0x002fd80003800000 */
.L_x_2067:
[----:B------:R-:W-:Y:S01]  /*fdb0*/  IMAD.MOV.U32 R20, RZ, RZ, 0x1 ;  /* 0x00000001ff147424 */ /* 0x000fe200078e00ff */
[----:B------:R-:W-:Y:S06]  /*fdc0*/  @!P1 BRA `(.L_x_2012) ;  /* 0x0000000c00e49947 */ /* 0x000fec0003800000 */
[----:B-1----:R-:W2:Y:S01]  /*fdd0*/  LDL R3, [R1+0x1c] ;  /* 0x00001c0001037983 */ /* 0x002ea20000100800 */
[----:B------:R-:W-:Y:S01]  /*fde0*/  IMAD.MOV.U32 R0, RZ, RZ, 0x1 ;  /* 0x00000001ff007424 */ /* 0x000fe200078e00ff */
[C---:B--2---:R-:W-:Y:S02]  /*fdf0*/  LOP3.LUT R4, R3.reuse, 0x1, RZ, 0xfc, !PT ;  /* 0x0000000103047812 */ /* 0x044fe400078efcff */
[----:B------:R-:W-:Y:S01]  /*fe00*/  LOP3.LUT R21, R3, 0x2, RZ, 0xfc, !PT ;  /* 0x0000000203157812 */ /* 0x000fe200078efcff */
[----:B------:R-:W-:Y:S02]  /*fe10*/  IMAD.MOV.U32 R3, RZ, RZ, RZ ;  /* 0x000000ffff037224 */ /* 0x000fe400078e00ff */
[----:B------:R1:W-:Y:S05]  /*fe20*/  STL [R1+0x20], R4 ;  /* 0x0000200401007387 */ /* 0x0003ea0000100800 */
.L_x_2031:
[----:B-1----:R-:W2:Y:S01]  /*fe30*/  LDL R4, [R1+0x10] ;  /* 0x0000100001047983 */ /* 0x002ea20000100800 */
[----:B------:R-:W-:Y:S01]  /*fe40*/  VIADD R17, R3, 0x1 ;  /* 0x0000000103117836 */ /* 0x000fe20000000000 */
[----:B------:R-:W-:Y:S04]  /*fe50*/  BSSY B0, `(.L_x_2013) ;  /* 0x0000081000007945 */ /* 0x000fe80003800000 */
[----:B------:R-:W-:-:S04]  /*fe60*/  ISETP.NE.AND P0, PT, R17, 0x2, PT ;  /* 0x000000021100780c */ /* 0x000fc80003f05270 */
[----:B------:R-:W-:Y:S02]  /*fe70*/  SEL R5, RZ, 0x1, P0 ;  /* 0x00000001ff057807 */ /* 0x000fe40000000000 */
[----:B------:R-:W-:Y:S02]  /*fe80*/  SEL R17, R17, RZ, P0 ;  /* 0x000000ff11117207 */ /* 0x000fe40000000000 */
[----:B------:R-:W-:Y:S02]  /*fe90*/  LOP3.LUT R20, R0, R5, RZ, 0x3c, !PT ;  /* 0x0000000500147212 */ /* 0x000fe400078e3cff */
[----:B--2---:R-:W-:-:S13]  /*fea0*/  ISETP.NE.AND P1, PT, R4, RZ, PT ;  /* 0x000000ff0400720c */ /* 0x004fda0003f25270 */
[----:B0-----:R-:W-:Y:S05]  /*feb0*/  @!P1 BRA `(.L_x_2014) ;  /* 0x0000000400e89947 */ /* 0x001fea0003800000 */
[----:B------:R-:W2:Y:S01]  /*fec0*/  LDL R4, [R1+0x18] ;  /* 0x0000180001047983 */ /* 0x000ea20000100800 */
[----:B------:R-:W-:Y:S01]  /*fed0*/  IMAD.MOV.U32 R8, RZ, RZ, R2 ;  /* 0x000000ffff087224 */ /* 0x000fe200078e0002 */
[----:B--2---:R-:W-:-:S13]  /*fee0*/  ISETP.NE.AND P1, PT, R4, RZ, PT ;  /* 0x000000ff0400720c */ /* 0x004fda0003f25270 */
[----:B------:R-:W-:Y:S05]  /*fef0*/  @!P1 BRA `(.L_x_2015) ;  /* 0x0000000000509947 */ /* 0x000fea0003800000 */
[----:B------:R-:W2:Y:S01]  /*ff00*/  LDL R9, [R1+0x8] ;  /* 0x0000080001097983 */ /* 0x000ea20000100800 */
[----:B------:R-:W1:Y:S01]  /*ff10*/  LDC R8, c[0x0][0x43c] ;  /* 0x00010f00ff087b82 */ /* 0x000e620000000800 */
[----:B------:R-:W-:Y:S02]  /*ff20*/  ULDC.64 UR4, c[0x0][0x428] ;  /* 0x00010a0000047ab9 */ /* 0x000fe40000000a00 */
[----:B------:R-:W3:Y:S01]  /*ff30*/  LDL R10, [R1] ;  /* 0x00000000010a7983 */ /* 0x000ee20000100800 */
[----:B-1----:R-:W-:-:S13]  /*ff40*/  ISETP.NE.AND P0, PT, R8, 0x1, PT ;  /* 0x000000010800780c */ /* 0x002fda0003f05270 */
        /* <DEDUP_REMOVED lines=15> */
.L_x_2015:
[----:B------:R-:W2:Y:S01]  /*10040*/  S2R R4, SR_TID.X ;  /* 0x0000000000047919 */ /* 0x000ea20000002100 */
[----:B01----:R-:W-:Y:S02]  /*10050*/  LEA R6, R17, UR38, 0x3 ;  /* 0x0000002611067c11 */ /* 0x003fe4000f8e18ff */
[----:B--2---:R-:W-:Y:S02]  /*10060*/  LOP3.LUT R5, R4, 0x7f, RZ, 0xc0, !PT ;  /* 0x0000007f04057812 */ /* 0x004fe400078ec0ff */
[----:B------:R-:W-:Y:S02]  /*10070*/  SHF.L.U32 R4, R20, 0x1f, RZ ;  /* 0x0000001f14047819 */ /* 0x000fe400000006ff */
[----:B------:R-:W-:Y:S02]  /*10080*/  ISETP.NE.AND P1, PT, R5, RZ, PT ;  /* 0x000000ff0500720c */ /* 0x000fe40003f25270 */
[----:B------:R-:W0:Y:S02]  /*10090*/  SYNCS.PHASECHK.TRANS64.TRYWAIT P0, [R6+URZ+0x29880], R4 ;  /* 0x02988004060075a7 */ /* 0x000e24000800017f */
[----:B0-----:R-:W-:Y:S09]  /*100a0*/  @!P0 BRA `(.L_x_2016) ;  /* 0x0000002000648947 */ /* 0x001ff20003800000 */
.L_x_2068:
        /* <DEDUP_REMOVED lines=9> */
.L_x_2018:
[----:B------:R-:W-:Y:S05]  /*10140*/  BSYNC B1 ;  /* 0x0000000000017941 */ /* 0x000fea0003800000 */
.L_x_2017:
        /* <DEDUP_REMOVED lines=15> */
.L_x_2019:
        /* <DEDUP_REMOVED lines=8> */
.L_x_2069:
        /* <DEDUP_REMOVED lines=11> */
.L_x_2022:
[----:B------:R-:W-:Y:S05]  /*10370*/  BSYNC B1 ;  /* 0x0000000000017941 */ /* 0x000fea0003800000 */
.L_x_2021:
        /* <DEDUP_REMOVED lines=13> */
.L_x_2023:
        /* <DEDUP_REMOVED lines=13> */
.L_x_2024:
        /* <DEDUP_REMOVED lines=13> */
.L_x_2025:
[----:B------:R-:W-:-:S13]  /*105f0*/  @P0 ELECT P1, URZ, PT ;  /* 0x00000000003f082f */ /* 0x000fda0003820000 */
[----:B------:R-:W-:Y:S01]  /*10600*/  @P1 R2UR UR13, R16 ;  /* 0x00000000100d12ca */ /* 0x000fe200000e0000 */
[----:B------:R-:W-:Y:S01]  /*10610*/  UMOV UR12, UR36 ;  /* 0x00000024000c7c82 */ /* 0x000fe20008000000 */
[----:B------:R-:W-:-:S11]  /*10620*/  @P1 PLOP3.LUT P0, PT, P1, PT, PT, 0x8, 0x0 ;  /* 0x000000000000181c */ /* 0x000fd60000f0e170 */
[----:B------:R1:W-:Y:S01]  /*10630*/  UTMALDG.4D [UR8], [UR6], desc[UR14] ;  /* 0x00000e08060075b4 */ /* 0x0003e20008019000 */
[----:B------:R-:W-:Y:S01]  /*10640*/  PLOP3.LUT P1, PT, PT, PT, PT, 0x8, 0x0 ;  /* 0x000000000000781c */ /* 0x000fe20003f2e170 */
[----:B-1----:R-:W-:-:S12]  /*10650*/  @P0 BRA.U.ANY `(.L_x_2025) ;  /* 0xfffffffd00e40947 */ /* 0x002fd8000393ffff */
.L_x_2014:
[----:B------:R-:W-:Y:S05]  /*10660*/  BSYNC B0 ;  /* 0x0000000000007941 */ /* 0x000fea0003800000 */
.L_x_2013:
[----:B------:R-:W2:Y:S02]  /*10670*/  LDL R4, [R1+0x20] ;  /* 0x0000200001047983 */ /* 0x000ea40000100800 */
[----:B--2---:R-:W-:-:S13]  /*10680*/  ISETP.NE.AND P0, PT, R4, 0x3, PT ;  /* 0x000000030400780c */ /* 0x004fda0003f05270 */
[----:B------:R-:W-:Y:S05]  /*10690*/  @!P0 BRA `(.L_x_2026) ;  /* 0x0000000000048947 */ /* 0x000fea0003800000 */
[----:B------:R-:W-:Y:S01]  /*106a0*/  BPT.TRAP 0x1 ;  /* 0x000000040000795c */ /* 0x000fe20000300000 */
.L_x_2026:
[----:B------:R-:W-:Y:S02]  /*106b0*/  LOP3.LUT R4, R0, 0x1, RZ, 0x3c, !PT ;  /* 0x0000000100047812 */ /* 0x000fe400078e3cff */
[----:B------:R-:W-:Y:S02]  /*106c0*/  LEA R18, R3, UR38, 0x3 ;  /* 0x0000002603127c11 */ /* 0x000fe4000f8e18ff */
[----:B------:R-:W-:Y:S02]  /*106d0*/  SHF.L.U32 R4, R4, 0x1f, RZ ;  /* 0x0000001f04047819 */ /* 0x000fe400000006ff */
[----:B------:R-:W-:Y:S02]  /*106e0*/  ISETP.NE.AND P1, PT, R21, 0x3, PT ;  /* 0x000000031500780c */ /* 0x000fe40003f25270 */
[----:B------:R-:W1:Y:S02]  /*106f0*/  SYNCS.PHASECHK.TRANS64.TRYWAIT P0, [R18+URZ+0x29870], R4 ;  /* 0x02987004120075a7 */ /* 0x000e64000800017f */
[----:B-1----:R-:W-:Y:S09]  /*10700*/  @!P0 BRA `(.L_x_2027) ;  /* 0x0000001800f48947 */ /* 0x002ff20003800000 */
.L_x_2070:
[----:B------:R-:W-:Y:S05]  /*10710*/  @!P1 BRA `(.L_x_2028) ;  /* 0x0000000000049947 */ /* 0x000fea0003800000 */
[----:B------:R-:W-:Y:S01]  /*10720*/  BPT.TRAP 0x1 ;  /* 0x000000040000795c */ /* 0x000fe20000300000 */
.L_x_2028:
[----:B------:R-:W-:Y:S01]  /*10730*/  SHF.L.U32 R0, R0, 0x1f, RZ ;  /* 0x0000001f00007819 */ /* 0x000fe200000006ff */
[----:B------:R-:W-:-:S03]  /*10740*/  IMAD R12, R3, 0x5000, RZ ;  /* 0x00005000030c7824 */ /* 0x000fc600078e02ff */
[----:B------:R-:W2:Y:S02]  /*10750*/  SYNCS.PHASECHK.TRANS64.TRYWAIT P0, [R18+URZ+0x29860], R0 ;  /* 0x02986000120075a7 */ /* 0x000ea4000800017f */
[----:B--2---:R-:W-:Y:S05]  /*10760*/  @!P0 BRA `(.L_x_2029) ;  /* 0x0000001800f08947 */ /* 0x004fea0003800000 */
.L_x_2071:
[----:B-1----:R-:W2:Y:S04]  /*10770*/  LDL R4, [R1+0xc] ;  /* 0x00000c0001047983 */ /* 0x002ea80000100800 */
[----:B------:R-:W3:Y:S01]  /*10780*/  LDL R13, [R1+0x14] ;  /* 0x00001400010d7983 */ /* 0x000ee20000100800 */
[----:B------:R-:W-:Y:S05]  /*10790*/  WARPSYNC.ALL ;  /* 0x0000000000007948 */ /* 0x000fea0003800000 */
[----:B------:R-:W1:Y:S01]  /*107a0*/  S2R R3, SR_TID.X ;  /* 0x0000000000037919 */ /* 0x000e620000002100 */
[----:B0-----:R-:W-:Y:S01]  /*107b0*/  IMAD.MOV.U32 R6, RZ, RZ, 0x40 ;  /* 0x00000040ff067424 */ /* 0x001fe200078e00ff */
[----:B-1----:R-:W-:-:S04]  /*107c0*/  LOP3.LUT P0, RZ, R3, 0x4, RZ, 0xc0, !PT ;  /* 0x0000000403ff7812 */ /* 0x002fc8000780c0ff */
[----:B------:R-:W-:Y:S02]  /*107d0*/  SEL R6, R6, 0xffffffc0, !P0 ;  /* 0xffffffc006067807 */ /* 0x000fe40004000000 */
[C---:B--2---:R-:W-:Y:S02]  /*107e0*/  LOP3.LUT R0, R12.reuse, R4, RZ, 0xfc, !PT ;  /* 0x000000040c007212 */ /* 0x044fe400078efcff */
[----:B---3--:R-:W-:-:S03]  /*107f0*/  LOP3.LUT R19, R12, R13, RZ, 0xfc, !PT ;  /* 0x0000000d0c137212 */ /* 0x008fc600078efcff */
[----:B------:R-:W0:Y:S01]  /*10800*/  LDSM.16.MT88.4 R8, [R0+UR38+0xa400] ;  /* 0x00a400260008783b */ /* 0x000e220008004200 */
[----:B------:R-:W-:Y:S02]  /*10810*/  VIADD R3, R0, UR38 ;  /* 0x0000002600037c36 */ /* 0x000fe40008000000 */
[----:B------:R-:W-:Y:S02]  /*10820*/  VIADD R19, R19, UR38 ;  /* 0x0000002613137c36 */ /* 0x000fe40008000000 */
[----:B------:R-:W-:Y:S01]  /*10830*/  IMAD.IADD R3, R6, 0x1, R3 ;  /* 0x0000000106037824 */ /* 0x000fe200078e0203 */
        /* <DEDUP_REMOVED lines=67> */
.L_x_2030:
        /* <DEDUP_REMOVED lines=15> */
.L_x_2012:
[----:B------:R-:W-:-:S07]  /*10d60*/  IMAD.MOV.U32 R17, RZ, RZ, RZ ;  /* 0x000000ffff117224 */ /* 0x000fce00078e00ff */
.L_x_2032:
[----:B------:R-:W1:Y:S02]  /*10d70*/  LDL R2, [R1+0x1c] ;  /* 0x00001c0001027983 */ /* 0x000e640000100800 */
[----:B-1----:R-:W-:-:S04]  /*10d80*/  LOP3.LUT R0, R2, 0x1, RZ, 0xfc, !PT ;  /* 0x0000000102007812 */ /* 0x002fc800078efcff */
[----:B------:R-:W-:-:S13]  /*10d90*/  ISETP.NE.AND P0, PT, R0, 0x3, PT ;  /* 0x000000030000780c */ /* 0x000fda0003f05270 */
[----:B------:R-:W-:Y:S05]  /*10da0*/  @!P0 BRA `(.L_x_2033) ;  /* 0x0000000000048947 */ /* 0x000fea0003800000 */
[----:B------:R-:W-:Y:S01]  /*10db0*/  BPT.TRAP 0x1 ;  /* 0x000000040000795c */ /* 0x000fe20000300000 */
.L_x_2033:
[----:B------:R-:W-:Y:S01]  /*10dc0*/  LOP3.LUT R0, R20, 0x1, RZ, 0x3c, !PT ;  /* 0x0000000114007812 */ /* 0x000fe200078e3cff */
[----:B------:R-:W-:Y:S01]  /*10dd0*/  BSSY B0, `(.L_x_2034) ;  /* 0x0000007000007945 */ /* 0x000fe20003800000 */
[----:B------:R-:W-:Y:S02]  /*10de0*/  LEA R3, R17, UR38, 0x3 ;  /* 0x0000002611037c11 */ /* 0x000fe4000f8e18ff */
[----:B------:R-:W-:Y:S02]  /*10df0*/  SHF.L.U32 R0, R0, 0x1f, RZ ;  /* 0x0000001f00007819 */ /* 0x000fe400000006ff */
[----:B------:R-:W-:Y:S02]  /*10e00*/  LOP3.LUT R2, R2, 0x2, RZ, 0xfc, !PT ;  /* 0x0000000202027812 */ /* 0x000fe400078efcff */
[----:B------:R-:W1:Y:S02]  /*10e10*/  SYNCS.PHASECHK.TRANS64.TRYWAIT P0, [R3+URZ+0x29870], R0 ;  /* 0x02987000030075a7 */ /* 0x000e64000800017f */
[----:B------:R-:W-:Y:S01]  /*10e20*/  ISETP.NE.AND P1, PT, R2, 0x3, PT ;  /* 0x000000030200780c */ /* 0x000fe20003f25270 */
[----:B-1----:R-:W-:-:S12]  /*10e30*/  @!P0 BRA `(.L_x_2035) ;  /* 0x0000001400508947 */ /* 0x002fd80003800000 */
.L_x_2072:
[----:B------:R-:W-:Y:S05]  /*10e40*/  BSYNC B0 ;  /* 0x0000000000007941 */ /* 0x000fea0003800000 */
.L_x_2034:
[----:B------:R-:W-:Y:S05]  /*10e50*/  @!P1 BRA `(.L_x_2036) ;  /* 0x0000000000049947 */ /* 0x000fea0003800000 */
[----:B------:R-:W-:Y:S01]  /*10e60*/  BPT.TRAP 0x1 ;  /* 0x000000040000795c */ /* 0x000fe20000300000 */
.L_x_2036:
[----:B-1----:R-:W2:Y:S01]  /*10e70*/  LDL.LU R0, [R1+0xc] ;  /* 0x00000c0001007983 */ /* 0x002ea20000300800 */
[----:B------:R-:W-:Y:S01]  /*10e80*/  SHF.L.U32 R2, R20, 0x1f, RZ ;  /* 0x0000001f14027819 */ /* 0x000fe200000006ff */
[----:B------:R-:W-:-:S03]  /*10e90*/  IMAD R12, R17, 0x5000, RZ ;  /* 0x00005000110c7824 */ /* 0x000fc600078e02ff */
[----:B------:R-:W1:Y:S02]  /*10ea0*/  SYNCS.PHASECHK.TRANS64.TRYWAIT P0, [R3+URZ+0x29860], R2 ;  /* 0x02986002030075a7 */ /* 0x000e64000800017f */
[----:B--2---:R-:W-:Y:S01]  /*10eb0*/  LOP3.LUT R0, R12, R0, RZ, 0xfc, !PT ;  /* 0x000000000c007212 */ /* 0x004fe200078efcff */
[----:B-1----:R-:W-:Y:S06]  /*10ec0*/  @!P0 BRA `(.L_x_2037) ;  /* 0x0000001400408947 */ /* 0x002fec0003800000 */
.L_x_2073:
[----:B------:R-:W2:Y:S01]  /*10ed0*/  LDL.LU R13, [R1+0x14] ;  /* 0x00001400010d7983 */ /* 0x000ea20000300800 */
[----:B------:R-:W3:Y:S01]  /*10ee0*/  S2R R4, SR_TID.X ;  /* 0x0000000000047919 */ /* 0x000ee20000002100 */
[----:B-1----:R-:W-:Y:S01]  /*10ef0*/  VIADD R2, R0, UR38 ;  /* 0x0000002600027c36 */ /* 0x002fe20008000000 */
[----:B------:R-:W-:Y:S05]  /*10f00*/  WARPSYNC.ALL ;  /* 0x0000000000007948 */ /* 0x000fea0003800000 */
[----:B0-----:R-:W0:Y:S01]  /*10f10*/  LDSM.16.MT88.4 R8, [R0+UR38+0xa400] ;  /* 0x00a400260008783b */ /* 0x001e220008004200 */
[----:B---3--:R-:W-:Y:S01]  /*10f20*/  LOP3.LUT P0, RZ, R4, 0x4, RZ, 0xc0, !PT ;  /* 0x0000000404ff7812 */ /* 0x008fe2000780c0ff */
        /* <DEDUP_REMOVED lines=72> */
.L_x_2038:
        /* <DEDUP_REMOVED lines=14> */
.L_x_1993:
[----:B------:R-:W0:Y:S01]  /*11490*/  S2R R4, SR_CgaCtaId ;  /* 0x0000000000047919 */ /* 0x000e220000008800 */
[----:B------:R-:W-:Y:S02]  /*114a0*/  MOV R3, 0x400 ;  /* 0x0000040000037802 */ /* 0x000fe40000000f00 */
[----:B------:R-:W-:Y:S02]  /*114b0*/  SHF.L.U32 R2, R2, 0x1f, RZ ;  /* 0x0000001f02027819 */ /* 0x000fe400000006ff */
[----:B0-----:R-:W-:-:S04]  /*114c0*/  LEA R9, R4, R3, 0x18 ;  /* 0x0000000304097211 */ /* 0x001fc800078ec0ff */
[----:B------:R-:W0:Y:S02]  /*114d0*/  SYNCS.PHASECHK.TRANS64.TRYWAIT P0, [R9+URZ+0x29820], R2 ;  /* 0x02982002090075a7 */ /* 0x000e24000800017f */
[----:B0-----:R-:W-:Y:S05]  /*114e0*/  @!P0 BRA `(.L_x_2039) ;  /* 0x0000000c00cc8947 */ /* 0x001fea0003800000 */
.L_x_2074:
        /* <DEDUP_REMOVED lines=13> */
.L_x_2040:
        /* <DEDUP_REMOVED lines=12> */
.L_x_2075:
[----:B------:R-:W1:Y:S02]  /*11680*/  SYNCS.PHASECHK.TRANS64.TRYWAIT P1, [R7+URZ], R2 ;  /* 0x00000002070075a7 */ /* 0x000e64000802017f */
[----:B-1----:R-:W-:Y:S05]  /*11690*/  @!P1 BRA `(.L_x_2042) ;  /* 0x0000000c00889947 */ /* 0x002fea0003800000 */
.L_x_2076:
[----:B------:R-:W-:Y:S05]  /*116a0*/  @!P0 BRA `(.L_x_2043) ;  /* 0x0000000000048947 */ /* 0x000fea0003800000 */
[----:B------:R-:W-:Y:S01]  /*116b0*/  BPT.TRAP 0x1 ;  /* 0x000000040000795c */ /* 0x000fe20000300000 */
.L_x_2043:
[----:B0-----:R-:W-:-:S04]  /*116c0*/  IMAD R5, R0, 0x8, R9 ;  /* 0x0000000800057824 */ /* 0x001fc800078e0209 */
[----:B------:R-:W0:Y:S02]  /*116d0*/  SYNCS.PHASECHK.TRANS64.TRYWAIT P1, [R5+URZ+0x29860], R4 ;  /* 0x02986004050075a7 */ /* 0x000e24000802017f */
[----:B0-----:R-:W-:Y:S05]  /*116e0*/  @!P1 BRA `(.L_x_2044) ;  /* 0x0000000c00889947 */ /* 0x001fea0003800000 */
.L_x_2077:
[----:B------:R-:W-:Y:S05]  /*116f0*/  @!P0 BRA `(.L_x_2045) ;  /* 0x0000000000048947 */ /* 0x000fea0003800000 */
[----:B------:R-:W-:Y:S01]  /*11700*/  BPT.TRAP 0x1 ;  /* 0x000000040000795c */ /* 0x000fe20000300000 */
.L_x_2045:
[----:B------:R-:W-:-:S04]  /*11710*/  IMAD R3, R3, 0x8, R9 ;  /* 0x0000000803037824 */ /* 0x000fc800078e0209 */
[----:B------:R-:W2:Y:S02]  /*11720*/  SYNCS.PHASECHK.TRANS64.TRYWAIT P1, [R3+URZ+0x29860], R2 ;  /* 0x02986002030075a7 */ /* 0x000ea4000802017f */
[----:B--2---:R-:W-:Y:S05]  /*11730*/  @!P1 BRA `(.L_x_2046) ;  /* 0x0000000c00889947 */ /* 0x004fea0003800000 */
.L_x_2078:
[----:B------:R-:W-:Y:S05]  /*11740*/  @!P0 BRA `(.L_x_2047) ;  /* 0x0000000000048947 */ /* 0x000fea0003800000 */
[----:B------:R-:W-:Y:S01]  /*11750*/  BPT.TRAP 0x1 ;  /* 0x000000040000795c */ /* 0x000fe20000300000 */
.L_x_2047:
[----:B------:R-:W3:Y:S02]  /*11760*/  SYNCS.PHASECHK.TRANS64.TRYWAIT P0, [R5+URZ+0x29880], R4 ;  /* 0x02988004050075a7 */ /* 0x000ee4000800017f */
[----:B---3--:R-:W-:Y:S05]  /*11770*/  @!P0 BRA `(.L_x_2048) ;  /* 0x0000000c008c8947 */ /* 0x008fea0003800000 */
.L_x_2049:
[----:B----4-:R4:W0:Y:S02]  /*11780*/  SYNCS.PHASECHK.TRANS64.TRYWAIT P0, [R3+URZ+0x29880], R2 ;  /* 0x02988002030075a7 */ /* 0x010824000800017f */
[----:B0-----:R-:W-:Y:S05]  /*11790*/  @!P0 NANOSLEEP.SYNCS 0x989680 ;  /* 0x009896800000895d */ /* 0x001fea0003900000 */
[----:B------:R-:W0:Y:S02]  /*117a0*/  @!P0 SYNCS.PHASECHK.TRANS64 P0, [R3+URZ+0x29880], R2 ;  /* 0x02988002030085a7 */ /* 0x000e24000800007f */
[----:B0-----:R-:W-:Y:S05]  /*117b0*/  @!P0 BRA `(.L_x_2049) ;  /* 0xfffffffc00f08947 */ /* 0x001fea000383ffff */
.L_x_1952:
[----:B------:R-:W-:Y:S05]  /*117c0*/  BSYNC B6 ;  /* 0x0000000000067941 */ /* 0x000fea0003800000 */
.L_x_1949:
[----:B------:R-:W-:Y:S05]  /*117d0*/  EXIT ;  /* 0x000000000000794d */ /* 0x000fea0003800000 */
.L_x_1956:
[----:B-1----:R-:W-:-:S04]  /*117e0*/  IMAD.U32 R0, RZ, RZ, UR39 ;  /* 0x00000027ff007e24 */ /* 0x002fc8000f8e00ff */
[----:B------:R1:W2:Y:S03]  /*117f0*/  SYNCS.PHASECHK.TRANS64.TRYWAIT P0, [R0+URZ+0x29800], R3 ;  /* 0x02980003000075a7 */ /* 0x0002a6000800017f */
[----:B--2---:R-:W-:Y:S05]  /*11800*/  @!P0 NANOSLEEP.SYNCS 0x989680 ;  /* 0x009896800000895d */ /* 0x004fea0003900000 */
[----:B------:R-:W2:Y:S02]  /*11810*/  @!P0 SYNCS.PHASECHK.TRANS64 P0, [R0+URZ+0x29800], R3 ;  /* 0x02980003000085a7 */ /* 0x000ea4000800007f */
[----:B--2---:R-:W-:Y:S05]  /*11820*/  @!P0 BRA `(.L_x_1956) ;  /* 0xfffffffc00ec8947 */ /* 0x004fea000383ffff */
[----:B------:R-:W-:Y:S05]  /*11830*/  BRA `(.L_x_2050) ;  /* 0xfffffefc00807947 */ /* 0x000fea000383ffff */
.L_x_1960:
[----:B-1----:R-:W-:-:S04]  /*11840*/  IMAD.U32 R0, RZ, RZ, UR39 ;  /* 0x00000027ff007e24 */ /* 0x002fc8000f8e00ff */
[----:B------:R1:W3:Y:S03]  /*11850*/  SYNCS.PHASECHK.TRANS64.TRYWAIT P2, [R0+URZ+0x29830], R3 ;  /* 0x02983003000075a7 */ /* 0x0002e6000804017f */
[----:B---3--:R-:W-:Y:S05]  /*11860*/  @!P2 NANOSLEEP.SYNCS 0x989680 ;  /* 0x009896800000a95d */ /* 0x008fea0003900000 */
[----:B------:R-:W3:Y:S02]  /*11870*/  @!P2 SYNCS.PHASECHK.TRANS64 P2, [R0+URZ+0x29830], R3 ;  /* 0x029830030000a5a7 */ /* 0x000ee4000804007f */
[----:B---3--:R-:W-:Y:S05]  /*11880*/  @!P2 BRA `(.L_x_1960) ;  /* 0xfffffffc00eca947 */ /* 0x008fea000383ffff */
[----:B------:R-:W-:Y:S05]  /*11890*/  BRA `(.L_x_1959) ;  /* 0xfffffefc009c7947 */ /* 0x000fea000383ffff */
.L_x_1965:
[----:B-1----:R-:W-:-:S04]  /*118a0*/  IMAD.U32 R20, RZ, RZ, UR6 ;  /* 0x00000006ff147e24 */ /* 0x002fc8000f8e00ff */
[----:B------:R1:W2:Y:S03]  /*118b0*/  SYNCS.PHASECHK.TRANS64.TRYWAIT P3, [R20+URZ+0x29830], R9 ;  /* 0x02983009140075a7 */ /* 0x0002a6000806017f */
[----:B--2---:R-:W-:Y:S05]  /*118c0*/  @!P3 NANOSLEEP.SYNCS 0x989680 ;  /* 0x009896800000b95d */ /* 0x004fea0003900000 */
[----:B------:R-:W2:Y:S02]  /*118d0*/  @!P3 SYNCS.PHASECHK.TRANS64 P3, [R20+URZ+0x29830], R9 ;  /* 0x029830091400b5a7 */ /* 0x000ea4000806007f */
[----:B--2---:R-:W-:Y:S05]  /*118e0*/  @!P3 BRA `(.L_x_1965) ;  /* 0xfffffffc00ecb947 */ /* 0x004fea000383ffff */
[----:B------:R-:W-:Y:S05]  /*118f0*/  BRA `(.L_x_1962) ;  /* 0xffffff3400607947 */ /* 0x000fea000383ffff */
.L_x_1969:
[----:B-1----:R-:W-:-:S04]  /*11900*/  IMAD.U32 R14, RZ, RZ, UR6 ;  /* 0x00000006ff0e7e24 */ /* 0x002fc8000f8e00ff */
[----:B------:R1:W2:Y:S03]  /*11910*/  SYNCS.PHASECHK.TRANS64.TRYWAIT P3, [R14+URZ+0x29850], R9 ;  /* 0x029850090e0075a7 */ /* 0x0002a6000806017f */
[----:B--2---:R-:W-:Y:S05]  /*11920*/  @!P3 NANOSLEEP.SYNCS 0x989680 ;  /* 0x009896800000b95d */ /* 0x004fea0003900000 */
[----:B------:R-:W2:Y:S02]  /*11930*/  @!P3 SYNCS.PHASECHK.TRANS64 P3, [R14+URZ+0x29850], R9 ;  /* 0x029850090e00b5a7 */ /* 0x000ea4000806007f */
[----:B--2---:R-:W-:Y:S05]  /*11940*/  @!P3 BRA `(.L_x_1969) ;  /* 0xfffffffc00ecb947 */ /* 0x004fea000383ffff */
[----:B------:R-:W-:Y:S05]  /*11950*/  BRA `(.L_x_1966) ;  /* 0xffffff4000707947 */ /* 0x000fea000383ffff */
.L_x_1976:
[----:B-1----:R-:W-:-:S04]  /*11960*/  IMAD.U32 R14, RZ, RZ, UR6 ;  /* 0x00000006ff0e7e24 */ /* 0x002fc8000f8e00ff */
[----:B------:R1:W2:Y:S03]  /*11970*/  SYNCS.PHASECHK.TRANS64.TRYWAIT P2, [R14+URZ+0x29830], R9 ;  /* 0x029830090e0075a7 */ /* 0x0002a6000804017f */
[----:B--2---:R-:W-:Y:S05]  /*11980*/  @!P2 NANOSLEEP.SYNCS 0x989680 ;  /* 0x009896800000a95d */ /* 0x004fea0003900000 */
[----:B------:R-:W2:Y:S02]  /*11990*/  @!P2 SYNCS.PHASECHK.TRANS64 P2, [R14+URZ+0x29830], R9 ;  /* 0x029830090e00a5a7 */ /* 0x000ea4000804007f */
[----:B--2---:R-:W-:Y:S05]  /*119a0*/  @!P2 BRA `(.L_x_1976) ;  /* 0xfffffffc00eca947 */ /* 0x004fea000383ffff */
[----:B------:R-:W-:Y:S05]  /*119b0*/  BRA `(.L_x_1973) ;  /* 0xffffff6c002c7947 */ /* 0x000fea000383ffff */
.L_x_1980:
[----:B-1----:R-:W-:-:S04]  /*119c0*/  IMAD.U32 R14, RZ, RZ, UR6 ;  /* 0x00000006ff0e7e24 */ /* 0x002fc8000f8e00ff */
[----:B------:R1:W2:Y:S03]  /*119d0*/  SYNCS.PHASECHK.TRANS64.TRYWAIT P2, [R14+URZ+0x29850], R9 ;  /* 0x029850090e0075a7 */ /* 0x0002a6000804017f */
[----:B--2---:R-:W-:Y:S05]  /*119e0*/  @!P2 NANOSLEEP.SYNCS 0x989680 ;  /* 0x009896800000a95d */ /* 0x004fea0003900000 */
[----:B------:R-:W2:Y:S02]  /*119f0*/  @!P2 SYNCS.PHASECHK.TRANS64 P2, [R14+URZ+0x29850], R9 ;  /* 0x029850090e00a5a7 */ /* 0x000ea4000804007f */
[----:B--2---:R-:W-:Y:S05]  /*11a00*/  @!P2 BRA `(.L_x_1980) ;  /* 0xfffffffc00eca947 */ /* 0x004fea000383ffff */
[----:B------:R-:W-:Y:S05]  /*11a10*/  BRA `(.L_x_1977) ;  /* 0xffffff78002c7947 */ /* 0x000fea000383ffff */
.L_x_1986:
[----:B-1----:R-:W-:-:S04]  /*11a20*/  IMAD.U32 R5, RZ, RZ, UR5 ;  /* 0x00000005ff057e24 */ /* 0x002fc8000f8e00ff */
[----:B------:R1:W2:Y:S03]  /*11a30*/  SYNCS.PHASECHK.TRANS64.TRYWAIT P0, [R5+URZ+0x29850], R0 ;  /* 0x02985000050075a7 */ /* 0x0002a6000800017f */
[----:B--2---:R-:W-:Y:S05]  /*11a40*/  @!P0 NANOSLEEP.SYNCS 0x989680 ;  /* 0x009896800000895d */ /* 0x004fea0003900000 */
[----:B------:R-:W2:Y:S02]  /*11a50*/  @!P0 SYNCS.PHASECHK.TRANS64 P0, [R5+URZ+0x29850], R0 ;  /* 0x02985000050085a7 */ /* 0x000ea4000800007f */
[----:B--2---:R-:W-:Y:S05]  /*11a60*/  @!P0 BRA `(.L_x_1986) ;  /* 0xfffffffc00ec8947 */ /* 0x004fea000383ffff */
[----:B------:R-:W-:Y:S05]  /*11a70*/  BRA `(.L_x_1985) ;  /* 0xffffff9400e07947 */ /* 0x000fea000383ffff */
.L_x_1999:
[----:B------:R-:W-:Y:S02]  /*11a80*/  IMAD.MOV.U32 R13, RZ, RZ, R4 ;  /* 0x000000ffff0d7224 */ /* 0x000fe400078e0004 */
[----:B------:R-:W-:Y:S02]  /*11a90*/  IMAD.MOV.U32 R12, RZ, RZ, RZ ;  /* 0x000000ffff0c7224 */ /* 0x000fe400078e00ff */
[----:B------:R-:W-:Y:S02]  /*11aa0*/  IMAD.MOV.U32 R11, RZ, RZ, 0x1f ;  /* 0x0000001fff0b7424 */ /* 0x000fe400078e00ff */
[----:B------:R-:W-:-:S07]  /*11ab0*/  IMAD.MOV.U32 R15, RZ, RZ, -0x1 ;  /* 0xffffffffff0f7424 */ /* 0x000fce00078e00ff */
[----:B0-----:R-:W-:Y:S05]  /*11ac0*/  WARPSYNC.COLLECTIVE R15, `(.L_x_2051) ;  /* 0x000000000f087348 */ /* 0x001fea0003c00000 */
[----:B------:R1:W2:Y:S02]  /*11ad0*/  SHFL.IDX P6, R14, R13, R12, R11 ;  /* 0x0000000c0d0e7389 */ /* 0x0002a400000c000b */
[----:B012---:R-:W-:Y:S01]  /*11ae0*/  ENDCOLLECTIVE ;  /* 0x000000000000791b */ /* 0x007fe20003800000 */
.L_x_2051:
[----:B------:R-:W-:Y:S05]  /*11af0*/  BRA `(.L_x_2052) ;  /* 0xffffffd000e07947 */ /* 0x000fea000383ffff */
.L_x_2001:
[----:B------:R-:W-:Y:S01]  /*11b00*/  BSSY B0, `(.L_x_2053) ;  /* 0x0000006000007945 */ /* 0x000fe20003800000 */
[----:B------:R-:W-:-:S07]  /*11b10*/  IMAD.MOV.U32 R15, RZ, RZ, -0x1 ;  /* 0xffffffffff0f7424 */ /* 0x000fce00078e00ff */
[----:B-1----:R-:W-:Y:S05]  /*11b20*/  WARPSYNC.COLLECTIVE R15, `(.L_x_2054) ;  /* 0x000000000f0c7348 */ /* 0x002fea0003c00000 */
[----:B------:R-:W-:Y:S02]  /*11b30*/  ELECT P6, UR62, PT ;  /* 0x00000000003e782f */ /* 0x000fe400038c0000 */
[----:B------:R-:W-:Y:S01]  /*11b40*/  MOV R14, UR62 ;  /* 0x0000003e000e7c02 */ /* 0x000fe20008000f00 */
[----:B-1----:R-:W-:Y:S10]  /*11b50*/  ENDCOLLECTIVE ;  /* 0x000000000000791b */ /* 0x002ff40003800000 */
.L_x_2054:
[----:B------:R-:W-:Y:S05]  /*11b60*/  BSYNC B0 ;  /* 0x0000000000007941 */ /* 0x000fea0003800000 */
.L_x_2053:
[----:B------:R-:W-:Y:S05]  /*11b70*/  BRA `(.L_x_2055) ;  /* 0xffffffd000e47947 */ /* 0x000fea000383ffff */
.L_x_2003:
[----:B0-----:R-:W-:-:S04]  /*11b80*/  IMAD.U32 R3, RZ, RZ, UR38 ;  /* 0x00000026ff037e24 */ /* 0x001fc8000f8e00ff */
[----:B------:R0:W2:Y:S03]  /*11b90*/  SYNCS.PHASECHK.TRANS64.TRYWAIT P0, [R3+URZ+0x29880], R2 ;  /* 0x02988002030075a7 */ /* 0x0000a6000800017f */
[----:B--2---:R-:W-:Y:S05]  /*11ba0*/  @!P0 NANOSLEEP.SYNCS 0x989680 ;  /* 0x009896800000895d */ /* 0x004fea0003900000 */
[----:B------:R-:W2:Y:S02]  /*11bb0*/  @!P0 SYNCS.PHASECHK.TRANS64 P0, [R3+URZ+0x29880], R2 ;  /* 0x02988002030085a7 */ /* 0x000ea4000800007f */
[----:B--2---:R-:W-:Y:S05]  /*11bc0*/  @!P0 BRA `(.L_x_2003) ;  /* 0xfffffffc00ec8947 */ /* 0x004fea000383ffff */
[----:B------:R-:W-:Y:S05]  /*11bd0*/  BRA `(.L_x_2056) ;  /* 0xffffffd400307947 */ /* 0x000fea000383ffff */
.L_x_2005:
[----:B0-----:R-:W-:-:S04]  /*11be0*/  IMAD.U32 R3, RZ, RZ, UR38 ;  /* 0x00000026ff037e24 */ /* 0x001fc8000f8e00ff */
[----:B------:R0:W2:Y:S03]  /*11bf0*/  SYNCS.PHASECHK.TRANS64.TRYWAIT P0, [R3+URZ+0x29840], R2 ;  /* 0x02984002030075a7 */ /* 0x0000a6000800017f */
[----:B--2---:R-:W-:Y:S05]  /*11c00*/  @!P0 NANOSLEEP.SYNCS 0x989680 ;  /* 0x009896800000895d */ /* 0x004fea0003900000 */
[----:B------:R-:W2:Y:S02]  /*11c10*/  @!P0 SYNCS.PHASECHK.TRANS64 P0, [R3+URZ+0x29840], R2 ;  /* 0x02984002030085a7 */ /* 0x000ea4000800007f */
[----:B--2---:R-:W-:Y:S05]  /*11c20*/  @!P0 BRA `(.L_x_2005) ;  /* 0xfffffffc00ec8947 */ /* 0x004fea000383ffff */
[----:B------:R-:W-:Y:S05]  /*11c30*/  BRA `(.L_x_2057) ;  /* 0xffffffd400707947 */ /* 0x000fea000383ffff */
.L_x_2008:
[----:B------:R-:W-:Y:S01]  /*11c40*/  IMAD.MOV.U32 R13, RZ, RZ, R4 ;  /* 0x000000ffff0d7224 */ /* 0x000fe200078e0004 */
[----:B------:R-:W-:Y:S01]  /*11c50*/  LEA.HI R2, R18, UR39, RZ, 0x1e ;  /* 0x0000002712027c11 */ /* 0x000fe2000f8ff0ff */
[----:B------:R-:W-:Y:S02]  /*11c60*/  IMAD.MOV.U32 R12, RZ, RZ, RZ ;  /* 0x000000ffff0c7224 */ /* 0x000fe400078e00ff */
[----:B------:R-:W-:Y:S02]  /*11c70*/  IMAD.MOV.U32 R11, RZ, RZ, 0x1c1f ;  /* 0x00001c1fff0b7424 */ /* 0x000fe400078e00ff */
[----:B------:R-:W-:Y:S02]  /*11c80*/  IMAD.MOV.U32 R15, RZ, RZ, -0x1 ;  /* 0xffffffffff0f7424 */ /* 0x000fe400078e00ff */
[----:B------:R-:W-:-:S07]  /*11c90*/  VIADD R10, R2, 0x20 ;  /* 0x00000020020a7836 */ /* 0x000fce0000000000 */
[----:B------:R-:W-:Y:S05]  /*11ca0*/  WARPSYNC.COLLECTIVE R15, `(.L_x_2058) ;  /* 0x000000000f087348 */ /* 0x000fea0003c00000 */
[----:B------:R0:W1:Y:S02]  /*11cb0*/  SHFL.IDX P6, R14, R13, R12, R11 ;  /* 0x0000000c0d0e7389 */ /* 0x00006400000c000b */
[----:B01----:R-:W-:Y:S01]  /*11cc0*/  ENDCOLLECTIVE ;  /* 0x000000000000791b */ /* 0x003fe20003800000 */
.L_x_2058:
[----:B------:R-:W-:Y:S02]  /*11cd0*/  IMAD.MOV.U32 R13, RZ, RZ, R5 ;  /* 0x000000ffff0d7224 */ /* 0x000fe400078e0005 */
[----:B------:R-:W-:-:S07]  /*11ce0*/  IMAD.MOV.U32 R6, RZ, RZ, R14 ;  /* 0x000000ffff067224 */ /* 0x000fce00078e000e */
[----:B------:R-:W-:Y:S05]  /*11cf0*/  WARPSYNC.COLLECTIVE R15, `(.L_x_2059) ;  /* 0x000000000f087348 */ /* 0x000fea0003c00000 */
[----:B------:R0:W1:Y:S02]  /*11d00*/  SHFL.IDX P6, R14, R13, R12, R11 ;  /* 0x0000000c0d0e7389 */ /* 0x00006400000c000b */
[----:B01----:R-:W-:Y:S01]  /*11d10*/  ENDCOLLECTIVE ;  /* 0x000000000000791b */ /* 0x003fe20003800000 */
.L_x_2059:
[----:B------:R-:W-:Y:S02]  /*11d20*/  ULDC UR4, c[0x0][0x288] ;  /* 0x0000a20000047ab9 */ /* 0x000fe40000000800 */
[----:B------:R-:W-:-:S05]  /*11d30*/  IMAD R3, R9, UR4, RZ ;  /* 0x0000000409037c24 */ /* 0x000fca000f8e02ff */
[----:B------:R-:W-:Y:S01]  /*11d40*/  ISETP.GE.AND P4, PT, R2, R3, PT ;  /* 0x000000030200720c */ /* 0x000fe20003f86270 */
[----:B------:R-:W-:Y:S02]  /*11d50*/  IMAD.MOV.U32 R13, RZ, RZ, R4 ;  /* 0x000000ffff0d7224 */ /* 0x000fe400078e0004 */
[----:B------:R-:W-:-:S10]  /*11d60*/  IMAD.MOV.U32 R12, RZ, RZ, 0x1 ;  /* 0x00000001ff0c7424 */ /* 0x000fd400078e00ff */
[----:B------:R-:W-:Y:S02]  /*11d70*/  @!P4 VIADD R9, R0, UR38 ;  /* 0x000000260009cc36 */ /* 0x000fe40008000000 */
[----:B------:R-:W-:-:S07]  /*11d80*/  IMAD.MOV.U32 R7, RZ, RZ, R14 ;  /* 0x000000ffff077224 */ /* 0x000fce00078e000e */
[----:B------:R-:W-:Y:S05]  /*11d90*/  WARPSYNC.COLLECTIVE R15, `(.L_x_2060) ;  /* 0x000000000f087348 */ /* 0x000fea0003c00000 */
[----:B------:R0:W1:Y:S02]  /*11da0*/  SHFL.IDX P6, R14, R13, R12, R11 ;  /* 0x0000000c0d0e7389 */ /* 0x00006400000c000b */
[----:B01----:R-:W-:Y:S01]  /*11db0*/  ENDCOLLECTIVE ;  /* 0x000000000000791b */ /* 0x003fe20003800000 */
.L_x_2060:
[----:B------:R-:W-:-:S05]  /*11dc0*/  @!P4 IADD3 R7, P3, R8, R7, RZ ;  /* 0x000000070807c210 */ /* 0x000fca0007f7e0ff */
[----:B------:R-:W-:Y:S01]  /*11dd0*/  @!P4 IMAD.X R6, RZ, RZ, R6, P3 ;  /* 0x000000ffff06c224 */ /* 0x000fe200018e0606 */
[----:B------:R-:W-:Y:S01]  /*11de0*/  ISETP.GE.AND P3, PT, R10, R3, PT ;  /* 0x000000030a00720c */ /* 0x000fe20003f66270 */
[----:B------:R-:W-:-:S03]  /*11df0*/  VIADD R10, R2, 0x40 ;  /* 0x00000040020a7836 */ /* 0x000fc60000000000 */
        /* <DEDUP_REMOVED lines=14> */
.L_x_2061:
[----:B------:R-:W-:Y:S02]  /*11ee0*/  @!P3 VIADD R9, R0, UR38 ;  /* 0x000000260009bc36 */ /* 0x000fe40008000000 */
[----:B------:R-:W-:Y:S02]  /*11ef0*/  IMAD.MOV.U32 R13, RZ, RZ, R4 ;  /* 0x000000ffff0d7224 */ /* 0x000fe400078e0004 */
[----:B------:R-:W-:Y:S02]  /*11f00*/  IMAD.MOV.U32 R12, RZ, RZ, 0x2 ;  /* 0x00000002ff0c7424 */ /* 0x000fe400078e00ff */
[----:B------:R-:W-:-:S07]  /*11f10*/  IMAD.MOV.U32 R7, RZ, RZ, R14 ;  /* 0x000000ffff077224 */ /* 0x000fce00078e000e */
[----:B------:R-:W-:Y:S05]  /*11f20*/  WARPSYNC.COLLECTIVE R15, `(.L_x_2062) ;  /* 0x000000000f087348 */ /* 0x000fea0003c00000 */
[----:B------:R0:W1:Y:S02]  /*11f30*/  SHFL.IDX P6, R14, R13, R12, R11 ;  /* 0x0000000c0d0e7389 */ /* 0x00006400000c000b */
[----:B01----:R-:W-:Y:S01]  /*11f40*/  ENDCOLLECTIVE ;  /* 0x000000000000791b */ /* 0x003fe20003800000 */
.L_x_2062:
[----:B------:R-:W-:-:S05]  /*11f50*/  @!P3 IADD3 R7, P4, R8, R7, RZ ;  /* 0x000000070807b210 */ /* 0x000fca0007f9e0ff */
[----:B------:R-:W-:-:S05]  /*11f60*/  @!P3 IMAD.X R6, RZ, RZ, R6, P4 ;  /* 0x000000ffff06b224 */ /* 0x000fca00020e0606 */
        /* <DEDUP_REMOVED lines=15> */
.L_x_2063:
[----:B------:R-:W-:Y:S02]  /*12060*/  @!P3 VIADD R19, R0, UR38 ;  /* 0x000000260013bc36 */ /* 0x000fe40008000000 */
[----:B------:R-:W-:Y:S02]  /*12070*/  IMAD.MOV.U32 R13, RZ, RZ, R4 ;  /* 0x000000ffff0d7224 */ /* 0x000fe400078e0004 */
[----:B------:R-:W-:Y:S02]  /*12080*/  IMAD.MOV.U32 R12, RZ, RZ, 0x3 ;  /* 0x00000003ff0c7424 */ /* 0x000fe400078e00ff */
[----:B------:R-:W-:-:S07]  /*12090*/  IMAD.MOV.U32 R7, RZ, RZ, R14 ;  /* 0x000000ffff077224 */ /* 0x000fce00078e000e */
[----:B------:R-:W-:Y:S05]  /*120a0*/  WARPSYNC.COLLECTIVE R15, `(.L_x_2064) ;  /* 0x000000000f087348 */ /* 0x000fea0003c00000 */
[----:B------:R0:W1:Y:S02]  /*120b0*/  SHFL.IDX P6, R14, R13, R12, R11 ;  /* 0x0000000c0d0e7389 */ /* 0x00006400000c000b */
[----:B01----:R-:W-:Y:S01]  /*120c0*/  ENDCOLLECTIVE ;  /* 0x000000000000791b */ /* 0x003fe20003800000 */
.L_x_2064:
[----:B------:R-:W-:-:S05]  /*120d0*/  @!P3 IADD3 R7, P4, R8, R7, RZ ;  /* 0x000000070807b210 */ /* 0x000fca0007f9e0ff */
[----:B------:R-:W-:-:S05]  /*120e0*/  @!P3 IMAD.X R6, RZ, RZ, R6, P4 ;  /* 0x000000ffff06b224 */ /* 0x000fca00020e0606 */
[----:B------:R-:W-:Y:S01]  /*120f0*/  @!P3 LOP3.LUT R7, R7, R6, RZ, 0x3c, !PT ;  /* 0x000000060707b212 */ /* 0x000fe200078e3cff */
[----:B------:R-:W-:-:S03]  /*12100*/  IMAD.MOV.U32 R13, RZ, RZ, R5 ;  /* 0x000000ffff0d7224 */ /* 0x000fc600078e0005 */
[----:B------:R-:W-:-:S04]  /*12110*/  @!P3 LOP3.LUT R6, R7, R6, RZ, 0x3c, !PT ;  /* 0x000000060706b212 */ /* 0x000fc800078e3cff */
[----:B------:R-:W-:Y:S01]  /*12120*/  @!P3 LOP3.LUT R7, R7, R6, RZ, 0x3c, !PT ;  /* 0x000000060707b212 */ /* 0x000fe200078e3cff */
[----:B------:R-:W-:-:S04]  /*12130*/  IMAD.MOV.U32 R4, RZ, RZ, R14 ;  /* 0x000000ffff047224 */ /* 0x000fc800078e000e */
[----:B------:R-:W-:Y:S01]  /*12140*/  @!PT LDS RZ, [RZ] ;  /* 0x00000000fffff984 */ /* 0x000fe20000000800 */
[----:B------:R-:W-:Y:S01]  /*12150*/  @!PT LDS RZ, [RZ] ;  /* 0x00000000fffff984 */ /* 0x000fe20000000800 */
[----:B------:R-:W-:Y:S01]  /*12160*/  @!PT LDS RZ, [RZ] ;  /* 0x00000000fffff984 */ /* 0x000fe20000000800 */
[----:B------:R0:W-:Y:S04]  /*12170*/  @!P3 LDGSTS.E.BYPASS.LTC128B.128 [R19+0x15400], desc[UR48][R6.64], !P2 ;  /* 0x154000000613bfae */ /* 0x0001e8000d101d70 */
[----:B------:R0:W-:Y:S04]  /*12180*/  @!P3 LDGSTS.E.BYPASS.LTC128B.128 [R19+0x17400], desc[UR48][R6.64+0x40], !P0 ;  /* 0x174000400613bfae */ /* 0x0001e8000c101d70 */
[----:B------:R0:W-:Y:S02]  /*12190*/  @!P3 LDGSTS.E.BYPASS.LTC128B.128 [R19+0x19400], desc[UR48][R6.64+0x80], !P1 ;  /* 0x194000800613bfae */ /* 0x0001e4000c901d70 */
[----:B0-----:R-:W-:Y:S05]  /*121a0*/  WARPSYNC.COLLECTIVE R15, `(.L_x_2065) ;  /* 0x000000000f087348 */ /* 0x001fea0003c00000 */
[----:B------:R1:W2:Y:S02]  /*121b0*/  SHFL.IDX P6, R14, R13, R12, R11 ;  /* 0x0000000c0d0e7389 */ /* 0x0002a400000c000b */
[----:B012---:R-:W-:Y:S01]  /*121c0*/  ENDCOLLECTIVE ;  /* 0x000000000000791b */ /* 0x007fe20003800000 */
.L_x_2065:
[----:B------:R-:W-:Y:S05]  /*121d0*/  BRA `(.L_x_2066) ;  /* 0xffffffd8008c7947 */ /* 0x000fea000383ffff */
.L_x_2011:
[----:B-1----:R-:W-:-:S04]  /*121e0*/  IMAD.U32 R3, RZ, RZ, UR38 ;  /* 0x00000026ff037e24 */ /* 0x002fc8000f8e00ff */
[----:B------:R1:W2:Y:S03]  /*121f0*/  SYNCS.PHASECHK.TRANS64.TRYWAIT P0, [R3+URZ+0x29820], R0 ;  /* 0x02982000030075a7 */ /* 0x0002a6000800017f */
[----:B--2---:R-:W-:Y:S05]  /*12200*/  @!P0 NANOSLEEP.SYNCS 0x989680 ;  /* 0x009896800000895d */ /* 0x004fea0003900000 */
[----:B------:R-:W2:Y:S02]  /*12210*/  @!P0 SYNCS.PHASECHK.TRANS64 P0, [R3+URZ+0x29820], R0 ;  /* 0x02982000030085a7 */ /* 0x000ea4000800007f */
[----:B--2---:R-:W-:Y:S05]  /*12220*/  @!P0 BRA `(.L_x_2011) ;  /* 0xfffffffc00ec8947 */ /* 0x004fea000383ffff */
[----:B------:R-:W-:Y:S05]  /*12230*/  BRA `(.L_x_2067) ;  /* 0xffffffd800dc7947 */ /* 0x000fea000383ffff */
.L_x_2016:
[----:B0-----:R0:W1:Y:S02]  /*12240*/  SYNCS.PHASECHK.TRANS64.TRYWAIT P0, [R6+URZ+0x29880], R4 ;  /* 0x02988004060075a7 */ /* 0x001064000800017f */
[----:B-1----:R-:W-:Y:S05]  /*12250*/  @!P0 NANOSLEEP.SYNCS 0x989680 ;  /* 0x009896800000895d */ /* 0x002fea0003900000 */
[----:B------:R-:W1:Y:S02]  /*12260*/  @!P0 SYNCS.PHASECHK.TRANS64 P0, [R6+URZ+0x29880], R4 ;  /* 0x02988004060085a7 */ /* 0x000e64000800007f */
[----:B-1----:R-:W-:Y:S05]  /*12270*/  @!P0 BRA `(.L_x_2016) ;  /* 0xfffffffc00f08947 */ /* 0x002fea000383ffff */
[----:B------:R-:W-:Y:S05]  /*12280*/  BRA `(.L_x_2068) ;  /* 0xffffffdc00887947 */ /* 0x000fea000383ffff */
.L_x_2020:
[----:B-1----:R1:W2:Y:S02]  /*12290*/  SYNCS.PHASECHK.TRANS64.TRYWAIT P0, [R6+URZ+0x29840], R4 ;  /* 0x02984004060075a7 */ /* 0x0022a4000800017f */
[----:B--2---:R-:W-:Y:S05]  /*122a0*/  @!P0 NANOSLEEP.SYNCS 0x989680 ;  /* 0x009896800000895d */ /* 0x004fea0003900000 */
[----:B------:R-:W2:Y:S02]  /*122b0*/  @!P0 SYNCS.PHASECHK.TRANS64 P0, [R6+URZ+0x29840], R4 ;  /* 0x02984004060085a7 */ /* 0x000ea4000800007f */
[----:B--2---:R-:W-:Y:S05]  /*122c0*/  @!P0 BRA `(.L_x_2020) ;  /* 0xfffffffc00f08947 */ /* 0x004fea000383ffff */
[----:B------:R-:W-:Y:S05]  /*122d0*/  BRA `(.L_x_2069) ;  /* 0xffffffdc00f87947 */ /* 0x000fea000383ffff */
.L_x_2027:
[----:B-1----:R1:W2:Y:S02]  /*122e0*/  SYNCS.PHASECHK.TRANS64.TRYWAIT P0, [R18+URZ+0x29870], R4 ;  /* 0x02987004120075a7 */ /* 0x0022a4000800017f */
[----:B--2---:R-:W-:Y:S05]  /*122f0*/  @!P0 NANOSLEEP.SYNCS 0x989680 ;  /* 0x009896800000895d */ /* 0x004fea0003900000 */
[----:B------:R-:W2:Y:S02]  /*12300*/  @!P0 SYNCS.PHASECHK.TRANS64 P0, [R18+URZ+0x29870], R4 ;  /* 0x02987004120085a7 */ /* 0x000ea4000800007f */
[----:B--2---:R-:W-:Y:S05]  /*12310*/  @!P0 BRA `(.L_x_2027) ;  /* 0xfffffffc00f08947 */ /* 0x004fea000383ffff */
[----:B------:R-:W-:Y:S05]  /*12320*/  BRA `(.L_x_2070) ;  /* 0xffffffe000f87947 */ /* 0x000fea000383ffff */
.L_x_2029:
[----:B--2---:R2:W3:Y:S02]  /*12330*/  SYNCS.PHASECHK.TRANS64.TRYWAIT P0, [R18+URZ+0x29860], R0 ;  /* 0x02986000120075a7 */ /* 0x0044e4000800017f */
[----:B---3--:R-:W-:Y:S05]  /*12340*/  @!P0 NANOSLEEP.SYNCS 0x989680 ;  /* 0x009896800000895d */ /* 0x008fea0003900000 */
[----:B------:R-:W3:Y:S02]  /*12350*/  @!P0 SYNCS.PHASECHK.TRANS64 P0, [R18+URZ+0x29860], R0 ;  /* 0x02986000120085a7 */ /* 0x000ee4000800007f */
[----:B---3--:R-:W-:Y:S05]  /*12360*/  @!P0 BRA `(.L_x_2029) ;  /* 0xfffffffc00f08947 */ /* 0x008fea000383ffff */
[----:B------:R-:W-:Y:S05]  /*12370*/  BRA `(.L_x_2071) ;  /* 0xffffffe000fc7947 */ /* 0x000fea000383ffff */
.L_x_2035:
[----:B-1----:R1:W2:Y:S02]  /*12380*/  SYNCS.PHASECHK.TRANS64.TRYWAIT P0, [R3+URZ+0x29870], R0 ;  /* 0x02987000030075a7 */ /* 0x0022a4000800017f */
[----:B--2---:R-:W-:Y:S05]  /*12390*/  @!P0 NANOSLEEP.SYNCS 0x989680 ;  /* 0x009896800000895d */ /* 0x004fea0003900000 */
[----:B------:R-:W2:Y:S02]  /*123a0*/  @!P0 SYNCS.PHASECHK.TRANS64 P0, [R3+URZ+0x29870], R0 ;  /* 0x02987000030085a7 */ /* 0x000ea4000800007f */
[----:B--2---:R-:W-:Y:S05]  /*123b0*/  @!P0 BRA `(.L_x_2035) ;  /* 0xfffffffc00f08947 */ /* 0x004fea000383ffff */
[----:B------:R-:W-:Y:S05]  /*123c0*/  BRA `(.L_x_2072) ;  /* 0xffffffe8009c7947 */ /* 0x000fea000383ffff */
.L_x_2037:
[----:B-1----:R1:W2:Y:S02]  /*123d0*/  SYNCS.PHASECHK.TRANS64.TRYWAIT P0, [R3+URZ+0x29860], R2 ;  /* 0x02986002030075a7 */ /* 0x0022a4000800017f */
[----:B--2---:R-:W-:Y:S05]  /*123e0*/  @!P0 NANOSLEEP.SYNCS 0x989680 ;  /* 0x009896800000895d */ /* 0x004fea0003900000 */
[----:B------:R-:W2:Y:S02]  /*123f0*/  @!P0 SYNCS.PHASECHK.TRANS64 P0, [R3+URZ+0x29860], R2 ;  /* 0x02986002030085a7 */ /* 0x000ea4000800007f */
[----:B--2---:R-:W-:Y:S05]  /*12400*/  @!P0 BRA `(.L_x_2037) ;  /* 0xfffffffc00f08947 */ /* 0x004fea000383ffff */
[----:B------:R-:W-:Y:S05]  /*12410*/  BRA `(.L_x_2073) ;  /* 0xffffffe800ac7947 */ /* 0x000fea000383ffff */
.L_x_2039:
[----:B0-----:R0:W1:Y:S02]  /*12420*/  SYNCS.PHASECHK.TRANS64.TRYWAIT P0, [R9+URZ+0x29820], R2 ;  /* 0x02982002090075a7 */ /* 0x001064000800017f */
[----:B-1----:R-:W-:Y:S05]  /*12430*/  @!P0 NANOSLEEP.SYNCS 0x989680 ;  /* 0x009896800000895d */ /* 0x002fea0003900000 */
[----:B------:R-:W1:Y:S02]  /*12440*/  @!P0 SYNCS.PHASECHK.TRANS64 P0, [R9+URZ+0x29820], R2 ;  /* 0x02982002090085a7 */ /* 0x000e64000800007f */
[----:B-1----:R-:W-:Y:S05]  /*12450*/  @!P0 BRA `(.L_x_2039) ;  /* 0xfffffffc00f08947 */ /* 0x002fea000383ffff */
[----:B------:R-:W-:Y:S05]  /*12460*/  BRA `(.L_x_2074) ;  /* 0xfffffff000207947 */ /* 0x000fea000383ffff */
.L_x_2041:
[----:B0-----:R0:W1:Y:S02]  /*12470*/  SYNCS.PHASECHK.TRANS64.TRYWAIT P1, [R5+URZ], R4 ;  /* 0x00000004050075a7 */ /* 0x001064000802017f */
[----:B-1----:R-:W-:Y:S05]  /*12480*/  @!P1 NANOSLEEP.SYNCS 0x989680 ;  /* 0x009896800000995d */ /* 0x002fea0003900000 */
[----:B------:R-:W1:Y:S02]  /*12490*/  @!P1 SYNCS.PHASECHK.TRANS64 P1, [R5+URZ], R4 ;  /* 0x00000004050095a7 */ /* 0x000e64000802007f */
[----:B-1----:R-:W-:Y:S05]  /*124a0*/  @!P1 BRA `(.L_x_2041) ;  /* 0xfffffffc00f09947 */ /* 0x002fea000383ffff */
[----:B------:R-:W-:Y:S05]  /*124b0*/  BRA `(.L_x_2075) ;  /* 0xfffffff000707947 */ /* 0x000fea000383ffff */
.L_x_2042:
[----:B-1----:R1:W2:Y:S02]  /*124c0*/  SYNCS.PHASECHK.TRANS64.TRYWAIT P1, [R7+URZ], R2 ;  /* 0x00000002070075a7 */ /* 0x0022a4000802017f */
[----:B--2---:R-:W-:Y:S05]  /*124d0*/  @!P1 NANOSLEEP.SYNCS 0x989680 ;  /* 0x009896800000995d */ /* 0x004fea0003900000 */
[----:B------:R-:W2:Y:S02]  /*124e0*/  @!P1 SYNCS.PHASECHK.TRANS64 P1, [R7+URZ], R2 ;  /* 0x00000002070095a7 */ /* 0x000ea4000802007f */
[----:B--2---:R-:W-:Y:S05]  /*124f0*/  @!P1 BRA `(.L_x_2042) ;  /* 0xfffffffc00f09947 */ /* 0x004fea000383ffff */
[----:B------:R-:W-:Y:S05]  /*12500*/  BRA `(.L_x_2076) ;  /* 0xfffffff000647947 */ /* 0x000fea000383ffff */
.L_x_2044:
[----:B0-----:R0:W2:Y:S02]  /*12510*/  SYNCS.PHASECHK.TRANS64.TRYWAIT P1, [R5+URZ+0x29860], R4 ;  /* 0x02986004050075a7 */ /* 0x0010a4000802017f */
[----:B--2---:R-:W-:Y:S05]  /*12520*/  @!P1 NANOSLEEP.SYNCS 0x989680 ;  /* 0x009896800000995d */ /* 0x004fea0003900000 */
[----:B------:R-:W2:Y:S02]  /*12530*/  @!P1 SYNCS.PHASECHK.TRANS64 P1, [R5+URZ+0x29860], R4 ;  /* 0x02986004050095a7 */ /* 0x000ea4000802007f */
[----:B--2---:R-:W-:Y:S05]  /*12540*/  @!P1 BRA `(.L_x_2044) ;  /* 0xfffffffc00f09947 */ /* 0x004fea000383ffff */
[----:B------:R-:W-:Y:S05]  /*12550*/  BRA `(.L_x_2077) ;  /* 0xfffffff000647947 */ /* 0x000fea000383ffff */
.L_x_2046:
[----:B--2---:R2:W3:Y:S02]  /*12560*/  SYNCS.PHASECHK.TRANS64.TRYWAIT P1, [R3+URZ+0x29860], R2 ;  /* 0x02986002030075a7 */ /* 0x0044e4000802017f */
[----:B---3--:R-:W-:Y:S05]  /*12570*/  @!P1 NANOSLEEP.SYNCS 0x989680 ;  /* 0x009896800000995d */ /* 0x008fea0003900000 */
[----:B------:R-:W3:Y:S02]  /*12580*/  @!P1 SYNCS.PHASECHK.TRANS64 P1, [R3+URZ+0x29860], R2 ;  /* 0x02986002030095a7 */ /* 0x000ee4000802007f */
[----:B---3--:R-:W-:Y:S05]  /*12590*/  @!P1 BRA `(.L_x_2046) ;  /* 0xfffffffc00f09947 */ /* 0x008fea000383ffff */
[----:B------:R-:W-:Y:S05]  /*125a0*/  BRA `(.L_x_2078) ;  /* 0xfffffff000647947 */ /* 0x000fea000383ffff */
.L_x_2048:
[----:B---3--:R3:W4:Y:S02]  /*125b0*/  SYNCS.PHASECHK.TRANS64.TRYWAIT P0, [R5+URZ+0x29880], R4 ;  /* 0x02988004050075a7 */ /* 0x008724000800017f */
[----:B----4-:R-:W-:Y:S05]  /*125c0*/  @!P0 NANOSLEEP.SYNCS 0x989680 ;  /* 0x009896800000895d */ /* 0x010fea0003900000 */
[----:B------:R-:W4:Y:S02]  /*125d0*/  @!P0 SYNCS.PHASECHK.TRANS64 P0, [R5+URZ+0x29880], R4 ;  /* 0x02988004050085a7 */ /* 0x000f24000800007f */
[----:B----4-:R-:W-:Y:S05]  /*125e0*/  @!P0 BRA `(.L_x_2048) ;  /* 0xfffffffc00f08947 */ /* 0x010fea000383ffff */
[----:B------:R-:W-:Y:S05]  /*125f0*/  BRA `(.L_x_2049) ;  /* 0xfffffff000607947 */ /* 0x000fea000383ffff */
.L_x_2079:
        /* <DEDUP_REMOVED lines=16> */
.L_x_2850:


//--------------------- .text._ZN7cutlass13device_kernelIN5flash11enable_sm90INS1_16FlashAttnFwdSm90INS1_25CollectiveMainloopFwdSm90ILi2EN4cute5tupleIJNS5_1CILi1EEES8_S8_EEENS6_IJNS7_ILi128EEENS7_ILi160EEENS7_ILi192EEEEEELi128ENS_12float_e4m3_tEfNS_4arch4Sm90ELb1ELb0ELb0ELb1ELb0ELb0ELb0ELb1ELb1ELb1ELb1ELb0EEENS1_21CollectiveEpilogueFwdINS6_IJSA_SA_SB_EEES9_NS_10bfloat16_tESG_Li256ELb1ELb1ELb1ELb1EEENS1_36VarlenDynamicPersistentTileSchedulerILi128ELi160ELi256ELi128ELb1ELb1ELb1ELb1ELb1ELb1EEEEEEEEEvNT_6ParamsE --------------------------
	.section	.text._ZN7cutlass13device_kernelIN5flash11enable_sm90INS1_16FlashAttnFwdSm90INS1_25CollectiveMainloopFwdSm90ILi2EN4cute5tupleIJNS5_1CILi1EEES8_S8_EEENS6_IJNS7_ILi128EEENS7_ILi160EEENS7_ILi192EEEEEELi128ENS_12float_e4m3_tEfNS_4arch4Sm90ELb1ELb0ELb0ELb1ELb0ELb0ELb0ELb1ELb1ELb1ELb1ELb0EEENS1_21CollectiveEpilogueFwdINS6_IJSA_SA_SB_EEES9_NS_10bfloat16_tESG_Li256ELb1ELb1ELb1ELb1EEENS1_36VarlenDynamicPersistentTileSchedulerILi128ELi160ELi256ELi128ELb1ELb1ELb1ELb1ELb1ELb1EEEEEEEEEvNT_6ParamsE,"ax",@progbits
	.align	128
.text._ZN7cutlass13device_kernelIN5flash11enable_sm90INS1_16FlashAttnFwdSm90INS1_25CollectiveMainloopFwdSm90ILi2EN4cute5tupleIJNS5_1CILi1EEES8_S8_EEENS6_IJNS7_ILi128EEENS7_ILi160EEENS7_ILi192EEEEEELi128ENS_12float_e4m3_tEfNS_4arch4Sm90ELb1ELb0ELb0ELb1ELb0ELb0ELb0ELb1ELb1ELb1ELb1ELb0EEENS1_21CollectiveEpilogueFwdINS6_IJSA_SA_SB_EEES9_NS_10bfloat16_tESG_Li256ELb1ELb1ELb1ELb1EEENS1_36VarlenDynamicPersistentTileSchedulerILi128ELi160ELi256ELi128ELb1ELb1ELb1ELb1ELb1ELb1EEEEEEEEEvNT_6ParamsE:
        .type           _ZN7cutlass13device_kernelIN5flash11enable_sm90INS1_16FlashAttnFwdSm90INS1_25CollectiveMainloopFwdSm90ILi2EN4cute5tupleIJNS5_1CILi1EEES8_S8_EEENS6_IJNS7_ILi128EEENS7_ILi160EEENS7_ILi192EEEEEELi128ENS_12float_e4m3_tEfNS_4arch4Sm90ELb1ELb0ELb0ELb1ELb0ELb0ELb0ELb1ELb1ELb1ELb1ELb0EEENS1_21CollectiveEpilogueFwdINS6_IJSA_SA_SB_EEES9_NS_10bfloat16_tESG_Li256ELb1ELb1ELb1ELb1EEENS1_36VarlenDynamicPersistentTileSchedulerILi128ELi160ELi256ELi128ELb1ELb1ELb1ELb1ELb1ELb1EEEEEEEEEvNT_6ParamsE,@function
        .size           _ZN7cutlass13device_kernelIN5flash11enable_sm90INS1_16FlashAttnFwdSm90INS1_25CollectiveMainloopFwdSm90ILi2EN4cute5tupleIJNS5_1CILi1EEES8_S8_EEENS6_IJNS7_ILi128EEENS7_ILi160EEENS7_ILi192EEEEEELi128ENS_12float_e4m3_tEfNS_4arch4Sm90ELb1ELb0ELb0ELb1ELb0ELb0ELb0ELb1ELb1ELb1ELb1ELb0EEENS1_21CollectiveEpilogueFwdINS6_IJSA_SA_SB_EEES9_NS_10bfloat16_tESG_Li256ELb1ELb1ELb1ELb1EEENS1_36VarlenDynamicPersistentTileSchedulerILi128ELi160ELi256ELi128ELb1ELb1ELb1ELb1ELb1ELb1EEEEEEEEEvNT_6ParamsE,(.L_x_2851 - _ZN7cutlass13device_kernelIN5flash11enable_sm90INS1_16FlashAttnFwdSm90INS1_25CollectiveMainloopFwdSm90ILi2EN4cute5tupleIJNS5_1CILi1EEES8_S8_EEENS6_IJNS7_ILi128EEENS7_ILi160EEENS7_ILi192EEEEEELi128ENS_12float_e4m3_tEfNS_4arch4Sm90ELb1ELb0ELb0ELb1ELb0ELb0ELb0ELb1ELb1ELb1ELb1ELb0EEENS1_21CollectiveEpilogueFwdINS6_IJSA_SA_SB_EEES9_NS_10bfloat16_tESG_Li256ELb1ELb1ELb1ELb1EEENS1_36VarlenDynamicPersistentTileSchedulerILi128ELi160ELi256ELi128ELb1ELb1ELb1ELb1ELb1ELb1EEEEEEEEEvNT_6ParamsE)
        .other          _ZN7cutlass13device_kernelIN5flash11enable_sm90INS1_16FlashAttnFwdSm90INS1_25CollectiveMainloopFwdSm90ILi2EN4cute5tupleIJNS5_1CILi1EEES8_S8_EEENS6_IJNS7_ILi128EEENS7_ILi160EEENS7_ILi192EEEEEELi128ENS_12float_e4m3_tEfNS_4arch4Sm90ELb1ELb0ELb0ELb1ELb0ELb0ELb0ELb1ELb1ELb1ELb1ELb0EEENS1_21CollectiveEpilogueFwdINS6_IJSA_SA_SB_EEES9_NS_10bfloat16_tESG_Li256ELb1ELb1ELb1ELb1EEENS1_36VarlenDynamicPersistentTileSchedulerILi128ELi160ELi256ELi128ELb1ELb1ELb1ELb1ELb1ELb1EEEEEEEEEvNT_6ParamsE,@"STO_CUDA_ENTRY STV_DEFAULT"
_ZN7cutlass13device_kernelIN5flash11enable_sm90INS1_16FlashAttnFwdSm90INS1_25CollectiveMainloopFwdSm90ILi2EN4cute5tupleIJNS5_1CILi1EEES8_S8_EEENS6_IJNS7_ILi128EEENS7_ILi160EEENS7_ILi192EEEEEELi128ENS_12float_e4m3_tEfNS_4arch4Sm90ELb1ELb0ELb0ELb1ELb0ELb0ELb0ELb1ELb1ELb1ELb1ELb0EEENS1_21CollectiveEpilogueFwdINS6_IJSA_SA_SB_EEES9_NS_10bfloat16_tESG_Li256ELb1ELb1ELb1ELb1EEENS1_36VarlenDynamicPersistentTileSchedulerILi128ELi160ELi256ELi128ELb1ELb1ELb1ELb1ELb1ELb1EEEEEEEEEvNT_6ParamsE:
        /* <DEDUP_REMOVED lines=18> */
.L_x_2081:
[----:B------:R-:W-:Y:S05]  /*0120*/  BSYNC B0 ;  /* 0x0000000000007941 */ /* 0x000fea0003800000 */
.L_x_2080:
        /* <DEDUP_REMOVED lines=41> */
.L_x_2082:
        /* <DEDUP_REMOVED lines=22> */
.L_x_2083:
        /* <DEDUP_REMOVED lines=18> */
.L_x_2084:
        /* <DEDUP_REMOVED lines=22> */
.L_x_2085:
        /* <DEDUP_REMOVED lines=22> */
.L_x_2086:
[----:B------:R-:W-:Y:S01]  /*0900*/  PLOP3.LUT P0, PT, PT, PT, UP0, 0x80, 0x0 ;  /* 0x000000000000781c */ /* 0x000fe20003f0f008 */
[----:B------:R-:W-:Y:S01]  /*0910*/  UMOV UR38, 0x1 ;  /* 0x0000000100267882 */ /* 0x000fe20000000000 */
[----:B------:R-:W-:Y:S01]  /*0920*/  NOP ;  /* 0x0000000000007918 */ /* 0x000fe20000000000 */
[----:B------:R-:W-:Y:S01]  /*0930*/  USEL UR38, UR38, 0x2, !UP0 ;  /* 0x0000000226267887 */ /* 0x000fe2000c000000 */
[----:B------:R-:W-:Y:S01]  /*0940*/  ULDC.64 UR56, c[0x0][0x208] ;  /* 0x0000820000387ab9 */ /* 0x000fe20000000a00 */
[----:B012-4-:R-:W-:Y:S08]  /*0950*/  BAR.SYNC.DEFER_BLOCKING 0x0 ;  /* 0x0000000000007b1d */ /* 0x017ff00000010000 */
[----:B------:R-:W-:Y:S05]  /*0960*/  @!P0 BRA `(.L_x_2087) ;  /* 0x000000f400348947 */ /* 0x000fea0003800000 */
.L_x_2088:
        /* <DEDUP_REMOVED lines=29> */
[----:B------:R-:W-:Y:S01]  /*0b40*/  LEA.HI R2, R3, R224, RZ, 0x4 ;  /* 0x000000e003027211 */ /* 0x000fe200078f20ff */
[----:B------:R-:W-:Y:S01]  /*0b50*/  IMAD.SHL.U32 R4, R4, 0x20, RZ ;  /* 0x0000002004047824 */ /* 0x000fe200078e00ff */
[----:B------:R-:W-:Y:S01]  /*0b60*/  SHF.R.S32.HI R219, RZ, 0x7, R0 ;  /* 0x00000007ffdb7819 */ /* 0x000fe20000011400 */
[----:B------:R-:W-:Y:S01]  /*0b70*/  IMAD.IADD R203, R224, 0x1, -R203 ;  /* 0x00000001e0cb7824 */ /* 0x000fe200078e0acb */
[----:B------:R-:W-:Y:S02]  /*0b80*/  SHF.R.S32.HI R7, RZ, 0x4, R2 ;  /* 0x00000004ff077819 */ /* 0x000fe40000011402 */
[----:B------:R-:W-:Y:S02]  /*0b90*/  LOP3.LUT R5, R2, 0x3fffff0, RZ, 0xc0, !PT ;  /* 0x03fffff002057812 */ /* 0x000fe400078ec0ff */
[----:B------:R-:W-:-:S02]  /*0ba0*/  SHF.R.S32.HI R6, RZ, 0x1f, R203 ;  /* 0x0000001fff067819 */ /* 0x000fc400000114cb */
[----:B------:R-:W-:Y:S01]  /*0bb0*/  LOP3.LUT R4, R4, 0xfffffc00, RZ, 0xc0, !PT ;  /* 0xfffffc0004047812 */ /* 0x000fe200078ec0ff */
[----:B------:R-:W-:Y:S01]  /*0bc0*/  IMAD.IADD R5, R224, 0x1, -R5 ;  /* 0x00000001e0057824 */ /* 0x000fe200078e0a05 */
        /* <DEDUP_REMOVED lines=21> */
[----:B------:R-:W-:Y:S01]  /*0d20*/  LEA.HI R2, R7, R7, RZ, 0x1 ;  /* 0x0000000707027211 */ /* 0x000fe200078f08ff */
[----:B------:R-:W-:Y:S01]  /*0d30*/  IMAD.SHL.U32 R16, R22, 0x8, RZ ;  /* 0x0000000816107824 */ /* 0x000fe200078e00ff */
[----:B------:R-:W-:Y:S01]  /*0d40*/  SHF.R.S32.HI R6, RZ, 0x5, R6 ;  /* 0x00000005ff067819 */ /* 0x000fe20000011406 */
[----:B------:R-:W-:Y:S01]  /*0d50*/  IMAD.SHL.U32 R17, R8, 0x2, RZ ;  /* 0x0000000208117824 */ /* 0x000fe200078e00ff */
[----:B------:R-:W-:Y:S01]  /*0d60*/  LOP3.LUT R0, R0, 0x3fffffe, RZ, 0xc0, !PT ;  /* 0x03fffffe00007812 */ /* 0x000fe200078ec0ff */
[----:B------:R-:W-:Y:S01]  /*0d70*/  VIADD R19, R16, 0x40 ;  /* 0x0000004010137836 */ /* 0x000fe20000000000 */
[----:B------:R-:W-:Y:S01]  /*0d80*/  LOP3.LUT R2, R2, 0x1ffffffe, RZ, 0xc0, !PT ;  /* 0x1ffffffe02027812 */ /* 0x000fe200078ec0ff */
[----:B------:R-:W-:Y:S01]  /*0d90*/  IMAD R9, R6, 0x10, R9 ;  /* 0x0000001006097824 */ /* 0x000fe200078e0209 */
        /* <DEDUP_REMOVED lines=37> */
.L_x_2149:
[----:B0-2-4-:R-:W0:Y:S01]  /*0ff0*/  LDC.64 R2, c[0x0][0xc88] ;  /* 0x00032200ff027b82 */ /* 0x015e220000000a00 */
[----:B------:R-:W-:Y:S01]  /*1000*/  ULDC.64 UR8, c[0x0][0xa28] ;  /* 0x00028a0000087ab9 */ /* 0x000fe20000000a00 */
[----:B------:R-:W-:Y:S01]  /*1010*/  ULDC.64 UR10, c[0x0][0xa18] ;  /* 0x00028600000a7ab9 */ /* 0x000fe20000000a00 */
[----:B------:R-:W-:Y:S01]  /*1020*/  ULOP3.LUT UR4, UR6, 0xff000000, URZ, 0xc0, !UPT ;  /* 0xff00000006047892 */ /* 0x000fe2000f8ec03f */
[----:B------:R-:W-:Y:S01]  /*1030*/  ULDC UR7, c[0x0][0x424] ;  /* 0x0001090000077ab9 */ /* 0x000fe20000000800 */
[----:B0-----:R-:W-:-:S06]  /*1040*/  IMAD.WIDE R2, R31, 0x4, R2 ;  /* 0x000000041f027825 */ /* 0x001fcc00078e0202 */
[----:B------:R-:W2:Y:S01]  /*1050*/  LDG.E R2, desc[UR56][R2.64] ;  /* 0x0000003802027981 */ /* 0x000ea2000c1e1900 */
[----:B------:R-:W-:Y:S02]  /*1060*/  UISETP.NE.U32.AND UP0, UPT, UR8, URZ, UPT ;  /* 0x0000003f0800728c */ /* 0x000fe4000bf05070 */
[----:B------:R-:W-:Y:S02]  /*1070*/  UISETP.NE.U32.AND UP1, UPT, UR10, URZ, UPT ;  /* 0x0000003f0a00728c */ /* 0x000fe4000bf25070 */
[----:B------:R-:W-:Y:S02]  /*1080*/  UISETP.NE.AND.EX UP0, UPT, UR9, URZ, UPT, UP0 ;  /* 0x0000003f0900728c */ /* 0x000fe4000bf05300 */
[----:B------:R-:W-:-:S04]  /*1090*/  UISETP.NE.AND.EX UP1, UPT, UR11, URZ, UPT, UP1 ;  /* 0x0000003f0b00728c */ /* 0x000fc8000bf25310 */
[----:B------:R-:W-:Y:S02]  /*10a0*/  PLOP3.LUT P0, PT, PT, PT, UP0, 0x80, 0x0 ;  /* 0x000000000000781c */ /* 0x000fe40003f0f008 */
[----:B------:R-:W-:Y:S02]  /*10b0*/  PLOP3.LUT P2, PT, PT, PT, UP1, 0x80, 0x0 ;  /* 0x000000000000781c */ /* 0x000fe40003f4f018 */
[----:B--2---:R-:W-:-:S13]  /*10c0*/  R2UR UR44, R2 ;  /* 0x00000000022c72ca */ /* 0x004fda00000e0000 */
[----:B------:R-:W-:Y:S02]  /*10d0*/  USHF.R.S32.HI UR43, URZ, 0x1f, UR44 ;  /* 0x0000001f3f2b7899 */ /* 0x000fe4000801142c */
[----:B------:R-:W-:-:S04]  /*10e0*/  @UP0 ULEA UR8, UP2, UR44, UR8, 0x2 ;  /* 0x000000082c080291 */ /* 0x000fc8000f84103f */
[----:B------:R-:W-:Y:S02]  /*10f0*/  @UP0 ULEA.HI.X UR9, UR44, UR9, UR43, 0x2, UP2 ;  /* 0x000000092c090291 */ /* 0x000fe400090f142b */
[----:B------:R-:W-:Y:S01]  /*1100*/  @UP1 ULEA UR10, UP0, UR44, UR10, 0x2 ;  /* 0x0000000a2c0a1291 */ /* 0x000fe2000f80103f */
[----:B------:R-:W-:-:S03]  /*1110*/  IMAD.U32 R2, RZ, RZ, UR8 ;  /* 0x00000008ff027e24 */ /* 0x000fc6000f8e00ff */
[----:B------:R-:W-:Y:S01]  /*1120*/  @UP1 ULEA.HI.X UR11, UR44, UR11, UR43, 0x2, UP0 ;  /* 0x0000000b2c0b1291 */ /* 0x000fe200080f142b */
[----:B------:R-:W-:Y:S01]  /*1130*/  IMAD.U32 R3, RZ, RZ, UR9 ;  /* 0x00000009ff037e24 */ /* 0x000fe2000f8e00ff */
[----:B------:R-:W-:Y:S01]  /*1140*/  ULDC.64 UR8, c[0x0][0x418] ;  /* 0x0001060000087ab9 */ /* 0x000fe20000000a00 */
[----:B---3--:R-:W-:-:S03]  /*1150*/  IMAD.U32 R4, RZ, RZ, UR10 ;  /* 0x0000000aff047e24 */ /* 0x008fc6000f8e00ff */
[----:B------:R-:W-:Y:S01]  /*1160*/  IMAD.U32 R5, RZ, RZ, UR11 ;  /* 0x0000000bff057e24 */ /* 0x000fe2000f8e00ff */
[----:B------:R-:W2:Y:S01]  /*1170*/  @P0 LDG.E R2, desc[UR56][R2.64] ;  /* 0x0000003802020981 */ /* 0x000ea2000c1e1900 */
[----:B------:R-:W-:Y:S01]  /*1180*/  UISETP.NE.U32.AND UP0, UPT, UR8, URZ, UPT ;  /* 0x0000003f0800728c */ /* 0x000fe2000bf05070 */
[----:B------:R-:W-:Y:S02]  /*1190*/  ULDC.64 UR10, c[0x0][0xa20] ;  /* 0x00028800000a7ab9 */ /* 0x000fe40000000a00 */
[----:B------:R-:W3:Y:S01]  /*11a0*/  @P2 LDG.E R4, desc[UR56][R4.64] ;  /* 0x0000003804042981 */ /* 0x000ee2000c1e1900 */
[----:B------:R-:W-:Y:S01]  /*11b0*/  UISETP.NE.AND.EX UP0, UPT, UR9, URZ, UPT, UP0 ;  /* 0x0000003f0900728c */ /* 0x000fe2000bf05300 */
[----:B------:R-:W-:Y:S01]  /*11c0*/  ISETP.NE.U32.AND P1, PT, RZ, UR10, PT ;  /* 0x0000000aff007c0c */ /* 0x000fe2000bf25070 */
[----:B------:R-:W-:Y:S02]  /*11d0*/  ULOP3.LUT UR47, UR6, 0xff0000, URZ, 0xc0, !UPT ;  /* 0x00ff0000062f7892 */ /* 0x000fe4000f8ec03f */
[----:B------:R-:W-:Y:S01]  /*11e0*/  USHF.R.U32.HI UR4, URZ, 0x8, UR4 ;  /* 0x000000083f047899 */ /* 0x000fe20008011604 */
[----:B------:R-:W-:Y:S01]  /*11f0*/  ISETP.NE.AND.EX P1, PT, RZ, UR11, PT, P1 ;  /* 0x0000000bff007c0c */ /* 0x000fe2000bf25310 */
[----:B------:R-:W-:Y:S01]  /*1200*/  USEL UR7, UR7, 0x1, UP0 ;  /* 0x0000000107077887 */ /* 0x000fe20008000000 */
[----:B------:R-:W-:Y:S01]  /*1210*/  ULDC UR8, c[0x0][0x2f0] ;  /* 0x0000bc0000087ab9 */ /* 0x000fe20000000800 */
[----:B------:R-:W-:Y:S01]  /*1220*/  UMOV UR52, URZ ;  /* 0x0000003f00347c82 */ /* 0x000fe20008000000 */
[----:B------:R-:W-:Y:S01]  /*1230*/  ULEA.HI UR47, UR47, UR4, URZ, 0x10 ;  /* 0x000000042f2f7291 */ /* 0x000fe2000f8f803f */
[----:B------:R-:W-:Y:S01]  /*1240*/  ULDC UR53, c[0x0][0x288] ;  /* 0x0000a20000357ab9 */ /* 0x000fe20000000800 */
[----:B------:R-:W-:-:S02]  /*1250*/  UIMAD UR4, UR7, UR8, URZ ;  /* 0x00000008070472a4 */ /* 0x000fc4000f8e023f */
[----:B------:R-:W-:Y:S01]  /*1260*/  ULOP3.LUT UR45, UR6, 0xffff, URZ, 0xc0, !UPT ;  /* 0x0000ffff062d7892 */ /* 0x000fe2000f8ec03f */
[----:B--2---:R-:W-:Y:S02]  /*1270*/  @P0 R2UR UR52, R2 ;  /* 0x00000000023402ca */ /* 0x004fe400000e0000 */
[----:B---3--:R-:W-:Y:S01]  /*1280*/  @P2 R2UR UR53, R4 ;  /* 0x00000000043522ca */ /* 0x008fe200000e0000 */
[----:B-1---5:R-:W-:-:S14]  /*1290*/  @P2 BRA `(.L_x_2089) ;  /* 0x0000000000342947 */ /* 0x022fdc0003800000 */
        /* <DEDUP_REMOVED lines=13> */
.L_x_2089:
[----:B------:R-:W-:Y:S05]  /*1370*/  @!P1 BRA `(.L_x_2090) ;  /* 0x00000000001c9947 */ /* 0x000fea0003800000 */
[----:B------:R-:W-:-:S04]  /*1380*/  ULEA UR4, UP0, UR44, UR10, 0x2 ;  /* 0x0000000a2c047291 */ /* 0x000fc8000f80103f */
[----:B------:R-:W-:Y:S02]  /*1390*/  ULEA.HI.X UR6, UR44, UR11, UR43, 0x2, UP0 ;  /* 0x0000000b2c067291 */ /* 0x000fe400080f142b */
[----:B------:R-:W-:-:S04]  /*13a0*/  IMAD.U32 R2, RZ, RZ, UR4 ;  /* 0x00000004ff027e24 */ /* 0x000fc8000f8e00ff */
[----:B------:R-:W-:-:S05]  /*13b0*/  IMAD.U32 R3, RZ, RZ, UR6 ;  /* 0x00000006ff037e24 */ /* 0x000fca000f8e00ff */
[----:B------:R-:W2:Y:S02]  /*13c0*/  LDG.E R2, desc[UR56][R2.64] ;  /* 0x0000003802027981 */ /* 0x000ea4000c1e1900 */
[----:B--2---:R-:W-:Y:S01]  /*13d0*/  R2UR UR4, R2 ;  /* 0x00000000020472ca */ /* 0x004fe200000e0000 */
[----:B------:R-:W-:-:S14]  /*13e0*/  BRA `(.L_x_2091) ;  /* 0x0000000000347947 */ /* 0x000fdc0003800000 */
.L_x_2090:
        /* <DEDUP_REMOVED lines=13> */
.L_x_2091:
[----:B------:R-:W-:Y:S01]  /*14c0*/  ULDC.64 UR8, c[0x0][0x998] ;  /* 0x0002660000087ab9 */ /* 0x000fe20000000a00 */
[----:B------:R-:W-:Y:S01]  /*14d0*/  ULDC.64 UR6, c[0x0][0x990] ;  /* 0x0002640000067ab9 */ /* 0x000fe20000000a00 */
[----:B------:R-:W-:Y:S01]  /*14e0*/  ISETP.NE.U32.AND P1, PT, RZ, UR8, PT ;  /* 0x00000008ff007c0c */ /* 0x000fe2000bf25070 */
[----:B------:R-:W-:Y:S01]  /*14f0*/  USHF.L.U32 UR36, UR5, 0x7, URZ ;  /* 0x0000000705247899 */ /* 0x000fe2000800063f */
[----:B------:R-:W-:Y:S01]  /*1500*/  ISETP.NE.U32.AND P0, PT, RZ, UR6, PT ;  /* 0x00000006ff007c0c */ /* 0x000fe2000bf05070 */
[----:B------:R-:W-:Y:S01]  /*1510*/  UIADD3 UR52, -UR52, UR4, URZ ;  /* 0x0000000434347290 */ /* 0x000fe2000fffe13f */
[----:B------:R-:W-:Y:S01]  /*1520*/  ISETP.NE.AND.EX P1, PT, RZ, UR9, PT, P1 ;  /* 0x00000009ff007c0c */ /* 0x000fe2000bf25310 */
[----:B------:R-:W-:Y:S01]  /*1530*/  ULOP3.LUT UR37, UR47, 0xff, URZ, 0xc0, !UPT ;  /* 0x000000ff2f257892 */ /* 0x000fe2000f8ec03f */
[----:B------:R-:W-:Y:S01]  /*1540*/  ISETP.NE.AND.EX P0, PT, RZ, UR7, PT, P0 ;  /* 0x00000007ff007c0c */ /* 0x000fe2000bf05300 */
[----:B------:R-:W-:-:S10]  /*1550*/  ULDC UR11, c[0x0][0x988] ;  /* 0x00026200000b7ab9 */ /* 0x000fd40000000800 */
[----:B------:R-:W0:Y:S08]  /*1560*/  @P1 LDC.64 R8, c[0x0][0x9b8] ;  /* 0x00026e00ff081b82 */ /* 0x000e300000000a00 */
[----:B------:R-:W1:Y:S08]  /*1570*/  @P0 LDC.64 R6, c[0x0][0x9a8] ;  /* 0x00026a00ff060b82 */ /* 0x000e700000000a00 */
[----:B------:R-:W2:Y:S08]  /*1580*/  @P0 LDC.64 R10, c[0x0][0x9b0] ;  /* 0x00026c00ff0a0b82 */ /* 0x000eb00000000a00 */
[----:B------:R-:W3:Y:S01]  /*1590*/  @P1 LDC.64 R12, c[0x0][0x9c0] ;  /* 0x00027000ff0c1b82 */ /* 0x000ee20000000a00 */
[----:B0-----:R-:W-:-:S02]  /*15a0*/  @P1 IMAD R2, R8, UR43, RZ ;  /* 0x0000002b08021c24 */ /* 0x001fc4000f8e02ff */
[----:B------:R-:W-:-:S04]  /*15b0*/  @P1 IMAD.WIDE.U32 R4, R8, UR44, RZ ;  /* 0x0000002c08041c25 */ /* 0x000fc8000f8e00ff */
[----:B------:R-:W-:Y:S02]  /*15c0*/  @P1 IMAD R9, R9, UR44, R2 ;  /* 0x0000002c09091c24 */ /* 0x000fe4000f8e0202 */
[C---:B-1----:R-:W-:Y:S02]  /*15d0*/  @P0 IMAD R0, R6.reuse, UR43, RZ ;  /* 0x0000002b06000c24 */ /* 0x042fe4000f8e02ff */
[----:B------:R-:W-:-:S04]  /*15e0*/  @P0 IMAD.WIDE.U32 R2, R6, UR44, RZ ;  /* 0x0000002c06020c25 */ /* 0x000fc8000f8e00ff */
[----:B------:R-:W-:Y:S02]  /*15f0*/  @P0 IMAD R7, R7, UR44, R0 ;  /* 0x0000002c07070c24 */ /* 0x000fe4000f8e0200 */
[----:B------:R-:W-:Y:S02]  /*1600*/  @P1 IMAD.IADD R5, R5, 0x1, R9 ;  /* 0x0000000105051824 */ /* 0x000fe400078e0209 */
[----:B------:R-:W-:Y:S02]  /*1610*/  @P0 IMAD.IADD R3, R3, 0x1, R7 ;  /* 0x0000000103030824 */ /* 0x000fe400078e0207 */
[----:B------:R-:W-:Y:S02]  /*1620*/  IMAD.MOV.U32 R0, RZ, RZ, 0x3f800000 ;  /* 0x3f800000ff007424 */ /* 0x000fe400078e00ff */
[----:B--2---:R-:W-:-:S04]  /*1630*/  @P0 IMAD.WIDE.U32 R2, R10, UR45, R2 ;  /* 0x0000002d0a020c25 */ /* 0x004fc8000f8e0002 */
[----:B---3--:R-:W-:Y:S01]  /*1640*/  @P1 IMAD.WIDE.U32 R6, R12, UR45, R4 ;  /* 0x0000002d0c061c25 */ /* 0x008fe2000f8e0004 */
[----:B------:R-:W-:Y:S01]  /*1650*/  @P0 LEA R4, P2, R2, UR6, 0x2 ;  /* 0x0000000602040c11 */ /* 0x000fe2000f8410ff */
[----:B------:R-:W-:Y:S02]  /*1660*/  ULDC UR6, c[0x0][0x448] ;  /* 0x0001120000067ab9 */ /* 0x000fe40000000800 */
[----:B------:R-:W-:Y:S01]  /*1670*/  @P0 IMAD R5, R11, UR45, R3 ;  /* 0x0000002d0b050c24 */ /* 0x000fe2000f8e0203 */
[----:B------:R-:W-:Y:S01]  /*1680*/  @P1 LEA R8, P3, R6, UR8, 0x2 ;  /* 0x0000000806081c11 */ /* 0x000fe2000f8610ff */
[----:B------:R-:W-:-:S03]  /*1690*/  @P1 IMAD R3, R13, UR45, R7 ;  /* 0x0000002d0d031c24 */ /* 0x000fc6000f8e0207 */
[----:B------:R-:W-:Y:S02]  /*16a0*/  @P0 LEA.HI.X R5, R2, UR7, R5, 0x2, P2 ;  /* 0x0000000702050c11 */ /* 0x000fe400090f1405 */
[----:B------:R-:W-:Y:S01]  /*16b0*/  @P1 LEA.HI.X R9, R6, UR9, R3, 0x2, P3 ;  /* 0x0000000906091c11 */ /* 0x000fe200098f1403 */
[----:B------:R-:W-:-:S04]  /*16c0*/  IMAD.MOV.U32 R3, RZ, RZ, 0x3f800000 ;  /* 0x3f800000ff037424 */ /* 0x000fc800078e00ff */
[----:B------:R-:W2:Y:S04]  /*16d0*/  @P1 LDG.E R0, desc[UR56][R8.64] ;  /* 0x0000003808001981 */ /* 0x000ea8000c1e1900 */
[----:B------:R-:W2:Y:S01]  /*16e0*/  @P0 LDG.E R3, desc[UR56][R4.64] ;  /* 0x0000003804030981 */ /* 0x000ea2000c1e1900 */
[----:B------:R-:W-:Y:S02]  /*16f0*/  UISETP.NE.AND UP0, UPT, UR6, 0x1, UPT ;  /* 0x000000010600788c */ /* 0x000fe4000bf05270 */
[----:B------:R-:W-:Y:S02]  /*1700*/  UIADD3 UR6, UR36, 0x7f, URZ ;  /* 0x0000007f24067890 */ /* 0x000fe4000fffe03f */
[----:B------:R-:W-:-:S07]  /*1710*/  UIADD3 UR7, UR52, 0xa0, -UR53 ;  /* 0x000000a034077890 */ /* 0x000fce000fffe835 */
[----:B------:R-:W-:Y:S01]  /*1720*/  @UP0 ULDC UR4, c[0x0][0x44c] ;  /* 0x0001130000040ab9 */ /* 0x000fe20000000800 */
[----:B------:R-:W-:Y:S01]  /*1730*/  @UP0 ULDC UR8, c[0x0][0x450] ;  /* 0x0001140000080ab9 */ /* 0x000fe20000000800 */
[----:B------:R-:W-:-:S04]  /*1740*/  UIMAD.WIDE.U32 UR4, UR6, UR4, URZ ;  /* 0x00000004060472a5 */ /* 0x000fc8000f8e003f */
[----:B------:R-:W-:Y:S02]  /*1750*/  @UP0 USHF.R.U32.HI UR6, URZ, UR8, UR5 ;  /* 0x000000083f060299 */ /* 0x000fe40008011605 */
[----:B------:R-:W-:Y:S02]  /*1760*/  UIADD3 UR4, UR52, 0x9f, URZ ;  /* 0x0000009f34047890 */ /* 0x000fe4000fffe03f */
[----:B------:R-:W-:Y:S02]  /*1770*/  UIADD3 UR6, UR7, UR6, URZ ;  /* 0x0000000607067290 */ /* 0x000fe4000fffe03f */
[----:B------:R-:W-:Y:S02]  /*1780*/  UIMAD.WIDE UR4, UR4, 0x66666667, URZ ;  /* 0x66666667040478a5 */ /* 0x000fe4000f8e023f */
[----:B------:R-:W-:Y:S02]  /*1790*/  UIMAD.WIDE UR6, UR6, 0x66666667, URZ ;  /* 0x66666667060678a5 */ /* 0x000fe4000f8e023f */
[----:B------:R-:W-:-:S02]  /*17a0*/  USHF.R.U32.HI UR4, URZ, 0x1f, UR5 ;  /* 0x0000001f3f047899 */ /* 0x000fc40008011605 */
[----:B------:R-:W-:Y:S02]  /*17b0*/  USHF.R.U32.HI UR6, URZ, 0x1f, UR7 ;  /* 0x0000001f3f067899 */ /* 0x000fe40008011607 */
[----:B------:R-:W-:Y:S02]  /*17c0*/  ULEA.HI.SX32 UR4, UR5, UR4, 0x1a ;  /* 0x0000000405047291 */ /* 0x000fe4000f8fd23f */
[----:B------:R-:W-:-:S04]  /*17d0*/  ULEA.HI.SX32 UR6, UR7, UR6, 0x1a ;  /* 0x0000000607067291 */ /* 0x000fc8000f8fd23f */
[----:B------:R-:W-:-:S04]  /*17e0*/  UISETP.LT.AND UP0, UPT, UR4, UR6, UPT ;  /* 0x000000060400728c */ /* 0x000fc8000bf01270 */
[----:B------:R-:W-:-:S04]  /*17f0*/  USEL UR9, UR4, UR6, UP0 ;  /* 0x0000000604097287 */ /* 0x000fc80008000000 */
[----:B------:R-:W-:-:S06]  /*1800*/  UISETP.GE.AND UP0, UPT, UR9, 0x1, UPT ;  /* 0x000000010900788c */ /* 0x000fcc000bf06270 */
[----:B------:R-:W-:Y:S01]  /*1810*/  PLOP3.LUT P0, PT, PT, PT, UP0, 0x80, 0x0 ;  /* 0x000000000000781c */ /* 0x000fe20003f0f008 */
[----:B------:R-:W-:Y:S01]  /*1820*/  USHF.R.U32.HI UR47, URZ, 0x10, UR47 ;  /* 0x000000103f2f7899 */ /* 0x000fe2000801162f */
[----:B------:R-:W-:Y:S01]  /*1830*/  UMOV UR4, URZ ;  /* 0x0000003f00047c82 */ /* 0x000fe20008000000 */
[----:B--2---:R-:W-:-:S10]  /*1840*/  FMUL.FTZ R0, R3, R0 ;  /* 0x0000000003007220 */ /* 0x004fd40000410000 */
[----:B------:R-:W-:Y:S05]  /*1850*/  @!P0 BRA `(.L_x_2092) ;  /* 0x0000000000908947 */ /* 0x000fea0003800000 */
        /* <DEDUP_REMOVED lines=36> */
.L_x_2092:
[----:B------:R-:W-:Y:S01]  /*1aa0*/  UIMAD UR39, UR37, UR4, URZ ;  /* 0x00000004252772a4 */ /* 0x000fe2000f8e023f */
[----:B------:R-:W-:Y:S02]  /*1ab0*/  IMAD.U32 R2, RZ, RZ, UR9 ;  /* 0x00000009ff027e24 */ /* 0x000fe4000f8e00ff */
[----:B------:R-:W-:Y:S01]  /*1ac0*/  FMUL.FTZ R0, R0, UR11 ;  /* 0x0000000b00007c20 */ /* 0x000fe20008410000 */
[----:B------:R-:W-:Y:S01]  /*1ad0*/  IMAD.U32 R3, RZ, RZ, UR4 ;  /* 0x00000004ff037e24 */ /* 0x000fe2000f8e00ff */
[----:B------:R-:W-:Y:S02]  /*1ae0*/  PLOP3.LUT P0, PT, PT, PT, PT, 0x80, 0x0 ;  /* 0x000000000000781c */ /* 0x000fe40003f0f070 */
[----:B------:R-:W-:Y:S02]  /*1af0*/  CS2R R6, SRZ ;  /* 0x0000000000067805 */ /* 0x000fe4000001ff00 */
[----:B------:R-:W-:Y:S02]  /*1b00*/  CS2R R44, SRZ ;  /* 0x00000000002c7805 */ /* 0x000fe4000001ff00 */
[----:B------:R-:W-:-:S02]  /*1b10*/  R2UR UR42, R0 ;  /* 0x00000000002a72ca */ /* 0x000fc400000e0000 */
[----:B------:R-:W-:Y:S02]  /*1b20*/  CS2R R8, SRZ ;  /* 0x0000000000087805 */ /* 0x000fe4000001ff00 */
[----:B------:R-:W-:Y:S02]  /*1b30*/  VIADDMNMX R2, R3, UR39, R2, PT ;  /* 0x0000002703027c46 */ /* 0x000fe4000b800102 */
[----:B------:R-:W-:Y:S02]  /*1b40*/  CS2R R10, SRZ ;  /* 0x00000000000a7805 */ /* 0x000fe4000001ff00 */
[----:B------:R-:W-:Y:S02]  /*1b50*/  CS2R R36, SRZ ;  /* 0x0000000000247805 */ /* 0x000fe4000001ff00 */
[----:B------:R-:W-:Y:S02]  /*1b60*/  CS2R R32, SRZ ;  /* 0x0000000000207805 */ /* 0x000fe4000001ff00 */
[----:B------:R-:W-:-:S02]  /*1b70*/  R2UR UR55, R2 ;  /* 0x00000000023772ca */ /* 0x000fc400000e0000 */
[----:B------:R-:W-:Y:S01]  /*1b80*/  CS2R R2, SRZ ;  /* 0x0000000000027805 */ /* 0x000fe2000001ff00 */
        /* <DEDUP_REMOVED lines=11> */
[----:B------:R-:W-:Y:S01]  /*1c40*/  UISETP.GT.AND UP0, UPT, UR55, UR39, UPT ;  /* 0x000000273700728c */ /* 0x000fe2000bf04270 */
[----:B------:R-:W-:Y:S01]  /*1c50*/  CS2R R60, SRZ ;  /* 0x00000000003c7805 */ /* 0x000fe2000001ff00 */
[----:B------:R-:W-:Y:S01]  /*1c60*/  IMAD.MOV.U32 R90, RZ, RZ, RZ ;  /* 0x000000ffff5a7224 */ /* 0x000fe200078e00ff */
[----:B------:R-:W-:-:S02]  /*1c70*/  CS2R R62, SRZ ;  /* 0x00000000003e7805 */ /* 0x000fc4000001ff00 */
[----:B------:R-:W-:Y:S02]  /*1c80*/  CS2R R58, SRZ ;  /* 0x00000000003a7805 */ /* 0x000fe4000001ff00 */
[----:B------:R-:W-:Y:S02]  /*1c90*/  CS2R R68, SRZ ;  /* 0x0000000000447805 */ /* 0x000fe4000001ff00 */
[----:B------:R-:W-:Y:S02]  /*1ca0*/  PLOP3.LUT P1, PT, PT, PT, UP0, 0x80, 0x0 ;  /* 0x000000000000781c */ /* 0x000fe40003f2f008 */
        /* <DEDUP_REMOVED lines=43> */
.L_x_2094:
        /* <DEDUP_REMOVED lines=9> */
.L_x_2248:
[----:B------:R-:W-:Y:S05]  /*1ff0*/  @!P1 BRA `(.L_x_2096) ;  /* 0x0000000000049947 */ /* 0x000fea0003800000 */
[----:B------:R-:W-:Y:S01]  /*2000*/  BPT.TRAP 0x1 ;  /* 0x000000040000795c */ /* 0x000fe20000300000 */
.L_x_2096:
[----:B------:R-:W-:Y:S02]  /*2010*/  IMAD.U32 R2, RZ, RZ, UR54 ;  /* 0x00000036ff027e24 */ /* 0x000fe4000f8e00ff */
[----:B0-----:R-:W-:-:S03]  /*2020*/  IMAD.U32 R3, RZ, RZ, UR48 ;  /* 0x00000030ff037e24 */ /* 0x001fc6000f8e00ff */
[----:B------:R-:W-:Y:S02]  /*2030*/  LEA R2, R2, UR41, 0x3 ;  /* 0x0000002902027c11 */ /* 0x000fe4000f8e18ff */
[----:B------:R-:W-:-:S04]  /*2040*/  SHF.L.U32 R3, R3, 0x1f, RZ ;  /* 0x0000001f03037819 */ /* 0x000fc800000006ff */
[----:B------:R0:W1:Y:S01]  /*2050*/  SYNCS.PHASECHK.TRANS64.TRYWAIT P2, [R2+URZ+0x29830], R3 ;  /* 0x02983003020075a7 */ /* 0x000062000804017f */
[----:B------:R-:W-:Y:S05]  /*2060*/  @!P1 BRA `(.L_x_2097) ;  /* 0x0000000000049947 */ /* 0x000fea0003800000 */
[----:B------:R-:W-:Y:S01]  /*2070*/  BPT.TRAP 0x1 ;  /* 0x000000040000795c */ /* 0x000fe20000300000 */
.L_x_2097:
[----:B------:R-:W2:Y:S02]  /*2080*/  S2R R0, SR_TID.X ;  /* 0x0000000000007919 */ /* 0x000ea40000002100 */
[----:B--2---:R-:W-:Y:S01]  /*2090*/  LOP3.LUT P0, RZ, R0, 0x7f, RZ, 0xc0, !PT ;  /* 0x0000007f00ff7812 */ /* 0x004fe2000780c0ff */
[----:B-1----:R-:W-:-:S12]  /*20a0*/  @P2 BRA `(.L_x_2098) ;  /* 0x0000000000082947 */ /* 0x002fd80003800000 */
[----:B------:R-:W1:Y:S02]  /*20b0*/  SYNCS.PHASECHK.TRANS64.TRYWAIT P2, [R2+URZ+0x29830], R3 ;  /* 0x02983003020075a7 */ /* 0x000e64000804017f */
[----:B-1----:R-:W-:Y:S05]  /*20c0*/  @!P2 BRA `(.L_x_2099) ;  /* 0x00000140002ca947 */ /* 0x002fea0003800000 */
.L_x_2098:
[----:B------:R-:W-:Y:S05]  /*20d0*/  WARPSYNC.ALL ;  /* 0x0000000000007948 */ /* 0x000fea0003800000 */
[----:B------:R-:W-:Y:S01]  /*20e0*/  UIADD3 UR4, UR41, 0x1a400, URZ ;  /* 0x0001a40029047890 */ /* 0x000fe2000fffe03f */
[----:B------:R-:W-:Y:S01]  /*20f0*/  WARPGROUP.ARRIVE ;  /* 0x00000000000079c5 */ /* 0x000fe20000000000 */
[----:B------:R-:W-:Y:S01]  /*2100*/  ULOP3.LUT UR20, UR58, 0x10000, URZ, 0xfc, !UPT ;  /* 0x000100003a147892 */ /* 0x000fe2000f8efc3f */
[----:B------:R-:W-:Y:S01]  /*2110*/  VIADD R0, R18, UR36 ;  /* 0x0000002412007c36 */ /* 0x000fe20008000000 */
[----:B------:R-:W-:Y:S01]  /*2120*/  USHF.R.U32.HI UR4, URZ, 0x4, UR4 ;  /* 0x000000043f047899 */ /* 0x000fe20008011604 */
[----:B------:R-:W-:Y:S01]  /*2130*/  IMAD.U32 R113, RZ, RZ, UR53 ;  /* 0x00000035ff717e24 */ /* 0x000fe2000f8e00ff */
[----:B------:R-:W-:Y:S01]  /*2140*/  UMOV UR25, 0x80000020 ;  /* 0x8000002000197882 */ /* 0x000fe20000000000 */
[----:B------:R-:W-:Y:S01]  /*2150*/  UMOV UR27, 0x80000020 ;  /* 0x80000020001b7882 */ /* 0x000fe20000000000 */
[----:B------:R-:W-:Y:S01]  /*2160*/  ULOP3.LUT UR4, UR4, 0x3fff, URZ, 0xc0, !UPT ;  /* 0x00003fff04047892 */ /* 0x000fe2000f8ec03f */
[----:B------:R-:W-:Y:S01]  /*2170*/  IMAD.MOV.U32 R9, RZ, RZ, R0 ;  /* 0x000000ffff097224 */ /* 0x000fe200078e0000 */
[----:B------:R-:W-:Y:S01]  /*2180*/  UMOV UR24, UR20 ;  /* 0x0000001400187c82 */ /* 0x000fe20008000000 */
[----:B------:R-:W-:Y:S01]  /*2190*/  UIADD3 UR6, UR20, 0x2, URZ ;  /* 0x0000000214067890 */ /* 0x000fe2000fffe03f */
[----:B------:R-:W-:Y:S01]  /*21a0*/  IMAD.U32 R131, RZ, RZ, UR42 ;  /* 0x0000002aff837e24 */ /* 0x000fe2000f8e00ff */
[----:B------:R-:W-:Y:S01]  /*21b0*/  ULOP3.LUT UR51, UR4, 0x10000, URZ, 0xfc, !UPT ;  /* 0x0001000004337892 */ /* 0x000fe2000f8efc3f */
[----:B01----:R-:W-:Y:S01]  /*21c0*/  @!P0 VIADD R2, R2, 0x29840 ;  /* 0x0002984002028836 */ /* 0x003fe20000000000 */
        /* <DEDUP_REMOVED lines=10> */
[----:B------:R-:W-:Y:S01]  /*2270*/  UIADD3 UR26, UR28, 0x80, URZ ;  /* 0x000000801c1a7890 */ /* 0x000fe2000fffe03f */
[----:B------:R-:W-:Y:S01]  /*2280*/  UMOV UR27, 0x80000020 ;  /* 0x80000020001b7882 */ /* 0x000fe20000000000 */
[----:B------:R-:W-:-:S02]  /*2290*/  UIADD3 UR9, UR28, 0x202, URZ ;  /* 0x000002021c097890 */ /* 0x000fc4000fffe03f */
[----:B------:R-:W-:Y:S02]  /*22a0*/  UIADD3 UR12, UR28, 0x280, URZ ;  /* 0x000002801c0c7890 */ /* 0x000fe4000fffe03f */
[----:B------:R-:W-:Y:S01]  /*22b0*/  UIADD3 UR14, UR28, 0x282, URZ ;  /* 0x000002821c0e7890 */ /* 0x000fe2000fffe03f */
[----:B------:R-:W-:Y:S01]  /*22c0*/  UMOV UR15, 0x80000020 ;  /* 0x80000020000f7882 */ /* 0x000fe20000000000 */
[----:B------:R-:W-:Y:S02]  /*22d0*/  UIADD3 UR16, UR20, 0x400, URZ ;  /* 0x0000040014107890 */ /* 0x000fe4000fffe03f */
[----:B------:R-:W-:Y:S01]  /*22e0*/  UIADD3 UR18, UR28, 0x500, URZ ;  /* 0x000005001c127890 */ /* 0x000fe2000fffe03f */
[----:B------:R-:W-:Y:S01]  /*22f0*/  UMOV UR17, 0x80000020 ;  /* 0x8000002000117882 */ /* 0x000fe20000000000 */
[----:B------:R-:W-:Y:S01]  /*2300*/  UMOV UR19, 0x80000020 ;  /* 0x8000002000137882 */ /* 0x000fe20000000000 */
[----:B------:R-:W-:Y:S01]  /*2310*/  UIADD3 UR22, UR28, 0x502, URZ ;  /* 0x000005021c167890 */ /* 0x000fe2000fffe03f */
[----:B------:R-:W-:Y:S01]  /*2320*/  UMOV UR21, 0x80000020 ;  /* 0x8000002000157882 */ /* 0x000fe20000000000 */
[----:B------:R-:W-:Y:S01]  /*2330*/  UMOV UR23, 0x80000020 ;  /* 0x8000002000177882 */ /* 0x000fe20000000000 */
[----:B------:R-:W-:Y:S01]  /*2340*/  UIADD3 UR58, UR55, -0x2, URZ ;  /* 0xfffffffe373a7890 */ /* 0x000fe2000fffe03f */
[----:B------:R-:W-:-:S02]  /*2350*/  WARPGROUP.DEPBAR.LE gsb0, 0x0 ;  /* 0x00008000000079c5 */ /* 0x000fc40000010000 */
        /* <DEDUP_REMOVED lines=9> */
[----:B------:R-:W-:Y:S01]  /*23f0*/  UMOV UR4, UR6 ;  /* 0x0000000600047c82 */ /* 0x000fe20008000000 */
[----:B------:R-:W-:Y:S01]  /*2400*/  UMOV UR6, UR8 ;  /* 0x0000000800067c82 */ /* 0x000fe20008000000 */
        /* <DEDUP_REMOVED lines=26> */
[----:B------:R-:W-:Y:S01]  /*25b0*/  UMOV UR10, UR12 ;  /* 0x0000000c000a7c82 */ /* 0x000fe20008000000 */
        /* <DEDUP_REMOVED lines=39> */
[----:B------:R-:W-:-:S03]  /*2830*/  UISETP.NE.AND UP0, UPT, UR10, 0x1, UPT ;  /* 0x000000010a00788c */ /* 0x000fc6000bf05270 */
[----:B------:R-:W-:-:S03]  /*2840*/  UMOV UR10, UR36 ;  /* 0x00000024000a7c82 */ /* 0x000fc60008000000 */
[----:B------:R-:W-:-:S05]  /*2850*/  PLOP3.LUT P2, PT, PT, PT, UP0, 0x80, 0x0 ;  /* 0x000000000000781c */ /* 0x000fca0003f4f008 */
[----:B------:R-:W-:Y:S01]  /*2860*/  @UP0 ULDC UR11, c[0x0][0x450] ;  /* 0x00011400000b0ab9 */ /* 0x000fe20000000800 */
        /* <DEDUP_REMOVED lines=42> */
[----:B------:R-:W-:-:S04]  /*2b10*/  @UP0 ULDC UR6, c[0x0][0x450] ;  /* 0x0001140000060ab9 */ /* 0x000fc80000000800 */
[----:B------:R-:W-:Y:S01]  /*2b20*/  @P2 SHF.R.U32.HI R9, RZ, UR6, R3 ;  /* 0x00000006ff092c19 */ /* 0x000fe20008011603 */
[----:B------:R-:W-:-:S04]  /*2b30*/  UIMAD UR6, UR55, -0xa0, URZ ;  /* 0xffffff60370678a4 */ /* 0x000fc8000f8e023f */
[----:B------:R-:W0:Y:S02]  /*2b40*/  SHFL.IDX PT, R3, R9, RZ, 0x1c1f ;  /* 0x001c1fff09037589 */ /* 0x000e2400000e0000 */
[----:B------:R-:W-:Y:S01]  /*2b50*/  IMAD.U32 R0, RZ, RZ, UR6 ;  /* 0x00000006ff007e24 */ /* 0x000fe2000f8e00ff */
[----:B------:R-:W-:Y:S01]  /*2b60*/  @UP0 ULDC UR6, c[0x0][0x44c] ;  /* 0x0001130000060ab9 */ /* 0x000fe20000000800 */
[----:B------:R-:W1:Y:S03]  /*2b70*/  SHFL.IDX PT, R9, R9, 0x1, 0x1c1f ;  /* 0x003c1f0009097f89 */ /* 0x000e6600000e0000 */
[----:B------:R-:W-:-:S04]  /*2b80*/  IADD3 R0, -R17, 0xa1, R0 ;  /* 0x000000a111007810 */ /* 0x000fc80007ffe100 */
[----:B------:R-:W-:Y:S01]  /*2b90*/  IADD3 R113, -R113, UR52, R0 ;  /* 0x0000003471717c10 */ /* 0x000fe2000fffe100 */
[----:B------:R-:W-:Y:S02]  /*2ba0*/  WARPGROUP.DEPBAR.LE gsb0, 0x0 ;  /* 0x00008000000079c5 */ /* 0x000fe40000010000 */
[----:B------:R-:W-:-:S06]  /*2bb0*/  WARPGROUP.ARRIVE ;  /* 0x00000000000079c5 */ /* 0x000fcc0000000000 */
[----:B------:R-:W-:Y:S01]  /*2bc0*/  QGMMA.64x32x32.F32.E4M3.E4M3 R40, gdesc[UR16], R40, gsb0 ;  /* 0x00600000102879f3 */ /* 0x000fe20008000828 */
[----:B------:R-:W-:Y:S01]  /*2bd0*/  UMOV UR18, UR7 ;  /* 0x0000000700127c82 */ /* 0x000fe20008000000 */
[----:B------:R-:W-:Y:S01]  /*2be0*/  UMOV UR19, 0x80000020 ;  /* 0x8000002000137882 */ /* 0x000fe20000000000 */
[----:B------:R-:W-:-:S06]  /*2bf0*/  UIMAD UR7, UR55, -0xa0, UR52 ;  /* 0xffffff60370778a4 */ /* 0x000fcc000f8e0234 */
[----:B------:R-:W-:Y:S01]  /*2c00*/  IMAD.U32 R4, RZ, RZ, UR7 ;  /* 0x00000007ff047e24 */ /* 0x000fe2000f8e00ff */
[----:B------:R-:W-:-:S04]  /*2c10*/  UIMAD.WIDE.U32 UR6, UR36, UR6, URZ ;  /* 0x00000006240672a5 */ /* 0x000fc8000f8e003f */
[----:B------:R-:W-:Y:S01]  /*2c20*/  IADD3 R4, -R17, 0xa0, R4 ;  /* 0x000000a011047810 */ /* 0x000fe20007ffe104 */
[----:B------:R-:W-:-:S03]  /*2c30*/  @UP0 USHF.R.U32.HI UR10, URZ, UR11, UR7 ;  /* 0x0000000b3f0a0299 */ /* 0x000fc60008011607 */
[-CC-:B0-----:R-:W-:Y:S01]  /*2c40*/  VIADDMNMX R3, R3, R113.reuse, R4.reuse, PT ;  /* 0x0000007103037246 */ /* 0x181fe20003800104 */
[----:B------:R-:W-:Y:S01]  /*2c50*/  UIADD3 UR6, UR10, UR52, -UR53 ;  /* 0x000000340a067290 */ /* 0x000fe2000fffe835 */
[----:B-1----:R-:W-:Y:S02]  /*2c60*/  VIADDMNMX R4, R9, R113, R4, PT ;  /* 0x0000007109047246 */ /* 0x002fe40003800104 */
[C---:B------:R-:W-:Y:S01]  /*2c70*/  ISETP.GT.AND P3, PT, R3.reuse, RZ, PT ;  /* 0x000000ff0300720c */ /* 0x040fe20003f64270 */
[----:B------:R-:W-:Y:S01]  /*2c80*/  UIMAD.WIDE UR6, UR6, 0x66666667, URZ ;  /* 0x66666667060678a5 */ /* 0x000fe2000f8e023f */
[C---:B------:R-:W-:Y:S02]  /*2c90*/  ISETP.GT.AND P4, PT, R3.reuse, 0x1, PT ;  /* 0x000000010300780c */ /* 0x040fe40003f84270 */
[----:B------:R-:W-:Y:S01]  /*2ca0*/  ISETP.GT.AND P5, PT, R3, 0x8, PT ;  /* 0x000000080300780c */ /* 0x000fe20003fa4270 */
[----:B------:R-:W-:-:S04]  /*2cb0*/  USHF.R.U32.HI UR6, URZ, 0x1f, UR7 ;  /* 0x0000001f3f067899 */ /* 0x000fc80008011607 */
[----:B------:R-:W-:-:S04]  /*2cc0*/  ULEA.HI.SX32 UR6, UR7, UR6, 0x1a ;  /* 0x0000000607067291 */ /* 0x000fc8000f8fd23f */
[----:B------:R-:W-:-:S04]  /*2cd0*/  UISETP.LT.AND UP1, UPT, UR39, UR6, UPT ;  /* 0x000000062700728c */ /* 0x000fc8000bf21270 */
[----:B------:R-:W-:-:S04]  /*2ce0*/  USEL UR55, UR39, UR6, !UP1 ;  /* 0x0000000627377287 */ /* 0x000fc8000c800000 */
[----:B------:R-:W-:Y:S01]  /*2cf0*/  UISETP.GE.AND UP1, UPT, UR58, UR55, UPT ;  /* 0x000000373a00728c */ /* 0x000fe2000bf26270 */
        /* <DEDUP_REMOVED lines=34> */
[----:B------:R-:W-:Y:S02]  /*2f20*/  FMNMX.FTZ R0, R123, R0, !PT ;  /* 0x000000007b007209 */ /* 0x000fe40007810000 */
[----:B------:R-:W-:-:S04]  /*2f30*/  ISETP.GT.AND P5, PT, R4, 0x8, PT ;  /* 0x000000080400780c */ /* 0x000fc80003fa4270 */
[----:B------:R-:W-:Y:S01]  /*2f40*/  FSEL R94, R94, -INF , P5 ;  /* 0xff8000005e5e7808 */ /* 0x000fe20002800000 */
[----:B------:R-:W-:Y:S02]  /*2f50*/  WARPGROUP.DEPBAR.LE gsb0, 0x0 ;  /* 0x00008000000079c5 */ /* 0x000fe40000010000 */
[----:B------:R-:W-:Y:S01]  /*2f60*/  WARPGROUP.ARRIVE ;  /* 0x00000000000079c5 */ /* 0x000fe20000000000 */
[----:B------:R-:W-:Y:S02]  /*2f70*/  FSEL R125, R72, -INF , P4 ;  /* 0xff800000487d7808 */ /* 0x000fe40002000000 */
[----:B------:R-:W-:Y:S02]  /*2f80*/  ISETP.GT.AND P4, PT, R3, 0x28, PT ;  /* 0x000000280300780c */ /* 0x000fe40003f84270 */
[----:B------:R-:W-:Y:S01]  /*2f90*/  FSEL R127, R73, -INF , P3 ;  /* 0xff800000497f7808 */ /* 0x000fe20001800000 */
[----:B------:R-:W-:Y:S01]  /*2fa0*/  QGMMA.64x32x32.F32.E4M3.E4M3 R56, gdesc[UR20], R56, gsb0 ;  /* 0x00600000143879f3 */ /* 0x000fe20008000838 */
[----:B------:R-:W-:Y:S01]  /*2fb0*/  UIADD3 UR22, UR28, 0x682, URZ ;  /* 0x000006821c167890 */ /* 0x000fe2000fffe03f */
[----:B------:R-:W-:Y:S01]  /*2fc0*/  FMNMX.FTZ R0, R125, R0, !PT ;  /* 0x000000007d007209 */ /* 0x000fe20007810000 */
[----:B------:R-:W-:Y:S01]  /*2fd0*/  UMOV UR23, 0x80000020 ;  /* 0x8000002000177882 */ /* 0x000fe20000000000 */
[----:B------:R-:W-:-:S02]  /*2fe0*/  ISETP.GT.AND P3, PT, R3, 0x29, PT ;  /* 0x000000290300780c */ /* 0x000fc40003f64270 */
[----:B------:R-:W-:Y:S02]  /*2ff0*/  FSEL R129, R76, -INF , P4 ;  /* 0xff8000004c817808 */ /* 0x000fe40002000000 */
[----:B------:R-:W-:Y:S02]  /*3000*/  FMNMX.FTZ R0, R127, R0, !PT ;  /* 0x000000007f007209 */ /* 0x000fe40007810000 */
[----:B------:R-:W-:Y:S02]  /*3010*/  ISETP.GT.AND P4, PT, R3, 0x30, PT ;  /* 0x000000300300780c */ /* 0x000fe40003f84270 */
        /* <DEDUP_REMOVED lines=15> */
[----:B------:R-:W-:Y:S01]  /*3110*/  FMNMX.FTZ R0, R101, R0, !PT ;  /* 0x0000000065007209 */ /* 0x000fe20007810000 */
        /* <DEDUP_REMOVED lines=55> */
[----:B------:R-:W-:Y:S01]  /*3490*/  FMNMX.FTZ R0, R53, R0, !PT ;  /* 0x0000000035007209 */ /* 0x000fe20007810000 */
[----:B------:R-:W-:Y:S02]  /*34a0*/  WARPGROUP.DEPBAR.LE gsb0, 0x0 ;  /* 0x00008000000079c5 */ /* 0x000fe40000010000 */
[----:B------:R-:W-:Y:S02]  /*34b0*/  FSEL R61, R24, -INF , P4 ;  /* 0xff800000183d7808 */ /* 0x000fe40002000000 */
        /* <DEDUP_REMOVED lines=20> */
[----:B------:R-:W-:-:S02]  /*3600*/  ISETP.GT.AND P4, PT, R4, 0x1, PT ;  /* 0x000000010400780c */ /* 0x000fc40003f84270 */
[----:B------:R-:W-:Y:S02]  /*3610*/  FMNMX.FTZ R6, R37, R0, !PT ;  /* 0x0000000025067209 */ /* 0x000fe40007810000 */
[----:B------:R-:W-:Y:S02]  /*3620*/  FSEL R91, R91, -INF , P4 ;  /* 0xff8000005b5b7808 */ /* 0x000fe40002000000 */
[----:B------:R-:W-:Y:S01]  /*3630*/  ISETP.GT.AND P4, PT, R4, 0x10, PT ;  /* 0x000000100400780c */ /* 0x000fe20003f84270 */
[----:B------:R-:W0:Y:S03]  /*3640*/  SHFL.BFLY PT, R3, R6, 0x2, 0x1f ;  /* 0x0c401f0006037f89 */ /* 0x000e2600000e0000 */
        /* <DEDUP_REMOVED lines=10> */
[----:B------:R-:W-:Y:S01]  /*36f0*/  ISETP.GT.AND P4, PT, R4, 0x39, PT ;  /* 0x000000390400780c */ /* 0x000fe20003f84270 */
[----:B------:R-:W0:Y:S03]  /*3700*/  SHFL.BFLY PT, R3, R8, 0x1, 0x1f ;  /* 0x0c201f0008037f89 */ /* 0x000e2600000e0000 */
[----:B------:R-:W-:-:S02]  /*3710*/  FSEL R87, R87, -INF , P4 ;  /* 0xff80000057577808 */ /* 0x000fc40002000000 */
[----:B------:R-:W-:-:S04]  /*3720*/  ISETP.GT.AND P4, PT, R4, 0x41, PT ;  /* 0x000000410400780c */ /* 0x000fc80003f84270 */
[----:B------:R-:W-:Y:S02]  /*3730*/  FSEL R59, R59, -INF , P4 ;  /* 0xff8000003b3b7808 */ /* 0x000fe40002000000 */
[----:B------:R-:W-:Y:S02]  /*3740*/  ISETP.GT.AND P4, PT, R4, 0x49, PT ;  /* 0x000000490400780c */ /* 0x000fe40003f84270 */
[----:B0-----:R-:W-:-:S04]  /*3750*/  FMNMX.FTZ R0, R8, R3, !PT ;  /* 0x0000000308007209 */ /* 0x001fc80007810000 */
[C---:B------:R-:W-:Y:S01]  /*3760*/  FSETP.NEU.FTZ.AND P3, PT, R0.reuse, -INF , PT ;  /* 0xff8000000000780b */ /* 0x040fe20003f7d000 */
[----:B------:R-:W-:-:S05]  /*3770*/  FFMA.FTZ R12, R0, R131, -8 ;  /* 0xc1000000000c7423 */ /* 0x000fca0000010083 */
[----:B------:R-:W-:Y:S02]  /*3780*/  FSEL R12, R12, RZ, P3 ;  /* 0x000000ff0c0c7208 */ /* 0x000fe40001800000 */
[----:B------:R-:W-:-:S03]  /*3790*/  ISETP.GT.AND P3, PT, R4, RZ, PT ;  /* 0x000000ff0400720c */ /* 0x000fc60003f64270 */
[--C-:B------:R-:W-:Y:S01]  /*37a0*/  FFMA.FTZ R6, R89, UR42, -R12.reuse ;  /* 0x0000002a59067c23 */ /* 0x100fe2000801080c */
[----:B------:R-:W-:Y:S01]  /*37b0*/  FSEL R90, R90, -INF , P3 ;  /* 0xff8000005a5a7808 */ /* 0x000fe20001800000 */
[--C-:B------:R-:W-:Y:S01]  /*37c0*/  FFMA.FTZ R75, R111, UR42, -R12.reuse ;  /* 0x0000002a6f4b7c23 */ /* 0x100fe2000801080c */
[----:B------:R-:W-:Y:S01]  /*37d0*/  ISETP.GT.AND P3, PT, R4, 0x9, PT ;  /* 0x000000090400780c */ /* 0x000fe20003f64270 */
[--C-:B------:R-:W-:Y:S01]  /*37e0*/  FFMA.FTZ R83, R107, UR42, -R12.reuse ;  /* 0x0000002a6b537c23 */ /* 0x100fe2000801080c */
[----:B------:R-:W-:Y:S01]  /*37f0*/  FMNMX.FTZ R89, R90, R91, !PT ;  /* 0x0000005b5a597209 */ /* 0x000fe20007810000 */
[--C-:B------:R-:W-:Y:S01]  /*3800*/  FFMA.FTZ R56, R97, UR42, -R12.reuse ;  /* 0x0000002a61387c23 */ /* 0x100fe2000801080c */
[----:B------:R-:W-:Y:S01]  /*3810*/  FSEL R95, R95, -INF , P3 ;  /* 0xff8000005f5f7808 */ /* 0x000fe20001800000 */
[--C-:B------:R-:W-:Y:S01]  /*3820*/  FFMA.FTZ R72, R85, UR42, -R12.reuse ;  /* 0x0000002a55487c23 */ /* 0x100fe2000801080c */
[----:B------:R-:W-:Y:S01]  /*3830*/  FMNMX.FTZ R20, R94, R89, !PT ;  /* 0x000000595e147209 */ /* 0x000fe20007810000 */
[--C-:B------:R-:W-:Y:S01]  /*3840*/  FFMA.FTZ R76, R77, UR42, -R12.reuse ;  /* 0x0000002a4d4c7c23 */ /* 0x100fe2000801080c */
[----:B------:R-:W-:Y:S01]  /*3850*/  ISETP.GT.AND P3, PT, R4, 0x11, PT ;  /* 0x000000110400780c */ /* 0x000fe20003f64270 */
[--C-:B------:R-:W-:Y:S01]  /*3860*/  FFMA.FTZ R80, R69, UR42, -R12.reuse ;  /* 0x0000002a45507c23 */ /* 0x100fe2000801080c */
[----:B------:R-:W-:Y:S01]  /*3870*/  FMNMX.FTZ R89, R95, R20, !PT ;  /* 0x000000145f597209 */ /* 0x000fe20007810000 */
[--C-:B------:R-:W-:Y:S01]  /*3880*/  FFMA.FTZ R92, R29, UR42, -R12.reuse ;  /* 0x0000002a1d5c7c23 */ /* 0x100fe2000801080c */
[----:B------:R-:W-:Y:S01]  /*3890*/  FSEL R99, R99, -INF , P3 ;  /* 0xff80000063637808 */ /* 0x000fe20001800000 */
[----:B------:R-:W-:Y:S01]  /*38a0*/  IMAD.U32 R29, RZ, RZ, UR42 ;  /* 0x0000002aff1d7e24 */ /* 0x000fe2000f8e00ff */
[----:B------:R-:W-:Y:S01]  /*38b0*/  FMNMX.FTZ R24, R98, R89, !PT ;  /* 0x0000005962187209 */ /* 0x000fe20007810000 */
[--C-:B------:R-:W-:Y:S01]  /*38c0*/  FFMA.FTZ R3, R5, UR42, -R12.reuse ;  /* 0x0000002a05037c23 */ /* 0x100fe2000801080c */
[C---:B------:R-:W-:Y:S01]  /*38d0*/  ISETP.GT.AND P3, PT, R4.reuse, 0x19, PT ;  /* 0x000000190400780c */ /* 0x040fe20003f64270 */
[--C-:B------:R-:W-:Y:S01]  /*38e0*/  FFMA.FTZ R5, R7, UR42, -R12.reuse ;  /* 0x0000002a07057c23 */ /* 0x100fe2000801080c */
[----:B------:R-:W-:Y:S01]  /*38f0*/  FMNMX.FTZ R89, R99, R24, !PT ;  /* 0x0000001863597209 */ /* 0x000fe20007810000 */
        /* <DEDUP_REMOVED lines=36> */
[----:B------:R-:W-:Y:S01]  /*3b40*/  FFMA.FTZ R13, R13, UR42, -R12 ;  /* 0x0000002a0d0d7c23 */ /* 0x000fe2000801080c */
[----:B------:R-:W-:Y:S01]  /*3b50*/  FMNMX.FTZ R48, R86, R111, !PT ;  /* 0x0000006f56307209 */ /* 0x000fe20007810000 */
[----:B------:R-:W-:Y:S01]  /*3b60*/  MUFU.EX2 R3, R3 ;  /* 0x0000000300037308 */ /* 0x000fe20000000800 */
[----:B------:R-:W-:-:S02]  /*3b70*/  FSEL R58, R58, -INF , P3 ;  /* 0xff8000003a3a7808 */ /* 0x000fc40001800000 */
[----:B------:R-:W-:Y:S01]  /*3b80*/  FMNMX.FTZ R107, R87, R48, !PT ;  /* 0x00000030576b7209 */ /* 0x000fe20007810000 */
[----:B------:R-:W-:-:S01]  /*3b90*/  FFMA.FTZ R48, R105, UR42, -R12 ;  /* 0x0000002a69307c23 */ /* 0x000fc2000801080c */
[----:B------:R-:W-:Y:S02]  /*3ba0*/  ISETP.GT.AND P3, PT, R4, 0x48, PT ;  /* 0x000000480400780c */ /* 0x000fe40003f64270 */
[----:B------:R-:W-:Y:S01]  /*3bb0*/  FMNMX.FTZ R52, R58, R107, !PT ;  /* 0x0000006b3a347209 */ /* 0x000fe20007810000 */
[----:B------:R-:W-:Y:S01]  /*3bc0*/  MUFU.EX2 R6, R6 ;  /* 0x0000000600067308 */ /* 0x000fe20000000800 */
[----:B------:R-:W-:Y:S02]  /*3bd0*/  FSEL R62, R62, -INF , P3 ;  /* 0xff8000003e3e7808 */ /* 0x000fe40001800000 */
[----:B------:R-:W-:Y:S02]  /*3be0*/  FMNMX.FTZ R105, R59, R52, !PT ;  /* 0x000000343b697209 */ /* 0x000fe40007810000 */
[----:B------:R-:W-:-:S02]  /*3bf0*/  ISETP.GT.AND P3, PT, R4, 0x50, PT ;  /* 0x000000500400780c */ /* 0x000fc40003f64270 */
[----:B------:R-:W-:Y:S01]  /*3c00*/  FSEL R52, R63, -INF , P4 ;  /* 0xff8000003f347808 */ /* 0x000fe20002000000 */
[----:B------:R-:W-:-:S01]  /*3c10*/  FFMA.FTZ R63, R101, UR42, -R12 ;  /* 0x0000002a653f7c23 */ /* 0x000fc2000801080c */
[----:B------:R-:W-:Y:S01]  /*3c20*/  FMNMX.FTZ R105, R62, R105, !PT ;  /* 0x000000693e697209 */ /* 0x000fe20007810000 */
[----:B------:R-:W-:Y:S01]  /*3c30*/  MUFU.EX2 R5, R5 ;  /* 0x0000000500057308 */ /* 0x000fe20000000800 */
[----:B------:R-:W-:Y:S02]  /*3c40*/  ISETP.GT.AND P4, PT, R4, 0x51, PT ;  /* 0x000000510400780c */ /* 0x000fe40003f84270 */
[----:B------:R-:W-:Y:S02]  /*3c50*/  FSEL R66, R66, -INF , P3 ;  /* 0xff80000042427808 */ /* 0x000fe40001800000 */
[----:B------:R-:W-:Y:S02]  /*3c60*/  FMNMX.FTZ R105, R52, R105, !PT ;  /* 0x0000006934697209 */ /* 0x000fe40007810000 */
[----:B------:R-:W-:Y:S01]  /*3c70*/  ISETP.GT.AND P3, PT, R4, 0x58, PT ;  /* 0x000000580400780c */ /* 0x000fe20003f64270 */
[----:B------:R-:W0:Y:S01]  /*3c80*/  MUFU.EX2 R8, R8 ;  /* 0x0000000800087308 */ /* 0x000e220000000800 */
[----:B------:R-:W-:-:S02]  /*3c90*/  FSEL R67, R67, -INF , P4 ;  /* 0xff80000043437808 */ /* 0x000fc40002000000 */
[----:B------:R-:W-:Y:S02]  /*3ca0*/  FMNMX.FTZ R60, R66, R105, !PT ;  /* 0x00000069423c7209 */ /* 0x000fe40007810000 */
[----:B------:R-:W-:Y:S02]  /*3cb0*/  ISETP.GT.AND P4, PT, R4, 0x59, PT ;  /* 0x000000590400780c */ /* 0x000fe40003f84270 */
[----:B------:R-:W-:Y:S01]  /*3cc0*/  FSEL R70, R70, -INF , P3 ;  /* 0xff80000046467808 */ /* 0x000fe20001800000 */
[----:B------:R-:W-:Y:S01]  /*3cd0*/  MUFU.EX2 R7, R7 ;  /* 0x0000000700077308 */ /* 0x000fe20000000800 */
[----:B------:R-:W-:Y:S02]  /*3ce0*/  FMNMX.FTZ R97, R67, R60, !PT ;  /* 0x0000003c43617209 */ /* 0x000fe40007810000 */
[----:B------:R-:W-:Y:S01]  /*3cf0*/  FSEL R60, R71, -INF , P4 ;  /* 0xff800000473c7808 */ /* 0x000fe20002000000 */
[----:B------:R-:W-:-:S01]  /*3d00*/  FFMA.FTZ R71, R93, UR42, -R12 ;  /* 0x0000002a5d477c23 */ /* 0x000fc2000801080c */
[----:B------:R-:W-:-:S02]  /*3d10*/  ISETP.GT.AND P3, PT, R4, 0x60, PT ;  /* 0x000000600400780c */ /* 0x000fc40003f64270 */
[----:B------:R-:W-:Y:S01]  /*3d20*/  FMNMX.FTZ R97, R70, R97, !PT ;  /* 0x0000006146617209 */ /* 0x000fe20007810000 */
[----:B------:R-:W-:Y:S01]  /*3d30*/  MUFU.EX2 R10, R10 ;  /* 0x0000000a000a7308 */ /* 0x000fe20000000800 */
[----:B------:R-:W-:Y:S02]  /*3d40*/  ISETP.GT.AND P4, PT, R4, 0x61, PT ;  /* 0x000000610400780c */ /* 0x000fe40003f84270 */
[----:B------:R-:W-:Y:S02]  /*3d50*/  FSEL R42, R42, -INF , P3 ;  /* 0xff8000002a2a7808 */ /* 0x000fe40001800000 */
[----:B------:R-:W-:Y:S02]  /*3d60*/  FMNMX.FTZ R97, R60, R97, !PT ;  /* 0x000000613c617209 */ /* 0x000fe40007810000 */
[----:B------:R-:W-:Y:S01]  /*3d70*/  ISETP.GT.AND P3, PT, R4, 0x68, PT ;  /* 0x000000680400780c */ /* 0x000fe20003f64270 */
[----:B------:R-:W-:Y:S01]  /*3d80*/  MUFU.EX2 R9, R9 ;  /* 0x0000000900097308 */ /* 0x000fe20000000800 */
[----:B------:R-:W-:-:S02]  /*3d90*/  FSEL R43, R43, -INF , P4 ;  /* 0xff8000002b2b7808 */ /* 0x000fc40002000000 */
[----:B------:R-:W-:Y:S02]  /*3da0*/  FMNMX.FTZ R68, R42, R97, !PT ;  /* 0x000000612a447209 */ /* 0x000fe40007810000 */
[----:B------:R-:W-:Y:S02]  /*3db0*/  ISETP.GT.AND P4, PT, R4, 0x69, PT ;  /* 0x000000690400780c */ /* 0x000fe40003f84270 */
[----:B------:R-:W-:Y:S01]  /*3dc0*/  FSEL R64, R46, -INF , P3 ;  /* 0xff8000002e407808 */ /* 0x000fe20001800000 */
[----:B------:R-:W1:Y:S01]  /*3dd0*/  MUFU.EX2 R14, R14 ;  /* 0x0000000e000e7308 */ /* 0x000e620000000800 */
[----:B------:R-:W-:Y:S02]  /*3de0*/  FMNMX.FTZ R85, R43, R68, !PT ;  /* 0x000000442b557209 */ /* 0x000fe40007810000 */
[----:B------:R-:W-:Y:S02]  /*3df0*/  ISETP.GT.AND P3, PT, R4, 0x70, PT ;  /* 0x000000700400780c */ /* 0x000fe40003f64270 */
[----:B------:R-:W-:-:S02]  /*3e00*/  FSEL R47, R47, -INF , P4 ;  /* 0xff8000002f2f7808 */ /* 0x000fc40002000000 */
[----:B------:R-:W-:Y:S01]  /*3e10*/  FMNMX.FTZ R68, R64, R85, !PT ;  /* 0x0000005540447209 */ /* 0x000fe20007810000 */
[----:B------:R2:W-:Y:S01]  /*3e20*/  MUFU.EX2 R46, R72 ;  /* 0x00000048002e7308 */ /* 0x0005e20000000800 */
[----:B------:R-:W-:Y:S02]  /*3e30*/  ISETP.GT.AND P4, PT, R4, 0x71, PT ;  /* 0x000000710400780c */ /* 0x000fe40003f84270 */
[----:B------:R-:W-:Y:S02]  /*3e40*/  FSEL R50, R50, -INF , P3 ;  /* 0xff80000032327808 */ /* 0x000fe40001800000 */
[----:B------:R-:W-:Y:S02]  /*3e50*/  FMNMX.FTZ R85, R47, R68, !PT ;  /* 0x000000442f557209 */ /* 0x000fe40007810000 */
[----:B------:R-:W-:Y:S01]  /*3e60*/  ISETP.GT.AND P3, PT, R4, 0x78, PT ;  /* 0x000000780400780c */ /* 0x000fe20003f64270 */
[----:B------:R-:W-:Y:S01]  /*3e70*/  MUFU.EX2 R20, R20 ;  /* 0x0000001400147308 */ /* 0x000fe20000000800 */
[----:B------:R-:W-:-:S02]  /*3e80*/  FSEL R51, R51, -INF , P4 ;  /* 0xff80000033337808 */ /* 0x000fc40002000000 */
[----:B--2---:R-:W-:Y:S02]  /*3e90*/  FMNMX.FTZ R72, R50, R85, !PT ;  /* 0x0000005532487209 */ /* 0x004fe40007810000 */
[----:B------:R-:W-:Y:S02]  /*3ea0*/  ISETP.GT.AND P4, PT, R4, 0x79, PT ;  /* 0x000000790400780c */ /* 0x000fe40003f84270 */
[----:B------:R-:W-:Y:S01]  /*3eb0*/  FSEL R68, R54, -INF , P3 ;  /* 0xff80000036447808 */ /* 0x000fe20001800000 */
[----:B------:R-:W-:Y:S01]  /*3ec0*/  MUFU.EX2 R89, R127 ;  /* 0x0000007f00597308 */ /* 0x000fe20000000800 */
[----:B------:R-:W-:Y:S02]  /*3ed0*/  FMNMX.FTZ R77, R51, R72, !PT ;  /* 0x00000048334d7209 */ /* 0x000fe40007810000 */
[----:B------:R-:W-:Y:S02]  /*3ee0*/  FSEL R55, R55, -INF , P4 ;  /* 0xff80000037377808 */ /* 0x000fe40002000000 */
[----:B------:R-:W-:-:S02]  /*3ef0*/  ISETP.GT.AND P3, PT, R4, 0x80, PT ;  /* 0x000000800400780c */ /* 0x000fc40003f64270 */
        /* <DEDUP_REMOVED lines=11> */
[----:B------:R-:W-:Y:S01]  /*3fb0*/  MUFU.EX2 R75, R75 ;  /* 0x0000004b004b7308 */ /* 0x000fe20000000800 */
[----:B------:R-:W-:Y:S02]  /*3fc0*/  FMNMX.FTZ R77, R27, R72, !PT ;  /* 0x000000481b4d7209 */ /* 0x000fe40007810000 */
[----:B------:R-:W-:Y:S02]  /*3fd0*/  ISETP.GT.AND P3, PT, R4, 0x90, PT ;  /* 0x000000900400780c */ /* 0x000fe40003f64270 */
[----:B------:R-:W-:-:S02]  /*3fe0*/  FSEL R31, R31, -INF , P4 ;  /* 0xff8000001f1f7808 */ /* 0x000fc40002000000 */
[----:B------:R-:W-:Y:S01]  /*3ff0*/  FMNMX.FTZ R72, R30, R77, !PT ;  /* 0x0000004d1e487209 */ /* 0x000fe20007810000 */
[----:B------:R-:W-:Y:S01]  /*4000*/  MUFU.EX2 R32, R32 ;  /* 0x0000002000207308 */ /* 0x000fe20000000800 */
[----:B------:R-:W-:Y:S02]  /*4010*/  ISETP.GT.AND P4, PT, R4, 0x91, PT ;  /* 0x000000910400780c */ /* 0x000fe40003f84270 */
[----:B------:R-:W-:Y:S02]  /*4020*/  FSEL R69, R34, -INF , P3 ;  /* 0xff80000022457808 */ /* 0x000fe40001800000 */
[----:B--2---:R-:W-:Y:S02]  /*4030*/  FMNMX.FTZ R76, R31, R72, !PT ;  /* 0x000000481f4c7209 */ /* 0x004fe40007810000 */
[----:B------:R-:W-:Y:S01]  /*4040*/  ISETP.GT.AND P3, PT, R4, 0x98, PT ;  /* 0x000000980400780c */ /* 0x000fe20003f64270 */
[----:B------:R2:W-:Y:S01]  /*4050*/  MUFU.EX2 R34, R80 ;  /* 0x0000005000227308 */ /* 0x0005e20000000800 */
[----:B------:R-:W-:Y:S01]  /*4060*/  FSEL R72, R35, -INF , P4 ;  /* 0xff80000023487808 */ /* 0x000fe20002000000 */
[----:B------:R-:W-:Y:S01]  /*4070*/  FFMA.FTZ R35, R40, UR42, -R12 ;  /* 0x0000002a28237c23 */ /* 0x000fe2000801080c */
[----:B------:R-:W-:-:S02]  /*4080*/  FMNMX.FTZ R77, R69, R76, !PT ;  /* 0x0000004c454d7209 */ /* 0x000fc40007810000 */
[----:B------:R-:W-:Y:S02]  /*4090*/  ISETP.GT.AND P4, PT, R4, 0x99, PT ;  /* 0x000000990400780c */ /* 0x000fe40003f84270 */
[----:B------:R-:W-:Y:S01]  /*40a0*/  FSEL R40, R38, -INF , P3 ;  /* 0xff80000026287808 */ /* 0x000fe20001800000 */
[--C-:B------:R-:W-:Y:S01]  /*40b0*/  FFMA.FTZ R38, R41, UR42, -R12.reuse ;  /* 0x0000002a29267c23 */ /* 0x100fe2000801080c */
[----:B------:R-:W-:Y:S01]  /*40c0*/  FMNMX.FTZ R77, R72, R77, !PT ;  /* 0x0000004d484d7209 */ /* 0x000fe20007810000 */
[--C-:B--2---:R-:W-:Y:S01]  /*40d0*/  FFMA.FTZ R80, R49, UR42, -R12.reuse ;  /* 0x0000002a31507c23 */ /* 0x104fe2000801080c */
[----:B------:R-:W-:Y:S01]  /*40e0*/  FSEL R76, R39, -INF , P4 ;  /* 0xff800000274c7808 */ /* 0x000fe20002000000 */
        /* <DEDUP_REMOVED lines=9> */
[----:B------:R-:W0:Y:S01]  /*4180*/  SHFL.BFLY PT, R4, R77, 0x2, 0x1f ;  /* 0x0c401f004d047f89 */ /* 0x000e2200000e0000 */
[----:B-1----:R-:W-:Y:S02]  /*4190*/  F2FP.SATFINITE.E4M3.F32.PACK_AB_MERGE_C R186, R14, R9, RZ ;  /* 0x000000090eba723e */ /* 0x002fe400048070ff */
[----:B------:R-:W-:Y:S02]  /*41a0*/  F2FP.SATFINITE.E4M3.F32.PACK_AB_MERGE_C R184, R6, R3, R184 ;  /* 0x0000000306b8723e */ /* 0x000fe400048070b8 */
[----:B------:R-:W-:Y:S01]  /*41b0*/  MUFU.EX2 R48, R48 ;  /* 0x0000003000307308 */ /* 0x000fe20000000800 */
[----:B------:R-:W-:-:S07]  /*41c0*/  F2FP.SATFINITE.E4M3.F32.PACK_AB_MERGE_C R186, R10, R7, R186 ;  /* 0x000000070aba723e */ /* 0x000fce00048070ba */
        /* <DEDUP_REMOVED lines=9> */
[C---:B------:R-:W-:Y:S01]  /*4260*/  FSETP.NEU.FTZ.AND P3, PT, R4.reuse, -INF , PT ;  /* 0xff8000000400780b */ /* 0x040fe20003f7d000 */
[----:B------:R-:W-:-:S06]  /*4270*/  FFMA.FTZ R29, R4, R29, -8 ;  /* 0xc1000000041d7423 */ /* 0x000fcc000001001d */
[----:B------:R-:W-:Y:S01]  /*4280*/  MUFU.EX2 R35, R35 ;  /* 0x0000002300237308 */ /* 0x000fe20000000800 */
[----:B------:R-:W-:Y:S02]  /*4290*/  FSEL R61, R29, RZ, P3 ;  /* 0x000000ff1d3d7208 */ /* 0x000fe40001800000 */
[----:B------:R-:W-:-:S03]  /*42a0*/  PLOP3.LUT P3, PT, PT, PT, UP1, 0x80, 0x0 ;  /* 0x000000000000781c */ /* 0x000fc60003f6f018 */
        /* <DEDUP_REMOVED lines=12> */
[----:B------:R-:W-:Y:S01]  /*4370*/  FADD.FTZ R66, R3, R6 ;  /* 0x0000000603427221 */ /* 0x000fe20000010000 */
[----:B------:R-:W-:-:S01]  /*4380*/  FFMA.FTZ R103, R103, UR42, -R61 ;  /* 0x0000002a67677c23 */ /* 0x000fc2000801083d */
[----:B------:R-:W0:Y:S01]  /*4390*/  MUFU.EX2 R90, R90 ;  /* 0x0000005a005a7308 */ /* 0x000e220000000800 */
[----:B------:R-:W-:-:S01]  /*43a0*/  FFMA.FTZ R49, R82, UR42, -R61 ;  /* 0x0000002a52317c23 */ /* 0x000fc2000801083d */
[----:B------:R-:W-:Y:S01]  /*43b0*/  FADD.FTZ R77, R5, R66 ;  /* 0x00000042054d7221 */ /* 0x000fe20000010000 */
[----:B------:R-:W-:-:S01]  /*43c0*/  FFMA.FTZ R28, R28, UR42, -R61 ;  /* 0x0000002a1c1c7c23 */ /* 0x000fc2000801083d */
[--C-:B------:R-:W-:Y:S01]  /*43d0*/  FFMA.FTZ R66, R42, UR42, -R61.reuse ;  /* 0x0000002a2a427c23 */ /* 0x100fe2000801083d */
[----:B------:R-:W-:Y:S01]  /*43e0*/  @!P0 PRMT R42, RZ, 0x654, R2 ;  /* 0x00000654ff2a8816 */ /* 0x000fe20000000002 */
[--C-:B------:R-:W-:Y:S01]  /*43f0*/  FFMA.FTZ R78, R78, UR42, -R61.reuse ;  /* 0x0000002a4e4e7c23 */ /* 0x100fe2000801083d */
[----:B------:R-:W-:-:S01]  /*4400*/  FFMA.FTZ R79, R79, UR42, -R61 ;  /* 0x0000002a4f4f7c23 */ /* 0x000fc2000801083d */
[----:B------:R1:W2:Y:S01]  /*4410*/  MUFU.EX2 R65, R37 ;  /* 0x0000002500417308 */ /* 0x0002a20000000800 */
[----:B------:R3:W-:Y:S01]  /*4420*/  @!P0 SYNCS.ARRIVE.TRANS64.RED.A1T0 RZ, [R42+URZ], RZ ;  /* 0x000000ff2aff89a7 */ /* 0x0007e2000810043f */
[----:B------:R-:W-:-:S01]  /*4430*/  FFMA.FTZ R60, R60, UR42, -R61 ;  /* 0x0000002a3c3c7c23 */ /* 0x000fc2000801083d */
[--C-:B------:R-:W-:Y:S01]  /*4440*/  FFMA.FTZ R36, R36, UR42, -R61.reuse ;  /* 0x0000002a24247c23 */ /* 0x100fe2000801083d */
[----:B------:R-:W-:-:S01]  /*4450*/  FFMA.FTZ R57, R67, UR42, -R61 ;  /* 0x0000002a43397c23 */ /* 0x000fc2000801083d */
[--C-:B------:R-:W-:Y:S01]  /*4460*/  FFMA.FTZ R86, R86, UR42, -R61.reuse ;  /* 0x0000002a56567c23 */ /* 0x100fe2000801083d */
[----:B------:R-:W-:-:S01]  /*4470*/  FFMA.FTZ R87, R87, UR42, -R61 ;  /* 0x0000002a57577c23 */ /* 0x000fc2000801083d */
[--C-:B------:R-:W-:Y:S01]  /*4480*/  FFMA.FTZ R62, R62, UR42, -R61.reuse ;  /* 0x0000002a3e3e7c23 */ /* 0x100fe2000801083d */
[----:B------:R-:W4:Y:S01]  /*4490*/  MUFU.EX2 R100, R95 ;  /* 0x0000005f00647308 */ /* 0x000f220000000800 */
[----:B-1----:R-:W-:-:S01]  /*44a0*/  FFMA.FTZ R37, R74, UR42, -R61 ;  /* 0x0000002a4a257c23 */ /* 0x002fc2000801083d */
[----:B0-----:R-:W-:Y:S01]  /*44b0*/  FADD.FTZ R74, R29, R90 ;  /* 0x0000005a1d4a7221 */ /* 0x001fe20000010000 */
[----:B------:R-:W-:-:S01]  /*44c0*/  FFMA.FTZ R70, R70, UR42, -R61 ;  /* 0x0000002a46467c23 */ /* 0x000fc2000801083d */
[--C-:B------:R-:W-:Y:S01]  /*44d0*/  FFMA.FTZ R43, R43, UR42, -R61.reuse ;  /* 0x0000002a2b2b7c23 */ /* 0x100fe2000801083d */
[----:B------:R-:W-:-:S01]  /*44e0*/  FFMA.FTZ R64, R64, UR42, -R61 ;  /* 0x0000002a40407c23 */ /* 0x000fc2000801083d */
[--C-:B------:R-:W-:Y:S01]  /*44f0*/  FFMA.FTZ R47, R47, UR42, -R61.reuse ;  /* 0x0000002a2f2f7c23 */ /* 0x100fe2000801083d */
[----:B------:R-:W-:-:S01]  /*4500*/  FFMA.FTZ R50, R50, UR42, -R61 ;  /* 0x0000002a32327c23 */ /* 0x000fc2000801083d */
[----:B------:R-:W0:Y:S01]  /*4510*/  MUFU.EX2 R33, R33 ;  /* 0x0000002100217308 */ /* 0x000e220000000800 */
[----:B--2---:R-:W-:-:S01]  /*4520*/  FADD.FTZ R85, R65, R74 ;  /* 0x0000004a41557221 */ /* 0x004fc20000010000 */
[----:B------:R-:W-:Y:S01]  /*4530*/  FADD.FTZ R74, R8, R77 ;  /* 0x0000004d084a7221 */ /* 0x000fe20000010000 */
[----:B------:R-:W-:-:S01]  /*4540*/  FFMA.FTZ R51, R51, UR42, -R61 ;  /* 0x0000002a33337c23 */ /* 0x000fc2000801083d */
[--C-:B------:R-:W-:Y:S01]  /*4550*/  FFMA.FTZ R68, R68, UR42, -R61.reuse ;  /* 0x0000002a44447c23 */ /* 0x100fe2000801083d */
[----:B------:R-:W-:-:S01]  /*4560*/  FFMA.FTZ R55, R55, UR42, -R61 ;  /* 0x0000002a37377c23 */ /* 0x000fc2000801083d */
[----:B------:R-:W-:Y:S01]  /*4570*/  FADD.FTZ R77, R7, R74 ;  /* 0x0000004a074d7221 */ /* 0x000fe20000010000 */
[----:B------:R-:W-:-:S01]  /*4580*/  FFMA.FTZ R26, R26, UR42, -R61 ;  /* 0x0000002a1a1a7c23 */ /* 0x000fc2000801083d */
[----:B------:R-:W1:Y:S01]  /*4590*/  MUFU.EX2 R94, R94 ;  /* 0x0000005e005e7308 */ /* 0x000e620000000800 */
[----:B----4-:R-:W-:-:S01]  /*45a0*/  FADD.FTZ R82, R100, R85 ;  /* 0x0000005564527221 */ /* 0x010fc20000010000 */
[----:B---3--:R-:W-:Y:S01]  /*45b0*/  FADD.FTZ R42, R10, R77 ;  /* 0x0000004d0a2a7221 */ /* 0x008fe20000010000 */
[----:B------:R-:W-:-:S01]  /*45c0*/  FFMA.FTZ R27, R27, UR42, -R61 ;  /* 0x0000002a1b1b7c23 */ /* 0x000fc2000801083d */
[--C-:B------:R-:W-:Y:S01]  /*45d0*/  FFMA.FTZ R30, R30, UR42, -R61.reuse ;  /* 0x0000002a1e1e7c23 */ /* 0x100fe2000801083d */
[----:B------:R-:W-:-:S01]  /*45e0*/  FFMA.FTZ R31, R31, UR42, -R61 ;  /* 0x0000002a1f1f7c23 */ /* 0x000fc2000801083d */
[----:B------:R-:W-:Y:S01]  /*45f0*/  FADD.FTZ R77, R9, R42 ;  /* 0x0000002a094d7221 */ /* 0x000fe20000010000 */
[----:B------:R-:W-:-:S01]  /*4600*/  FFMA.FTZ R69, R69, UR42, -R61 ;  /* 0x0000002a45457c23 */ /* 0x000fc2000801083d */
[----:B------:R-:W2:Y:S01]  /*4610*/  MUFU.EX2 R102, R102 ;  /* 0x0000006600667308 */ /* 0x000ea20000000800 */
[----:B0-----:R-:W-:-:S01]  /*4620*/  FADD.FTZ R85, R33, R82 ;  /* 0x0000005221557221 */ /* 0x001fc20000010000 */
[----:B------:R-:W-:Y:S01]  /*4630*/  FADD.FTZ R77, R14, R77 ;  /* 0x0000004d0e4d7221 */ /* 0x000fe20000010000 */
[----:B------:R-:W-:-:S01]  /*4640*/  FFMA.FTZ R72, R72, UR42, -R61 ;  /* 0x0000002a48487c23 */ /* 0x000fc2000801083d */
[--C-:B------:R-:W-:Y:S01]  /*4650*/  FFMA.FTZ R40, R40, UR42, -R61.reuse ;  /* 0x0000002a28287c23 */ /* 0x100fe2000801083d */
[----:B------:R-:W-:-:S01]  /*4660*/  FFMA.FTZ R61, R76, UR42, -R61 ;  /* 0x0000002a4c3d7c23 */ /* 0x000fc2000801083d */
[----:B------:R-:W-:-:S02]  /*4670*/  F2FP.SATFINITE.E4M3.F32.PACK_AB_MERGE_C R185, R100, R65, RZ ;  /* 0x0000004164b9723e */ /* 0x000fc400048070ff */
[----:B------:R-:W0:Y:S01]  /*4680*/  MUFU.EX2 R103, R103 ;  /* 0x0000006700677308 */ /* 0x000e220000000800 */
[----:B-1----:R-:W-:-:S01]  /*4690*/  FADD.FTZ R85, R94, R85 ;  /* 0x000000555e557221 */ /* 0x002fc20000010000 */
[----:B------:R-:W-:-:S06]  /*46a0*/  F2FP.SATFINITE.E4M3.F32.PACK_AB_MERGE_C R185, R90, R29, R185 ;  /* 0x0000001d5ab9723e */ /* 0x000fcc00048070b9 */
[----:B------:R-:W1:Y:S01]  /*46b0*/  MUFU.EX2 R37, R37 ;  /* 0x0000002500257308 */ /* 0x000e620000000800 */
[----:B--2---:R-:W-:-:S07]  /*46c0*/  FADD.FTZ R42, R102, R85 ;  /* 0x00000055662a7221 */ /* 0x004fce0000010000 */
[----:B------:R-:W2:Y:S01]  /*46d0*/  MUFU.EX2 R28, R28 ;  /* 0x0000001c001c7308 */ /* 0x000ea20000000800 */
[----:B0-----:R-:W-:-:S01]  /*46e0*/  FADD.FTZ R42, R103, R42 ;  /* 0x0000002a672a7221 */ /* 0x001fc20000010000 */
[----:B------:R-:W-:-:S04]  /*46f0*/  F2FP.SATFINITE.E4M3.F32.PACK_AB_MERGE_C R102, R103, R102, RZ ;  /* 0x000000666766723e */ /* 0x000fc800048070ff */
[----:B------:R-:W-:Y:S02]  /*4700*/  F2FP.SATFINITE.E4M3.F32.PACK_AB_MERGE_C R187, R94, R33, R102 ;  /* 0x000000215ebb723e */ /* 0x000fe40004807066 */
[----:B------:R-:W0:Y:S08]  /*4710*/  MUFU.EX2 R78, R78 ;  /* 0x0000004e004e7308 */ /* 0x000e300000000800 */
[----:B------:R-:W3:Y:S08]  /*4720*/  MUFU.EX2 R79, R79 ;  /* 0x0000004f004f7308 */ /* 0x000ef00000000800 */
[----:B------:R4:W-:Y:S08]  /*4730*/  MUFU.EX2 R67, R60 ;  /* 0x0000003c00437308 */ /* 0x0009f00000000800 */
[----:B------:R-:W5:Y:S01]  /*4740*/  MUFU.EX2 R49, R49 ;  /* 0x0000003100317308 */ /* 0x000f620000000800 */
[----:B----4-:R-:W-:-:S01]  /*4750*/  FADD.FTZ R60, R20, R77 ;  /* 0x0000004d143c7221 */ /* 0x010fc20000010000 */
[----:B-1----:R-:W-:-:S03]  /*4760*/  FADD.FTZ R77, R37, R42 ;  /* 0x0000002a254d7221 */ /* 0x002fc60000010000 */
[----:B------:R-:W-:Y:S01]  /*4770*/  FADD.FTZ R85, R89, R60 ;  /* 0x0000003c59557221 */ /* 0x000fe20000010000 */
[----:B--2---:R-:W-:-:S02]  /*4780*/  FADD.FTZ R77, R28, R77 ;  /* 0x0000004d1c4d7221 */ /* 0x004fc40000010000 */
[----:B------:R-:W1:Y:S01]  /*4790*/  MUFU.EX2 R36, R36 ;  /* 0x0000002400247308 */ /* 0x000e620000000800 */
[----:B------:R-:W-:-:S01]  /*47a0*/  FADD.FTZ R42, R24, R85 ;  /* 0x00000055182a7221 */ /* 0x000fc20000010000 */
[----:B0-----:R-:W-:Y:S01]  /*47b0*/  FADD.FTZ R60, R78, R77 ;  /* 0x0000004d4e3c7221 */ /* 0x001fe20000010000 */
[C---:B------:R-:W-:Y:S02]  /*47c0*/  F2FP.SATFINITE.E4M3.F32.PACK_AB_MERGE_C R24, R75.reuse, R24, RZ ;  /* 0x000000184b18723e */ /* 0x040fe400048070ff */
[----:B------:R-:W-:Y:S01]  /*47d0*/  FADD.FTZ R77, R75, R42 ;  /* 0x0000002a4b4d7221 */ /* 0x000fe20000010000 */
[----:B---3--:R-:W-:-:S01]  /*47e0*/  FADD.FTZ R60, R79, R60 ;  /* 0x0000003c4f3c7221 */ /* 0x008fc20000010000 */
[----:B------:R-:W-:Y:S01]  /*47f0*/  F2FP.SATFINITE.E4M3.F32.PACK_AB_MERGE_C R78, R79, R78, RZ ;  /* 0x0000004e4f4e723e */ /* 0x000fe200048070ff */
[----:B------:R-:W0:Y:S01]  /*4800*/  MUFU.EX2 R86, R86 ;  /* 0x0000005600567308 */ /* 0x000e220000000800 */
[----:B------:R-:W-:-:S01]  /*4810*/  FADD.FTZ R42, R32, R77 ;  /* 0x0000004d202a7221 */ /* 0x000fc20000010000 */
[----:B-----5:R-:W-:Y:S01]  /*4820*/  FADD.FTZ R77, R49, R60 ;  /* 0x0000003c314d7221 */ /* 0x020fe20000010000 */
[----:B------:R-:W-:-:S02]  /*4830*/  F2FP.SATFINITE.E4M3.F32.PACK_AB_MERGE_C R180, R89, R20, R24 ;  /* 0x0000001459b4723e */ /* 0x000fc40004807018 */
[----:B------:R-:W-:Y:S01]  /*4840*/  CS2R R74, SRZ ;  /* 0x00000000004a7805 */ /* 0x000fe2000001ff00 */
[----:B------:R-:W-:-:S01]  /*4850*/  FADD.FTZ R85, R83, R42 ;  /* 0x0000002a53557221 */ /* 0x000fc20000010000 */
[----:B------:R-:W-:Y:S02]  /*4860*/  F2FP.SATFINITE.E4M3.F32.PACK_AB_MERGE_C R181, R28, R37, R78 ;  /* 0x000000251cb5723e */ /* 0x000fe4000480704e */
[----:B------:R-:W-:Y:S01]  /*4870*/  CS2R R28, SRZ ;  /* 0x00000000001c7805 */ /* 0x000fe2000001ff00 */
[----:B------:R-:W2:Y:S01]  /*4880*/  MUFU.EX2 R87, R87 ;  /* 0x0000005700577308 */ /* 0x000ea20000000800 */
[----:B-1----:R-:W-:-:S01]  /*4890*/  FADD.FTZ R77, R36, R77 ;  /* 0x0000004d244d7221 */ /* 0x002fc20000010000 */
[----:B------:R-:W-:Y:S01]  /*48a0*/  FADD.FTZ R42, R48, R85 ;  /* 0x00000055302a7221 */ /* 0x000fe20000010000 */
[C---:B------:R-:W-:Y:S02]  /*48b0*/  F2FP.SATFINITE.E4M3.F32.PACK_AB_MERGE_C R48, R63.reuse, R48, RZ ;  /* 0x000000303f30723e */ /* 0x040fe400048070ff */
[----:B------:R-:W-:Y:S01]  /*48c0*/  CS2R R78, SRZ ;  /* 0x00000000004e7805 */ /* 0x000fe2000001ff00 */
[----:B------:R-:W-:-:S01]  /*48d0*/  FADD.FTZ R5, R63, R42 ;  /* 0x0000002a3f057221 */ /* 0x000fc20000010000 */
[----:B------:R-:W-:Y:S01]  /*48e0*/  F2FP.SATFINITE.E4M3.F32.PACK_AB_MERGE_C R182, R83, R32, R48 ;  /* 0x0000002053b6723e */ /* 0x000fe20004807030 */
[----:B------:R-:W1:Y:S01]  /*48f0*/  MUFU.EX2 R53, R53 ;  /* 0x0000003500357308 */ /* 0x000e620000000800 */
[----:B0-----:R-:W-:-:S01]  /*4900*/  FADD.FTZ R60, R86, R77 ;  /* 0x0000004d563c7221 */ /* 0x001fc20000010000 */
[----:B------:R-:W-:Y:S01]  /*4910*/  FADD.FTZ R8, R56, R5 ;  /* 0x0000000538087221 */ /* 0x000fe20000010000 */
[----:B------:R-:W-:-:S02]  /*4920*/  CS2R R32, SRZ ;  /* 0x0000000000207805 */ /* 0x000fc4000001ff00 */
[----:B------:R-:W-:Y:S02]  /*4930*/  CS2R R76, SRZ ;  /* 0x00000000004c7805 */ /* 0x000fe4000001ff00 */
[----:B------:R-:W-:Y:S01]  /*4940*/  CS2R R82, SRZ ;  /* 0x0000000000527805 */ /* 0x000fe2000001ff00 */
[----:B------:R-:W-:Y:S01]  /*4950*/  FADD.FTZ R9, R71, R8 ;  /* 0x0000000847097221 */ /* 0x000fe20000010000 */
[----:B------:R-:W0:Y:S01]  /*4960*/  MUFU.EX2 R58, R58 ;  /* 0x0000003a003a7308 */ /* 0x000e220000000800 */
[----:B--2---:R-:W-:-:S02]  /*4970*/  FADD.FTZ R60, R87, R60 ;  /* 0x0000003c573c7221 */ /* 0x004fc40000010000 */
[----:B------:R-:W-:Y:S01]  /*4980*/  FADD.FTZ R8, R46, R9 ;  /* 0x000000092e087221 */ /* 0x000fe20000010000 */
[----:B------:R-:W-:Y:S02]  /*4990*/  F2FP.SATFINITE.E4M3.F32.PACK_AB_MERGE_C R86, R87, R86, RZ ;  /* 0x000000565756723e */ /* 0x000fe400048070ff */
[----:B------:R-:W-:-:S02]  /*49a0*/  F2FP.SATFINITE.E4M3.F32.PACK_AB_MERGE_C R46, R81, R46, RZ ;  /* 0x0000002e512e723e */ /* 0x000fc400048070ff */
[----:B------:R-:W-:Y:S01]  /*49b0*/  F2FP.SATFINITE.E4M3.F32.PACK_AB_MERGE_C R183, R36, R49, R86 ;  /* 0x0000003124b7723e */ /* 0x000fe20004807056 */
[----:B------:R-:W2:Y:S01]  /*49c0*/  MUFU.EX2 R62, R62 ;  /* 0x0000003e003e7308 */ /* 0x000ea20000000800 */
[----:B-1----:R-:W-:-:S01]  /*49d0*/  FADD.FTZ R5, R53, R60 ;  /* 0x0000003c35057221 */ /* 0x002fc20000010000 */
[----:B------:R-:W-:Y:S02]  /*49e0*/  F2FP.SATFINITE.E4M3.F32.PACK_AB_MERGE_C R176, R71, R56, R46 ;  /* 0x0000003847b0723e */ /* 0x000fe4000480702e */
[----:B------:R-:W-:Y:S02]  /*49f0*/  CS2R R36, SRZ ;  /* 0x0000000000247805 */ /* 0x000fe4000001ff00 */
[----:B------:R-:W-:Y:S02]  /*4a00*/  CS2R R48, SRZ ;  /* 0x0000000000307805 */ /* 0x000fe4000001ff00 */
[----:B------:R-:W-:Y:S01]  /*4a10*/  CS2R R86, SRZ ;  /* 0x0000000000567805 */ /* 0x000fe2000001ff00 */
        /* <DEDUP_REMOVED lines=8> */
[----:B------:R-:W-:Y:S01]  /*4aa0*/  FADD.FTZ R8, R73, R8 ;  /* 0x0000000849087221 */ /* 0x000fe20000010000 */
[----:B------:R-:W-:Y:S02]  /*4ab0*/  F2FP.SATFINITE.E4M3.F32.PACK_AB_MERGE_C R59, R59, R62, RZ ;  /* 0x0000003e3b3b723e */ /* 0x000fe400048070ff */
[----:B------:R-:W-:Y:S01]  /*4ac0*/  CS2R R62, SRZ ;  /* 0x00000000003e7805 */ /* 0x000fe2000001ff00 */
[----:B------:R-:W-:-:S01]  /*4ad0*/  FADD.FTZ R5, R11, R8 ;  /* 0x000000080b057221 */ /* 0x000fc20000010000 */
[----:B------:R-:W-:Y:S01]  /*4ae0*/  F2FP.SATFINITE.E4M3.F32.PACK_AB_MERGE_C R11, R34, R11, RZ ;  /* 0x0000000b220b723e */ /* 0x000fe200048070ff */
[----:B------:R-:W1:Y:S01]  /*4af0*/  MUFU.EX2 R70, R70 ;  /* 0x0000004600467308 */ /* 0x000e620000000800 */
[----:B0-----:R-:W-:-:S01]  /*4b00*/  FADD.FTZ R14, R52, R9 ;  /* 0x00000009340e7221 */ /* 0x001fc20000010000 */
[----:B------:R-:W-:Y:S01]  /*4b10*/  FADD.FTZ R34, R34, R5 ;  /* 0x0000000522227221 */ /* 0x000fe20000010000 */
[----:B------:R-:W-:-:S02]  /*4b20*/  F2FP.SATFINITE.E4M3.F32.PACK_AB_MERGE_C R177, R58, R53, R59 ;  /* 0x000000353ab1723e */ /* 0x000fc4000480703b */
[----:B------:R-:W-:Y:S02]  /*4b30*/  CS2R R58, SRZ ;  /* 0x00000000003a7805 */ /* 0x000fe4000001ff00 */
[----:B------:R-:W-:Y:S01]  /*4b40*/  F2FP.SATFINITE.E4M3.F32.PACK_AB_MERGE_C R178, R73, R54, R11 ;  /* 0x0000003649b2723e */ /* 0x000fe2000480700b */
[----:B------:R-:W0:Y:S01]  /*4b50*/  MUFU.EX2 R2, R66 ;  /* 0x0000004200027308 */ /* 0x000e220000000800 */
[----:B--2---:R-:W-:-:S07]  /*4b60*/  FADD.FTZ R3, R57, R14 ;  /* 0x0000000e39037221 */ /* 0x004fce0000010000 */
[----:B------:R-:W2:Y:S01]  /*4b70*/  MUFU.EX2 R38, R38 ;  /* 0x0000002600267308 */ /* 0x000ea20000000800 */
[----:B-1----:R-:W-:-:S01]  /*4b80*/  FADD.FTZ R6, R70, R3 ;  /* 0x0000000346067221 */ /* 0x002fc20000010000 */
[----:B------:R-:W-:Y:S01]  /*4b90*/  F2FP.SATFINITE.E4M3.F32.PACK_AB_MERGE_C R70, R67, R70, RZ ;  /* 0x000000464346723e */ /* 0x000fe200048070ff */
[----:B------:R-:W-:-:S02]  /*4ba0*/  FADD.FTZ R3, R35, R34 ;  /* 0x0000002223037221 */ /* 0x000fc40000010000 */
[----:B------:R-:W-:Y:S01]  /*4bb0*/  FADD.FTZ R67, R67, R6 ;  /* 0x0000000643437221 */ /* 0x000fe20000010000 */
[----:B------:R-:W-:Y:S02]  /*4bc0*/  F2FP.SATFINITE.E4M3.F32.PACK_AB_MERGE_C R179, R57, R52, R70 ;  /* 0x0000003439b3723e */ /* 0x000fe40004807046 */
[----:B------:R-:W-:Y:S01]  /*4bd0*/  CS2R R52, SRZ ;  /* 0x0000000000347805 */ /* 0x000fe2000001ff00 */
[----:B------:R-:W1:Y:S01]  /*4be0*/  MUFU.EX2 R43, R43 ;  /* 0x0000002b002b7308 */ /* 0x000e620000000800 */
[----:B0-----:R-:W-:-:S01]  /*4bf0*/  FADD.FTZ R6, R2, R67 ;  /* 0x0000004302067221 */ /* 0x001fc20000010000 */
[----:B------:R-:W-:-:S02]  /*4c00*/  CS2R R56, SRZ ;  /* 0x0000000000387805 */ /* 0x000fc4000001ff00 */
[----:B------:R-:W-:Y:S02]  /*4c10*/  CS2R R66, SRZ ;  /* 0x0000000000427805 */ /* 0x000fe4000001ff00 */
[----:B------:R-:W-:Y:S02]  /*4c20*/  CS2R R70, SRZ ;  /* 0x0000000000467805 */ /* 0x000fe4000001ff00 */
        /* <DEDUP_REMOVED lines=11> */
[----:B------:R-:W-:Y:S02]  /*4ce0*/  F2FP.SATFINITE.E4M3.F32.PACK_AB_MERGE_C R172, R38, R35, R39 ;  /* 0x0000002326ac723e */ /* 0x000fe40004807027 */
[----:B------:R-:W-:Y:S02]  /*4cf0*/  CS2R R34, SRZ ;  /* 0x0000000000227805 */ /* 0x000fe4000001ff00 */
[----:B------:R-:W-:Y:S01]  /*4d00*/  CS2R R38, SRZ ;  /* 0x0000000000267805 */ /* 0x000fe2000001ff00 */
[----:B------:R-:W1:Y:S01]  /*4d10*/  MUFU.EX2 R50, R50 ;  /* 0x0000003200327308 */ /* 0x000e620000000800 */
[C---:B0-----:R-:W-:Y:S01]  /*4d20*/  F2FP.SATFINITE.E4M3.F32.PACK_AB_MERGE_C R64, R47.reuse, R64, RZ ;  /* 0x000000402f40723e */ /* 0x041fe200048070ff */
[----:B------:R-:W-:-:S03]  /*4d30*/  FADD.FTZ R47, R47, R6 ;  /* 0x000000062f2f7221 */ /* 0x000fc60000010000 */
[----:B------:R-:W-:Y:S02]  /*4d40*/  F2FP.SATFINITE.E4M3.F32.PACK_AB_MERGE_C R173, R43, R2, R64 ;  /* 0x000000022bad723e */ /* 0x000fe40004807040 */
[----:B------:R-:W-:Y:S02]  /*4d50*/  CS2R R42, SRZ ;  /* 0x00000000002a7805 */ /* 0x000fe4000001ff00 */
[----:B------:R-:W-:Y:S01]  /*4d60*/  CS2R R64, SRZ ;  /* 0x0000000000407805 */ /* 0x000fe2000001ff00 */
[----:B------:R-:W0:Y:S01]  /*4d70*/  MUFU.EX2 R80, R80 ;  /* 0x0000005000507308 */ /* 0x000e220000000800 */
[----:B--2---:R-:W-:-:S07]  /*4d80*/  FADD.FTZ R3, R41, R44 ;  /* 0x0000002c29037221 */ /* 0x004fce0000010000 */
[----:B------:R-:W2:Y:S01]  /*4d90*/  MUFU.EX2 R51, R51 ;  /* 0x0000003300337308 */ /* 0x000ea20000000800 */
[----:B-1----:R-:W-:-:S01]  /*4da0*/  FADD.FTZ R6, R50, R47 ;  /* 0x0000002f32067221 */ /* 0x002fc20000010000 */
[----:B------:R-:W-:-:S06]  /*4db0*/  CS2R R46, SRZ ;  /* 0x00000000002e7805 */ /* 0x000fcc000001ff00 */
        /* <DEDUP_REMOVED lines=11> */
[----:B------:R-:W-:Y:S02]  /*4e70*/  F2FP.SATFINITE.E4M3.F32.PACK_AB_MERGE_C R174, R80, R41, R21 ;  /* 0x0000002950ae723e */ /* 0x000fe40004807015 */
[----:B------:R-:W-:Y:S01]  /*4e80*/  CS2R R80, SRZ ;  /* 0x0000000000507805 */ /* 0x000fe2000001ff00 */
[----:B------:R-:W2:Y:S01]  /*4e90*/  MUFU.EX2 R26, R26 ;  /* 0x0000001a001a7308 */ /* 0x000ea20000000800 */
[C---:B-1----:R-:W-:Y:S01]  /*4ea0*/  F2FP.SATFINITE.E4M3.F32.PACK_AB_MERGE_C R68, R55.reuse, R68, RZ ;  /* 0x000000443744723e */ /* 0x042fe200048070ff */
[----:B------:R-:W-:-:S03]  /*4eb0*/  FADD.FTZ R55, R55, R6 ;  /* 0x0000000637377221 */ /* 0x000fc60000010000 */
[----:B------:R-:W-:Y:S02]  /*4ec0*/  F2FP.SATFINITE.E4M3.F32.PACK_AB_MERGE_C R175, R51, R50, R68 ;  /* 0x0000003233af723e */ /* 0x000fe40004807044 */
[----:B------:R-:W-:Y:S01]  /*4ed0*/  CS2R R50, SRZ ;  /* 0x0000000000327805 */ /* 0x000fe2000001ff00 */
[----:B------:R-:W1:Y:S01]  /*4ee0*/  MUFU.EX2 R88, R88 ;  /* 0x0000005800587308 */ /* 0x000e620000000800 */
[----:B0-----:R-:W-:-:S01]  /*4ef0*/  FADD.FTZ R3, R45, R84 ;  /* 0x000000542d037221 */ /* 0x001fc20000010000 */
[----:B------:R-:W-:-:S06]  /*4f00*/  CS2R R84, SRZ ;  /* 0x0000000000547805 */ /* 0x000fcc000001ff00 */
[----:B------:R-:W0:Y:S01]  /*4f10*/  MUFU.EX2 R27, R27 ;  /* 0x0000001b001b7308 */ /* 0x000e220000000800 */
[----:B--2---:R-:W-:-:S01]  /*4f20*/  FADD.FTZ R6, R26, R55 ;  /* 0x000000371a067221 */ /* 0x004fc20000010000 */
[----:B------:R-:W-:-:S06]  /*4f30*/  CS2R R54, SRZ ;  /* 0x0000000000367805 */ /* 0x000fcc000001ff00 */
        /* <DEDUP_REMOVED lines=11> */
[----:B------:R-:W-:Y:S02]  /*4ff0*/  F2FP.SATFINITE.E4M3.F32.PACK_AB_MERGE_C R168, R88, R45, R15 ;  /* 0x0000002d58a8723e */ /* 0x000fe4000480700f */
[----:B------:R-:W-:Y:S01]  /*5000*/  CS2R R44, SRZ ;  /* 0x00000000002c7805 */ /* 0x000fe2000001ff00 */
[----:B------:R-:W0:Y:S01]  /*5010*/  MUFU.EX2 R69, R69 ;  /* 0x0000004500457308 */ /* 0x000e220000000800 */
[----:B--2---:R-:W-:-:S01]  /*5020*/  FADD.FTZ R2, R31, R2 ;  /* 0x000000021f027221 */ /* 0x004fc20000010000 */
[----:B------:R-:W-:-:S04]  /*5030*/  F2FP.SATFINITE.E4M3.F32.PACK_AB_MERGE_C R30, R31, R30, RZ ;  /* 0x0000001e1f1e723e */ /* 0x000fc800048070ff */
[----:B------:R-:W-:Y:S02]  /*5040*/  F2FP.SATFINITE.E4M3.F32.PACK_AB_MERGE_C R169, R27, R26, R30 ;  /* 0x0000001a1ba9723e */ /* 0x000fe4000480701e */
[----:B------:R-:W-:Y:S01]  /*5050*/  CS2R R26, SRZ ;  /* 0x00000000001a7805 */ /* 0x000fe2000001ff00 */
        /* <DEDUP_REMOVED lines=16> */
[----:B-1----:R-:W-:Y:S01]  /*5160*/  FADD.FTZ R2, R40, R5 ;  /* 0x0000000528027221 */ /* 0x002fe20000010000 */
[----:B0-----:R-:W-:-:S03]  /*5170*/  F2FP.SATFINITE.E4M3.F32.PACK_AB_MERGE_C R7, R61, R40, RZ ;  /* 0x000000283d07723e */ /* 0x001fc600048070ff */
[----:B------:R-:W-:Y:S01]  /*5180*/  FADD.FTZ R2, R61, R2 ;  /* 0x000000023d027221 */ /* 0x000fe20000010000 */
[----:B------:R-:W-:Y:S02]  /*5190*/  CS2R R40, SRZ ;  /* 0x0000000000287805 */ /* 0x000fe4000001ff00 */
[----:B------:R-:W-:Y:S02]  /*51a0*/  CS2R R60, SRZ ;  /* 0x00000000003c7805 */ /* 0x000fe4000001ff00 */
[----:B------:R-:W-:Y:S02]  /*51b0*/  F2FP.SATFINITE.E4M3.F32.PACK_AB_MERGE_C R171, R72, R69, R7 ;  /* 0x0000004548ab723e */ /* 0x000fe40004807007 */
[----:B------:R-:W-:Y:S02]  /*51c0*/  CS2R R68, SRZ ;  /* 0x0000000000447805 */ /* 0x000fe4000001ff00 */
[----:B------:R-:W-:Y:S01]  /*51d0*/  CS2R R72, SRZ ;  /* 0x0000000000487805 */ /* 0x000fe2000001ff00 */
        /* <DEDUP_REMOVED lines=37> */
.L_x_2110:
[----:B------:R-:W-:Y:S01]  /*5430*/  ISETP.NE.AND P4, PT, RZ, UR46, PT ;  /* 0x0000002eff007c0c */ /* 0x000fe2000bf85270 */
[----:B------:R-:W-:-:S04]  /*5440*/  UISETP.NE.AND UP1, UPT, UR59, 0x1, UPT ;  /* 0x000000013b00788c */ /* 0x000fc8000bf25270 */
[----:B------:R-:W-:-:S04]  /*5450*/  USEL UR48, URZ, 0x1, UP1 ;  /* 0x000000013f307887 */ /* 0x000fc80008800000 */
[----:B------:R-:W-:-:S04]  /*5460*/  ULOP3.LUT UR48, UR60, UR48, URZ, 0x3c, !UPT ;  /* 0x000000303c307292 */ /* 0x000fc8000f8e3c3f */
[----:B------:R-:W-:Y:S08]  /*5470*/  @P4 BRA `(.L_x_2101) ;  /* 0x0000000000384947 */ /* 0x000ff00003800000 */
[----:B------:R-:W-:Y:S05]  /*5480*/  @!P1 BRA `(.L_x_2102) ;  /* 0x0000000000049947 */ /* 0x000fea0003800000 */
[----:B------:R-:W-:Y:S01]  /*5490*/  BPT.TRAP 0x1 ;  /* 0x000000040000795c */ /* 0x000fe20000300000 */
.L_x_2102:
        /* <DEDUP_REMOVED lines=9> */
.L_x_2103:
[----:B-1----:R-:W-:Y:S05]  /*5530*/  @P3 BRA `(.L_x_2101) ;  /* 0x0000000000083947 */ /* 0x002fea0003800000 */
[----:B------:R-:W1:Y:S02]  /*5540*/  SYNCS.PHASECHK.TRANS64.TRYWAIT P3, [UR6+0x29830], R0 ;  /* 0x02983000ff0075a7 */ /* 0x000e640008060146 */
[----:B-1----:R-:W-:Y:S05]  /*5550*/  @!P3 BRA `(.L_x_2104) ;  /* 0x0000010c001cb947 */ /* 0x002fea0003800000 */
.L_x_2101:
[----:B------:R-:W2:Y:S01]  /*5560*/  S2R R4, SR_TID.X ;  /* 0x0000000000047919 */ /* 0x000ea20000002100 */
        /* <DEDUP_REMOVED lines=21> */
[----:B--2---:R-:W-:Y:S01]  /*56c0*/  SHF.R.U32.HI R4, RZ, 0x7, R4 ;  /* 0x00000007ff047819 */ /* 0x004fe20000011604 */
[----:B------:R-:W-:Y:S01]  /*56d0*/  UMOV UR19, 0x80000020 ;  /* 0x8000002000137882 */ /* 0x000fe20000000000 */
[----:B------:R-:W-:Y:S01]  /*56e0*/  UIADD3 UR22, UR61, 0x502, URZ ;  /* 0x000005023d167890 */ /* 0x000fe2000fffe03f */
[----:B------:R-:W-:-:S02]  /*56f0*/  UMOV UR23, 0x80000020 ;  /* 0x8000002000177882 */ /* 0x000fc40000000000 */
[----:B01----:R-:W-:-:S05]  /*5700*/  VIADD R0, R4, 0x8 ;  /* 0x0000000804007836 */ /* 0x003fca0000000000 */
        /* <DEDUP_REMOVED lines=164> */
.L_x_2106:
[----:B------:R-:W-:Y:S01]  /*6150*/  ULEA UR6, UR59, UR41, 0x3 ;  /* 0x000000293b067291 */ /* 0x000fe2000f8e183f */
[----:B------:R-:W-:-:S05]  /*6160*/  IMAD.U32 R0, RZ, RZ, UR60 ;  /* 0x0000003cff007e24 */ /* 0x000fca000f8e00ff */
[----:B------:R-:W-:-:S04]  /*6170*/  SHF.L.U32 R0, R0, 0x1f, RZ ;  /* 0x0000001f00007819 */ /* 0x000fc800000006ff */
[----:B------:R0:W1:Y:S01]  /*6180*/  SYNCS.PHASECHK.TRANS64.TRYWAIT P3, [UR6+0x29850], R0 ;  /* 0x02985000ff0075a7 */ /* 0x0000620008060146 */
[----:B------:R-:W-:Y:S05]  /*6190*/  @!P1 BRA `(.L_x_2107) ;  /* 0x0000000000049947 */ /* 0x000fea0003800000 */
[----:B------:R-:W-:Y:S01]  /*61a0*/  BPT.TRAP 0x1 ;  /* 0x000000040000795c */ /* 0x000fe20000300000 */
.L_x_2107:
[----:B-1----:R-:W-:Y:S05]  /*61b0*/  @P3 BRA `(.L_x_2105) ;  /* 0x0000000000083947 */ /* 0x002fea0003800000 */
[----:B------:R-:W1:Y:S02]  /*61c0*/  SYNCS.PHASECHK.TRANS64.TRYWAIT P3, [UR6+0x29850], R0 ;  /* 0x02985000ff0075a7 */ /* 0x000e640008060146 */
[----:B-1----:R-:W-:Y:S05]  /*61d0*/  @!P3 BRA `(.L_x_2108) ;  /* 0x000001000014b947 */ /* 0x002fea0003800000 */
.L_x_2105:
[----:B-1----:R-:W-:Y:S01]  /*61e0*/  VIADD R7, R18, UR36 ;  /* 0x0000002412077c36 */ /* 0x002fe20008000000 */
[----:B------:R-:W-:Y:S01]  /*61f0*/  @UP0 ULDC UR6, c[0x0][0x44c] ;  /* 0x0001130000060ab9 */ /* 0x000fe20000000800 */
[----:B------:R-:W-:Y:S01]  /*6200*/  IMAD.U32 R11, RZ, RZ, UR53 ;  /* 0x00000035ff0b7e24 */ /* 0x000fe2000f8e00ff */
[----:B------:R-:W-:Y:S01]  /*6210*/  WARPGROUP.ARRIVE ;  /* 0x00000000000079c5 */ /* 0x000fe20000000000 */
[----:B0-----:R-:W-:Y:S01]  /*6220*/  @P2 IMAD.HI.U32 R0, R7, UR6, RZ ;  /* 0x0000000607002c27 */ /* 0x001fe2000f8e00ff */
[----:B------:R-:W-:Y:S01]  /*6230*/  @UP0 ULDC UR6, c[0x0][0x450] ;  /* 0x0001140000060ab9 */ /* 0x000fe20000000800 */
[----:B------:R-:W-:-:S03]  /*6240*/  UMOV UR7, 0xc0000010 ;  /* 0xc000001000077882 */ /* 0x000fc60000000000 */
[----:B------:R-:W0:Y:S01]  /*6250*/  S2R R225, SR_TID.X ;  /* 0x0000000000e17919 */ /* 0x000e220000002100 */
[----:B------:R-:W-:Y:S01]  /*6260*/  IMAD.U32 R13, RZ, RZ, UR42 ;  /* 0x0000002aff0d7e24 */ /* 0x000fe2000f8e00ff */
[----:B------:R-:W-:Y:S01]  /*6270*/  @P2 SHF.R.U32.HI R7, RZ, UR6, R0 ;  /* 0x00000006ff072c19 */ /* 0x000fe20008011600 */
[----:B------:R-:W-:-:S04]  /*6280*/  UIMAD UR6, UR58, -0xa0, URZ ;  /* 0xffffff603a0678a4 */ /* 0x000fc8000f8e023f */
[----:B------:R-:W1:Y:S02]  /*6290*/  SHFL.IDX PT, R9, R7, RZ, 0x1c1f ;  /* 0x001c1fff07097589 */ /* 0x000e6400000e0000 */
[----:B------:R-:W-:Y:S01]  /*62a0*/  IMAD.U32 R4, RZ, RZ, UR6 ;  /* 0x00000006ff047e24 */ /* 0x000fe2000f8e00ff */
[----:B------:R-:W-:Y:S01]  /*62b0*/  UIADD3 UR6, UR41, 0x400, URZ ;  /* 0x0000040029067890 */ /* 0x000fe2000fffe03f */
[----:B------:R-:W2:Y:S03]  /*62c0*/  SHFL.IDX PT, R7, R7, 0x1, 0x1c1f ;  /* 0x003c1f0007077f89 */ /* 0x000ea600000e0000 */
[----:B------:R-:W-:Y:S01]  /*62d0*/  IADD3 R4, -R17, 0x1, R4 ;  /* 0x0000000111047810 */ /* 0x000fe20007ffe104 */
[----:B------:R-:W-:-:S03]  /*62e0*/  USHF.R.U32.HI UR6, URZ, 0x4, UR6 ;  /* 0x000000043f067899 */ /* 0x000fc60008011606 */
[----:B------:R-:W-:Y:S01]  /*62f0*/  IADD3 R4, -R11, UR52, R4 ;  /* 0x000000340b047c10 */ /* 0x000fe2000fffe104 */
[----:B------:R-:W-:-:S04]  /*6300*/  ULOP3.LUT UR6, UR6, 0x3fff, URZ, 0xc0, !UPT ;  /* 0x00003fff06067892 */ /* 0x000fc8000f8ec03f */
[----:B------:R-:W-:-:S04]  /*6310*/  ULOP3.LUT UR6, UR6, 0x10000, URZ, 0xfc, !UPT ;  /* 0x0001000006067892 */ /* 0x000fc8000f8efc3f */
[----:B------:R-:W-:Y:S01]  /*6320*/  UIMAD UR10, UR59, 0x500, UR6 ;  /* 0x000005003b0a78a4 */ /* 0x000fe2000f8e0206 */
[----:B-1----:R-:W-:Y:S01]  /*6330*/  IMAD.IADD R0, R4, 0x1, R9 ;  /* 0x0000000104007824 */ /* 0x002fe200078e0209 */
[----:B0-----:R-:W-:-:S05]  /*6340*/  SHF.R.U32.HI R225, RZ, 0x7, R225 ;  /* 0x00000007ffe17819 */ /* 0x001fca00000116e1 */
[----:B------:R-:W-:Y:S01]  /*6350*/  UMOV UR6, UR10 ;  /* 0x0000000a00067c82 */ /* 0x000fe20008000000 */
[----:B--2---:R-:W-:Y:S01]  /*6360*/  IMAD.IADD R4, R4, 0x1, R7 ;  /* 0x0000000104047824 */ /* 0x004fe200078e0207 */
[C---:B------:R-:W-:Y:S01]  /*6370*/  ISETP.GT.AND P3, PT, R0.reuse, RZ, PT ;  /* 0x000000ff0000720c */ /* 0x040fe20003f64270 */
[----:B------:R-:W-:Y:S01]  /*6380*/  QGMMA.64x128x32.F32.E4M3.E4M3 R24, R184, gdesc[UR4], R24, gsb0 ;  /* 0x01e00004b8187df3 */ /* 0x000fe20008000818 */
[----:B------:R-:W-:Y:S01]  /*6390*/  ISETP.GT.AND P4, PT, R0, 0x1, PT ;  /* 0x000000010000780c */ /* 0x000fe20003f84270 */
[----:B------:R-:W-:Y:S01]  /*63a0*/  UIADD3 UR6, UR10, 0x100, URZ ;  /* 0x000001000a067890 */ /* 0x000fe2000fffe03f */
[----:B------:R-:W-:Y:S01]  /*63b0*/  FSEL R152, R152, -INF , P3 ;  /* 0xff80000098987808 */ /* 0x000fe20001800000 */
[----:B------:R-:W-:Y:S01]  /*63c0*/  UMOV UR7, 0xc0000010 ;  /* 0xc000001000077882 */ /* 0x000fe20000000000 */
[----:B------:R-:W-:Y:S02]  /*63d0*/  ISETP.GT.AND P3, PT, R0, 0x8, PT ;  /* 0x000000080000780c */ /* 0x000fe40003f64270 */
[----:B------:R-:W-:-:S02]  /*63e0*/  FSEL R153, R153, -INF , P4 ;  /* 0xff80000099997808 */ /* 0x000fc40002000000 */
[----:B------:R-:W-:Y:S02]  /*63f0*/  FMNMX.FTZ R8, R152, R5, !PT ;  /* 0x0000000598087209 */ /* 0x000fe40007810000 */
[----:B------:R-:W-:Y:S02]  /*6400*/  ISETP.GT.AND P4, PT, R0, 0x9, PT ;  /* 0x000000090000780c */ /* 0x000fe40003f84270 */
[----:B------:R-:W-:Y:S02]  /*6410*/  FSEL R156, R156, -INF , P3 ;  /* 0xff8000009c9c7808 */ /* 0x000fe40001800000 */
[----:B------:R-:W-:Y:S02]  /*6420*/  FMNMX.FTZ R9, R153, R8, !PT ;  /* 0x0000000899097209 */ /* 0x000fe40007810000 */
        /* <DEDUP_REMOVED lines=68> */
[----:B------:R-:W-:Y:S01]  /*6870*/  ISETP.GT.AND P3, PT, R0, 0x68, PT ;  /* 0x000000680000780c */ /* 0x000fe20003f64270 */
[----:B------:R-:W-:Y:S01]  /*6880*/  QGMMA.64x128x32.F32.E4M3.E4M3 R24, R180, gdesc[UR4], R24, gsb0 ;  /* 0x01e00004b4187df3 */ /* 0x000fe20008000818 */
[----:B------:R-:W-:Y:S01]  /*6890*/  FSEL R105, R105, -INF , P4 ;  /* 0xff80000069697808 */ /* 0x000fe20002000000 */
        /* <DEDUP_REMOVED lines=42> */
[----:B------:R-:W-:Y:S02]  /*6b40*/  FSEL R101, R101, -INF , P4 ;  /* 0xff80000065657808 */ /* 0x000fe40002000000 */
[----:B------:R-:W-:Y:S02]  /*6b50*/  FMNMX.FTZ R0, R100, R9, !PT ;  /* 0x0000000964007209 */ /* 0x000fe40007810000 */
[----:B------:R-:W-:Y:S02]  /*6b60*/  ISETP.GT.AND P4, PT, R4, RZ, PT ;  /* 0x000000ff0400720c */ /* 0x000fe40003f84270 */
[----:B------:R-:W-:-:S02]  /*6b70*/  FMNMX.FTZ R9, R101, R0, !PT ;  /* 0x0000000065097209 */ /* 0x000fc40007810000 */
[----:B------:R-:W-:Y:S02]  /*6b80*/  ISETP.GT.AND P5, PT, R4, 0x1, PT ;  /* 0x000000010400780c */ /* 0x000fe40003fa4270 */
[----:B------:R-:W-:Y:S01]  /*6b90*/  FSEL R15, R154, -INF , P4 ;  /* 0xff8000009a0f7808 */ /* 0x000fe20002000000 */
[----:B------:R-:W0:Y:S01]  /*6ba0*/  SHFL.BFLY PT, R0, R9, 0x2, 0x1f ;  /* 0x0c401f0009007f89 */ /* 0x000e2200000e0000 */
[C---:B------:R-:W-:Y:S02]  /*6bb0*/  ISETP.GT.AND P4, PT, R4.reuse, 0x8, PT ;  /* 0x000000080400780c */ /* 0x040fe40003f84270 */
[----:B------:R-:W-:Y:S02]  /*6bc0*/  FSEL R155, R155, -INF , P5 ;  /* 0xff8000009b9b7808 */ /* 0x000fe40002800000 */
[----:B------:R-:W-:Y:S02]  /*6bd0*/  ISETP.GT.AND P5, PT, R4, 0x9, PT ;  /* 0x000000090400780c */ /* 0x000fe40003fa4270 */
[----:B------:R-:W-:-:S02]  /*6be0*/  FSEL R158, R158, -INF , P4 ;  /* 0xff8000009e9e7808 */ /* 0x000fc40002000000 */
[C---:B------:R-:W-:Y:S02]  /*6bf0*/  ISETP.GT.AND P4, PT, R4.reuse, 0x10, PT ;  /* 0x000000100400780c */ /* 0x040fe40003f84270 */
[----:B------:R-:W-:Y:S02]  /*6c00*/  FSEL R159, R159, -INF , P5 ;  /* 0xff8000009f9f7808 */ /* 0x000fe40002800000 */
[----:B------:R-:W-:Y:S02]  /*6c10*/  ISETP.GT.AND P5, PT, R4, 0x11, PT ;  /* 0x000000110400780c */ /* 0x000fe40003fa4270 */
[----:B------:R-:W-:Y:S02]  /*6c20*/  FSEL R162, R162, -INF , P4 ;  /* 0xff800000a2a27808 */ /* 0x000fe40002000000 */
[----:B------:R-:W-:Y:S02]  /*6c30*/  ISETP.GT.AND P4, PT, R4, 0x18, PT ;  /* 0x000000180400780c */ /* 0x000fe40003f84270 */
[----:B------:R-:W-:-:S02]  /*6c40*/  FSEL R163, R163, -INF , P5 ;  /* 0xff800000a3a37808 */ /* 0x000fc40002800000 */
[----:B------:R-:W-:Y:S02]  /*6c50*/  ISETP.GT.AND P5, PT, R4, 0x19, PT ;  /* 0x000000190400780c */ /* 0x000fe40003fa4270 */
[----:B------:R-:W-:Y:S02]  /*6c60*/  FSEL R166, R166, -INF , P4 ;  /* 0xff800000a6a67808 */ /* 0x000fe40002000000 */
[----:B0-----:R-:W-:Y:S02]  /*6c70*/  FMNMX.FTZ R11, R9, R0, !PT ;  /* 0x00000000090b7209 */ /* 0x001fe40007810000 */
[----:B------:R-:W-:Y:S02]  /*6c80*/  FSEL R167, R167, -INF , P5 ;  /* 0xff800000a7a77808 */ /* 0x000fe40002800000 */
[C---:B------:R-:W-:Y:S01]  /*6c90*/  ISETP.GT.AND P4, PT, R4.reuse, 0x20, PT ;  /* 0x000000200400780c */ /* 0x040fe20003f84270 */
[----:B------:R-:W0:Y:S01]  /*6ca0*/  SHFL.BFLY PT, R0, R11, 0x1, 0x1f ;  /* 0x0c201f000b007f89 */ /* 0x000e2200000e0000 */
[----:B------:R-:W-:-:S02]  /*6cb0*/  ISETP.GT.AND P5, PT, R4, 0x21, PT ;  /* 0x000000210400780c */ /* 0x000fc40003fa4270 */
[----:B------:R-:W-:Y:S02]  /*6cc0*/  FSEL R138, R138, -INF , P4 ;  /* 0xff8000008a8a7808 */ /* 0x000fe40002000000 */
[C---:B------:R-:W-:Y:S02]  /*6cd0*/  ISETP.GT.AND P4, PT, R4.reuse, 0x28, PT ;  /* 0x000000280400780c */ /* 0x040fe40003f84270 */
[----:B------:R-:W-:Y:S02]  /*6ce0*/  FSEL R139, R139, -INF , P5 ;  /* 0xff8000008b8b7808 */ /* 0x000fe40002800000 */
[----:B------:R-:W-:Y:S02]  /*6cf0*/  ISETP.GT.AND P5, PT, R4, 0x29, PT ;  /* 0x000000290400780c */ /* 0x000fe40003fa4270 */
[----:B------:R-:W-:Y:S02]  /*6d00*/  FSEL R142, R142, -INF , P4 ;  /* 0xff8000008e8e7808 */ /* 0x000fe40002000000 */
[----:B------:R-:W-:-:S02]  /*6d10*/  ISETP.GT.AND P4, PT, R4, 0x30, PT ;  /* 0x000000300400780c */ /* 0x000fc40003f84270 */
[----:B------:R-:W-:Y:S02]  /*6d20*/  FSEL R143, R143, -INF , P5 ;  /* 0xff8000008f8f7808 */ /* 0x000fe40002800000 */
[----:B------:R-:W-:Y:S01]  /*6d30*/  ISETP.GT.AND P5, PT, R4, 0x31, PT ;  /* 0x000000310400780c */ /* 0x000fe20003fa4270 */
[----:B------:R-:W-:Y:S02]  /*6d40*/  WARPGROUP.DEPBAR.LE gsb0, 0x0 ;  /* 0x00008000000079c5 */ /* 0x000fe40000010000 */
[----:B------:R-:W-:Y:S01]  /*6d50*/  FSEL R146, R146, -INF , P4 ;  /* 0xff80000092927808 */ /* 0x000fe20002000000 */
[----:B------:R-:W-:Y:S01]  /*6d60*/  WARPGROUP.ARRIVE ;  /* 0x00000000000079c5 */ /* 0x000fe20000000000 */
[----:B------:R-:W-:Y:S02]  /*6d70*/  ISETP.GT.AND P4, PT, R4, 0x38, PT ;  /* 0x000000380400780c */ /* 0x000fe40003f84270 */
[----:B0-----:R-:W-:Y:S02]  /*6d80*/  FMNMX.FTZ R0, R11, R0, !PT ;  /* 0x000000000b007209 */ /* 0x001fe40007810000 */
[----:B------:R-:W-:Y:S01]  /*6d90*/  FSEL R147, R147, -INF , P5 ;  /* 0xff80000093937808 */ /* 0x000fe20002800000 */
[----:B------:R-:W-:Y:S01]  /*6da0*/  QGMMA.64x128x32.F32.E4M3.E4M3 R24, R176, gdesc[UR4], R24, gsb0 ;  /* 0x01e00004b0187df3 */ /* 0x000fe20008000818 */
[C---:B------:R-:W-:Y:S01]  /*6db0*/  FSETP.NEU.FTZ.AND P3, PT, R0.reuse, -INF , PT ;  /* 0xff8000000000780b */ /* 0x040fe20003f7d000 */
[----:B------:R-:W-:-:S01]  /*6dc0*/  FFMA.FTZ R8, R0, R13, -8 ;  /* 0xc100000000087423 */ /* 0x000fc2000001000d */
[----:B------:R-:W-:Y:S01]  /*6dd0*/  ISETP.GT.AND P5, PT, R4, 0x39, PT ;  /* 0x000000390400780c */ /* 0x000fe20003fa4270 */
[----:B------:R-:W-:Y:S01]  /*6de0*/  UIADD3 UR6, UR10, 0x300, URZ ;  /* 0x000003000a067890 */ /* 0x000fe2000fffe03f */
[----:B------:R-:W-:Y:S01]  /*6df0*/  FSEL R150, R150, -INF , P4 ;  /* 0xff80000096967808 */ /* 0x000fe20002000000 */
[----:B------:R-:W-:Y:S01]  /*6e00*/  UMOV UR7, 0xc0000010 ;  /* 0xc000001000077882 */ /* 0x000fe20000000000 */
[----:B------:R-:W-:-:S02]  /*6e10*/  FSEL R8, R8, RZ, P3 ;  /* 0x000000ff08087208 */ /* 0x000fc40001800000 */
[----:B------:R-:W-:Y:S02]  /*6e20*/  FSEL R151, R151, -INF , P5 ;  /* 0xff80000097977808 */ /* 0x000fe40002800000 */
[----:B------:R-:W-:Y:S01]  /*6e30*/  ISETP.GT.AND P4, PT, R4, 0x40, PT ;  /* 0x000000400400780c */ /* 0x000fe20003f84270 */
[----:B------:R-:W-:-:S01]  /*6e40*/  FFMA.FTZ R10, R152, UR42, -R8 ;  /* 0x0000002a980a7c23 */ /* 0x000fc20008010808 */
[----:B------:R-:W-:Y:S01]  /*6e50*/  FMNMX.FTZ R152, R15, R6, !PT ;  /* 0x000000060f987209 */ /* 0x000fe20007810000 */
[----:B------:R-:W-:-:S01]  /*6e60*/  FFMA.FTZ R154, R136, UR42, -R8 ;  /* 0x0000002a889a7c23 */ /* 0x000fc20008010808 */
        /* <DEDUP_REMOVED lines=9> */
[----:B------:R0:W-:Y:S01]  /*6f00*/  MUFU.EX2 R21, R154 ;  /* 0x0000009a00157308 */ /* 0x0001e20000000800 */
        /* <DEDUP_REMOVED lines=8> */
[----:B0-----:R-:W-:-:S01]  /*6f90*/  FFMA.FTZ R154, R140, UR42, -R8 ;  /* 0x0000002a8c9a7c23 */ /* 0x001fc20008010808 */
[----:B------:R-:W-:Y:S01]  /*6fa0*/  ISETP.GT.AND P5, PT, R4, 0x51, PT ;  /* 0x000000510400780c */ /* 0x000fe20003fa4270 */
[----:B------:R-:W-:-:S01]  /*6fb0*/  FFMA.FTZ R120, R120, UR42, -R8 ;  /* 0x0000002a78787c23 */ /* 0x000fc20008010808 */
[----:B------:R-:W-:Y:S01]  /*6fc0*/  FMNMX.FTZ R137, R163, R152, !PT ;  /* 0x00000098a3897209 */ /* 0x000fe20007810000 */
[----:B------:R-:W-:-:S01]  /*6fd0*/  FFMA.FTZ R121, R121, UR42, -R8 ;  /* 0x0000002a79797c23 */ /* 0x000fc20008010808 */
[----:B------:R-:W-:Y:S01]  /*6fe0*/  FSEL R131, R131, -INF , P5 ;  /* 0xff80000083837808 */ /* 0x000fe20002800000 */
[----:B------:R-:W-:-:S01]  /*6ff0*/  FFMA.FTZ R125, R125, UR42, -R8 ;  /* 0x0000002a7d7d7c23 */ /* 0x000fc20008010808 */
[----:B------:R-:W-:Y:S01]  /*7000*/  FMNMX.FTZ R140, R166, R137, !PT ;  /* 0x00000089a68c7209 */ /* 0x000fe20007810000 */
[----:B------:R-:W-:-:S01]  /*7010*/  FFMA.FTZ R129, R129, UR42, -R8 ;  /* 0x0000002a81817c23 */ /* 0x000fc20008010808 */
        /* <DEDUP_REMOVED lines=34> */
[----:B------:R-:W-:Y:S01]  /*7240*/  FSEL R145, R122, -INF , P4 ;  /* 0xff8000007a917808 */ /* 0x000fe20002000000 */
[----:B------:R-:W-:-:S01]  /*7250*/  FFMA.FTZ R97, R97, UR42, -R8 ;  /* 0x0000002a61617c23 */ /* 0x000fc20008010808 */
[----:B------:R-:W-:Y:S01]  /*7260*/  FMNMX.FTZ R148, R151, R148, !PT ;  /* 0x0000009497947209 */ /* 0x000fe20007810000 */
[----:B------:R0:W-:Y:S01]  /*7270*/  MUFU.EX2 R122, R152 ;  /* 0x00000098007a7308 */ /* 0x0001e20000000800 */
[----:B------:R-:W-:Y:S01]  /*7280*/  ISETP.GT.AND P4, PT, R4, 0x48, PT ;  /* 0x000000480400780c */ /* 0x000fe20003f84270 */
[--C-:B------:R-:W-:Y:S01]  /*7290*/  FFMA.FTZ R100, R100, UR42, -R8.reuse ;  /* 0x0000002a64647c23 */ /* 0x100fe20008010808 */
[----:B------:R-:W-:Y:S01]  /*72a0*/  FMNMX.FTZ R148, R145, R148, !PT ;  /* 0x0000009491947209 */ /* 0x000fe20007810000 */
[----:B------:R-:W-:Y:S01]  /*72b0*/  FFMA.FTZ R101, R101, UR42, -R8 ;  /* 0x0000002a65657c23 */ /* 0x000fe20008010808 */
[----:B------:R-:W-:-:S02]  /*72c0*/  FSEL R126, R126, -INF , P4 ;  /* 0xff8000007e7e7808 */ /* 0x000fc40002000000 */
[----:B------:R-:W-:Y:S01]  /*72d0*/  FMNMX.FTZ R153, R123, R148, !PT ;  /* 0x000000947b997209 */ /* 0x000fe20007810000 */
[----:B------:R-:W-:Y:S01]  /*72e0*/  MUFU.EX2 R10, R10 ;  /* 0x0000000a000a7308 */ /* 0x000fe20000000800 */
[----:B------:R-:W-:Y:S01]  /*72f0*/  ISETP.GT.AND P4, PT, R4, 0x50, PT ;  /* 0x000000500400780c */ /* 0x000fe20003f84270 */
[----:B0-----:R-:W-:Y:S01]  /*7300*/  FFMA.FTZ R152, R124, UR42, -R8 ;  /* 0x0000002a7c987c23 */ /* 0x001fe20008010808 */
[----:B------:R-:W-:Y:S02]  /*7310*/  FMNMX.FTZ R148, R126, R153, !PT ;  /* 0x000000997e947209 */ /* 0x000fe40007810000 */
[----:B------:R-:W-:Y:S02]  /*7320*/  FSEL R130, R130, -INF , P4 ;  /* 0xff80000082827808 */ /* 0x000fe40002000000 */
[----:B------:R-:W-:Y:S01]  /*7330*/  FMNMX.FTZ R153, R127, R148, !PT ;  /* 0x000000947f997209 */ /* 0x000fe20007810000 */
[----:B------:R-:W-:Y:S01]  /*7340*/  MUFU.EX2 R9, R9 ;  /* 0x0000000900097308 */ /* 0x000fe20000000800 */
[----:B------:R-:W-:-:S02]  /*7350*/  ISETP.GT.AND P4, PT, R4, 0x58, PT ;  /* 0x000000580400780c */ /* 0x000fc40003f84270 */
[----:B------:R-:W-:Y:S02]  /*7360*/  FMNMX.FTZ R148, R130, R153, !PT ;  /* 0x0000009982947209 */ /* 0x000fe40007810000 */
[----:B------:R-:W-:Y:S02]  /*7370*/  FSEL R134, R134, -INF , P4 ;  /* 0xff80000086867808 */ /* 0x000fe40002000000 */
[----:B------:R-:W-:Y:S01]  /*7380*/  FMNMX.FTZ R153, R131, R148, !PT ;  /* 0x0000009483997209 */ /* 0x000fe20007810000 */
[----:B------:R-:W-:Y:S01]  /*7390*/  MUFU.EX2 R11, R11 ;  /* 0x0000000b000b7308 */ /* 0x000fe20000000800 */
[----:B------:R-:W-:Y:S02]  /*73a0*/  ISETP.GT.AND P4, PT, R4, 0x60, PT ;  /* 0x000000600400780c */ /* 0x000fe40003f84270 */
[----:B------:R-:W-:Y:S02]  /*73b0*/  FMNMX.FTZ R148, R134, R153, !PT ;  /* 0x0000009986947209 */ /* 0x000fe40007810000 */
[----:B------:R-:W-:-:S02]  /*73c0*/  FSEL R124, R106, -INF , P4 ;  /* 0xff8000006a7c7808 */ /* 0x000fc40002000000 */
[----:B------:R-:W-:Y:S01]  /*73d0*/  FMNMX.FTZ R153, R135, R148, !PT ;  /* 0x0000009487997209 */ /* 0x000fe20007810000 */
[----:B------:R0:W-:Y:S01]  /*73e0*/  MUFU.EX2 R106, R152 ;  /* 0x00000098006a7308 */ /* 0x0001e20000000800 */
[----:B------:R-:W-:Y:S02]  /*73f0*/  ISETP.GT.AND P4, PT, R4, 0x68, PT ;  /* 0x000000680400780c */ /* 0x000fe40003f84270 */
[----:B------:R-:W-:Y:S02]  /*7400*/  FMNMX.FTZ R148, R124, R153, !PT ;  /* 0x000000997c947209 */ /* 0x000fe40007810000 */
[----:B------:R-:W-:Y:S02]  /*7410*/  FSEL R110, R110, -INF , P4 ;  /* 0xff8000006e6e7808 */ /* 0x000fe40002000000 */
[----:B------:R-:W-:Y:S01]  /*7420*/  FMNMX.FTZ R153, R107, R148, !PT ;  /* 0x000000946b997209 */ /* 0x000fe20007810000 */
[----:B------:R-:W-:Y:S01]  /*7430*/  MUFU.EX2 R141, R154 ;  /* 0x0000009a008d7308 */ /* 0x000fe20000000800 */
[----:B------:R-:W-:Y:S01]  /*7440*/  ISETP.GT.AND P4, PT, R4, 0x70, PT ;  /* 0x000000700400780c */ /* 0x000fe20003f84270 */
[----:B0-----:R-:W-:Y:S01]  /*7450*/  FFMA.FTZ R152, R128, UR42, -R8 ;  /* 0x0000002a80987c23 */ /* 0x001fe20008010808 */
[----:B------:R-:W-:-:S02]  /*7460*/  FMNMX.FTZ R148, R110, R153, !PT ;  /* 0x000000996e947209 */ /* 0x000fc40007810000 */
[----:B------:R-:W-:Y:S02]  /*7470*/  FSEL R128, R114, -INF , P4 ;  /* 0xff80000072807808 */ /* 0x000fe40002000000 */
[----:B------:R-:W-:Y:S01]  /*7480*/  FMNMX.FTZ R153, R111, R148, !PT ;  /* 0x000000946f997209 */ /* 0x000fe20007810000 */
[----:B------:R0:W-:Y:S01]  /*7490*/  MUFU.EX2 R114, R152 ;  /* 0x0000009800727308 */ /* 0x0001e20000000800 */
[----:B------:R-:W-:Y:S02]  /*74a0*/  ISETP.GT.AND P4, PT, R4, 0x78, PT ;  /* 0x000000780400780c */ /* 0x000fe40003f84270 */
[----:B------:R-:W-:Y:S02]  /*74b0*/  FMNMX.FTZ R148, R128, R153, !PT ;  /* 0x0000009980947209 */ /* 0x000fe40007810000 */
[----:B------:R-:W-:Y:S02]  /*74c0*/  ISETP.GT.AND P5, PT, R4, 0x79, PT ;  /* 0x000000790400780c */ /* 0x000fe40003fa4270 */
[----:B------:R-:W-:Y:S01]  /*74d0*/  FSEL R118, R118, -INF , P4 ;  /* 0xff80000076767808 */ /* 0x000fe20002000000 */
[----:B------:R-:W-:Y:S01]  /*74e0*/  MUFU.EX2 R12, R12 ;  /* 0x0000000c000c7308 */ /* 0x000fe20000000800 */
[----:B------:R-:W-:Y:S01]  /*74f0*/  FMNMX.FTZ R153, R115, R148, !PT ;  /* 0x0000009473997209 */ /* 0x000fe20007810000 */
[----:B0-----:R-:W-:Y:S01]  /*7500*/  FFMA.FTZ R152, R132, UR42, -R8 ;  /* 0x0000002a84987c23 */ /* 0x001fe20008010808 */
[----:B------:R-:W-:-:S02]  /*7510*/  FSEL R119, R119, -INF , P5 ;  /* 0xff80000077777808 */ /* 0x000fc40002800000 */
[----:B------:R-:W-:Y:S02]  /*7520*/  ISETP.GT.AND P4, PT, R4, 0x80, PT ;  /* 0x000000800400780c */ /* 0x000fe40003f84270 */
[----:B------:R-:W-:Y:S01]  /*7530*/  FMNMX.FTZ R148, R118, R153, !PT ;  /* 0x0000009976947209 */ /* 0x000fe20007810000 */
[----:B------:R-:W-:Y:S02]  /*7540*/  WARPGROUP.DEPBAR.LE gsb0, 0x0 ;  /* 0x00008000000079c5 */ /* 0x000fe40000010000 */
[----:B------:R-:W-:Y:S01]  /*7550*/  ISETP.GT.AND P5, PT, R4, 0x81, PT ;  /* 0x000000810400780c */ /* 0x000fe20003fa4270 */
[----:B------:R-:W-:Y:S01]  /*7560*/  WARPGROUP.ARRIVE ;  /* 0x00000000000079c5 */ /* 0x000fe20000000000 */
[----:B------:R-:W-:Y:S01]  /*7570*/  FSEL R132, R90, -INF , P4 ;  /* 0xff8000005a847808 */ /* 0x000fe20002000000 */
[----:B------:R-:W-:Y:S01]  /*7580*/  MUFU.EX2 R13, R13 ;  /* 0x0000000d000d7308 */ /* 0x000fe20000000800 */
[----:B------:R-:W-:Y:S02]  /*7590*/  FMNMX.FTZ R153, R119, R148, !PT ;  /* 0x0000009477997209 */ /* 0x000fe40007810000 */
[----:B------:R-:W-:Y:S01]  /*75a0*/  ISETP.GT.AND P4, PT, R4, 0x88, PT ;  /* 0x000000880400780c */ /* 0x000fe20003f84270 */
[----:B------:R-:W-:Y:S01]  /*75b0*/  QGMMA.64x128x32.F32.E4M3.E4M3 R24, R172, gdesc[UR4], R24, gsb0 ;  /* 0x01e00004ac187df3 */ /* 0x000fe20008000818 */
[----:B------:R-:W-:Y:S01]  /*75c0*/  FSEL R91, R91, -INF , P5 ;  /* 0xff8000005b5b7808 */ /* 0x000fe20002800000 */
[----:B------:R-:W-:Y:S01]  /*75d0*/  UIADD3 UR6, UR10, 0x400, URZ ;  /* 0x000004000a067890 */ /* 0x000fe2000fffe03f */
[----:B------:R-:W-:Y:S01]  /*75e0*/  FMNMX.FTZ R148, R132, R153, !PT ;  /* 0x0000009984947209 */ /* 0x000fe20007810000 */
[----:B------:R0:W-:Y:S01]  /*75f0*/  MUFU.EX2 R90, R152 ;  /* 0x00000098005a7308 */ /* 0x0001e20000000800 */
[----:B------:R-:W-:Y:S01]  /*7600*/  ISETP.GT.AND P5, PT, R4, 0x89, PT ;  /* 0x000000890400780c */ /* 0x000fe20003fa4270 */
[----:B------:R-:W-:Y:S01]  /*7610*/  UMOV UR7, 0xc0000010 ;  /* 0xc000001000077882 */ /* 0x000fe20000000000 */
[----:B------:R-:W-:-:S02]  /*7620*/  FSEL R94, R94, -INF , P4 ;  /* 0xff8000005e5e7808 */ /* 0x000fc40002000000 */
[----:B------:R-:W-:Y:S02]  /*7630*/  FMNMX.FTZ R153, R91, R148, !PT ;  /* 0x000000945b997209 */ /* 0x000fe40007810000 */
[----:B------:R-:W-:Y:S01]  /*7640*/  ISETP.GT.AND P4, PT, R4, 0x90, PT ;  /* 0x000000900400780c */ /* 0x000fe20003f84270 */
[----:B------:R-:W-:Y:S01]  /*7650*/  MUFU.EX2 R14, R14 ;  /* 0x0000000e000e7308 */ /* 0x000fe20000000800 */
[----:B------:R-:W-:Y:S01]  /*7660*/  FSEL R95, R95, -INF , P5 ;  /* 0xff8000005f5f7808 */ /* 0x000fe20002800000 */
[----:B0-----:R-:W-:Y:S01]  /*7670*/  FFMA.FTZ R152, R104, UR42, -R8 ;  /* 0x0000002a68987c23 */ /* 0x001fe20008010808 */
[----:B------:R-:W-:Y:S02]  /*7680*/  FMNMX.FTZ R148, R94, R153, !PT ;  /* 0x000000995e947209 */ /* 0x000fe40007810000 */
[----:B------:R-:W-:Y:S02]  /*7690*/  ISETP.GT.AND P5, PT, R4, 0x91, PT ;  /* 0x000000910400780c */ /* 0x000fe40003fa4270 */
[----:B------:R-:W-:Y:S01]  /*76a0*/  FSEL R104, R98, -INF , P4 ;  /* 0xff80000062687808 */ /* 0x000fe20002000000 */
[----:B------:R-:W-:Y:S01]  /*76b0*/  MUFU.EX2 R7, R7 ;  /* 0x0000000700077308 */ /* 0x000fe20000000800 */
[----:B------:R-:W-:-:S02]  /*76c0*/  FMNMX.FTZ R153, R95, R148, !PT ;  /* 0x000000945f997209 */ /* 0x000fc40007810000 */
[----:B------:R-:W-:Y:S02]  /*76d0*/  ISETP.GT.AND P4, PT, R4, 0x98, PT ;  /* 0x000000980400780c */ /* 0x000fe40003f84270 */
[----:B------:R-:W-:Y:S02]  /*76e0*/  FSEL R99, R99, -INF , P5 ;  /* 0xff80000063637808 */ /* 0x000fe40002800000 */
[----:B------:R-:W-:Y:S01]  /*76f0*/  FMNMX.FTZ R148, R104, R153, !PT ;  /* 0x0000009968947209 */ /* 0x000fe20007810000 */
[----:B------:R0:W-:Y:S01]  /*7700*/  MUFU.EX2 R98, R152 ;  /* 0x0000009800627308 */ /* 0x0001e20000000800 */
[----:B------:R-:W-:Y:S02]  /*7710*/  ISETP.GT.AND P5, PT, R4, 0x99, PT ;  /* 0x000000990400780c */ /* 0x000fe40003fa4270 */
[----:B------:R-:W-:Y:S02]  /*7720*/  FSEL R102, R102, -INF , P4 ;  /* 0xff80000066667808 */ /* 0x000fe40002000000 */
[----:B------:R-:W-:-:S02]  /*7730*/  FMNMX.FTZ R153, R99, R148, !PT ;  /* 0x0000009463997209 */ /* 0x000fc40007810000 */
[----:B------:R-:W-:Y:S01]  /*7740*/  FSEL R103, R103, -INF , P5 ;  /* 0xff80000067677808 */ /* 0x000fe20002800000 */
[----:B------:R-:W-:Y:S01]  /*7750*/  MUFU.EX2 R20, R20 ;  /* 0x0000001400147308 */ /* 0x000fe20000000800 */
[----:B------:R-:W-:Y:S02]  /*7760*/  FMNMX.FTZ R4, R102, R153, !PT ;  /* 0x0000009966047209 */ /* 0x000fe40007810000 */
[----:B------:R-:W-:Y:S02]  /*7770*/  FSEL R160, R0, RZ, P3 ;  /* 0x000000ff00a07208 */ /* 0x000fe40001800000 */
[----:B------:R-:W-:-:S03]  /*7780*/  FMNMX.FTZ R4, R103, R4, !PT ;  /* 0x0000000467047209 */ /* 0x000fc60007810000 */
[----:B------:R-:W-:Y:S01]  /*7790*/  FADD.FTZ R160, -R160, R5 ;  /* 0x00000005a0a07221 */ /* 0x000fe20000010100 */
[----:B------:R-:W-:Y:S01]  /*77a0*/  MUFU.EX2 R136, R136 ;  /* 0x0000008800887308 */ /* 0x000fe20000000800 */
[----:B------:R-:W1:Y:S07]  /*77b0*/  SHFL.BFLY PT, R153, R4, 0x2, 0x1f ;  /* 0x0c401f0004997f89 */ /* 0x000e6e00000e0000 */
[----:B------:R-:W-:Y:S08]  /*77c0*/  MUFU.EX2 R140, R140 ;  /* 0x0000008c008c7308 */ /* 0x000ff00000000800 */
[----:B------:R-:W-:Y:S08]  /*77d0*/  MUFU.EX2 R144, R144 ;  /* 0x0000009000907308 */ /* 0x000ff00000000800 */
[----:B------:R-:W-:Y:S01]  /*77e0*/  MUFU.EX2 R149, R149 ;  /* 0x0000009500957308 */ /* 0x000fe20000000800 */
[----:B-1----:R-:W-:-:S05]  /*77f0*/  FMNMX.FTZ R153, R4, R153, !PT ;  /* 0x0000009904997209 */ /* 0x002fca0007810000 */
[----:B------:R-:W1:Y:S02]  /*7800*/  SHFL.BFLY PT, R4, R153, 0x1, 0x1f ;  /* 0x0c201f0099047f89 */ /* 0x000e6400000e0000 */
[----:B------:R-:W-:Y:S08]  /*7810*/  MUFU.EX2 R120, R120 ;  /* 0x0000007800787308 */ /* 0x000ff00000000800 */
[----:B------:R-:W-:Y:S08]  /*7820*/  MUFU.EX2 R121, R121 ;  /* 0x0000007900797308 */ /* 0x000ff00000000800 */
[----:B------:R-:W-:Y:S01]  /*7830*/  MUFU.EX2 R125, R125 ;  /* 0x0000007d007d7308 */ /* 0x000fe20000000800 */
[----:B-1----:R-:W-:Y:S01]  /*7840*/  FMNMX.FTZ R4, R153, R4, !PT ;  /* 0x0000000499047209 */ /* 0x002fe20007810000 */
[----:B------:R-:W-:-:S06]  /*7850*/  IMAD.U32 R153, RZ, RZ, UR42 ;  /* 0x0000002aff997e24 */ /* 0x000fcc000f8e00ff */
[----:B------:R-:W-:Y:S01]  /*7860*/  MUFU.EX2 R129, R129 ;  /* 0x0000008100817308 */ /* 0x000fe20000000800 */
[C---:B------:R-:W-:Y:S01]  /*7870*/  FSETP.NEU.FTZ.AND P4, PT, R4.reuse, -INF , PT ;  /* 0xff8000000400780b */ /* 0x040fe20003f9d000 */
[----:B------:R-:W-:-:S05]  /*7880*/  FFMA.FTZ R148, R4, R153, -8 ;  /* 0xc100000004947423 */ /* 0x000fca0000010099 */
[----:B------:R-:W-:Y:S01]  /*7890*/  FSEL R8, R148, RZ, P4 ;  /* 0x000000ff94087208 */ /* 0x000fe20002000000 */
[----:B------:R-:W-:Y:S04]  /*78a0*/  MUFU.EX2 R133, R133 ;  /* 0x0000008500857308 */ /* 0x000fe80000000800 */
[----:B------:R-:W-:-:S01]  /*78b0*/  FFMA.FTZ R153, R159, UR42, -R8 ;  /* 0x0000002a9f997c23 */ /* 0x000fc20008010808 */
[----:B------:R-:W-:Y:S01]  /*78c0*/  FSEL R159, R4, RZ, P4 ;  /* 0x000000ff049f7208 */ /* 0x000fe20002000000 */
[----:B0-----:R-:W-:-:S01]  /*78d0*/  FFMA.FTZ R152, R158, UR42, -R8 ;  /* 0x0000002a9e987c23 */ /* 0x001fc20008010808 */
[--C-:B------:R-:W-:Y:S01]  /*78e0*/  FFMA.FTZ R158, R123, UR42, -R8.reuse ;  /* 0x0000002a7b9e7c23 */ /* 0x100fe20008010808 */
[----:B------:R-:W-:Y:S01]  /*78f0*/  FMUL.FTZ R123, R160, UR42 ;  /* 0x0000002aa07b7c20 */ /* 0x000fe20008410000 */
[----:B------:R-:W-:Y:S01]  /*7900*/  FFMA.FTZ R15, R15, UR42, -R8 ;  /* 0x0000002a0f0f7c23 */ /* 0x000fe20008010808 */
[----:B------:R-:W-:-:S01]  /*7910*/  FADD.FTZ R159, -R159, R6 ;  /* 0x000000069f9f7221 */ /* 0x000fc20000010100 */
[--C-:B------:R-:W-:Y:S01]  /*7920*/  FFMA.FTZ R148, R155, UR42, -R8.reuse ;  /* 0x0000002a9b947c23 */ /* 0x100fe20008010808 */
[----:B------:R-:W-:Y:S01]  /*7930*/  MUFU.EX2 R152, R152 ;  /* 0x0000009800987308 */ /* 0x000fe20000000800 */
[----:B------:R-:W-:-:S01]  /*7940*/  FFMA.FTZ R154, R162, UR42, -R8 ;  /* 0x0000002aa29a7c23 */ /* 0x000fc20008010808 */
[----:B------:R-:W-:Y:S01]  /*7950*/  FMUL.FTZ R6, R159, UR42 ;  /* 0x0000002a9f067c20 */ /* 0x000fe20008410000 */
        /* <DEDUP_REMOVED lines=17> */
[----:B------:R-:W-:-:S02]  /*7a70*/  WARPGROUP.DEPBAR.LE gsb0, 0x0 ;  /* 0x00008000000079c5 */ /* 0x000fc40000010000 */
[----:B------:R-:W-:Y:S01]  /*7a80*/  WARPGROUP.ARRIVE ;  /* 0x00000000000079c5 */ /* 0x000fe20000000000 */
[----:B------:R-:W-:Y:S01]  /*7a90*/  FFMA.FTZ R151, R151, UR42, -R8 ;  /* 0x0000002a97977c23 */ /* 0x000fe20008010808 */
[----:B------:R-:W1:Y:S01]  /*7aa0*/  MUFU.EX2 R6, R6 ;  /* 0x0000000600067308 */ /* 0x000e620000000800 */
[----:B0-----:R-:W-:-:S01]  /*7ab0*/  FFMA.FTZ R134, R123, R3, R10 ;  /* 0x000000037b867223 */ /* 0x001fc2000001000a */
[--C-:B------:R-:W-:Y:S01]  /*7ac0*/  FFMA.FTZ R145, R145, UR42, -R8.reuse ;  /* 0x0000002a91917c23 */ /* 0x100fe20008010808 */
[----:B------:R-:W-:-:S01]  /*7ad0*/  FFMA.FTZ R124, R124, UR42, -R8 ;  /* 0x0000002a7c7c7c23 */ /* 0x000fc20008010808 */
[----:B------:R-:W-:Y:S01]  /*7ae0*/  QGMMA.64x128x32.F32.E4M3.E4M3 R24, R168, gdesc[UR4], R24, gsb0 ;  /* 0x01e00004a8187df3 */ /* 0x000fe20008000818 */
        /* <DEDUP_REMOVED lines=13> */
[----:B------:R-:W-:Y:S01]  /*7bc0*/  FADD.FTZ R2, R9, R134 ;  /* 0x0000008609027221 */ /* 0x000fe20000010000 */
[----:B------:R-:W-:-:S01]  /*7bd0*/  FFMA.FTZ R134, R135, UR42, -R8 ;  /* 0x0000002a87867c23 */ /* 0x000fc20008010808 */
[----:B------:R-:W-:-:S02]  /*7be0*/  FFMA.FTZ R102, R102, UR42, -R8 ;  /* 0x0000002a66667c23 */ /* 0x000fc40008010808 */
[----:B------:R-:W-:-:S02]  /*7bf0*/  FADD.FTZ R135, R11, R2 ;  /* 0x000000020b877221 */ /* 0x000fc40000010000 */
[----:B------:R-:W1:Y:S01]  /*7c00*/  MUFU.EX2 R154, R154 ;  /* 0x0000009a009a7308 */ /* 0x000e620000000800 */
[----:B0-----:R-:W-:-:S01]  /*7c10*/  FADD.FTZ R3, R148, R3 ;  /* 0x0000000394037221 */ /* 0x001fc20000010000 */
[----:B------:R-:W-:-:S03]  /*7c20*/  FADD.FTZ R160, R12, R135 ;  /* 0x000000870ca07221 */ /* 0x000fc60000010000 */
[----:B------:R-:W-:Y:S01]  /*7c30*/  FADD.FTZ R2, R152, R3 ;  /* 0x0000000398027221 */ /* 0x000fe20000010000 */
        /* <DEDUP_REMOVED lines=41> */
[----:B-1----:R-:W-:-:S01]  /*7ed0*/  FADD.FTZ R3, R145, R160 ;  /* 0x000000a091037221 */ /* 0x002fc20000010000 */
[----:B------:R-:W-:-:S04]  /*7ee0*/  FADD.FTZ R160, R106, R135 ;  /* 0x000000876aa07221 */ /* 0x000fc80000010000 */
[----:B------:R-:W-:Y:S02]  /*7ef0*/  FADD.FTZ R135, R125, R160 ;  /* 0x000000a07d877221 */ /* 0x000fe40000010000 */
[----:B------:R-:W1:Y:S01]  /*7f00*/  MUFU.EX2 R126, R126 ;  /* 0x0000007e007e7308 */ /* 0x000e620000000800 */
[----:B0-----:R-:W-:-:S01]  /*7f10*/  FADD.FTZ R2, R158, R3 ;  /* 0x000000039e027221 */ /* 0x001fc20000010000 */
[----:B------:R-:W-:Y:S01]  /*7f20*/  FADD.FTZ R160, R114, R135 ;  /* 0x0000008772a07221 */ /* 0x000fe20000010000 */
[----:B------:R-:W-:-:S03]  /*7f30*/  WARPGROUP.DEPBAR.LE gsb0, 0x0 ;  /* 0x00008000000079c5 */ /* 0x000fc60000010000 */
[----:B------:R-:W-:Y:S02]  /*7f40*/  FADD.FTZ R135, R129, R160 ;  /* 0x000000a081877221 */ /* 0x000fe40000010000 */
[----:B------:R-:W0:Y:S01]  /*7f50*/  MUFU.EX2 R127, R127 ;  /* 0x0000007f007f7308 */ /* 0x000e220000000800 */
[----:B--2---:R-:W-:-:S01]  /*7f60*/  FADD.FTZ R3, R5, R2 ;  /* 0x0000000205037221 */ /* 0x004fc20000010000 */
[----:B------:R-:W-:-:S04]  /*7f70*/  FADD.FTZ R160, R90, R135 ;  /* 0x000000875aa07221 */ /* 0x000fc80000010000 */
[----:B------:R-:W-:Y:S02]  /*7f80*/  FADD.FTZ R135, R133, R160 ;  /* 0x000000a085877221 */ /* 0x000fe40000010000 */
        /* <DEDUP_REMOVED lines=8> */
[----:B------:R-:W-:Y:S01]  /*8010*/  FADD.FTZ R2, R98, R135 ;  /* 0x0000008762027221 */ /* 0x000fe20000010000 */
[----:B------:R-:W-:-:S01]  /*8020*/  FFMA.FTZ R135, R95, UR42, -R8 ;  /* 0x0000002a5f877c23 */ /* 0x000fc20008010808 */
[----:B------:R-:W-:-:S04]  /*8030*/  FFMA.FTZ R95, R104, UR42, -R8 ;  /* 0x0000002a685f7c23 */ /* 0x000fc80008010808 */
        /* <DEDUP_REMOVED lines=23> */
[--C-:B------:R-:W-:Y:S01]  /*81b0*/  FFMA.FTZ R104, R99, UR42, -R8.reuse ;  /* 0x0000002a63687c23 */ /* 0x100fe20008010808 */
[----:B------:R-:W-:-:S05]  /*81c0*/  FFMA.FTZ R8, R103, UR42, -R8 ;  /* 0x0000002a67087c23 */ /* 0x000fca0008010808 */
[----:B------:R-:W2:Y:S01]  /*81d0*/  MUFU.EX2 R118, R118 ;  /* 0x0000007600767308 */ /* 0x000ea20000000800 */
[----:B-1----:R-:W-:-:S07]  /*81e0*/  FADD.FTZ R159, R115, R160 ;  /* 0x000000a0739f7221 */ /* 0x002fce0000010000 */
[----:B------:R-:W1:Y:S01]  /*81f0*/  MUFU.EX2 R117, R117 ;  /* 0x0000007500757308 */ /* 0x000e620000000800 */
[----:B0-----:R-:W-:-:S07]  /*8200*/  FADD.FTZ R160, R116, R3 ;  /* 0x0000000374a07221 */ /* 0x001fce0000010000 */
[----:B------:R-:W0:Y:S01]  /*8210*/  MUFU.EX2 R119, R119 ;  /* 0x0000007700777308 */ /* 0x000e220000000800 */
[----:B--2---:R-:W-:-:S01]  /*8220*/  FADD.FTZ R162, R118, R159 ;  /* 0x0000009f76a27221 */ /* 0x004fc20000010000 */
[----:B------:R-:W-:-:S05]  /*8230*/  IMAD.U32 R159, RZ, RZ, UR54 ;  /* 0x00000036ff9f7e24 */ /* 0x000fca000f8e00ff */
[----:B------:R-:W-:Y:S01]  /*8240*/  @!P0 LEA R159, R159, UR41, 0x3 ;  /* 0x000000299f9f8c11 */ /* 0x000fe2000f8e18ff */
[----:B------:R-:W2:Y:S01]  /*8250*/  MUFU.EX2 R88, R88 ;  /* 0x0000005800587308 */ /* 0x000ea20000000800 */
[----:B-1----:R-:W-:-:S01]  /*8260*/  FADD.FTZ R3, R117, R160 ;  /* 0x000000a075037221 */ /* 0x002fc20000010000 */
[----:B------:R1:W-:Y:S06]  /*8270*/  BAR.ARV R2, 0x100 ;  /* 0x000400020000751d */ /* 0x0003ec0000002000 */
[----:B------:R-:W3:Y:S01]  /*8280*/  MUFU.EX2 R132, R132 ;  /* 0x0000008400847308 */ /* 0x000ee20000000800 */
[----:B0-----:R-:W-:-:S01]  /*8290*/  FADD.FTZ R99, R119, R162 ;  /* 0x000000a277637221 */ /* 0x001fc20000010000 */
[----:B-1----:R-:W-:-:S05]  /*82a0*/  @!P0 VIADD R2, R159, 0x29840 ;  /* 0x000298409f028836 */ /* 0x002fca0000000000 */
[----:B------:R-:W-:Y:S01]  /*82b0*/  @!P0 PRMT R2, RZ, 0x654, R2 ;  /* 0x00000654ff028816 */ /* 0x000fe20000000002 */
[----:B------:R-:W0:Y:S01]  /*82c0*/  MUFU.EX2 R89, R89 ;  /* 0x0000005900597308 */ /* 0x000e220000000800 */
[----:B--2---:R-:W-:-:S02]  /*82d0*/  FADD.FTZ R160, R88, R3 ;  /* 0x0000000358a07221 */ /* 0x004fc40000010000 */
[----:B------:R1:W-:Y:S05]  /*82e0*/  @!P0 SYNCS.ARRIVE.TRANS64.RED.A1T0 RZ, [R2+URZ], RZ ;  /* 0x000000ff02ff89a7 */ /* 0x0003ea000810043f */
[----:B------:R-:W2:Y:S01]  /*82f0*/  MUFU.EX2 R91, R91 ;  /* 0x0000005b005b7308 */ /* 0x000ea20000000800 */
[----:B---3--:R-:W-:-:S07]  /*8300*/  FADD.FTZ R162, R132, R99 ;  /* 0x0000006384a27221 */ /* 0x008fce0000010000 */
[----:B------:R-:W3:Y:S01]  /*8310*/  MUFU.EX2 R92, R92 ;  /* 0x0000005c005c7308 */ /* 0x000ee20000000800 */
[----:B0-----:R-:W-:-:S07]  /*8320*/  FADD.FTZ R3, R89, R160 ;  /* 0x000000a059037221 */ /* 0x001fce0000010000 */
[----:B------:R-:W0:Y:S01]  /*8330*/  MUFU.EX2 R94, R94 ;  /* 0x0000005e005e7308 */ /* 0x000e220000000800 */
[----:B--2---:R-:W-:-:S07]  /*8340*/  FADD.FTZ R99, R91, R162 ;  /* 0x000000a25b637221 */ /* 0x004fce0000010000 */
[----:B------:R-:W2:Y:S01]  /*8350*/  MUFU.EX2 R93, R93 ;  /* 0x0000005d005d7308 */ /* 0x000ea20000000800 */
[----:B---3--:R-:W-:-:S07]  /*8360*/  FADD.FTZ R160, R92, R3 ;  /* 0x000000035ca07221 */ /* 0x008fce0000010000 */
[----:B------:R-:W3:Y:S01]  /*8370*/  MUFU.EX2 R135, R135 ;  /* 0x0000008700877308 */ /* 0x000ee20000000800 */
[----:B0-----:R-:W-:-:S07]  /*8380*/  FADD.FTZ R162, R94, R99 ;  /* 0x000000635ea27221 */ /* 0x001fce0000010000 */
[----:B------:R-:W1:Y:S01]  /*8390*/  MUFU.EX2 R96, R96 ;  /* 0x0000006000607308 */ /* 0x000e620000000800 */
[----:B--2---:R-:W-:-:S07]  /*83a0*/  FADD.FTZ R3, R93, R160 ;  /* 0x000000a05d037221 */ /* 0x004fce0000010000 */
[----:B------:R-:W0:Y:S01]  /*83b0*/  MUFU.EX2 R95, R95 ;  /* 0x0000005f005f7308 */ /* 0x000e220000000800 */
[----:B---3--:R-:W-:-:S07]  /*83c0*/  FADD.FTZ R162, R135, R162 ;  /* 0x000000a287a27221 */ /* 0x008fce0000010000 */
        /* <DEDUP_REMOVED lines=16> */
.L_x_2109:
[----:B------:R-:W-:Y:S01]  /*84d0*/  UISETP.GT.AND UP1, UPT, UR58, UR55, UPT ;  /* 0x000000373a00728c */ /* 0x000fe2000bf24270 */
[----:B------:R-:W-:Y:S01]  /*84e0*/  F2FP.SATFINITE.E4M3.F32.PACK_AB_MERGE_C R5, R126, R5, RZ ;  /* 0x000000057e05723e */ /* 0x000fe200048070ff */
[----:B------:R-:W-:Y:S01]  /*84f0*/  ULEA UR6, UR59, UR41, 0x3 ;  /* 0x000000293b067291 */ /* 0x000fe2000f8e183f */
[----:B------:R-:W-:Y:S01]  /*8500*/  F2FP.SATFINITE.E4M3.F32.PACK_AB_MERGE_C R11, R12, R11, RZ ;  /* 0x0000000b0c0b723e */ /* 0x000fe200048070ff */
[----:B------:R-:W-:Y:S01]  /*8510*/  UIADD3 UR58, UR58, -0x1, URZ ;  /* 0xffffffff3a3a7890 */ /* 0x000fe2000fffe03f */
[----:B------:R-:W-:Y:S01]  /*8520*/  F2FP.SATFINITE.E4M3.F32.PACK_AB_MERGE_C R152, R153, R152, RZ ;  /* 0x000000989998723e */ /* 0x000fe200048070ff */
[----:B------:R-:W-:Y:S01]  /*8530*/  UIADD3 UR6, UR6, 0x29860, URZ ;  /* 0x0002986006067890 */ /* 0x000fe2000fffe03f */
[----:B------:R-:W-:Y:S01]  /*8540*/  PLOP3.LUT P3, PT, PT, PT, UP1, 0x80, 0x0 ;  /* 0x000000000000781c */ /* 0x000fe20003f6f018 */
[----:B------:R-:W-:Y:S01]  /*8550*/  UMOV UR60, UR48 ;  /* 0x00000030003c7c82 */ /* 0x000fe20008000000 */
[----:B------:R-:W-:Y:S01]  /*8560*/  F2FP.SATFINITE.E4M3.F32.PACK_AB_MERGE_C R7, R20, R7, RZ ;  /* 0x000000071407723e */ /* 0x000fe200048070ff */
[----:B------:R-:W-:Y:S01]  /*8570*/  UPRMT UR6, UR40, 0x654, UR6 ;  /* 0x0000065428067896 */ /* 0x000fe20008000006 */
[----:B------:R-:W-:Y:S01]  /*8580*/  F2FP.SATFINITE.E4M3.F32.PACK_AB_MERGE_C R156, R157, R156, RZ ;  /* 0x0000009c9d9c723e */ /* 0x000fe200048070ff */
[----:B------:R-:W-:Y:S01]  /*8590*/  UMOV UR59, UR54 ;  /* 0x00000036003b7c82 */ /* 0x000fe20008000000 */
[----:B------:R-:W-:Y:S01]  /*85a0*/  F2FP.SATFINITE.E4M3.F32.PACK_AB_MERGE_C R137, R140, R137, RZ ;  /* 0x000000898c89723e */ /* 0x000fe200048070ff */
[----:B------:R-:W-:Y:S01]  /*85b0*/  FMUL.FTZ R26, R26, R6 ;  /* 0x000000061a1a7220 */ /* 0x000fe20000410000 */
[----:B------:R-:W-:Y:S01]  /*85c0*/  F2FP.SATFINITE.E4M3.F32.PACK_AB_MERGE_C R142, R143, R142, RZ ;  /* 0x0000008e8f8e723e */ /* 0x000fe200048070ff */
[----:B------:R-:W-:Y:S01]  /*85d0*/  FMUL.FTZ R27, R27, R6 ;  /* 0x000000061b1b7220 */ /* 0x000fe20000410000 */
[----:B------:R-:W-:Y:S01]  /*85e0*/  F2FP.SATFINITE.E4M3.F32.PACK_AB_MERGE_C R122, R149, R122, RZ ;  /* 0x0000007a957a723e */ /* 0x000fe200048070ff */
[----:B------:R-:W-:Y:S01]  /*85f0*/  FMUL.FTZ R30, R30, R6 ;  /* 0x000000061e1e7220 */ /* 0x000fe20000410000 */
[----:B------:R-:W-:Y:S01]  /*8600*/  F2FP.SATFINITE.E4M3.F32.PACK_AB_MERGE_C R150, R151, R150, RZ ;  /* 0x000000969796723e */ /* 0x000fe200048070ff */
[----:B------:R-:W-:Y:S01]  /*8610*/  SYNCS.ARRIVE.TRANS64.RED.A1T0 RZ, [UR6], RZ ;  /* 0x000000ffffff79a7 */ /* 0x000fe20008100406 */
        /* <DEDUP_REMOVED lines=95> */
.L_x_2100:
[----:B------:R-:W-:-:S06]  /*8c10*/  UISETP.GE.AND UP0, UPT, UR58, UR39, UPT ;  /* 0x000000273a00728c */ /* 0x000fcc000bf06270 */
[----:B------:R-:W-:-:S13]  /*8c20*/  PLOP3.LUT P2, PT, PT, PT, UP0, 0x80, 0x0 ;  /* 0x000000000000781c */ /* 0x000fda0003f4f008 */
[----:B------:R-:W-:Y:S05]  /*8c30*/  @!P2 BRA `(.L_x_2111) ;  /* 0x0000002c0028a947 */ /* 0x000fea0003800000 */
[----:B------:R-:W-:Y:S01]  /*8c40*/  IMAD.MOV.U32 R7, RZ, RZ, R4 ;  /* 0x000000ffff077224 */ /* 0x000fe200078e0004 */
[----:B------:R-:W-:Y:S01]  /*8c50*/  UMOV UR53, UR48 ;  /* 0x0000003000357c82 */ /* 0x000fe20008000000 */
[----:B------:R-:W-:Y:S01]  /*8c60*/  IMAD.MOV.U32 R5, RZ, RZ, R0 ;  /* 0x000000ffff057224 */ /* 0x000fe200078e0000 */
[----:B------:R-:W-:-:S06]  /*8c70*/  UMOV UR52, UR54 ;  /* 0x0000003600347c82 */ /* 0x000fcc0008000000 */
.L_x_2121:
        /* <DEDUP_REMOVED lines=9> */
.L_x_2113:
[----:B------:R-:W-:Y:S01]  /*8d10*/  ULEA UR6, UR54, UR41, 0x3 ;  /* 0x0000002936067291 */ /* 0x000fe2000f8e183f */
[----:B------:R-:W-:-:S05]  /*8d20*/  IMAD.U32 R0, RZ, RZ, UR48 ;  /* 0x00000030ff007e24 */ /* 0x000fca000f8e00ff */
[----:B------:R-:W-:-:S04]  /*8d30*/  SHF.L.U32 R0, R0, 0x1f, RZ ;  /* 0x0000001f00007819 */ /* 0x000fc800000006ff */
[----:B------:R0:W1:Y:S01]  /*8d40*/  SYNCS.PHASECHK.TRANS64.TRYWAIT P2, [UR6+0x29830], R0 ;  /* 0x02983000ff0075a7 */ /* 0x0000620008040146 */
[----:B------:R-:W-:Y:S05]  /*8d50*/  @!P1 BRA `(.L_x_2114) ;  /* 0x0000000000049947 */ /* 0x000fea0003800000 */
[----:B------:R-:W-:Y:S01]  /*8d60*/  BPT.TRAP 0x1 ;  /* 0x000000040000795c */ /* 0x000fe20000300000 */
.L_x_2114:
[----:B-1----:R-:W-:Y:S05]  /*8d70*/  @P2 BRA `(.L_x_2112) ;  /* 0x0000000000082947 */ /* 0x002fea0003800000 */
[----:B------:R-:W1:Y:S02]  /*8d80*/  SYNCS.PHASECHK.TRANS64.TRYWAIT P2, [UR6+0x29830], R0 ;  /* 0x02983000ff0075a7 */ /* 0x000e640008040146 */
[----:B-1----:R-:W-:Y:S05]  /*8d90*/  @!P2 BRA `(.L_x_2115) ;  /* 0x000000d4003ca947 */ /* 0x002fea0003800000 */
.L_x_2112:
[----:B------:R-:W2:Y:S01]  /*8da0*/  S2R R4, SR_TID.X ;  /* 0x0000000000047919 */ /* 0x000ea20000002100 */
        /* <DEDUP_REMOVED lines=21> */
[----:B--2---:R-:W-:-:S05]  /*8f00*/  SHF.R.U32.HI R4, RZ, 0x7, R4 ;  /* 0x00000007ff047819 */ /* 0x004fca0000011604 */
        /* <DEDUP_REMOVED lines=165> */
.L_x_2117:
[----:B------:R-:W-:Y:S01]  /*9960*/  ULEA UR6, UR52, UR41, 0x3 ;  /* 0x0000002934067291 */ /* 0x000fe2000f8e183f */
[----:B------:R-:W-:-:S05]  /*9970*/  IMAD.U32 R0, RZ, RZ, UR53 ;  /* 0x00000035ff007e24 */ /* 0x000fca000f8e00ff */
[----:B------:R-:W-:-:S04]  /*9980*/  SHF.L.U32 R0, R0, 0x1f, RZ ;  /* 0x0000001f00007819 */ /* 0x000fc800000006ff */
[----:B------:R0:W1:Y:S01]  /*9990*/  SYNCS.PHASECHK.TRANS64.TRYWAIT P2, [UR6+0x29850], R0 ;  /* 0x02985000ff0075a7 */ /* 0x0000620008040146 */
[----:B------:R-:W-:Y:S05]  /*99a0*/  @!P1 BRA `(.L_x_2118) ;  /* 0x0000000000049947 */ /* 0x000fea0003800000 */
[----:B------:R-:W-:Y:S01]  /*99b0*/  BPT.TRAP 0x1 ;  /* 0x000000040000795c */ /* 0x000fe20000300000 */
.L_x_2118:
[----:B-1----:R-:W-:Y:S05]  /*99c0*/  @P2 BRA `(.L_x_2116) ;  /* 0x0000000000082947 */ /* 0x002fea0003800000 */
[----:B------:R-:W1:Y:S02]  /*99d0*/  SYNCS.PHASECHK.TRANS64.TRYWAIT P2, [UR6+0x29850], R0 ;  /* 0x02985000ff0075a7 */ /* 0x000e640008040146 */
[----:B-1----:R-:W-:Y:S05]  /*99e0*/  @!P2 BRA `(.L_x_2119) ;  /* 0x000000c80040a947 */ /* 0x002fea0003800000 */
.L_x_2116:
        /* <DEDUP_REMOVED lines=114> */
[----:B------:R-:W-:-:S01]  /*a110*/  FFMA.FTZ R137, R141, UR42, -R7 ;  /* 0x0000002a8d897c23 */ /* 0x000fc20008010807 */
[--C-:B------:R-:W-:Y:S01]  /*a120*/  FFMA.FTZ R141, R145, UR42, -R7.reuse ;  /* 0x0000002a918d7c23 */ /* 0x100fe20008010807 */
[----:B------:R-:W-:-:S01]  /*a130*/  FFMA.FTZ R20, R136, UR42, -R7 ;  /* 0x0000002a88147c23 */ /* 0x000fc20008010807 */
[--C-:B------:R-:W-:Y:S01]  /*a140*/  FFMA.FTZ R145, R149, UR42, -R7.reuse ;  /* 0x0000002a95917c23 */ /* 0x100fe20008010807 */
        /* <DEDUP_REMOVED lines=35> */
[----:B------:R-:W-:Y:S01]  /*a380*/  FFMA.FTZ R7, R101, UR42, -R7 ;  /* 0x0000002a65077c23 */ /* 0x000fe20008010807 */
[----:B------:R-:W-:-:S01]  /*a390*/  FFMA.FTZ R101, R4, R149, -8 ;  /* 0xc100000004657423 */ /* 0x000fc20000010095 */
[----:B------:R-:W0:Y:S01]  /*a3a0*/  MUFU.EX2 R9, R9 ;  /* 0x0000000900097308 */ /* 0x000e220000000800 */
[----:B------:R-:W-:-:S02]  /*a3b0*/  IADD3 R160, -R225, 0xb, RZ ;  /* 0x0000000be1a07810 */ /* 0x000fc40007ffe1ff */
        /* <DEDUP_REMOVED lines=27> */
[----:B------:R-:W-:Y:S01]  /*a570*/  FFMA.FTZ R135, R135, UR42, -R101 ;  /* 0x0000002a87877c23 */ /* 0x000fe20008010865 */
[----:B------:R-:W-:-:S02]  /*a580*/  WARPGROUP.DEPBAR.LE gsb0, 0x0 ;  /* 0x00008000000079c5 */ /* 0x000fc40000010000 */
[----:B------:R-:W-:Y:S01]  /*a590*/  WARPGROUP.ARRIVE ;  /* 0x00000000000079c5 */ /* 0x000fe20000000000 */
[----:B------:R-:W2:Y:S01]  /*a5a0*/  MUFU.EX2 R149, R149 ;  /* 0x0000009500957308 */ /* 0x000ea20000000800 */
[----:B-1----:R-:W-:-:S01]  /*a5b0*/  FFMA.FTZ R2, R5, R2, R148 ;  /* 0x0000000205027223 */ /* 0x002fc20000010094 */
[--C-:B------:R-:W-:Y:S01]  /*a5c0*/  FFMA.FTZ R106, R106, UR42, -R101.reuse ;  /* 0x0000002a6a6a7c23 */ /* 0x100fe20008010865 */
[----:B------:R-:W-:-:S01]  /*a5d0*/  FFMA.FTZ R107, R107, UR42, -R101 ;  /* 0x0000002a6b6b7c23 */ /* 0x000fc20008010865 */
[----:B------:R-:W-:Y:S01]  /*a5e0*/  FFMA.FTZ R110, R110, UR42, -R101 ;  /* 0x0000002a6e6e7c23 */ /* 0x000fe20008010865 */
[----:B------:R-:W-:Y:S01]  /*a5f0*/  QGMMA.64x128x32.F32.E4M3.E4M3 R24, R176, gdesc[UR4], R24, gsb0 ;  /* 0x01e00004b0187df3 */ /* 0x000fe20008000818 */
[----:B------:R-:W-:Y:S01]  /*a600*/  UIADD3 UR6, UR10, 0x300, URZ ;  /* 0x000003000a067890 */ /* 0x000fe2000fffe03f */
[----:B0-----:R-:W-:Y:S01]  /*a610*/  FADD.FTZ R3, R8, R3 ;  /* 0x0000000308037221 */ /* 0x001fe20000010000 */
[----:B------:R-:W-:Y:S01]  /*a620*/  UMOV UR7, 0xc0000010 ;  /* 0xc000001000077882 */ /* 0x000fe20000000000 */
        /* <DEDUP_REMOVED lines=9> */
[----:B--2---:R-:W-:-:S01]  /*a6c0*/  FADD.FTZ R159, R149, R2 ;  /* 0x00000002959f7221 */ /* 0x004fc20000010000 */
[--C-:B------:R-:W-:Y:S01]  /*a6d0*/  FFMA.FTZ R94, R94, UR42, -R101.reuse ;  /* 0x0000002a5e5e7c23 */ /* 0x100fe20008010865 */
[----:B------:R-:W-:-:S05]  /*a6e0*/  FFMA.FTZ R102, R102, UR42, -R101 ;  /* 0x0000002a66667c23 */ /* 0x000fca0008010865 */
        /* <DEDUP_REMOVED lines=37> */
[----:B------:R-:W-:Y:S01]  /*a940*/  UIADD3 UR6, UR10, 0x400, URZ ;  /* 0x000004000a067890 */ /* 0x000fe2000fffe03f */
        /* <DEDUP_REMOVED lines=62> */
[--C-:B------:R-:W-:Y:S01]  /*ad30*/  FFMA.FTZ R159, R95, UR42, -R101.reuse ;  /* 0x0000002a5f9f7c23 */ /* 0x100fe20008010865 */
[----:B------:R-:W-:-:S05]  /*ad40*/  FFMA.FTZ R95, R98, UR42, -R101 ;  /* 0x0000002a625f7c23 */ /* 0x000fca0008010865 */
        /* <DEDUP_REMOVED lines=14> */
[----:B------:R-:W-:-:S06]  /*ae30*/  WARPGROUP.DEPBAR.LE gsb0, 0x0 ;  /* 0x00008000000079c5 */ /* 0x000fcc0000010000 */
[----:B------:R-:W1:Y:S01]  /*ae40*/  MUFU.EX2 R115, R115 ;  /* 0x0000007300737308 */ /* 0x000e620000000800 */
[----:B--2---:R-:W-:-:S07]  /*ae50*/  FADD.FTZ R98, R114, R161 ;  /* 0x000000a172627221 */ /* 0x004fce0000010000 */
[----:B------:R-:W2:Y:S01]  /*ae60*/  MUFU.EX2 R116, R116 ;  /* 0x0000007400747308 */ /* 0x000ea20000000800 */
[----:B0-----:R-:W-:-:S07]  /*ae70*/  FADD.FTZ R3, R113, R2 ;  /* 0x0000000271037221 */ /* 0x001fce0000010000 */
[----:B------:R-:W0:Y:S01]  /*ae80*/  MUFU.EX2 R118, R118 ;  /* 0x0000007600767308 */ /* 0x000e220000000800 */
[----:B-1----:R-:W-:-:S01]  /*ae90*/  FADD.FTZ R161, R115, R98 ;  /* 0x0000006273a17221 */ /* 0x002fc20000010000 */
[--C-:B------:R-:W-:Y:S01]  /*aea0*/  FFMA.FTZ R98, R99, UR42, -R101.reuse ;  /* 0x0000002a63627c23 */ /* 0x100fe20008010865 */
[----:B------:R-:W-:-:S05]  /*aeb0*/  FFMA.FTZ R101, R103, UR42, -R101 ;  /* 0x0000002a67657c23 */ /* 0x000fca0008010865 */
[----:B------:R-:W1:Y:S01]  /*aec0*/  MUFU.EX2 R117, R117 ;  /* 0x0000007500757308 */ /* 0x000e620000000800 */
[----:B--2---:R-:W-:-:S07]  /*aed0*/  FADD.FTZ R2, R116, R3 ;  /* 0x0000000374027221 */ /* 0x004fce0000010000 */
[----:B------:R-:W2:Y:S01]  /*aee0*/  MUFU.EX2 R119, R119 ;  /* 0x0000007700777308 */ /* 0x000ea20000000800 */
[----:B0-----:R-:W-:-:S01]  /*aef0*/  FADD.FTZ R158, R118, R161 ;  /* 0x000000a1769e7221 */ /* 0x001fc20000010000 */
[----:B------:R-:W-:-:S06]  /*af00*/  IMAD.U32 R161, RZ, RZ, UR54 ;  /* 0x00000036ffa17e24 */ /* 0x000fcc000f8e00ff */
[----:B------:R-:W0:Y:S01]  /*af10*/  MUFU.EX2 R88, R88 ;  /* 0x0000005800587308 */ /* 0x000e220000000800 */
[----:B-1----:R-:W-:-:S01]  /*af20*/  FADD.FTZ R3, R117, R2 ;  /* 0x0000000275037221 */ /* 0x002fc20000010000 */
[----:B------:R-:W-:-:S05]  /*af30*/  @!P0 LEA R2, R161, UR41, 0x3 ;  /* 0x00000029a1028c11 */ /* 0x000fca000f8e18ff */
[----:B------:R-:W-:Y:S01]  /*af40*/  @!P0 VIADD R2, R2, 0x29840 ;  /* 0x0002984002028836 */ /* 0x000fe20000000000 */
[----:B------:R-:W1:Y:S01]  /*af50*/  MUFU.EX2 R90, R90 ;  /* 0x0000005a005a7308 */ /* 0x000e620000000800 */
[----:B--2---:R-:W-:-:S01]  /*af60*/  FADD.FTZ R99, R119, R158 ;  /* 0x0000009e77637221 */ /* 0x004fc20000010000 */
[----:B------:R1:W-:Y:S06]  /*af70*/  BAR.ARV R160, 0x100 ;  /* 0x000400a00000751d */ /* 0x0003ec0000002000 */
[----:B------:R-:W2:Y:S01]  /*af80*/  MUFU.EX2 R89, R89 ;  /* 0x0000005900597308 */ /* 0x000ea20000000800 */
[----:B0-----:R-:W-:-:S01]  /*af90*/  FADD.FTZ R158, R88, R3 ;  /* 0x00000003589e7221 */ /* 0x001fc20000010000 */
[----:B------:R-:W-:-:S04]  /*afa0*/  @!P0 PRMT R2, RZ, 0x654, R2 ;  /* 0x00000654ff028816 */ /* 0x000fc80000000002 */
[----:B------:R0:W-:Y:S02]  /*afb0*/  @!P0 SYNCS.ARRIVE.TRANS64.RED.A1T0 RZ, [R2+URZ], RZ ;  /* 0x000000ff02ff89a7 */ /* 0x0001e4000810043f */
[----:B------:R-:W3:Y:S01]  /*afc0*/  MUFU.EX2 R91, R91 ;  /* 0x0000005b005b7308 */ /* 0x000ee20000000800 */
[----:B-1----:R-:W-:-:S07]  /*afd0*/  FADD.FTZ R160, R90, R99 ;  /* 0x000000635aa07221 */ /* 0x002fce0000010000 */
        /* <DEDUP_REMOVED lines=28> */
.L_x_2120:
        /* <DEDUP_REMOVED lines=116> */
.L_x_2111:
[----:B------:R-:W-:Y:S06]  /*b8e0*/  BAR.ARV 0x8, 0x180 ;  /* 0x0206000000007b1d */ /* 0x000fec0000002000 */
[----:B------:R-:W-:Y:S05]  /*b8f0*/  @!P1 BRA `(.L_x_2122) ;  /* 0x0000000000049947 */ /* 0x000fea0003800000 */
[----:B------:R-:W-:Y:S01]  /*b900*/  BPT.TRAP 0x1 ;  /* 0x000000040000795c */ /* 0x000fe20000300000 */
.L_x_2122:
[----:B------:R-:W-:Y:S01]  /*b910*/  ULEA UR5, UR54, UR41, 0x3 ;  /* 0x0000002936057291 */ /* 0x000fe2000f8e183f */
[----:B------:R-:W-:-:S05]  /*b920*/  IMAD.U32 R5, RZ, RZ, UR48 ;  /* 0x00000030ff057e24 */ /* 0x000fca000f8e00ff */
[----:B------:R-:W-:-:S04]  /*b930*/  SHF.L.U32 R5, R5, 0x1f, RZ ;  /* 0x0000001f05057819 */ /* 0x000fc800000006ff */
[----:B------:R0:W1:Y:S01]  /*b940*/  SYNCS.PHASECHK.TRANS64.TRYWAIT P0, [UR5+0x29850], R5 ;  /* 0x02985005ff0075a7 */ /* 0x0000620008000145 */
[----:B------:R-:W-:Y:S05]  /*b950*/  @!P1 BRA `(.L_x_2123) ;  /* 0x0000000000049947 */ /* 0x000fea0003800000 */
[----:B------:R-:W-:Y:S01]  /*b960*/  BPT.TRAP 0x1 ;  /* 0x000000040000795c */ /* 0x000fe20000300000 */
.L_x_2123:
[----:B-1----:R-:W-:Y:S05]  /*b970*/  @P0 BRA `(.L_x_2124) ;  /* 0x0000000000080947 */ /* 0x002fea0003800000 */
[----:B------:R-:W1:Y:S02]  /*b980*/  SYNCS.PHASECHK.TRANS64.TRYWAIT P0, [UR5+0x29850], R5 ;  /* 0x02985005ff0075a7 */ /* 0x000e640008000145 */
[----:B-1----:R-:W-:Y:S05]  /*b990*/  @!P0 BRA `(.L_x_2125) ;  /* 0x000000a8006c8947 */ /* 0x002fea0003800000 */
.L_x_2124:
[----:B------:R-:W-:Y:S01]  /*b9a0*/  UIADD3 UR41, UR41, 0x400, URZ ;  /* 0x0000040029297890 */ /* 0x000fe2000fffe03f */
[----:B------:R-:W-:Y:S01]  /*b9b0*/  WARPGROUP.ARRIVE ;  /* 0x00000000000079c5 */ /* 0x000fe20000000000 */
[----:B------:R-:W-:Y:S02]  /*b9c0*/  UMOV UR7, 0xc0000010 ;  /* 0xc000001000077882 */ /* 0x000fe40000000000 */
[----:B------:R-:W-:-:S04]  /*b9d0*/  USHF.R.U32.HI UR41, URZ, 0x4, UR41 ;  /* 0x000000043f297899 */ /* 0x000fc80008011629 */
[----:B------:R-:W-:-:S04]  /*b9e0*/  ULOP3.LUT UR41, UR41, 0x3fff, URZ, 0xc0, !UPT ;  /* 0x00003fff29297892 */ /* 0x000fc8000f8ec03f */
        /* <DEDUP_REMOVED lines=9> */
[----:B------:R-:W-:Y:S02]  /*ba80*/  ULDC.64 UR6, c[0x0][0x9a0] ;  /* 0x0002680000067ab9 */ /* 0x000fe40000000a00 */
[----:B------:R-:W-:-:S04]  /*ba90*/  ISETP.NE.U32.AND P0, PT, RZ, UR6, PT ;  /* 0x00000006ff007c0c */ /* 0x000fc8000bf05070 */
[----:B------:R-:W-:-:S13]  /*baa0*/  ISETP.NE.AND.EX P0, PT, RZ, UR7, PT, P0 ;  /* 0x00000007ff007c0c */ /* 0x000fda000bf05300 */
[----:B------:R-:W1:Y:S08]  /*bab0*/  @P0 LDC.64 R8, c[0x0][0x9c8] ;  /* 0x00027200ff080b82 */ /* 0x000e700000000a00 */
[----:B------:R-:W2:Y:S01]  /*bac0*/  @P0 LDC.64 R10, c[0x0][0x9d0] ;  /* 0x00027400ff0a0b82 */ /* 0x000ea20000000a00 */
[----:B-1----:R-:W-:-:S04]  /*bad0*/  @P0 IMAD R6, R8, UR43, RZ ;  /* 0x0000002b08060c24 */ /* 0x002fc8000f8e02ff */
[----:B0-----:R-:W-:Y:S02]  /*bae0*/  @P0 IMAD R5, R9, UR44, R6 ;  /* 0x0000002c09050c24 */ /* 0x001fe4000f8e0206 */
[----:B------:R-:W-:-:S04]  /*baf0*/  @P0 IMAD.WIDE.U32 R6, R8, UR44, RZ ;  /* 0x0000002c08060c25 */ /* 0x000fc8000f8e00ff */
[----:B------:R-:W-:Y:S02]  /*bb00*/  @P0 IMAD.IADD R7, R7, 0x1, R5 ;  /* 0x0000000107070824 */ /* 0x000fe400078e0205 */
[----:B--2---:R-:W-:-:S04]  /*bb10*/  @P0 IMAD.WIDE.U32 R6, R10, UR45, R6 ;  /* 0x0000002d0a060c25 */ /* 0x004fc8000f8e0006 */
[----:B------:R-:W-:Y:S01]  /*bb20*/  @P0 IMAD R5, R11, UR45, R7 ;  /* 0x0000002d0b050c24 */ /* 0x000fe2000f8e0207 */
[----:B------:R-:W-:Y:S01]  /*bb30*/  @P0 LEA R8, P2, R6, UR6, 0x2 ;  /* 0x0000000606080c11 */ /* 0x000fe2000f8410ff */
[----:B------:R-:W-:-:S03]  /*bb40*/  UIADD3 UR6, UR4, 0x200, URZ ;  /* 0x0000020004067890 */ /* 0x000fc6000fffe03f */
[----:B------:R-:W-:Y:S01]  /*bb50*/  @P0 LEA.HI.X R9, R6, UR7, R5, 0x2, P2 ;  /* 0x0000000706090c11 */ /* 0x000fe200090f1405 */
[----:B------:R-:W-:Y:S01]  /*bb60*/  UMOV UR7, 0xc0000010 ;  /* 0xc000001000077882 */ /* 0x000fe20000000000 */
[----:B------:R-:W-:-:S06]  /*bb70*/  IMAD.MOV.U32 R5, RZ, RZ, 0x3f800000 ;  /* 0x3f800000ff057424 */ /* 0x000fcc00078e00ff */
[----:B------:R0:W2:Y:S01]  /*bb80*/  @P0 LDG.E R5, desc[UR56][R8.64] ;  /* 0x0000003808050981 */ /* 0x0000a2000c1e1900 */
[----:B------:R-:W-:Y:S02]  /*bb90*/  WARPGROUP.DEPBAR.LE gsb0, 0x0 ;  /* 0x00008000000079c5 */ /* 0x000fe40000010000 */
[----:B------:R-:W-:-:S06]  /*bba0*/  WARPGROUP.ARRIVE ;  /* 0x00000000000079c5 */ /* 0x000fcc0000000000 */
[----:B------:R-:W-:Y:S01]  /*bbb0*/  QGMMA.64x128x32.F32.E4M3.E4M3 R24, R176, gdesc[UR4], R24, gsb0 ;  /* 0x01e00004b0187df3 */ /* 0x000fe20008000818 */
[----:B------:R-:W-:Y:S01]  /*bbc0*/  UIADD3 UR6, UR4, 0x300, URZ ;  /* 0x0000030004067890 */ /* 0x000fe2000fffe03f */
[----:B------:R-:W-:Y:S01]  /*bbd0*/  UMOV UR7, 0xc0000010 ;  /* 0xc000001000077882 */ /* 0x000fe20000000000 */
[----:B------:R-:W1:Y:S04]  /*bbe0*/  SHFL.BFLY PT, R6, R3, 0x2, 0x1f ;  /* 0x0c401f0003067f89 */ /* 0x000e6800000e0000 */
[----:B------:R-:W3:Y:S01]  /*bbf0*/  SHFL.BFLY PT, R11, R2, 0x2, 0x1f ;  /* 0x0c401f00020b7f89 */ /* 0x000ee200000e0000 */
[----:B------:R-:W-:Y:S02]  /*bc00*/  WARPGROUP.DEPBAR.LE gsb0, 0x0 ;  /* 0x00008000000079c5 */ /* 0x000fe40000010000 */
[----:B------:R-:W-:-:S06]  /*bc10*/  WARPGROUP.ARRIVE ;  /* 0x00000000000079c5 */ /* 0x000fcc0000000000 */
[----:B------:R-:W-:Y:S01]  /*bc20*/  QGMMA.64x128x32.F32.E4M3.E4M3 R24, R172, gdesc[UR4], R24, gsb0 ;  /* 0x01e00004ac187df3 */ /* 0x000fe20008000818 */
[----:B------:R-:W-:Y:S01]  /*bc30*/  UIADD3 UR6, UR4, 0x400, URZ ;  /* 0x0000040004067890 */ /* 0x000fe2000fffe03f */
[----:B------:R-:W-:Y:S01]  /*bc40*/  UMOV UR7, 0xc0000010 ;  /* 0xc000001000077882 */ /* 0x000fe20000000000 */
[----:B-1----:R-:W-:-:S01]  /*bc50*/  FADD.FTZ R6, R6, R3 ;  /* 0x0000000306067221 */ /* 0x002fc20000010000 */
[----:B---3--:R-:W-:-:S04]  /*bc60*/  FADD.FTZ R11, R11, R2 ;  /* 0x000000020b0b7221 */ /* 0x008fc80000010000 */
[----:B------:R-:W1:Y:S04]  /*bc70*/  SHFL.BFLY PT, R7, R6, 0x1, 0x1f ;  /* 0x0c201f0006077f89 */ /* 0x000e6800000e0000 */
[----:B0-----:R-:W0:Y:S01]  /*bc80*/  SHFL.BFLY PT, R8, R11, 0x1, 0x1f ;  /* 0x0c201f000b087f89 */ /* 0x001e2200000e0000 */
[----:B-1----:R-:W-:-:S01]  /*bc90*/  FADD.FTZ R7, R6, R7 ;  /* 0x0000000706077221 */ /* 0x002fc20000010000 */
[----:B0-----:R-:W-:-:S04]  /*bca0*/  FADD.FTZ R12, R11, R8 ;  /* 0x000000080b0c7221 */ /* 0x001fc80000010000 */
[C---:B------:R-:W-:Y:S01]  /*bcb0*/  FSETP.NE.FTZ.AND P0, PT, R7.reuse, RZ, PT ;  /* 0x000000ff0700720b */ /* 0x040fe20003f15000 */
[----:B------:R-:W-:Y:S01]  /*bcc0*/  FMUL.FTZ R13, R7, 0.00390625 ;  /* 0x3b800000070d7820 */ /* 0x000fe20000410000 */
[----:B------:R-:W-:Y:S01]  /*bcd0*/  FMUL.FTZ R14, R12, 0.00390625 ;  /* 0x3b8000000c0e7820 */ /* 0x000fe20000410000 */
[----:B------:R-:W-:-:S03]  /*bce0*/  IMAD.MOV.U32 R8, RZ, RZ, RZ ;  /* 0x000000ffff087224 */ /* 0x000fc600078e00ff */
[----:B------:R-:W-:Y:S02]  /*bcf0*/  FSETP.NE.FTZ.AND P2, PT, R13, RZ, PT ;  /* 0x000000ff0d00720b */ /* 0x000fe40003f55000 */
[----:B------:R-:W-:-:S05]  /*bd00*/  FSETP.NE.FTZ.AND P3, PT, R14, RZ, PT ;  /* 0x000000ff0e00720b */ /* 0x000fca0003f75000 */
[----:B------:R0:W-:Y:S01]  /*bd10*/  @P0 MUFU.RCP R8, R7 ;  /* 0x0000000700080308 */ /* 0x0001e20000001000 */
[----:B------:R-:W-:Y:S01]  /*bd20*/  FSETP.NE.FTZ.AND P0, PT, R12, RZ, PT ;  /* 0x000000ff0c00720b */ /* 0x000fe20003f15000 */
[----:B------:R-:W-:Y:S01]  /*bd30*/  IMAD.MOV.U32 R10, RZ, RZ, RZ ;  /* 0x000000ffff0a7224 */ /* 0x000fe200078e00ff */
[----:B------:R-:W-:Y:S02]  /*bd40*/  WARPGROUP.DEPBAR.LE gsb0, 0x0 ;  /* 0x00008000000079c5 */ /* 0x000fe40000010000 */
[----:B------:R-:W-:-:S06]  /*bd50*/  WARPGROUP.ARRIVE ;  /* 0x00000000000079c5 */ /* 0x000fcc0000000000 */
[----:B------:R-:W-:Y:S01]  /*bd60*/  QGMMA.64x128x32.F32.E4M3.E4M3 R24, R168, gdesc[UR4], R24, gsb0 ;  /* 0x01e00004a8187df3 */ /* 0x000fe20008000818 */
[----:B------:R-:W1:Y:S08]  /*bd70*/  @P2 MUFU.LG2 R6, R13 ;  /* 0x0000000d00062308 */ /* 0x000e700000000c00 */
[----:B------:R-:W3:Y:S01]  /*bd80*/  @P3 MUFU.LG2 R9, R14 ;  /* 0x0000000e00093308 */ /* 0x000ee20000000c00 */
[----:B------:R-:W-:-:S07]  /*bd90*/  IMAD.U32 R11, RZ, RZ, UR42 ;  /* 0x0000002aff0b7e24 */ /* 0x000fce000f8e00ff */
[----:B------:R-:W4:Y:S01]  /*bda0*/  @P0 MUFU.RCP R10, R12 ;  /* 0x0000000c000a0308 */ /* 0x000f220000001000 */
[----:B------:R-:W-:Y:S02]  /*bdb0*/  IMAD.U32 R20, RZ, RZ, UR42 ;  /* 0x0000002aff147e24 */ /* 0x000fe4000f8e00ff */
[----:B0-----:R-:W-:Y:S01]  /*bdc0*/  @P2 FMUL.FTZ R7, R11, 0.69314718246459960938 ;  /* 0x3f3172180b072820 */ /* 0x001fe20000410000 */
[----:B-1----:R-:W-:Y:S01]  /*bdd0*/  @P2 FMUL.FTZ R6, R6, 0.69314718246459960938 ;  /* 0x3f31721806062820 */ /* 0x002fe20000410000 */
[----:B------:R-:W-:Y:S02]  /*bde0*/  IMAD.MOV.U32 R3, RZ, RZ, -0x800000 ;  /* 0xff800000ff037424 */ /* 0x000fe400078e00ff */
[----:B------:R-:W-:Y:S01]  /*bdf0*/  @P3 FMUL.FTZ R20, R20, 0.69314718246459960938 ;  /* 0x3f31721814143820 */ /* 0x000fe20000410000 */
[----:B------:R-:W-:Y:S02]  /*be00*/  IMAD.MOV.U32 R2, RZ, RZ, -0x800000 ;  /* 0xff800000ff027424 */ /* 0x000fe400078e00ff */
[----:B------:R-:W-:-:S01]  /*be10*/  @P2 FFMA.FTZ R3, R7, R0, R6 ;  /* 0x0000000007032223 */ /* 0x000fc20000010006 */
[----:B---3--:R-:W-:Y:S01]  /*be20*/  @P3 FMUL.FTZ R9, R9, 0.69314718246459960938 ;  /* 0x3f31721809093820 */ /* 0x008fe20000410000 */
[----:B--2---:R-:W-:-:S03]  /*be30*/  FMUL.FTZ R0, R8, R5 ;  /* 0x0000000508007220 */ /* 0x004fc60000410000 */
[----:B------:R-:W-:Y:S01]  /*be40*/  @P3 FFMA.FTZ R2, R20, R4, R9 ;  /* 0x0000000414023223 */ /* 0x000fe20000010009 */
[----:B----4-:R-:W-:Y:S01]  /*be50*/  FMUL.FTZ R5, R10, R5 ;  /* 0x000000050a057220 */ /* 0x010fe20000410000 */
[----:B------:R-:W-:Y:S02]  /*be60*/  WARPGROUP.DEPBAR.LE gsb0, 0x0 ;  /* 0x00008000000079c5 */ /* 0x000fe40000010000 */
[----:B------:R-:W-:Y:S05]  /*be70*/  @!P1 BRA `(.L_x_2126) ;  /* 0x0000000000049947 */ /* 0x000fea0003800000 */
[----:B------:R-:W-:Y:S01]  /*be80*/  BPT.TRAP 0x1 ;  /* 0x000000040000795c */ /* 0x000fe20000300000 */
.L_x_2126:
        /* <DEDUP_REMOVED lines=12> */
[-C--:B------:R-:W-:Y:S01]  /*bf50*/  FMUL.FTZ R32, R32, R0.reuse ;  /* 0x0000000020207220 */ /* 0x080fe20000410000 */
[----:B------:R-:W-:Y:S01]  /*bf60*/  SYNCS.ARRIVE.TRANS64.RED.A1T0 RZ, [UR4], RZ ;  /* 0x000000ffffff79a7 */ /* 0x000fe20008100404 */
        /* <DEDUP_REMOVED lines=60> */
.L_x_2093:
        /* <DEDUP_REMOVED lines=51> */
[----:B------:R-:W-:Y:S02]  /*c660*/  SEL R73, R58, R59, P0 ;  /* 0x0000003b3a497207 */ /* 0x000fe40000000000 */
[----:B------:R-:W-:Y:S02]  /*c670*/  SEL R50, R59, R58, P0 ;  /* 0x0000003a3b327207 */ /* 0x000fe40000000000 */
[C---:B------:R-:W-:Y:S02]  /*c680*/  IADD3 R55, P6, R10.reuse, 0x20, RZ ;  /* 0x000000200a377810 */ /* 0x040fe40007fde0ff */
[----:B------:R-:W-:Y:S02]  /*c690*/  IADD3 R59, P1, R10, 0x40, RZ ;  /* 0x000000400a3b7810 */ /* 0x000fe40007f3e0ff */
[----:B------:R-:W-:Y:S01]  /*c6a0*/  SEL R153, R6, R9, P0 ;  /* 0x0000000906997207 */ /* 0x000fe20000000000 */
[----:B------:R-:W-:Y:S01]  /*c6b0*/  IMAD.X R101, RZ, RZ, R11, P6 ;  /* 0x000000ffff657224 */ /* 0x000fe200030e060b */
[----:B------:R-:W-:-:S02]  /*c6c0*/  SEL R27, R9, R6, P0 ;  /* 0x00000006091b7207 */ /* 0x000fc40000000000 */
[----:B------:R-:W-:Y:S02]  /*c6d0*/  LOP3.LUT R4, R55, 0x380, RZ, 0xc0, !PT ;  /* 0x0000038037047812 */ /* 0x000fe400078ec0ff */
[----:B------:R-:W-:Y:S02]  /*c6e0*/  LOP3.LUT R6, R59, 0x380, RZ, 0xc0, !PT ;  /* 0x000003803b067812 */ /* 0x000fe400078ec0ff */
        /* <DEDUP_REMOVED lines=18> */
[----:B------:R-:W-:Y:S02]  /*c810*/  IADD3 R63, P2, R10, 0x60, RZ ;  /* 0x000000600a3f7810 */ /* 0x000fe40007f5e0ff */
[----:B------:R-:W-:Y:S02]  /*c820*/  SHF.R.U64 R4, R4, 0x3, RZ ;  /* 0x0000000304047819 */ /* 0x000fe400000012ff */
[----:B------:R-:W-:Y:S02]  /*c830*/  SHF.R.U64 R6, R6, 0x3, RZ ;  /* 0x0000000306067819 */ /* 0x000fe400000012ff */
[----:B------:R-:W-:-:S02]  /*c840*/  SEL R105, R78, R79, P0 ;  /* 0x0000004f4e697207 */ /* 0x000fc40000000000 */
[----:B------:R-:W-:Y:S02]  /*c850*/  SEL R85, R79, R78, P0 ;  /* 0x0000004e4f557207 */ /* 0x000fe40000000000 */
[C---:B------:R-:W-:Y:S02]  /*c860*/  IADD3 R71, P3, R10.reuse, 0x4000, RZ ;  /* 0x000040000a477810 */ /* 0x040fe40007f7e0ff */
[C---:B------:R-:W-:Y:S02]  /*c870*/  IADD3 R75, P4, R10.reuse, 0x4020, RZ ;  /* 0x000040200a4b7810 */ /* 0x040fe40007f9e0ff */
[----:B------:R-:W-:Y:S01]  /*c880*/  SEL R119, R47, R14, P0 ;  /* 0x0000000e2f777207 */ /* 0x000fe20000000000 */
[--C-:B------:R-:W-:Y:S01]  /*c890*/  IMAD.X R95, RZ, RZ, R11.reuse, P3 ;  /* 0x000000ffff5f7224 */ /* 0x100fe200018e060b */
[----:B------:R-:W-:Y:S01]  /*c8a0*/  IADD3 R79, P5, R10, 0x4040, RZ ;  /* 0x000040400a4f7810 */ /* 0x000fe20007fbe0ff */
[----:B------:R-:W-:Y:S01]  /*c8b0*/  IMAD.X R9, RZ, RZ, R11, P4 ;  /* 0x000000ffff097224 */ /* 0x000fe200020e060b */
[----:B------:R-:W-:-:S02]  /*c8c0*/  SEL R151, R7, R8, P0 ;  /* 0x0000000807977207 */ /* 0x000fc40000000000 */
[----:B------:R-:W-:Y:S01]  /*c8d0*/  SEL R25, R8, R7, P0 ;  /* 0x0000000708197207 */ /* 0x000fe20000000000 */
[----:B------:R-:W-:Y:S01]  /*c8e0*/  IMAD.X R7, RZ, RZ, R11, P5 ;  /* 0x000000ffff077224 */ /* 0x000fe200028e060b */
[----:B------:R-:W-:Y:S02]  /*c8f0*/  SEL R47, R14, R47, P0 ;  /* 0x0000002f0e2f7207 */ /* 0x000fe40000000000 */
[----:B------:R-:W-:Y:S02]  /*c900*/  LOP3.LUT R8, R63, 0x380, RZ, 0xc0, !PT ;  /* 0x000003803f087812 */ /* 0x000fe400078ec0ff */
[----:B------:R-:W-:Y:S02]  /*c910*/  LOP3.LUT R100, R4, R55, RZ, 0x3c, !PT ;  /* 0x0000003704647212 */ /* 0x000fe400078e3cff */
[----:B------:R-:W-:Y:S02]  /*c920*/  LOP3.LUT R14, R6, R59, RZ, 0x3c, !PT ;  /* 0x0000003b060e7212 */ /* 0x000fe400078e3cff */
[----:B------:R-:W-:-:S02]  /*c930*/  SEL R123, R80, R81, P0 ;  /* 0x00000051507b7207 */ /* 0x000fc40000000000 */
[----:B------:R-:W-:Y:S02]  /*c940*/  SEL R39, R81, R80, P0 ;  /* 0x0000005051277207 */ /* 0x000fe40000000000 */
[----:B------:R-:W-:Y:S02]  /*c950*/  LOP3.LUT R4, R71, 0x380, RZ, 0xc0, !PT ;  /* 0x0000038047047812 */ /* 0x000fe400078ec0ff */
[----:B------:R-:W-:Y:S02]  /*c960*/  LOP3.LUT R6, R75, 0x380, RZ, 0xc0, !PT ;  /* 0x000003804b067812 */ /* 0x000fe400078ec0ff */
[----:B------:R-:W-:Y:S02]  /*c970*/  SEL R109, R82, R83, P0 ;  /* 0x00000053526d7207 */ /* 0x000fe40000000000 */
[----:B------:R-:W-:Y:S02]  /*c980*/  SEL R81, R83, R82, P0 ;  /* 0x0000005253517207 */ /* 0x000fe40000000000 */
[----:B------:R-:W-:-:S02]  /*c990*/  LOP3.LUT R30, R79, 0x380, RZ, 0xc0, !PT ;  /* 0x000003804f1e7812 */ /* 0x000fc400078ec0ff */
[----:B------:R-:W-:Y:S02]  /*c9a0*/  IADD3 R83, P6, R10, 0x4060, RZ ;  /* 0x000040600a537810 */ /* 0x000fe40007fde0ff */
[----:B------:R-:W-:Y:S02]  /*c9b0*/  SHF.R.U64 R8, R8, 0x3, RZ ;  /* 0x0000000308087819 */ /* 0x000fe400000012ff */
[----:B------:R-:W-:Y:S02]  /*c9c0*/  SHF.R.U64 R4, R4, 0x3, RZ ;  /* 0x0000000304047819 */ /* 0x000fe400000012ff */
[----:B------:R-:W-:Y:S02]  /*c9d0*/  SHF.R.U64 R6, R6, 0x3, RZ ;  /* 0x0000000306067819 */ /* 0x000fe400000012ff */
[----:B------:R-:W-:Y:S02]  /*c9e0*/  LOP3.LUT R5, R10, 0x380, RZ, 0xc0, !PT ;  /* 0x000003800a057812 */ /* 0x000fe400078ec0ff */
[----:B------:R-:W-:-:S02]  /*c9f0*/  SHF.R.U64 R30, R30, 0x3, RZ ;  /* 0x000000031e1e7819 */ /* 0x000fc400000012ff */
[----:B------:R-:W-:Y:S02]  /*ca00*/  SEL R117, R12, R13, P0 ;  /* 0x0000000d0c757207 */ /* 0x000fe40000000000 */
[----:B------:R-:W-:Y:S01]  /*ca10*/  SEL R43, R13, R12, P0 ;  /* 0x0000000c0d2b7207 */ /* 0x000fe20000000000 */
[----:B------:R-:W-:Y:S01]  /*ca20*/  IMAD.X R13, RZ, RZ, R11, P2 ;  /* 0x000000ffff0d7224 */ /* 0x000fe200010e060b */
[----:B------:R-:W-:Y:S02]  /*ca30*/  LOP3.LUT R52, R83, 0x380, RZ, 0xc0, !PT ;  /* 0x0000038053347812 */ /* 0x000fe400078ec0ff */
[----:B------:R-:W-:Y:S02]  /*ca40*/  LOP3.LUT R12, R8, R63, RZ, 0x3c, !PT ;  /* 0x0000003f080c7212 */ /* 0x000fe400078e3cff */
[----:B------:R-:W-:Y:S02]  /*ca50*/  LOP3.LUT R94, R4, R71, RZ, 0x3c, !PT ;  /* 0x00000047045e7212 */ /* 0x000fe400078e3cff */
[----:B------:R-:W-:-:S02]  /*ca60*/  LOP3.LUT R8, R6, R75, RZ, 0x3c, !PT ;  /* 0x0000004b06087212 */ /* 0x000fc400078e3cff */
[----:B------:R-:W-:Y:S02]  /*ca70*/  SHF.R.U64 R5, R5, 0x3, RZ ;  /* 0x0000000305057819 */ /* 0x000fe400000012ff */
[----:B------:R-:W-:Y:S02]  /*ca80*/  LOP3.LUT R6, R30, R79, RZ, 0x3c, !PT ;  /* 0x0000004f1e067212 */ /* 0x000fe400078e3cff */
[----:B------:R-:W-:Y:S02]  /*ca90*/  SHF.R.U64 R52, R52, 0x3, RZ ;  /* 0x0000000334347819 */ /* 0x000fe400000012ff */
[----:B------:R-:W-:Y:S02]  /*caa0*/  MOV R94, R94 ;  /* 0x0000005e005e7202 */ /* 0x000fe40000000f00 */
[----:B------:R-:W-:Y:S01]  /*cab0*/  LOP3.LUT R10, R5, R10, RZ, 0x3c, !PT ;  /* 0x0000000a050a7212 */ /* 0x000fe200078e3cff */
[----:B------:R-:W-:Y:S01]  /*cac0*/  IMAD.X R5, RZ, RZ, R11, P6 ;  /* 0x000000ffff057224 */ /* 0x000fe200030e060b */
[----:B------:R-:W-:-:S02]  /*cad0*/  MOV R95, R6 ;  /* 0x00000006005f7202 */ /* 0x000fc40000000f00 */
[----:B------:R-:W-:Y:S02]  /*cae0*/  LOP3.LUT R4, R52, R83, RZ, 0x3c, !PT ;  /* 0x0000005334047212 */ /* 0x000fe400078e3cff */
[----:B------:R-:W-:Y:S02]  /*caf0*/  SEL R129, R76, R77, P0 ;  /* 0x0000004d4c817207 */ /* 0x000fe40000000000 */
[----:B------:R-:W-:Y:S02]  /*cb00*/  SEL R41, R77, R76, P0 ;  /* 0x0000004c4d297207 */ /* 0x000fe40000000000 */
[----:B------:R-:W-:Y:S02]  /*cb10*/  SEL R137, R60, R61, P0 ;  /* 0x0000003d3c897207 */ /* 0x000fe40000000000 */
[----:B------:R-:W-:Y:S02]  /*cb20*/  SEL R37, R61, R60, P0 ;  /* 0x0000003c3d257207 */ /* 0x000fe40000000000 */
[----:B------:R-:W-:-:S02]  /*cb30*/  SEL R77, R87, R86, P0 ;  /* 0x00000056574d7207 */ /* 0x000fc40000000000 */
[----:B------:R-:W-:Y:S02]  /*cb40*/  SEL R145, R15, R88, P0 ;  /* 0x000000580f917207 */ /* 0x000fe40000000000 */
[----:B------:R-:W-:Y:S01]  /*cb50*/  SEL R34, R88, R15, P0 ;  /* 0x0000000f58227207 */ /* 0x000fe20000000000 */
[----:B------:R-:W-:Y:S01]  /*cb60*/  IMAD.X R15, RZ, RZ, R11, P1 ;  /* 0x000000ffff0f7224 */ /* 0x000fe200008e060b */
[----:B------:R-:W-:Y:S02]  /*cb70*/  SEL R61, R86, R87, P0 ;  /* 0x00000057563d7207 */ /* 0x000fe40000000000 */
        /* <DEDUP_REMOVED lines=18> */
[----:B------:R-:W0:Y:S01]  /*cca0*/  SHFL.IDX PT, R83, R28, R6, 0x1c1f ;  /* 0x001c1f061c537589 */ /* 0x000e2200000e0000 */
[----:B-1----:R-:W-:Y:S02]  /*ccb0*/  SEL R88, R86, R87, P0 ;  /* 0x0000005756587207 */ /* 0x002fe40000000000 */
[----:B------:R-:W-:Y:S01]  /*ccc0*/  SEL R86, R87, R86, P0 ;  /* 0x0000005657567207 */ /* 0x000fe20000000000 */
        /* <DEDUP_REMOVED lines=17> */
[----:B0-----:R-:W-:-:S03]  /*cde0*/  SEL R87, R8, R5, P0 ;  /* 0x0000000508577207 */ /* 0x001fc60000000000 */
[----:B------:R-:W-:Y:S01]  /*cdf0*/  SHFL.IDX PT, R56, R115, R24, 0x1c1f ;  /* 0x001c1f1873387589 */ /* 0x000fe200000e0000 */
[----:B-1----:R-:W-:Y:S02]  /*ce00*/  SEL R80, R78, R79, P0 ;  /* 0x0000004f4e507207 */ /* 0x002fe40000000000 */
[----:B------:R-:W-:Y:S01]  /*ce10*/  SEL R78, R79, R78, P0 ;  /* 0x0000004e4f4e7207 */ /* 0x000fe20000000000 */
[----:B------:R0:W-:Y:S04]  /*ce20*/  SHFL.IDX PT, R64, R91, R24, 0x1c1f ;  /* 0x001c1f185b407589 */ /* 0x0001e800000e0000 */
[----:B------:R-:W-:Y:S04]  /*ce30*/  SHFL.IDX PT, R102, R69, R24, 0x1c1f ;  /* 0x001c1f1845667589 */ /* 0x000fe800000e0000 */
[----:B------:R-:W-:Y:S01]  /*ce40*/  SHFL.IDX PT, R106, R65, R24, 0x1c1f ;  /* 0x001c1f18416a7589 */ /* 0x000fe200000e0000 */
[----:B0-----:R-:W-:-:S03]  /*ce50*/  SEL R91, R27, R4, P0 ;  /* 0x000000041b5b7207 */ /* 0x001fc60000000000 */
[----:B------:R-:W-:Y:S04]  /*ce60*/  SHFL.IDX PT, R72, R61, R24, 0x1c1f ;  /* 0x001c1f183d487589 */ /* 0x000fe800000e0000 */
[----:B------:R0:W1:Y:S04]  /*ce70*/  SHFL.IDX PT, R10, R34, R6, 0x1c1f ;  /* 0x001c1f06220a7589 */ /* 0x00006800000e0000 */
[----:B------:R-:W2:Y:S04]  /*ce80*/  SHFL.IDX PT, R77, R77, R6, 0x1c1f ;  /* 0x001c1f064d4d7589 */ /* 0x000ea800000e0000 */
[----:B------:R3:W4:Y:S01]  /*ce90*/  SHFL.IDX PT, R75, R33, R6, 0x1c1f ;  /* 0x001c1f06214b7589 */ /* 0x00072200000e0000 */
[----:B0-----:R-:W-:-:S03]  /*cea0*/  SEL R34, R53, R44, P0 ;  /* 0x0000002c35227207 */ /* 0x001fc60000000000 */
[----:B------:R-:W0:Y:S04]  /*ceb0*/  SHFL.IDX PT, R49, R49, R6, 0x1c1f ;  /* 0x001c1f0631317589 */ /* 0x000e2800000e0000 */
[----:B------:R-:W-:Y:S04]  /*cec0*/  SHFL.IDX PT, R46, R46, R6, 0x1c1f ;  /* 0x001c1f062e2e7589 */ /* 0x000fe800000e0000 */
[----:B------:R-:W-:Y:S04]  /*ced0*/  SHFL.IDX PT, R67, R111, R6, 0x1c1f ;  /* 0x001c1f066f437589 */ /* 0x000fe800000e0000 */
[----:B------:R-:W0:Y:S01]  /*cee0*/  SHFL.IDX PT, R73, R50, R6, 0x1c1f ;  /* 0x001c1f0632497589 */ /* 0x000e2200000e0000 */
[----:B-1----:R-:W-:-:S03]  /*cef0*/  SEL R83, R10, R7, P0 ;  /* 0x000000070a537207 */ /* 0x002fc60000000000 */
[----:B------:R-:W-:Y:S01]  /*cf00*/  SHFL.IDX PT, R9, R141, R24, 0x1c1f ;  /* 0x001c1f188d097589 */ /* 0x000fe200000e0000 */
[----:B--2---:R-:W-:Y:S02]  /*cf10*/  SEL R29, R72, R77, P0 ;  /* 0x0000004d481d7207 */ /* 0x004fe40000000000 */
[----:B---3--:R-:W-:Y:S01]  /*cf20*/  SEL R33, R77, R72, P0 ;  /* 0x000000484d217207 */ /* 0x008fe20000000000 */
[----:B------:R-:W-:Y:S01]  /*cf30*/  SHFL.IDX PT, R70, R131, R24, 0x1c1f ;  /* 0x001c1f1883467589 */ /* 0x000fe200000e0000 */
[----:B----4-:R-:W-:Y:S02]  /*cf40*/  SEL R76, R74, R75, P0 ;  /* 0x0000004b4a4c7207 */ /* 0x010fe40000000000 */
[----:B------:R-:W-:Y:S01]  /*cf50*/  SEL R74, R75, R74, P0 ;  /* 0x0000004a4b4a7207 */ /* 0x000fe20000000000 */
[----:B------:R-:W-:Y:S01]  /*cf60*/  SHFL.IDX PT, R68, R127, R24, 0x1c1f ;  /* 0x001c1f187f447589 */ /* 0x000fe200000e0000 */
[----:B0-----:R-:W-:-:S03]  /*cf70*/  SEL R43, R56, R49, P0 ;  /* 0x00000031382b7207 */ /* 0x001fc60000000000 */
[----:B------:R-:W-:Y:S04]  /*cf80*/  SHFL.IDX PT, R62, R123, R24, 0x1c1f ;  /* 0x001c1f187b3e7589 */ /* 0x000fe800000e0000 */
[----:B------:R0:W-:Y:S04]  /*cf90*/  SHFL.IDX PT, R60, R93, R24, 0x1c1f ;  /* 0x001c1f185d3c7589 */ /* 0x0001e800000e0000 */
[----:B------:R-:W-:Y:S01]  /*cfa0*/  SHFL.IDX PT, R59, R113, R24, 0x1c1f ;  /* 0x001c1f18713b7589 */ /* 0x000fe200000e0000 */
[----:B------:R-:W-:-:S03]  /*cfb0*/  SEL R50, R66, R73, P0 ;  /* 0x0000004942327207 */ /* 0x000fc60000000000 */
[----:B------:R1:W2:Y:S01]  /*cfc0*/  SHFL.IDX PT, R12, R36, R6, 0x1c1f ;  /* 0x001c1f06240c7589 */ /* 0x0002a200000e0000 */
[----:B0-----:R-:W-:-:S03]  /*cfd0*/  SEL R93, R4, R27, P0 ;  /* 0x0000001b045d7207 */ /* 0x001fc60000000000 */
[----:B------:R0:W3:Y:S01]  /*cfe0*/  SHFL.IDX PT, R71, R35, R6, 0x1c1f ;  /* 0x001c1f0623477589 */ /* 0x0000e200000e0000 */
[----:B------:R-:W-:-:S03]  /*cff0*/  F2FP.BF16.F32.PACK_AB R4, R93, R92 ;  /* 0x0000005c5d04723e */ /* 0x000fc600000010ff */
[----:B------:R4:W-:Y:S01]  /*d000*/  SHFL.IDX PT, R69, R38, R6, 0x1c1f ;  /* 0x001c1f0626457589 */ /* 0x0009e200000e0000 */
[----:B-1----:R-:W-:-:S03]  /*d010*/  SEL R36, R44, R53, P0 ;  /* 0x000000352c247207 */ /* 0x002fc60000000000 */
[----:B------:R1:W3:Y:S01]  /*d020*/  SHFL.IDX PT, R65, R39, R6, 0x1c1f ;  /* 0x001c1f0627417589 */ /* 0x0002e200000e0000 */
[----:B------:R-:W-:Y:S02]  /*d030*/  SEL R44, R46, R57, P0 ;  /* 0x000000392e2c7207 */ /* 0x000fe40000000000 */
[----:B0-----:R-:W-:Y:S01]  /*d040*/  SEL R35, R52, R45, P0 ;  /* 0x0000002d34237207 */ /* 0x001fe20000000000 */
[----:B------:R0:W-:Y:S01]  /*d050*/  SHFL.IDX PT, R32, R51, R6, 0x1c1f ;  /* 0x001c1f0633207589 */ /* 0x0001e200000e0000 */
[----:B------:R-:W-:Y:S02]  /*d060*/  SEL R53, R67, R64, P0 ;  /* 0x0000004043357207 */ /* 0x000fe40000000000 */
[----:B----4-:R-:W-:Y:S01]  /*d070*/  SEL R38, R55, R28, P0 ;  /* 0x0000001c37267207 */ /* 0x010fe20000000000 */
[----:B------:R-:W4:Y:S01]  /*d080*/  SHFL.IDX PT, R61, R48, R6, 0x1c1f ;  /* 0x001c1f06303d7589 */ /* 0x000f2200000e0000 */
[----:B-1----:R-:W-:-:S03]  /*d090*/  SEL R39, R54, R47, P0 ;  /* 0x0000002f36277207 */ /* 0x002fc60000000000 */
[----:B------:R-:W-:Y:S01]  /*d0a0*/  SHFL.IDX PT, R11, R137, R24, 0x1c1f ;  /* 0x001c1f18890b7589 */ /* 0x000fe200000e0000 */
[----:B--2---:R-:W-:Y:S02]  /*d0b0*/  SEL R79, R12, R9, P0 ;  /* 0x000000090c4f7207 */ /* 0x004fe40000000000 */
[----:B0-----:R-:W-:Y:S01]  /*d0c0*/  SEL R51, R64, R67, P0 ;  /* 0x0000004340337207 */ /* 0x001fe20000000000 */
[----:B------:R-:W-:Y:S01]  /*d0d0*/  SHFL.IDX PT, R13, R133, R24, 0x1c1f ;  /* 0x001c1f18850d7589 */ /* 0x000fe200000e0000 */
[----:B---3--:R-:W-:Y:S02]  /*d0e0*/  SEL R72, R70, R71, P0 ;  /* 0x0000004746487207 */ /* 0x008fe40000000000 */
[----:B------:R-:W-:Y:S01]  /*d0f0*/  SEL R70, R71, R70, P0 ;  /* 0x0000004647467207 */ /* 0x000fe20000000000 */
[----:B------:R-:W-:Y:S04]  /*d100*/  SHFL.IDX PT, R15, R129, R24, 0x1c1f ;  /* 0x001c1f18810f7589 */ /* 0x000fe800000e0000 */
[----:B------:R-:W-:Y:S01]  /*d110*/  SHFL.IDX PT, R63, R125, R24, 0x1c1f ;  /* 0x001c1f187d3f7589 */ /* 0x000fe200000e0000 */
[----:B------:R-:W-:-:S02]  /*d120*/  SEL R64, R62, R65, P0 ;  /* 0x000000413e407207 */ /* 0x000fc40000000000 */
[----:B------:R-:W-:Y:S01]  /*d130*/  SEL R62, R65, R62, P0 ;  /* 0x0000003e413e7207 */ /* 0x000fe20000000000 */
[----:B------:R-:W-:Y:S04]  /*d140*/  SHFL.IDX PT, R105, R105, R24, 0x1c1f ;  /* 0x001c1f1869697589 */ /* 0x000fe800000e0000 */
[----:B------:R-:W-:Y:S01]  /*d150*/  SHFL.IDX PT, R109, R109, R24, 0x1c1f ;  /* 0x001c1f186d6d7589 */ /* 0x000fe200000e0000 */
[----:B----4-:R-:W-:-:S03]  /*d160*/  SEL R48, R61, R60, P0 ;  /* 0x0000003c3d307207 */ /* 0x010fc60000000000 */
[----:B------:R0:W1:Y:S04]  /*d170*/  SHFL.IDX PT, R14, R37, R6, 0x1c1f ;  /* 0x001c1f06250e7589 */ /* 0x00006800000e0000 */
[----:B------:R2:W3:Y:S04]  /*d180*/  SHFL.IDX PT, R24, R40, R6, 0x1c1f ;  /* 0x001c1f0628187589 */ /* 0x0004e800000e0000 */
[----:B------:R4:W3:Y:S01]  /*d190*/  SHFL.IDX PT, R58, R41, R6, 0x1c1f ;  /* 0x001c1f06293a7589 */ /* 0x0008e200000e0000 */
[----:B0-----:R-:W-:-:S03]  /*d1a0*/  SEL R37, R45, R52, P0 ;  /* 0x000000342d257207 */ /* 0x001fc60000000000 */
[----:B------:R0:W3:Y:S01]  /*d1b0*/  SHFL.IDX PT, R26, R42, R6, 0x1c1f ;  /* 0x001c1f062a1a7589 */ /* 0x0000e200000e0000 */
[----:B------:R-:W-:Y:S02]  /*d1c0*/  SEL R45, R49, R56, P0 ;  /* 0x00000038312d7207 */ /* 0x000fe40000000000 */
[----:B--2---:R-:W-:Y:S01]  /*d1d0*/  SEL R40, R28, R55, P0 ;  /* 0x000000371c287207 */ /* 0x004fe20000000000 */
[----:B------:R2:W-:Y:S01]  /*d1e0*/  SHFL.IDX PT, R104, R89, R6, 0x1c1f ;  /* 0x001c1f0659687589 */ /* 0x0005e200000e0000 */
[----:B------:R-:W-:Y:S02]  /*d1f0*/  SEL R52, R73, R66, P0 ;  /* 0x0000004249347207 */ /* 0x000fe40000000000 */
[----:B----4-:R-:W-:Y:S01]  /*d200*/  SEL R41, R47, R54, P0 ;  /* 0x000000362f297207 */ /* 0x010fe20000000000 */
[----:B------:R-:W4:Y:S01]  /*d210*/  SHFL.IDX PT, R103, R103, R6, 0x1c1f ;  /* 0x001c1f0667677589 */ /* 0x000f2200000e0000 */
[----:B------:R-:W-:Y:S02]  /*d220*/  SEL R47, R59, R32, P0 ;  /* 0x000000203b2f7207 */ /* 0x000fe40000000000 */
[----:B0-----:R-:W-:Y:S01]  /*d230*/  SEL R42, R57, R46, P0 ;  /* 0x0000002e392a7207 */ /* 0x001fe20000000000 */
[----:B------:R0:W-:Y:S01]  /*d240*/  SHFL.IDX PT, R108, R85, R6, 0x1c1f ;  /* 0x001c1f06556c7589 */ /* 0x0001e200000e0000 */
[----:B------:R-:W-:-:S02]  /*d250*/  SEL R46, R60, R61, P0 ;  /* 0x0000003d3c2e7207 */ /* 0x000fc40000000000 */
[----:B--2---:R-:W-:Y:S01]  /*d260*/  SEL R89, R5, R8, P0 ;  /* 0x0000000805597207 */ /* 0x004fe20000000000 */
[----:B------:R-:W2:Y:S01]  /*d270*/  SHFL.IDX PT, R107, R107, R6, 0x1c1f ;  /* 0x001c1f066b6b7589 */ /* 0x000ea200000e0000 */
[----:B------:R-:W-:Y:S02]  /*d280*/  SEL R49, R32, R59, P0 ;  /* 0x0000003b20317207 */ /* 0x000fe40000000000 */
[----:B------:R-:W-:Y:S01]  /*d290*/  SEL R66, R68, R69, P0 ;  /* 0x0000004544427207 */ /* 0x000fe20000000000 */
[----:B------:R3:W2:Y:S01]  /*d2a0*/  SHFL.IDX PT, R110, R81, R6, 0x1c1f ;  /* 0x001c1f06516e7589 */ /* 0x0006a200000e0000 */
[----:B-1----:R-:W-:Y:S02]  /*d2b0*/  SEL R77, R11, R14, P0 ;  /* 0x0000000e0b4d7207 */ /* 0x002fe40000000000 */
[----:B0-----:R-:W-:Y:S02]  /*d2c0*/  SEL R85, R7, R10, P0 ;  /* 0x0000000a07557207 */ /* 0x001fe40000000000 */
[----:B------:R-:W-:-:S02]  /*d2d0*/  SEL R75, R14, R11, P0 ;  /* 0x0000000b0e4b7207 */ /* 0x000fc40000000000 */
[----:B------:R-:W-:Y:S02]  /*d2e0*/  SEL R68, R69, R68, P0 ;  /* 0x0000004445447207 */ /* 0x000fe40000000000 */
[----:B------:R-:W-:Y:S02]  /*d2f0*/  F2FP.BF16.F32.PACK_AB R5, R35, R34 ;  /* 0x000000222305723e */ /* 0x000fe400000010ff */
[----:B---3--:R-:W-:Y:S02]  /*d300*/  SEL R81, R9, R12, P0 ;  /* 0x0000000c09517207 */ /* 0x008fe40000000000 */
[----:B------:R-:W-:Y:S02]  /*d310*/  F2FP.BF16.F32.PACK_AB R6, R91, R90 ;  /* 0x0000005a5b06723e */ /* 0x000fe400000010ff */
[----:B------:R-:W-:Y:S02]  /*d320*/  F2FP.BF16.F32.PACK_AB R7, R37, R36 ;  /* 0x000000242507723e */ /* 0x000fe400000010ff */
[----:B------:R-:W-:-:S02]  /*d330*/  SEL R73, R13, R24, P0 ;  /* 0x000000180d497207 */ /* 0x000fc40000000000 */
[----:B------:R-:W-:Y:S01]  /*d340*/  SEL R71, R24, R13, P0 ;  /* 0x0000000d18477207 */ /* 0x000fe20000000000 */
[----:B------:R0:W-:Y:S01]  /*d350*/  STSM.16.M88.4 [R99], R4 ;  /* 0x0000000463007844 */ /* 0x0001e20000000200 */
[----:B------:R-:W-:Y:S02]  /*d360*/  SEL R67, R15, R58, P0 ;  /* 0x0000003a0f437207 */ /* 0x000fe40000000000 */
[----:B------:R-:W-:Y:S02]  /*d370*/  SEL R69, R58, R15, P0 ;  /* 0x0000000f3a457207 */ /* 0x000fe40000000000 */
[----:B------:R-:W-:Y:S02]  /*d380*/  SEL R65, R63, R26, P0 ;  /* 0x0000001a3f417207 */ /* 0x000fe40000000000 */
[----:B------:R-:W-:Y:S02]  /*d390*/  F2FP.BF16.F32.PACK_AB R8, R89, R88 ;  /* 0x000000585908723e */ /* 0x000fe400000010ff */
[----:B------:R-:W-:-:S02]  /*d3a0*/  F2FP.BF16.F32.PACK_AB R9, R39, R38 ;  /* 0x000000262709723e */ /* 0x000fc400000010ff */
[----:B------:R-:W-:Y:S02]  /*d3b0*/  F2FP.BF16.F32.PACK_AB R10, R87, R86 ;  /* 0x00000056570a723e */ /* 0x000fe400000010ff */
[----:B------:R-:W-:Y:S02]  /*d3c0*/  F2FP.BF16.F32.PACK_AB R11, R41, R40 ;  /* 0x00000028290b723e */ /* 0x000fe400000010ff */
[----:B------:R-:W-:Y:S01]  /*d3d0*/  SEL R63, R26, R63, P0 ;  /* 0x0000003f1a3f7207 */ /* 0x000fe20000000000 */
[----:B0-----:R-:W-:Y:S01]  /*d3e0*/  IMAD.U32 R99, RZ, RZ, UR9 ;  /* 0x00000009ff637e24 */ /* 0x001fe2000f8e00ff */
[----:B------:R-:W-:Y:S01]  /*d3f0*/  F2FP.BF16.F32.PACK_AB R12, R85, R84 ;  /* 0x00000054550c723e */ /* 0x000fe200000010ff */
[----:B------:R-:W-:Y:S01]  /*d400*/  STSM.16.M88.4 [R100], R8 ;  /* 0x0000000864007844 */ /* 0x000fe20000000200 */
[----:B------:R-:W-:Y:S02]  /*d410*/  F2FP.BF16.F32.PACK_AB R13, R43, R42 ;  /* 0x0000002a2b0d723e */ /* 0x000fe400000010ff */
[----:B------:R-:W-:-:S02]  /*d420*/  F2FP.BF16.F32.PACK_AB R14, R83, R82 ;  /* 0x00000052530e723e */ /* 0x000fc400000010ff */
[----:B------:R-:W-:Y:S02]  /*d430*/  F2FP.BF16.F32.PACK_AB R15, R45, R44 ;  /* 0x0000002c2d0f723e */ /* 0x000fe400000010ff */
[----:B----4-:R-:W-:Y:S02]  /*d440*/  SEL R54, R102, R103, P0 ;  /* 0x0000006766367207 */ /* 0x010fe40000000000 */
[----:B------:R-:W-:Y:S01]  /*d450*/  SEL R56, R103, R102, P0 ;  /* 0x0000006667387207 */ /* 0x000fe20000000000 */
[----:B------:R-:W-:Y:S01]  /*d460*/  STSM.16.M88.4 [R97], R12 ;  /* 0x0000000c61007844 */ /* 0x000fe20000000200 */
[----:B------:R-:W-:Y:S02]  /*d470*/  SEL R55, R101, R104, P0 ;  /* 0x0000006865377207 */ /* 0x000fe40000000000 */
[----:B------:R-:W-:Y:S02]  /*d480*/  SEL R57, R104, R101, P0 ;  /* 0x0000006568397207 */ /* 0x000fe40000000000 */
[----:B------:R-:W-:-:S02]  /*d490*/  F2FP.BF16.F32.PACK_AB R24, R81, R80 ;  /* 0x000000505118723e */ /* 0x000fc400000010ff */
[----:B------:R-:W-:Y:S02]  /*d4a0*/  F2FP.BF16.F32.PACK_AB R25, R47, R46 ;  /* 0x0000002e2f19723e */ /* 0x000fe400000010ff */
[----:B------:R-:W-:Y:S02]  /*d4b0*/  F2FP.BF16.F32.PACK_AB R26, R79, R78 ;  /* 0x0000004e4f1a723e */ /* 0x000fe400000010ff */
[----:B------:R-:W-:Y:S02]  /*d4c0*/  F2FP.BF16.F32.PACK_AB R27, R49, R48 ;  /* 0x00000030311b723e */ /* 0x000fe400000010ff */
[----:B--2---:R-:W-:Y:S02]  /*d4d0*/  SEL R58, R106, R107, P0 ;  /* 0x0000006b6a3a7207 */ /* 0x004fe40000000000 */
[----:B------:R-:W-:Y:S01]  /*d4e0*/  SEL R60, R107, R106, P0 ;  /* 0x0000006a6b3c7207 */ /* 0x000fe20000000000 */
[----:B------:R0:W-:Y:S01]  /*d4f0*/  STSM.16.M88.4 [R98], R24 ;  /* 0x0000001862007844 */ /* 0x0001e20000000200 */
[----:B------:R-:W-:-:S02]  /*d500*/  SEL R59, R105, R108, P0 ;  /* 0x0000006c693b7207 */ /* 0x000fc40000000000 */
[----:B------:R-:W-:Y:S02]  /*d510*/  SEL R61, R108, R105, P0 ;  /* 0x000000696c3d7207 */ /* 0x000fe40000000000 */
[----:B------:R-:W-:Y:S02]  /*d520*/  SEL R28, R109, R110, P0 ;  /* 0x0000006e6d1c7207 */ /* 0x000fe40000000000 */
[----:B------:R-:W-:Y:S02]  /*d530*/  SEL R32, R110, R109, P0 ;  /* 0x0000006d6e207207 */ /* 0x000fe40000000000 */
[----:B------:R-:W-:Y:S02]  /*d540*/  F2FP.BF16.F32.PACK_AB R4, R77, R76 ;  /* 0x0000004c4d04723e */ /* 0x000fe400000010ff */
[----:B------:R-:W-:Y:S02]  /*d550*/  F2FP.BF16.F32.PACK_AB R5, R51, R50 ;  /* 0x000000323305723e */ /* 0x000fe400000010ff */
[----:B------:R-:W-:-:S02]  /*d560*/  F2FP.BF16.F32.PACK_AB R6, R75, R74 ;  /* 0x0000004a4b06723e */ /* 0x000fc400000010ff */
[----:B------:R-:W-:Y:S01]  /*d570*/  F2FP.BF16.F32.PACK_AB R7, R53, R52 ;  /* 0x000000343507723e */ /* 0x000fe200000010ff */
[----:B0-----:R-:W-:Y:S01]  /*d580*/  IMAD.U32 R98, RZ, RZ, UR8 ;  /* 0x00000008ff627e24 */ /* 0x001fe2000f8e00ff */
[----:B------:R-:W-:Y:S01]  /*d590*/  F2FP.BF16.F32.PACK_AB R8, R73, R72 ;  /* 0x000000484908723e */ /* 0x000fe200000010ff */
[----:B------:R-:W-:Y:S01]  /*d5a0*/  ULDC.64 UR8, c[0x0][0xc08] ;  /* 0x0003020000087ab9 */ /* 0x000fe20000000a00 */
[----:B------:R-:W-:Y:S01]  /*d5b0*/  F2FP.BF16.F32.PACK_AB R9, R55, R54 ;  /* 0x000000363709723e */ /* 0x000fe200000010ff */
[----:B------:R0:W-:Y:S01]  /*d5c0*/  STSM.16.M88.4 [R94], R4 ;  /* 0x000000045e007844 */ /* 0x0001e20000000200 */
        /* <DEDUP_REMOVED lines=10> */
[----:B------:R-:W-:Y:S01]  /*d670*/  F2FP.BF16.F32.PACK_AB R26, R63, R62 ;  /* 0x0000003e3f1a723e */ /* 0x000fe200000010ff */
[----:B0-----:R-:W0:Y:S01]  /*d680*/  LDC R94, c[0x0][0xbe8] ;  /* 0x0002fa00ff5e7b82 */ /* 0x001e220000000800 */
[----:B------:R-:W-:-:S02]  /*d690*/  F2FP.BF16.F32.PACK_AB R27, R33, R32 ;  /* 0x00000020211b723e */ /* 0x000fc400000010ff */
[----:B------:R-:W-:-:S03]  /*d6a0*/  ISETP.NE.U32.AND P0, PT, RZ, UR10, PT ;  /* 0x0000000aff007c0c */ /* 0x000fc6000bf05070 */
[----:B------:R3:W-:Y:S02]  /*d6b0*/  STSM.16.M88.4 [R96], R24 ;  /* 0x0000001860007844 */ /* 0x0007e40000000200 */
[----:B------:R-:W-:Y:S01]  /*d6c0*/  BAR.SYNC.DEFER_BLOCKING 0x1, 0x100 ;  /* 0x0044000000007b1d */ /* 0x000fe20000010000 */
[----:B------:R-:W-:-:S13]  /*d6d0*/  ISETP.NE.AND.EX P0, PT, RZ, UR11, PT, P0 ;  /* 0x0000000bff007c0c */ /* 0x000fda000bf05300 */
[----:B------:R-:W4:Y:S01]  /*d6e0*/  @P0 LDG.E R97, desc[UR56][R98.64] ;  /* 0x0000003862610981 */ /* 0x000f22000c1e1900 */
[----:B------:R-:W-:Y:S01]  /*d6f0*/  UISETP.NE.U32.AND UP0, UPT, UR8, URZ, UPT ;  /* 0x0000003f0800728c */ /* 0x000fe2000bf05070 */
[----:B0-----:R-:W-:Y:S01]  /*d700*/  ISETP.NE.AND P1, PT, R94, 0x1, PT ;  /* 0x000000015e00780c */ /* 0x001fe20003f25270 */
[----:B------:R-:W-:Y:S02]  /*d710*/  ULDC UR4, c[0x0][0xa88] ;  /* 0x0002a20000047ab9 */ /* 0x000fe40000000800 */
[----:B------:R-:W-:Y:S01]  /*d720*/  UISETP.NE.AND.EX UP0, UPT, UR9, URZ, UPT, UP0 ;  /* 0x0000003f0900728c */ /* 0x000fe2000bf05300 */
[----:B-1----:R-:W-:Y:S01]  /*d730*/  IMAD.U32 R9, RZ, RZ, UR4 ;  /* 0x00000004ff097e24 */ /* 0x002fe2000f8e00ff */
[----:B------:R-:W-:-:S04]  /*d740*/  UMOV UR16, 0x9b8 ;  /* 0x000009b800107882 */ /* 0x000fc80000000000 */
[----:B------:R-:W-:-:S04]  /*d750*/  PLOP3.LUT P4, PT, PT, PT, UP0, 0x80, 0x0 ;  /* 0x000000000000781c */ /* 0x000fc80003f8f008 */
[----:B------:R-:W0:Y:S01]  /*d760*/  @P1 LDC R6, c[0x0][0xbec] ;  /* 0x0002fb00ff061b82 */ /* 0x000e220000000800 */
[----:B------:R-:W-:-:S04]  /*d770*/  @UP0 ULEA UR8, UP1, UR44, UR8, 0x2 ;  /* 0x000000082c080291 */ /* 0x000fc8000f82103f */
[----:B------:R-:W-:Y:S02]  /*d780*/  @UP0 ULEA.HI.X UR9, UR44, UR9, UR43, 0x2, UP1 ;  /* 0x000000092c090291 */ /* 0x000fe400088f142b */
[----:B------:R-:W-:Y:S01]  /*d790*/  UISETP.GT.AND UP1, UPT, UR47, 0x1, UPT ;  /* 0x000000012f00788c */ /* 0x000fe2000bf24270 */
[----:B------:R-:W1:Y:S01]  /*d7a0*/  @P1 LDC R11, c[0x0][0xbf0] ;  /* 0x0002fc00ff0b1b82 */ /* 0x000e620000000800 */
[----:B------:R-:W-:Y:S02]  /*d7b0*/  IMAD.U32 R4, RZ, RZ, UR8 ;  /* 0x00000008ff047e24 */ /* 0x000fe4000f8e00ff */
[----:B------:R-:W-:Y:S01]  /*d7c0*/  USEL UR16, UR16, 0x978, UP1 ;  /* 0x0000097810107887 */ /* 0x000fe20008800000 */
[----:B------:R-:W-:Y:S01]  /*d7d0*/  IMAD.U32 R5, RZ, RZ, UR9 ;  /* 0x00000009ff057e24 */ /* 0x000fe2000f8e00ff */
[----:B------:R-:W-:Y:S01]  /*d7e0*/  UISETP.NE.U32.AND UP0, UPT, UR10, URZ, UPT ;  /* 0x0000003f0a00728c */ /* 0x000fe2000bf05070 */
[----:B--2---:R-:W-:Y:S01]  /*d7f0*/  VIADD R13, R18, UR36 ;  /* 0x00000024120d7c36 */ /* 0x004fe20008000000 */
[----:B------:R-:W-:-:S02]  /*d800*/  UMOV UR4, URZ ;  /* 0x0000003f00047c82 */ /* 0x000fc40008000000 */
[----:B------:R-:W-:Y:S01]  /*d810*/  UISETP.NE.AND.EX UP0, UPT, UR11, URZ, UPT, UP0 ;  /* 0x0000003f0b00728c */ /* 0x000fe2000bf05300 */
[----:B------:R0:W5:Y:S01]  /*d820*/  @P4 LDG.E R9, desc[UR56][R4.64] ;  /* 0x0000003804094981 */ /* 0x000162000c1e1900 */
[----:B------:R-:W-:Y:S01]  /*d830*/  USEL UR7, UR37, URZ, UP1 ;  /* 0x0000003f25077287 */ /* 0x000fe20008800000 */
[----:B------:R-:W-:Y:S01]  /*d840*/  IMAD.MOV.U32 R7, RZ, RZ, R13 ;  /* 0x000000ffff077224 */ /* 0x000fe200078e000d */
[----:B------:R-:W-:Y:S02]  /*d850*/  USEL UR44, UR44, URZ, !UP0 ;  /* 0x0000003f2c2c7287 */ /* 0x000fe4000c000000 */
[----:B------:R-:W-:Y:S01]  /*d860*/  ULDC.64 UR10, c[0x0][UR16+0x218] ;  /* 0x00008600100a7abb */ /* 0x000fe20008000a00 */
[----:B------:R-:W-:Y:S01]  /*d870*/  ULDC.64 UR14, c[0x0][UR16+0x228] ;  /* 0x00008a00100e7abb */ /* 0x000fe20008000a00 */
[----:B------:R-:W-:Y:S01]  /*d880*/  ULDC.64 UR12, c[0x0][UR16+0x220] ;  /* 0x00008800100c7abb */ /* 0x000fe20008000a00 */
[----:B------:R-:W-:Y:S02]  /*d890*/  UIMAD.WIDE.U32 UR8, UR10, UR45, URZ ;  /* 0x0000002d0a0872a5 */ /* 0x000fe4000f8e003f */
[----:B------:R-:W-:Y:S01]  /*d8a0*/  UIMAD.WIDE.U32 UR18, UR14, UR7, URZ ;  /* 0x000000070e1272a5 */ /* 0x000fe2000f8e003f */
[----:B0-----:R-:W-:Y:S01]  /*d8b0*/  @P1 IMAD.HI.U32 R4, R13, R6, RZ ;  /* 0x000000060d041227 */ /* 0x001fe200078e00ff */
[----:B------:R-:W-:-:S02]  /*d8c0*/  UIMAD UR10, UR11, UR45, URZ ;  /* 0x0000002d0b0a72a4 */ /* 0x000fc4000f8e023f */
[----:B------:R-:W-:Y:S02]  /*d8d0*/  UIMAD UR14, UR15, UR7, URZ ;  /* 0x000000070f0e72a4 */ /* 0x000fe4000f8e023f */
[----:B------:R-:W-:Y:S01]  /*d8e0*/  USEL UR43, UR43, URZ, !UP0 ;  /* 0x0000003f2b2b7287 */ /* 0x000fe2000c000000 */
[----:B-1----:R-:W-:Y:S01]  /*d8f0*/  @P1 SHF.R.U32.HI R7, RZ, R11, R4 ;  /* 0x0000000bff071219 */ /* 0x002fe20000011604 */
[----:B------:R-:W-:Y:S01]  /*d900*/  UIMAD UR7, UR13, UR44, URZ ;  /* 0x0000002c0d0772a4 */ /* 0x000fe2000f8e023f */
[----:B------:R-:W-:Y:S01]  /*d910*/  IMAD.U32 R4, RZ, RZ, UR18 ;  /* 0x00000012ff047e24 */ /* 0x000fe2000f8e00ff */
[----:B------:R-:W-:Y:S01]  /*d920*/  UIADD3 UR9, UR9, UR10, URZ ;  /* 0x0000000a09097290 */ /* 0x000fe2000fffe03f */
[----:B------:R-:W-:Y:S01]  /*d930*/  IMAD.U32 R5, RZ, RZ, UR19 ;  /* 0x00000013ff057e24 */ /* 0x000fe2000f8e00ff */
[----:B------:R-:W-:Y:S01]  /*d940*/  UIMAD.WIDE.U32 UR10, UR12, UR44, URZ ;  /* 0x0000002c0c0a72a5 */ /* 0x000fe2000f8e003f */
[--C-:B------:R-:W-:Y:S01]  /*d950*/  IMAD.MOV R11, RZ, RZ, -R7.reuse ;  /* 0x000000ffff0b7224 */ /* 0x100fe200078e0a07 */
[----:B------:R-:W-:Y:S01]  /*d960*/  UIMAD UR7, UR12, UR43, UR7 ;  /* 0x0000002b0c0772a4 */ /* 0x000fe2000f8e0207 */
[----:B------:R-:W-:Y:S01]  /*d970*/  SHF.R.S32.HI R5, RZ, 0x1f, R7 ;  /* 0x0000001fff057819 */ /* 0x000fe20000011407 */
[----:B------:R-:W-:Y:S01]  /*d980*/  UIADD3 UR14, UR19, UR14, URZ ;  /* 0x0000000e130e7290 */ /* 0x000fe2000fffe03f */
[----:B------:R-:W-:Y:S01]  /*d990*/  IMAD R11, R94, R11, R13 ;  /* 0x0000000b5e0b7224 */ /* 0x000fe200078e020d */
[----:B------:R-:W-:-:S04]  /*d9a0*/  UIADD3 UR7, UR11, UR7, URZ ;  /* 0x000000070b077290 */ /* 0x000fc8000fffe03f */
[----:B------:R-:W-:Y:S01]  /*d9b0*/  IMAD.U32 R8, RZ, RZ, UR14 ;  /* 0x0000000eff087e24 */ /* 0x000fe2000f8e00ff */
[----:B------:R-:W-:Y:S02]  /*d9c0*/  SHF.R.S32.HI R6, RZ, 0x1f, R11 ;  /* 0x0000001fff067819 */ /* 0x000fe4000001140b */
        /* <DEDUP_REMOVED lines=16> */
[----:B---3--:R-:W-:Y:S08]  /*dad0*/  @P4 BRA `(.L_x_2129) ;  /* 0x0000000000104947 */ /* 0x008ff00003800000 */
[----:B------:R-:W-:Y:S05]  /*dae0*/  @!P0 BRA `(.L_x_2129) ;  /* 0x00000000000c8947 */ /* 0x000fea0003800000 */
[----:B------:R-:W2:Y:S04]  /*daf0*/  LDG.E R4, desc[UR56][R98.64] ;  /* 0x0000003862047981 */ /* 0x000ea8000c1e1900 */
[----:B-----5:R-:W2:Y:S02]  /*db00*/  LDG.E R9, desc[UR56][R98.64+0x4] ;  /* 0x0000043862097981 */ /* 0x020ea4000c1e1900 */
[----:B--2---:R-:W-:-:S07]  /*db10*/  IMAD.IADD R9, R9, 0x1, -R4 ;  /* 0x0000000109097824 */ /* 0x004fce00078e0a04 */
.L_x_2129:
        /* <DEDUP_REMOVED lines=15> */
[----:B------:R-:W-:Y:S01]  /*dc10*/  ULDC.64 UR10, c[0x0][0xaa0] ;  /* 0x0002a800000a7ab9 */ /* 0x000fe20000000a00 */
[----:B------:R-:W0:Y:S02]  /*dc20*/  @P1 LDC R29, c[0x0][0xbf0] ;  /* 0x0002fc00ff1d1b82 */ /* 0x000e240000000800 */
[----:B------:R-:W-:-:S03]  /*dc30*/  IMAD.WIDE R20, R3, 0x2, R20 ;  /* 0x0000000203147825 */ /* 0x000fc600078e0214 */
[C---:B------:R-:W-:Y:S01]  /*dc40*/  IADD3 R9, P6, R20.reuse, 0x1000, RZ ;  /* 0x0000100014097810 */ /* 0x040fe20007fde0ff */
[----:B------:R-:W-:Y:S01]  /*dc50*/  UIMAD UR7, UR12, UR10, URZ ;  /* 0x0000000a0c0772a4 */ /* 0x000fe2000f8e023f */
[C---:B------:R-:W-:Y:S02]  /*dc60*/  IADD3 R13, P5, R20.reuse, 0x2000, RZ ;  /* 0x00002000140d7810 */ /* 0x040fe40007fbe0ff */
[----:B------:R-:W-:Y:S01]  /*dc70*/  LOP3.LUT R8, R9, 0x380, RZ, 0xc0, !PT ;  /* 0x0000038009087812 */ /* 0x000fe200078ec0ff */
[----:B------:R-:W-:Y:S01]  /*dc80*/  UIMAD.WIDE.U32 UR8, UR4, UR10, URZ ;  /* 0x0000000a040872a5 */ /* 0x000fe2000f8e003f */
[----:B------:R-:W-:Y:S02]  /*dc90*/  IADD3 R25, P4, R20, 0x3000, RZ ;  /* 0x0000300014197810 */ /* 0x000fe40007f9e0ff */
[----:B------:R-:W-:Y:S01]  /*dca0*/  SHF.R.U64 R8, R8, 0x3, RZ ;  /* 0x0000000308087819 */ /* 0x000fe200000012ff */
[----:B------:R-:W-:Y:S01]  /*dcb0*/  UIMAD UR7, UR4, UR11, UR7 ;  /* 0x0000000b040772a4 */ /* 0x000fe2000f8e0207 */
[----:B------:R-:W-:-:S02]  /*dcc0*/  IADD3 R33, P3, R20, 0x4000, RZ ;  /* 0x0000400014217810 */ /* 0x000fc40007f7e0ff */
[----:B------:R-:W-:Y:S01]  /*dcd0*/  LOP3.LUT R8, R8, R9, RZ, 0x3c, !PT ;  /* 0x0000000908087212 */ /* 0x000fe200078e3cff */
[----:B------:R-:W-:Y:S01]  /*dce0*/  IMAD.X R9, RZ, RZ, R21, P6 ;  /* 0x000000ffff097224 */ /* 0x000fe200030e0615 */
[C---:B------:R-:W-:Y:S01]  /*dcf0*/  IADD3 R3, P6, R20.reuse, 0x7000, RZ ;  /* 0x0000700014037810 */ /* 0x040fe20007fde0ff */
[----:B------:R-:W-:Y:S01]  /*dd00*/  UIADD3 UR9, UR9, UR7, URZ ;  /* 0x0000000709097290 */ /* 0x000fe2000fffe03f */
[C---:B------:R-:W-:Y:S01]  /*dd10*/  IADD3 R37, P2, R20.reuse, 0x5000, RZ ;  /* 0x0000500014257810 */ /* 0x040fe20007f5e0ff */
[----:B------:R-:W-:Y:S01]  /*dd20*/  ULDC.64 UR10, c[0x0][0xae8] ;  /* 0x0002ba00000a7ab9 */ /* 0x000fe20000000a00 */
[----:B------:R-:W-:Y:S02]  /*dd30*/  LOP3.LUT R2, R3, 0x380, RZ, 0xc0, !PT ;  /* 0x0000038003027812 */ /* 0x000fe400078ec0ff */
[C---:B------:R-:W-:Y:S02]  /*dd40*/  IADD3 R41, P0, R20.reuse, 0x6000, RZ ;  /* 0x0000600014297810 */ /* 0x040fe40007f1e0ff */
[----:B------:R-:W-:-:S02]  /*dd50*/  LOP3.LUT R5, R20, 0x380, RZ, 0xc0, !PT ;  /* 0x0000038014057812 */ /* 0x000fc400078ec0ff */
[----:B------:R-:W-:Y:S02]  /*dd60*/  LOP3.LUT R12, R13, 0x380, RZ, 0xc0, !PT ;  /* 0x000003800d0c7812 */ /* 0x000fe400078ec0ff */
[----:B------:R-:W-:Y:S01]  /*dd70*/  LOP3.LUT R24, R25, 0x380, RZ, 0xc0, !PT ;  /* 0x0000038019187812 */ /* 0x000fe200078ec0ff */
[----:B------:R-:W-:Y:S01]  /*dd80*/  USHF.R.S32.HI UR4, URZ, 0x1f, UR44 ;  /* 0x0000001f3f047899 */ /* 0x000fe2000801142c */
[----:B------:R-:W-:Y:S01]  /*dd90*/  SHF.R.U64 R2, R2, 0x3, RZ ;  /* 0x0000000302027819 */ /* 0x000fe200000012ff */
[----:B------:R-:W-:Y:S01]  /*dda0*/  UIMAD.WIDE.U32 UR8, UR45, UR10, UR8 ;  /* 0x0000000a2d0872a5 */ /* 0x000fe2000f8e0008 */
[----:B------:R-:W-:Y:S01]  /*ddb0*/  LOP3.LUT R32, R33, 0x380, RZ, 0xc0, !PT ;  /* 0x0000038021207812 */ /* 0x000fe200078ec0ff */
[----:B------:R-:W-:Y:S01]  /*ddc0*/  IMAD.X R45, RZ, RZ, R21, P6 ;  /* 0x000000ffff2d7224 */ /* 0x000fe200030e0615 */
[----:B------:R-:W-:Y:S01]  /*ddd0*/  LOP3.LUT R44, R2, R3, RZ, 0x3c, !PT ;  /* 0x00000003022c7212 */ /* 0x000fe200078e3cff */
[----:B------:R-:W5:Y:S01]  /*dde0*/  LD.E.128 R8, desc[UR56][R8.64] ;  /* 0x0000003808087980 */ /* 0x000f62000c101d00 */
[----:B------:R-:W1:Y:S01]  /*ddf0*/  @P1 LDC R3, c[0x0][0xbec] ;  /* 0x0002fb00ff031b82 */ /* 0x000e620000000800 */
[----:B------:R-:W-:Y:S01]  /*de00*/  IMAD R2, R22, 0x20, R202 ;  /* 0x0000002016027824 */ /* 0x000fe200078e02ca */
[----:B------:R-:W-:-:S02]  /*de10*/  LOP3.LUT R36, R37, 0x380, RZ, 0xc0, !PT ;  /* 0x0000038025247812 */ /* 0x000fc400078ec0ff */
[----:B------:R-:W-:Y:S02]  /*de20*/  LOP3.LUT R40, R41, 0x380, RZ, 0xc0, !PT ;  /* 0x0000038029287812 */ /* 0x000fe400078ec0ff */
[----:B------:R-:W-:Y:S01]  /*de30*/  SHF.R.U64 R5, R5, 0x3, RZ ;  /* 0x0000000305057819 */ /* 0x000fe200000012ff */
[----:B------:R-:W-:Y:S01]  /*de40*/  VIADD R28, R2, UR36 ;  /* 0x00000024021c7c36 */ /* 0x000fe20008000000 */
[----:B------:R-:W-:Y:S01]  /*de50*/  SHF.R.U64 R12, R12, 0x3, RZ ;  /* 0x000000030c0c7819 */ /* 0x000fe200000012ff */
[----:B------:R-:W-:Y:S01]  /*de60*/  UIMAD UR9, UR45, UR11, UR9 ;  /* 0x0000000b2d0972a4 */ /* 0x000fe2000f8e0209 */
[----:B------:R-:W-:Y:S01]  /*de70*/  SHF.R.U64 R24, R24, 0x3, RZ ;  /* 0x0000000318187819 */ /* 0x000fe200000012ff */
[----:B------:R-:W5:Y:S01]  /*de80*/  LD.E.128 R44, desc[UR56][R44.64] ;  /* 0x000000382c2c7980 */ /* 0x000f62000c101d00 */
[----:B------:R-:W-:Y:S01]  /*de90*/  SHF.R.U64 R32, R32, 0x3, RZ ;  /* 0x0000000320207819 */ /* 0x000fe200000012ff */
[----:B------:R-:W-:Y:S01]  /*dea0*/  ULDC.64 UR10, c[0x0][0xaf0] ;  /* 0x0002bc00000a7ab9 */ /* 0x000fe20000000a00 */
[----:B------:R-:W-:-:S02]  /*deb0*/  SHF.R.U64 R36, R36, 0x3, RZ ;  /* 0x0000000324247819 */ /* 0x000fc400000012ff */
[----:B------:R-:W-:Y:S02]  /*dec0*/  SHF.R.U64 R40, R40, 0x3, RZ ;  /* 0x0000000328287819 */ /* 0x000fe400000012ff */
[----:B------:R-:W-:Y:S01]  /*ded0*/  LOP3.LUT R20, R5, R20, RZ, 0x3c, !PT ;  /* 0x0000001405147212 */ /* 0x000fe200078e3cff */
[----:B------:R-:W-:Y:S01]  /*dee0*/  UIMAD UR4, UR4, UR10, URZ ;  /* 0x0000000a040472a4 */ /* 0x000fe2000f8e023f */
[----:B------:R-:W-:Y:S01]  /*def0*/  LOP3.LUT R12, R12, R13, RZ, 0x3c, !PT ;  /* 0x0000000d0c0c7212 */ /* 0x000fe200078e3cff */
[--C-:B------:R-:W-:Y:S01]  /*df00*/  IMAD.X R13, RZ, RZ, R21.reuse, P5 ;  /* 0x000000ffff0d7224 */ /* 0x100fe200028e0615 */
[----:B------:R-:W-:Y:S01]  /*df10*/  LOP3.LUT R24, R24, R25, RZ, 0x3c, !PT ;  /* 0x0000001918187212 */ /* 0x000fe200078e3cff */
[--C-:B------:R-:W-:Y:S01]  /*df20*/  IMAD.X R25, RZ, RZ, R21.reuse, P4 ;  /* 0x000000ffff197224 */ /* 0x100fe200020e0615 */
[----:B------:R-:W-:Y:S01]  /*df30*/  LOP3.LUT R32, R32, R33, RZ, 0x3c, !PT ;  /* 0x0000002120207212 */ /* 0x000fe200078e3cff */
[----:B-1----:R-:W-:Y:S01]  /*df40*/  @P1 IMAD.HI.U32 R2, R28, R3, RZ ;  /* 0x000000031c021227 */ /* 0x002fe200078e00ff */
[----:B------:R-:W-:Y:S01]  /*df50*/  LOP3.LUT R36, R36, R37, RZ, 0x3c, !PT ;  /* 0x0000002524247212 */ /* 0x000fe200078e3cff */
[----:B------:R1:W5:Y:S01]  /*df60*/  LD.E.128 R4, desc[UR56][R20.64] ;  /* 0x0000003814047980 */ /* 0x000362000c101d00 */
[----:B------:R-:W-:Y:S01]  /*df70*/  LOP3.LUT R40, R40, R41, RZ, 0x3c, !PT ;  /* 0x0000002928287212 */ /* 0x000fe200078e3cff */
[----:B------:R-:W-:-:S02]  /*df80*/  IMAD.X R33, RZ, RZ, R21, P3 ;  /* 0x000000ffff217224 */ /* 0x000fc400018e0615 */
[--C-:B------:R-:W-:Y:S01]  /*df90*/  IMAD.X R37, RZ, RZ, R21.reuse, P2 ;  /* 0x000000ffff257224 */ /* 0x100fe200010e0615 */
[----:B------:R-:W-:Y:S01]  /*dfa0*/  UIMAD UR4, UR44, UR11, UR4 ;  /* 0x0000000b2c0472a4 */ /* 0x000fe2000f8e0204 */
[----:B------:R-:W-:Y:S01]  /*dfb0*/  IMAD.X R41, RZ, RZ, R21, P0 ;  /* 0x000000ffff297224 */ /* 0x000fe200000e0615 */
[----:B------:R-:W-:Y:S01]  /*dfc0*/  UIMAD.WIDE.U32 UR44, UR44, UR10, UR8 ;  /* 0x0000000a2c2c72a5 */ /* 0x000fe2000f8e0008 */
[----:B------:R-:W5:Y:S01]  /*dfd0*/  LD.E.128 R12, desc[UR56][R12.64] ;  /* 0x000000380c0c7980 */ /* 0x000f62000c101d00 */
[----:B-1----:R-:W-:Y:S01]  /*dfe0*/  IMAD.MOV.U32 R21, RZ, RZ, R28 ;  /* 0x000000ffff157224 */ /* 0x002fe200078e001c */
[----:B0-----:R-:W-:Y:S01]  /*dff0*/  @P1 SHF.R.U32.HI R21, RZ, R29, R2 ;  /* 0x0000001dff151219 */ /* 0x001fe20000011602 */
[----:B------:R-:W-:Y:S01]  /*e000*/  UIADD3 UR4, UR45, UR4, URZ ;  /* 0x000000042d047290 */ /* 0x000fe2000fffe03f */
[----:B------:R-:W5:Y:S01]  /*e010*/  LD.E.128 R24, desc[UR56][R24.64] ;  /* 0x0000003818187980 */ /* 0x000f62000c101d00 */
[----:B------:R-:W-:Y:S01]  /*e020*/  ULDC.64 UR8, c[0x0][0xae0] ;  /* 0x0002b80000087ab9 */ /* 0x000fe20000000a00 */
[--C-:B------:R-:W-:Y:S01]  /*e030*/  SHF.R.S32.HI R20, RZ, 0x1f, R21.reuse ;  /* 0x0000001fff147819 */ /* 0x100fe20000011415 */
[----:B------:R-:W-:Y:S01]  /*e040*/  IMAD.MOV R29, RZ, RZ, -R21 ;  /* 0x000000ffff1d7224 */ /* 0x000fe200078e0a15 */
[----:B------:R-:W5:Y:S01]  /*e050*/  LD.E.128 R32, desc[UR56][R32.64] ;  /* 0x0000003820207980 */ /* 0x000f62000c101d00 */
[----:B------:R-:W-:-:S02]  /*e060*/  IMAD.U32 R3, RZ, RZ, UR45 ;  /* 0x0000002dff037e24 */ /* 0x000fc4000f8e00ff */
[----:B------:R-:W-:Y:S01]  /*e070*/  IMAD R20, R20, UR8, RZ ;  /* 0x0000000814147c24 */ /* 0x000fe2000f8e02ff */
[----:B------:R-:W5:Y:S01]  /*e080*/  LD.E.128 R36, desc[UR56][R36.64] ;  /* 0x0000003824247980 */ /* 0x000f62000c101d00 */
[----:B------:R-:W-:Y:S02]  /*e090*/  IMAD R29, R94, R29, R28 ;  /* 0x0000001d5e1d7224 */ /* 0x000fe400078e021c */
[----:B------:R-:W-:Y:S01]  /*e0a0*/  IMAD.U32 R2, RZ, RZ, UR44 ;  /* 0x0000002cff027e24 */ /* 0x000fe2000f8e00ff */
[----:B------:R-:W5:Y:S01]  /*e0b0*/  LD.E.128 R40, desc[UR56][R40.64] ;  /* 0x0000003828287980 */ /* 0x000f62000c101d00 */
[----:B------:R-:W-:Y:S02]  /*e0c0*/  IMAD.U32 R3, RZ, RZ, UR4 ;  /* 0x00000004ff037e24 */ /* 0x000fe4000f8e00ff */
[C---:B------:R-:W-:Y:S01]  /*e0d0*/  IMAD R49, R21.reuse, UR9, R20 ;  /* 0x0000000915317c24 */ /* 0x040fe2000f8e0214 */
[----:B------:R-:W-:Y:S01]  /*e0e0*/  @!PT LDS RZ, [RZ] ;  /* 0x00000000fffff984 */ /* 0x000fe20000000800 */
[----:B------:R-:W-:Y:S01]  /*e0f0*/  @!PT LDS RZ, [RZ] ;  /* 0x00000000fffff984 */ /* 0x000fe20000000800 */
[----:B------:R-:W-:Y:S01]  /*e100*/  @!PT LDS RZ, [RZ] ;  /* 0x00000000fffff984 */ /* 0x000fe20000000800 */
[----:B------:R-:W-:Y:S01]  /*e110*/  @!PT LDS RZ, [RZ] ;  /* 0x00000000fffff984 */ /* 0x000fe20000000800 */
[----:B------:R0:W-:Y:S06]  /*e120*/  MEMBAR.ALL.CTA ;  /* 0x0000000000007992 */ /* 0x0001ec0000008000 */
[----:B0-----:R-:W0:Y:S01]  /*e130*/  FENCE.VIEW.ASYNC.S ;  /* 0x00000000000073c6 */ /* 0x001e220000000000 */
[----:B------:R-:W-:Y:S01]  /*e140*/  SHF.R.S32.HI R20, RZ, 0x1f, R29 ;  /* 0x0000001fff147819 */ /* 0x000fe2000001141d */
[----:B------:R-:W-:Y:S01]  /*e150*/  IMAD.WIDE.U32 R2, R21, UR8, R2 ;  /* 0x0000000815027c25 */ /* 0x000fe2000f8e0002 */
[----:B------:R-:W-:-:S03]  /*e160*/  ULDC.64 UR8, c[0x0][0xad8] ;  /* 0x0002b60000087ab9 */ /* 0x000fc60000000a00 */
[----:B------:R-:W-:Y:S02]  /*e170*/  IMAD.IADD R3, R3, 0x1, R49 ;  /* 0x0000000103037824 */ /* 0x000fe400078e0231 */
[----:B------:R-:W-:Y:S02]  /*e180*/  IMAD R20, R20, UR8, RZ ;  /* 0x0000000814147c24 */ /* 0x000fe4000f8e02ff */
[----:B------:R-:W-:Y:S02]  /*e190*/  VIADD R51, R202, UR36 ;  /* 0x00000024ca337c36 */ /* 0x000fe40008000000 */
[C---:B------:R-:W-:Y:S02]  /*e1a0*/  IMAD R49, R29.reuse, UR9, R20 ;  /* 0x000000091d317c24 */ /* 0x040fe4000f8e0214 */
[----:B------:R-:W-:Y:S01]  /*e1b0*/  IMAD.WIDE.U32 R2, R29, UR8, R2 ;  /* 0x000000081d027c25 */ /* 0x000fe2000f8e0002 */
[----:B------:R-:W-:Y:S01]  /*e1c0*/  ISETP.GE.AND P2, PT, R51, R30, PT ;  /* 0x0000001e3300720c */ /* 0x000fe20003f46270 */
[----:B------:R-:W-:-:S02]  /*e1d0*/  ULDC.64 UR8, c[0x0][0xa80] ;  /* 0x0002a00000087ab9 */ /* 0x000fc40000000a00 */
[----:B------:R-:W-:Y:S01]  /*e1e0*/  VIADD R0, R0, 0x29820 ;  /* 0x0002982000007836 */ /* 0x000fe20000000000 */
[C---:B------:R-:W-:Y:S01]  /*e1f0*/  LEA R28, P3, R2.reuse, UR8, 0x1 ;  /* 0x00000008021c7c11 */ /* 0x040fe2000f8608ff */
[----:B------:R-:W-:Y:S02]  /*e200*/  IMAD.IADD R3, R3, 0x1, R49 ;  /* 0x0000000103037824 */ /* 0x000fe400078e0231 */
        /* <DEDUP_REMOVED lines=20> */
.L_x_2132:
[----:B------:R-:W-:Y:S05]  /*e350*/  BSYNC B1 ;  /* 0x0000000000017941 */ /* 0x000fea0003800000 */
.L_x_2131:
        /* <DEDUP_REMOVED lines=13> */
.L_x_2134:
[----:B------:R-:W-:Y:S05]  /*e430*/  BSYNC B1 ;  /* 0x0000000000017941 */ /* 0x000fea0003800000 */
.L_x_2133:
        /* <DEDUP_REMOVED lines=13> */
.L_x_2136:
[----:B------:R-:W-:Y:S05]  /*e510*/  BSYNC B1 ;  /* 0x0000000000017941 */ /* 0x000fea0003800000 */
.L_x_2135:
        /* <DEDUP_REMOVED lines=12> */
[----:B----4-:R-:W-:-:S04]  /*e5e0*/  LEA R2, P0, R19, R28, 0x1 ;  /* 0x0000001c13027211 */ /* 0x010fc800078008ff */
[----:B------:R-:W-:-:S05]  /*e5f0*/  LEA.HI.X R3, R19, R29, R222, 0x1, P0 ;  /* 0x0000001d13037211 */ /* 0x000fca00000f0cde */
[----:B------:R0:W-:Y:S01]  /*e600*/  ST.E.128 desc[UR56][R2.64], R44 ;  /* 0x0000002c02007985 */ /* 0x0001e2000c101d38 */
[----:B------:R-:W-:Y:S05]  /*e610*/  BRA `(.L_x_2137) ;  /* 0x0000001400f47947 */ /* 0x000fea0003800000 */
.L_x_2130:
        /* <DEDUP_REMOVED lines=10> */
[----:B------:R-:W-:Y:S01]  /*e6c0*/  UIADD3 UR9, UR9, UR7, URZ ;  /* 0x0000000709097290 */ /* 0x000fe2000fffe03f */
[----:B------:R-:W-:-:S03]  /*e6d0*/  ULDC.64 UR10, c[0x0][0xb38] ;  /* 0x0002ce00000a7ab9 */ /* 0x000fc60000000a00 */
[----:B------:R-:W-:-:S04]  /*e6e0*/  UIMAD.WIDE.U32 UR8, UR45, UR10, UR8 ;  /* 0x0000000a2d0872a5 */ /* 0x000fc8000f8e0008 */
        /* <DEDUP_REMOVED lines=44> */
[-C--:B0-----:R-:W-:Y:S02]  /*e9b0*/  @!P3 LEA R6, P5, R201, R4.reuse, 0x2 ;  /* 0x00000004c906b211 */ /* 0x081fe400078a10ff */
        /* <DEDUP_REMOVED lines=57> */
.L_x_2139:
[----:B------:R-:W-:Y:S05]  /*ed50*/  BSYNC B1 ;  /* 0x0000000000017941 */ /* 0x000fea0003800000 */
.L_x_2138:
        /* <DEDUP_REMOVED lines=10> */
[-C--:B0-----:R-:W-:Y:S02]  /*ee00*/  @!P1 LEA R6, P4, R201, R4.reuse, 0x2 ;  /* 0x00000004c9069211 */ /* 0x081fe400078810ff */
        /* <DEDUP_REMOVED lines=59> */
.L_x_2128:
        /* <DEDUP_REMOVED lines=29> */
.L_x_2140:
[----:B------:R-:W-:Y:S01]  /*f390*/  USEL UR44, UR44, URZ, !UP0 ;  /* 0x0000003f2c2c7287 */ /* 0x000fe2000c000000 */
[----:B------:R-:W-:Y:S01]  /*f3a0*/  BSSY B1, `(.L_x_2141) ;  /* 0x0000038000017945 */ /* 0x000fe20003800000 */
[----:B------:R-:W-:-:S03]  /*f3b0*/  USEL UR43, UR43, URZ, !UP0 ;  /* 0x0000003f2b2b7287 */ /* 0x000fc6000c000000 */
[----:B------:R-:W-:Y:S09]  /*f3c0*/  @P0 BRA `(.L_x_2142) ;  /* 0x0000000000d40947 */ /* 0x000ff20003800000 */
[----:B------:R-:W0:Y:S01]  /*f3d0*/  S2R R3, SR_TID.X ;  /* 0x0000000000037919 */ /* 0x000e220000002100 */
[----:B------:R-:W1:Y:S01]  /*f3e0*/  LDC R9, c[0x0][0xbe8] ;  /* 0x0002fa00ff097b82 */ /* 0x000e620000000800 */
[----:B------:R-:W-:Y:S02]  /*f3f0*/  IMAD.U32 R4, RZ, RZ, UR36 ;  /* 0x00000024ff047e24 */ /* 0x000fe4000f8e00ff */
[----:B-1---5:R-:W-:-:S03]  /*f400*/  IMAD R2, R0, R9, RZ ;  /* 0x0000000900027224 */ /* 0x022fc600078e02ff */
        /* <DEDUP_REMOVED lines=26> */
[----:B------:R-:W-:Y:S02]  /*f5b0*/  IMAD.U32 R3, RZ, RZ, UR21 ;  /* 0x00000015ff037e24 */ /* 0x000fe4000f8e00ff */
[----:B------:R-:W-:Y:S01]  /*f5c0*/  IMAD.U32 R6, RZ, RZ, UR8 ;  /* 0x00000008ff067e24 */ /* 0x000fe2000f8e00ff */
[----:B------:R-:W-:Y:S01]  /*f5d0*/  UIADD3.X UR7, UR7, UR11, UR16, UP0, UP1 ;  /* 0x0000000b07077290 */ /* 0x000fe200087e2410 */
[----:B-1----:R-:W-:Y:S01]  /*f5e0*/  @P0 SHF.R.U32.HI R5, RZ, R7, R2 ;  /* 0x00000007ff050219 */ /* 0x002fe20000011602 */
[----:B------:R-:W-:Y:S01]  /*f5f0*/  IMAD.U32 R2, RZ, RZ, UR20 ;  /* 0x00000014ff027e24 */ /* 0x000fe2000f8e00ff */
[----:B------:R-:W-:Y:S01]  /*f600*/  ULDC.64 UR8, c[0x0][UR17+0x210] ;  /* 0x0000840011087abb */ /* 0x000fe20008000a00 */
[----:B------:R-:W-:Y:S01]  /*f610*/  ULDC.64 UR10, c[0x0][0xba8] ;  /* 0x0002ea00000a7ab9 */ /* 0x000fe20000000a00 */
[----:B------:R-:W-:Y:S01]  /*f620*/  @!UP2 ULDC UR10, c[0x0][0xb50] ;  /* 0x0002d400000aaab9 */ /* 0x000fe20000000800 */
[--C-:B------:R-:W-:Y:S01]  /*f630*/  IMAD.MOV R7, RZ, RZ, -R5.reuse ;  /* 0x000000ffff077224 */ /* 0x100fe200078e0a05 */
[----:B------:R-:W-:Y:S01]  /*f640*/  IADD3 R2, P0, P1, R5, UR14, R2 ;  /* 0x0000000e05027c10 */ /* 0x000fe2000f91e002 */
[----:B------:R-:W-:Y:S01]  /*f650*/  @!UP2 ULDC UR11, c[0x0][0xb54] ;  /* 0x0002d500000baab9 */ /* 0x000fe20000000800 */
[----:B------:R-:W-:Y:S01]  /*f660*/  SHF.R.S32.HI R5, RZ, 0x1f, R5 ;  /* 0x0000001fff057819 */ /* 0x000fe20000011405 */
[----:B------:R-:W-:-:S03]  /*f670*/  IMAD R7, R9, R7, R4 ;  /* 0x0000000709077224 */ /* 0x000fc600078e0204 */
[----:B------:R-:W-:Y:S01]  /*f680*/  IADD3.X R3, R5, UR7, R6, P0, P1 ;  /* 0x0000000705037c10 */ /* 0x000fe200087e2406 */
        /* <DEDUP_REMOVED lines=9> */
.L_x_2142:
[----:B------:R-:W-:Y:S05]  /*f720*/  BSYNC B1 ;  /* 0x0000000000017941 */ /* 0x000fea0003800000 */
.L_x_2141:
[----:B------:R-:W-:-:S06]  /*f730*/  UISETP.GT.AND UP0, UPT, UR47, 0x1, UPT ;  /* 0x000000012f00788c */ /* 0x000fcc000bf04270 */
[----:B------:R-:W-:-:S13]  /*f740*/  PLOP3.LUT P0, PT, PT, PT, UP0, 0x80, 0x0 ;  /* 0x000000000000781c */ /* 0x000fda0003f0f008 */
[----:B------:R-:W-:Y:S05]  /*f750*/  @P0 BRA `(.L_x_2137) ;  /* 0x0000000400a40947 */ /* 0x000fea0003800000 */
[----:B------:R-:W1:Y:S01]  /*f760*/  LDC R11, c[0x0][0xbe8] ;  /* 0x0002fa00ff0b7b82 */ /* 0x000e620000000800 */
[----:B------:R-:W-:Y:S01]  /*f770*/  ULDC.64 UR10, c[0x0][0xaa0] ;  /* 0x0002a800000a7ab9 */ /* 0x000fe20000000a00 */
[----:B------:R-:W-:Y:S01]  /*f780*/  IMAD R2, R22, 0x20, R202 ;  /* 0x0000002016027824 */ /* 0x000fe200078e02ca */
[----:B------:R-:W-:Y:S01]  /*f790*/  UIMAD UR7, UR16, UR10, URZ ;  /* 0x0000000a100772a4 */ /* 0x000fe2000f8e023f */
[----:B------:R-:W-:Y:S01]  /*f7a0*/  BSSY B1, `(.L_x_2143) ;  /* 0x000003a000017945 */ /* 0x000fe20003800000 */
[----:B------:R-:W-:Y:S01]  /*f7b0*/  UIMAD.WIDE.U32 UR8, UR4, UR10, URZ ;  /* 0x0000000a040872a5 */ /* 0x000fe2000f8e003f */
[----:B------:R-:W-:Y:S01]  /*f7c0*/  VIADD R6, R2, UR36 ;  /* 0x0000002402067c36 */ /* 0x000fe20008000000 */
[----:B------:R-:W-:-:S03]  /*f7d0*/  UIMAD UR7, UR4, UR11, UR7 ;  /* 0x0000000b040772a4 */ /* 0x000fc6000f8e0207 */
[----:B------:R-:W-:Y:S01]  /*f7e0*/  ULDC.64 UR10, c[0x0][0xae8] ;  /* 0x0002ba00000a7ab9 */ /* 0x000fe20000000a00 */
[----:B------:R-:W-:Y:S01]  /*f7f0*/  UIADD3 UR9, UR9, UR7, URZ ;  /* 0x0000000709097290 */ /* 0x000fe2000fffe03f */
[----:B0-----:R-:W-:-:S03]  /*f800*/  IMAD.MOV.U32 R5, RZ, RZ, R6 ;  /* 0x000000ffff057224 */ /* 0x001fc600078e0006 */
        /* <DEDUP_REMOVED lines=18> */
[----:B------:R-:W-:Y:S02]  /*f930*/  IMAD R7, R11, R7, R6 ;  /* 0x000000070b077224 */ /* 0x000fe400078e0206 */
[----:B------:R-:W-:Y:S02]  /*f940*/  IMAD.U32 R2, RZ, RZ, UR44 ;  /* 0x0000002cff027e24 */ /* 0x000fe4000f8e00ff */
[C---:B------:R-:W-:Y:S01]  /*f950*/  IMAD R9, R5.reuse, UR9, R4 ;  /* 0x0000000905097c24 */ /* 0x040fe2000f8e0204 */
[----:B------:R-:W-:Y:S01]  /*f960*/  SHF.R.S32.HI R4, RZ, 0x1f, R7 ;  /* 0x0000001fff047819 */ /* 0x000fe20000011407 */
[----:B------:R-:W-:Y:S01]  /*f970*/  IMAD.WIDE.U32 R2, R5, UR8, R2 ;  /* 0x0000000805027c25 */ /* 0x000fe2000f8e0002 */
[----:B------:R-:W-:-:S03]  /*f980*/  ULDC.64 UR8, c[0x0][0xad8] ;  /* 0x0002b60000087ab9 */ /* 0x000fc60000000a00 */
[----:B------:R-:W-:Y:S02]  /*f990*/  IMAD.IADD R3, R3, 0x1, R9 ;  /* 0x0000000103037824 */ /* 0x000fe400078e0209 */
[----:B------:R-:W-:Y:S02]  /*f9a0*/  IMAD R4, R4, UR8, RZ ;  /* 0x0000000804047c24 */ /* 0x000fe4000f8e02ff */
[----:B------:R-:W-:Y:S02]  /*f9b0*/  VIADD R6, R202, UR36 ;  /* 0x00000024ca067c36 */ /* 0x000fe40008000000 */
[----:B-----5:R-:W-:Y:S02]  /*f9c0*/  IMAD R11, R0, R11, RZ ;  /* 0x0000000b000b7224 */ /* 0x020fe400078e02ff */
        /* <DEDUP_REMOVED lines=23> */
.L_x_2144:
[----:B------:R-:W-:Y:S05]  /*fb40*/  BSYNC B1 ;  /* 0x0000000000017941 */ /* 0x000fea0003800000 */
.L_x_2143:
        /* <DEDUP_REMOVED lines=13> */
.L_x_2146:
[----:B------:R-:W-:Y:S05]  /*fc20*/  BSYNC B1 ;  /* 0x0000000000017941 */ /* 0x000fea0003800000 */
.L_x_2145:
        /* <DEDUP_REMOVED lines=13> */
.L_x_2148:
[----:B------:R-:W-:Y:S05]  /*fd00*/  BSYNC B1 ;  /* 0x0000000000017941 */ /* 0x000fea0003800000 */
.L_x_2147:
[----:B0-----:R-:W-:Y:S01]  /*fd10*/  VIADD R0, R6, 0x60 ;  /* 0x0000006006007836 */ /* 0x001fe20000000000 */
[----:B--2-4-:R-:W0:Y:S04]  /*fd20*/  SHFL.IDX PT, R5, R5, 0x3, 0x181f ;  /* 0x00781f0005057f89 */ /* 0x014e2800000e0000 */
[----:B------:R-:W-:Y:S01]  /*fd30*/  ISETP.GE.AND P0, PT, R0, R11, PT ;  /* 0x0000000b0000720c */ /* 0x000fe20003f06270 */
[----:B-1-3--:R1:W2:-:S12]  /*fd40*/  SHFL.IDX PT, R2, R4, 0x3, 0x181f ;  /* 0x00781f0004027f89 */ /* 0x00a29800000e0000 */
[----:B-1----:R-:W-:Y:S05]  /*fd50*/  @P0 BRA `(.L_x_2137) ;  /* 0x0000000000240947 */ /* 0x002fea0003800000 */
[----:B------:R-:W-:Y:S02]  /*fd60*/  ULDC UR4, c[0x0][0xac8] ;  /* 0x0002b20000047ab9 */ /* 0x000fe40000000800 */
[----:B------:R-:W-:Y:S02]  /*fd70*/  ISETP.GE.AND P2, PT, R16, UR4, PT ;  /* 0x0000000410007c0c */ /* 0x000fe4000bf46270 */
[----:B------:R-:W-:-:S11]  /*fd80*/  ISETP.GE.AND P3, PT, R19, UR4, PT ;  /* 0x0000000413007c0c */ /* 0x000fd6000bf66270 */
[CC--:B--2---:R-:W-:Y:S02]  /*fd90*/  @!P2 LEA R6, P0, R16.reuse, R2.reuse, 0x1 ;  /* 0x000000021006a211 */ /* 0x0c4fe400078008ff */
[C---:B------:R-:W-:Y:S02]  /*fda0*/  @!P3 LEA R2, P1, R19.reuse, R2, 0x1 ;  /* 0x000000021302b211 */ /* 0x040fe400078208ff */
[-C--:B0-----:R-:W-:Y:S02]  /*fdb0*/  @!P2 LEA.HI.X R7, R16, R5.reuse, R223, 0x1, P0 ;  /* 0x000000051007a211 */ /* 0x081fe400000f0cdf */
[----:B------:R-:W-:-:S03]  /*fdc0*/  @!P3 LEA.HI.X R3, R19, R5, R222, 0x1, P1 ;  /* 0x000000051303b211 */ /* 0x000fc600008f0cde */
[----:B------:R0:W-:Y:S04]  /*fdd0*/  @!P2 ST.E.128 desc[UR56][R6.64], RZ ;  /* 0x000000ff0600a985 */ /* 0x0001e8000c101d38 */
[----:B------:R0:W-:Y:S02]  /*fde0*/  @!P3 ST.E.128 desc[UR56][R2.64], RZ ;  /* 0x000000ff0200b985 */ /* 0x0001e4000c101d38 */
.L_x_2137:
[----:B------:R-:W-:Y:S05]  /*fdf0*/  BSYNC B0 ;  /* 0x0000000000007941 */ /* 0x000fea0003800000 */
.L_x_2127:
[----:B------:R-:W-:Y:S02]  /*fe00*/  ULDC UR4, c[0x0][0xc3c] ;  /* 0x00030f0000047ab9 */ /* 0x000fe40000000800 */
[----:B------:R-:W-:-:S13]  /*fe10*/  ISETP.GE.AND P0, PT, R31, UR4, PT ;  /* 0x000000041f007c0c */ /* 0x000fda000bf06270 */
[----:B------:R-:W-:Y:S05]  /*fe20*/  @!P0 BRA `(.L_x_2149) ;  /* 0xffffff1000708947 */ /* 0x000fea000383ffff */
[----:B------:R-:W-:Y:S05]  /*fe30*/  EXIT ;  /* 0x000000000000794d */ /* 0x000fea0003800000 */
.L_x_2087:
[----:B------:R-:W-:-:S08]  /*fe40*/  NOP ;  /* 0x0000000000007918 */ /* 0x000fd00000000000 */
[----:B------:R-:W0:-:S00]  /*fe50*/  USETMAXREG.DEALLOC.CTAPOOL 0x18 ;  /* 0x00000018000079c8 */ /* 0x000e0000080e0500 */
[----:B0-----:R-:W-:Y:S01]  /*fe60*/  LOP3.LUT R0, R0, 0x3, RZ, 0xc0, !PT ;  /* 0x0000000300007812 */ /* 0x001fe200078ec0ff */
[----:B------:R-:W-:-:S05]  /*fe70*/  IMAD.MOV.U32 R6, RZ, RZ, RZ ;  /* 0x000000ffff067224 */ /* 0x000fca00078e00ff */
[----:B------:R-:W0:Y:S02]  /*fe80*/  SHFL.IDX PT, R0, R0, RZ, 0x1f ;  /* 0x00001fff00007589 */ /* 0x000e2400000e0000 */
[----:B0-----:R-:W-:-:S04]  /*fe90*/  ISETP.NE.AND P0, PT, R0, RZ, PT ;  /* 0x000000ff0000720c */ /* 0x001fc80003f05270 */
[----:B------:R-:W-:-:S05]  /*fea0*/  P2R R0, PR, RZ, 0x1 ;  /* 0x00000001ff007803 */ /* 0x000fca0000000000 */
[----:B------:R0:W-:Y:S04]  /*feb0*/  STL [R1+0x34], R0 ;  /* 0x0000340001007387 */ /* 0x0001e80000100800 */
[----:B------:R-:W-:Y:S05]  /*fec0*/  @!P0 BRA `(.L_x_2150) ;  /* 0x00000000002c8947 */ /* 0x000fea0003800000 */
[----:B------:R-:W1:Y:S08]  /*fed0*/  S2UR UR5, SR_CgaCtaId ;  /* 0x00000000000579c3 */ /* 0x000e700000008800 */
[----:B------:R-:W-:Y:S06]  /*fee0*/  BAR.SYNC.DEFER_BLOCKING 0x5, 0x180 ;  /* 0x0146000000007b1d */ /* 0x000fec0000010000 */
[----:B------:R-:W-:-:S02]  /*fef0*/  UMOV UR4, 0x400 ;  /* 0x0000040000047882 */ /* 0x000fc40000000000 */
[----:B-1----:R-:W-:-:S09]  /*ff00*/  ULEA UR4, UR5, UR4, 0x18 ;  /* 0x0000000405047291 */ /* 0x002fd2000f8ec03f */
[----:B------:R-:W1:Y:S04]  /*ff10*/  LDS.128 R4, [UR4+0x298d0] ;  /* 0x0298d004ff047984 */ /* 0x000e680008000c00 */
[----:B-1----:R1:W-:Y:S01]  /*ff20*/  STL.64 [R1+0x10], R4 ;  /* 0x0000100401007387 */ /* 0x0023e20000100a00 */
[----:B0-----:R-:W-:-:S03]  /*ff30*/  IMAD.MOV.U32 R0, RZ, RZ, R7 ;  /* 0x000000ffff007224 */ /* 0x001fc600078e0007 */
[----:B------:R1:W-:Y:S02]  /*ff40*/  STL [R1+0x18], R6 ;  /* 0x0000180601007387 */ /* 0x0003e40000100800 */
[----:B------:R-:W-:Y:S01]  /*ff50*/  R2UR UR42, R0 ;  /* 0x00000000002a72ca */ /* 0x000fe200000e0000 */
[----:B------:R-:W-:Y:S06]  /*ff60*/  BAR.ARV 0x4, 0x180 ;  /* 0x0106000000007b1d */ /* 0x000fec0000002000 */
[----:B------:R-:W-:Y:S08]  /*ff70*/  BRA `(.L_x_2151) ;  /* 0x0000000c00c47947 */ /* 0x000ff00003800000 */
.L_x_2150:
[----:B0-----:R-:W0:Y:S01]  /*ff80*/  S2R R0, SR_TID.X ;  /* 0x0000000000007919 */ /* 0x001e220000002100 */
        /* <DEDUP_REMOVED lines=43> */
.L_x_2154:
        /* <DEDUP_REMOVED lines=39> */
.L_x_2152:
        /* <DEDUP_REMOVED lines=15> */
.L_x_2155:
        /* <DEDUP_REMOVED lines=62> */
.L_x_2156:
        /* <DEDUP_REMOVED lines=63> */
.L_x_2157:
[----:B01----:R-:W-:-:S05]  /*10d70*/  LOP3.LUT R3, RZ, R2, RZ, 0x33, !PT ;  /* 0x00000002ff037212 */ /* 0x003fca00078e33ff */
[----:B------:R-:W-:-:S05]  /*10d80*/  IMAD.IADD R2, R6, 0x1, R3 ;  /* 0x0000000106027824 */ /* 0x000fca00078e0203 */
[----:B------:R1:W-:Y:S01]  /*10d90*/  STL [R1+0x14], R2 ;  /* 0x0000140201007387 */ /* 0x0003e20000100800 */
[----:B------:R-:W-:Y:S05]  /*10da0*/  BRA `(.L_x_2158) ;  /* 0x00000000000c7947 */ /* 0x000fea0003800000 */
.L_x_2153:
[----:B------:R0:W-:Y:S04]  /*10db0*/  STL [R1+0x10], R7 ;  /* 0x0000100701007387 */ /* 0x0001e80000100800 */
[----:B------:R0:W-:Y:S04]  /*10dc0*/  STL [R1+0x14], RZ ;  /* 0x000014ff01007387 */ /* 0x0001e80000100800 */
[----:B------:R0:W-:Y:S02]  /*10dd0*/  STL [R1+0x18], RZ ;  /* 0x000018ff01007387 */ /* 0x0001e40000100800 */
.L_x_2158:
        /* <DEDUP_REMOVED lines=11> */
.L_x_2151:
        /* <DEDUP_REMOVED lines=23> */
[C---:B------:R-:W-:Y:S01]  /*11000*/  IMAD.SHL.U32 R2, R11.reuse, 0x20, RZ ;  /* 0x000000200b027824 */ /* 0x040fe200078e00ff */
        /* <DEDUP_REMOVED lines=25> */
[----:B------:R-:W-:-:S03]  /*111a0*/  IMAD.MOV.U32 R0, RZ, RZ, 0x1 ;  /* 0x00000001ff007424 */ /* 0x000fc600078e00ff */
[----:B------:R0:W-:Y:S04]  /*111b0*/  STL [R1+0x28], R2 ;  /* 0x0000280201007387 */ /* 0x0001e80000100800 */
[----:B------:R-:W-:Y:S04]  /*111c0*/  STL [R1+0x30], RZ ;  /* 0x000030ff01007387 */ /* 0x000fe80000100800 */
[----:B------:R1:W-:Y:S01]  /*111d0*/  STL [R1], R0 ;  /* 0x0000000001007387 */ /* 0x0003e20000100800 */
[C---:B0-----:R-:W-:Y:S02]  /*111e0*/  LOP3.LUT R2, R4.reuse, 0x40, RZ, 0xfc, !PT ;  /* 0x0000004004027812 */ /* 0x041fe400078efcff */
[----:B-1----:R-:W-:-:S07]  /*111f0*/  LOP3.LUT R0, R4, 0x80, RZ, 0xfc, !PT ;  /* 0x0000008004007812 */ /* 0x002fce00078efcff */
.L_x_2231:
[----:B------:R-:W-:Y:S01]  /*11200*/  ULDC.64 UR4, c[0x0][0xc88] ;  /* 0x0003220000047ab9 */ /* 0x000fe20000000a00 */
[----:B------:R-:W-:Y:S01]  /*11210*/  IMAD.MOV.U32 R0, RZ, RZ, RZ ;  /* 0x000000ffff007224 */ /* 0x000fe200078e00ff */
[----:B------:R-:W-:Y:S01]  /*11220*/  UIMAD.WIDE UR4, UR42, 0x4, UR4 ;  /* 0x000000042a0478a5 */ /* 0x000fe2000f8e0204 */
[----:B------:R-:W2:Y:S01]  /*11230*/  LDL.LU R12, [R1+0x18] ;  /* 0x00001800010c7983 */ /* 0x000ea20000300800 */
[----:B------:R-:W-:Y:S01]  /*11240*/  ULDC.64 UR6, c[0x0][0xa08] ;  /* 0x0002820000067ab9 */ /* 0x000fe20000000a00 */
[----:B------:R-:W-:Y:S01]  /*11250*/  IMAD.MOV.U32 R9, RZ, RZ, RZ ;  /* 0x000000ffff097224 */ /* 0x000fe200078e00ff */
[----:B------:R-:W-:Y:S01]  /*11260*/  ULDC.64 UR8, c[0x0][0xa18] ;  /* 0x0002860000087ab9 */ /* 0x000fe20000000a00 */
[----:B0-----:R-:W0:Y:S01]  /*11270*/  LDC R19, c[0x0][0x288] ;  /* 0x0000a200ff137b82 */ /* 0x001e220000000800 */
[----:B------:R-:W-:Y:S02]  /*11280*/  IMAD.U32 R2, RZ, RZ, UR4 ;  /* 0x00000004ff027e24 */ /* 0x000fe4000f8e00ff */
[----:B------:R-:W-:Y:S01]  /*11290*/  IMAD.U32 R3, RZ, RZ, UR5 ;  /* 0x00000005ff037e24 */ /* 0x000fe2000f8e00ff */
[----:B------:R-:W-:-:S04]  /*112a0*/  ULDC.64 UR4, c[0x0][0xa28] ;  /* 0x00028a0000047ab9 */ /* 0x000fc80000000a00 */
[----:B------:R-:W3:Y:S01]  /*112b0*/  LDG.E R2, desc[UR56][R2.64] ;  /* 0x0000003802027981 */ /* 0x000ee2000c1e1900 */
[----:B------:R-:W-:Y:S01]  /*112c0*/  UISETP.NE.U32.AND UP0, UPT, UR4, URZ, UPT ;  /* 0x0000003f0400728c */ /* 0x000fe2000bf05070 */
[----:B-1----:R-:W1:Y:S03]  /*112d0*/  LDC R10, c[0x0][0x424] ;  /* 0x00010900ff0a7b82 */ /* 0x002e660000000800 */
[----:B------:R-:W-:-:S05]  /*112e0*/  UISETP.NE.AND.EX UP0, UPT, UR5, URZ, UPT, UP0 ;  /* 0x0000003f0500728c */ /* 0x000fca000bf05300 */
[----:B------:R-:W4:Y:S01]  /*112f0*/  LDC R11, c[0x0][0x2f0] ;  /* 0x0000bc00ff0b7b82 */ /* 0x000f220000000800 */
[----:B------:R-:W-:Y:S02]  /*11300*/  PLOP3.LUT P0, PT, PT, PT, UP0, 0x80, 0x0 ;  /* 0x000000000000781c */ /* 0x000fe40003f0f008 */
[----:B---3--:R-:W-:-:S13]  /*11310*/  R2UR UR46, R2 ;  /* 0x00000000022e72ca */ /* 0x008fda00000e0000 */
[----:B------:R-:W-:Y:S02]  /*11320*/  USHF.R.S32.HI UR45, URZ, 0x1f, UR46 ;  /* 0x0000001f3f2d7899 */ /* 0x000fe4000801142e */
[----:B------:R-:W-:-:S04]  /*11330*/  @UP0 ULEA UR4, UP1, UR46, UR4, 0x2 ;  /* 0x000000042e040291 */ /* 0x000fc8000f82103f */
[----:B------:R-:W-:Y:S02]  /*11340*/  @UP0 ULEA.HI.X UR5, UR46, UR5, UR45, 0x2, UP1 ;  /* 0x000000052e050291 */ /* 0x000fe400088f142d */
[----:B------:R-:W-:-:S04]  /*11350*/  IMAD.U32 R2, RZ, RZ, UR4 ;  /* 0x00000004ff027e24 */ /* 0x000fc8000f8e00ff */
[----:B------:R-:W-:Y:S01]  /*11360*/  IMAD.U32 R3, RZ, RZ, UR5 ;  /* 0x00000005ff037e24 */ /* 0x000fe2000f8e00ff */
[----:B------:R-:W-:Y:S01]  /*11370*/  ULDC.64 UR4, c[0x0][0xa00] ;  /* 0x0002800000047ab9 */ /* 0x000fe20000000a00 */
[----:B------:R-:W-:-:S03]  /*11380*/  USHF.L.U32 UR43, UR46, 0x2, URZ ;  /* 0x000000022e2b7899 */ /* 0x000fc6000800063f */
[----:B------:R3:W5:Y:S01]  /*11390*/  @P0 LDG.E R0, desc[UR56][R2.64] ;  /* 0x0000003802000981 */ /* 0x000762000c1e1900 */
[----:B------:R-:W-:Y:S01]  /*113a0*/  ISETP.NE.U32.AND P0, PT, RZ, UR4, PT ;  /* 0x00000004ff007c0c */ /* 0x000fe2000bf05070 */
[----:B------:R-:W-:Y:S02]  /*113b0*/  USHF.L.U64.HI UR44, UR46, 0x2, UR45 ;  /* 0x000000022e2c7899 */ /* 0x000fe4000801022d */
[----:B------:R-:W-:Y:S01]  /*113c0*/  UIADD3 UR4, UP0, UR43, UR4, URZ ;  /* 0x000000042b047290 */ /* 0x000fe2000ff1e03f */
[----:B------:R-:W-:Y:S02]  /*113d0*/  ISETP.NE.AND.EX P2, PT, RZ, UR5, PT, P0 ;  /* 0x00000005ff007c0c */ /* 0x000fe4000bf45300 */
[----:B------:R-:W-:Y:S01]  /*113e0*/  ISETP.NE.U32.AND P0, PT, RZ, UR6, PT ;  /* 0x00000006ff007c0c */ /* 0x000fe2000bf05070 */
[----:B------:R-:W-:Y:S02]  /*113f0*/  UIADD3.X UR5, UR44, UR5, URZ, UP0, !UPT ;  /* 0x000000052c057290 */ /* 0x000fe400087fe43f */
[----:B------:R-:W-:Y:S01]  /*11400*/  IMAD.U32 R4, RZ, RZ, UR4 ;  /* 0x00000004ff047e24 */ /* 0x000fe2000f8e00ff */
[----:B------:R-:W-:Y:S01]  /*11410*/  UIADD3 UR4, UP0, UR43, UR6, URZ ;  /* 0x000000062b047290 */ /* 0x000fe2000ff1e03f */
[----:B------:R-:W-:-:S02]  /*11420*/  ISETP.NE.AND.EX P0, PT, RZ, UR7, PT, P0 ;  /* 0x00000007ff007c0c */ /* 0x000fc4000bf05300 */
[----:B------:R-:W-:Y:S01]  /*11430*/  IMAD.U32 R5, RZ, RZ, UR5 ;  /* 0x00000005ff057e24 */ /* 0x000fe2000f8e00ff */
[----:B------:R-:W-:-:S04]  /*11440*/  UIADD3.X UR5, UR44, UR7, URZ, UP0, !UPT ;  /* 0x000000072c057290 */ /* 0x000fc800087fe43f */
[----:B------:R-:W4:Y:S01]  /*11450*/  @P2 LDG.E R8, desc[UR56][R4.64] ;  /* 0x0000003804082981 */ /* 0x000f22000c1e1900 */
[----:B------:R-:W-:Y:S01]  /*11460*/  IMAD.U32 R6, RZ, RZ, UR4 ;  /* 0x00000004ff067e24 */ /* 0x000fe2000f8e00ff */
[----:B------:R-:W-:Y:S01]  /*11470*/  UISETP.NE.U32.AND UP0, UPT, UR8, URZ, UPT ;  /* 0x0000003f0800728c */ /* 0x000fe2000bf05070 */
[----:B------:R-:W-:-:S03]  /*11480*/  IMAD.U32 R7, RZ, RZ, UR5 ;  /* 0x00000005ff077e24 */ /* 0x000fc6000f8e00ff */
[----:B------:R-:W-:Y:S02]  /*11490*/  UISETP.NE.AND.EX UP0, UPT, UR9, URZ, UPT, UP0 ;  /* 0x0000003f0900728c */ /* 0x000fe4000bf05300 */
[----:B------:R-:W5:Y:S04]  /*114a0*/  @P0 LDG.E R9, desc[UR56][R6.64] ;  /* 0x0000003806090981 */ /* 0x000f68000c1e1900 */
[----:B------:R-:W-:-:S05]  /*114b0*/  PLOP3.LUT P3, PT, PT, PT, UP0, 0x80, 0x0 ;  /* 0x000000000000781c */ /* 0x000fca0003f6f008 */
[----:B------:R-:W-:-:S04]  /*114c0*/  @UP0 UIADD3 UR4, UP1, UR43, UR8, URZ ;  /* 0x000000082b040290 */ /* 0x000fc8000ff3e03f */
[----:B------:R-:W-:Y:S02]  /*114d0*/  @UP0 UIADD3.X UR5, UR44, UR9, URZ, UP1, !UPT ;  /* 0x000000092c050290 */ /* 0x000fe40008ffe43f */
[----:B---3--:R-:W-:-:S04]  /*114e0*/  IMAD.U32 R2, RZ, RZ, UR4 ;  /* 0x00000004ff027e24 */ /* 0x008fc8000f8e00ff */
[----:B------:R-:W-:-:S05]  /*114f0*/  IMAD.U32 R3, RZ, RZ, UR5 ;  /* 0x00000005ff037e24 */ /* 0x000fca000f8e00ff */
[----:B0-----:R0:W5:Y:S01]  /*11500*/  @P3 LDG.E R19, desc[UR56][R2.64] ;  /* 0x0000003802133981 */ /* 0x001162000c1e1900 */
[----:B------:R-:W-:Y:S01]  /*11510*/  UMOV UR47, URZ ;  /* 0x0000003f002f7c82 */ /* 0x000fe20008000000 */
[----:B--2---:R-:W-:Y:S01]  /*11520*/  R2UR UR36, R12 ;  /* 0x000000000c2472ca */ /* 0x004fe200000e0000 */
[----:B0-----:R-:W0:Y:S02]  /*11530*/  LDC.64 R2, c[0x0][0x418] ;  /* 0x00010600ff027b82 */ /* 0x001e240000000a00 */
[----:B0-----:R-:W-:Y:S02]  /*11540*/  ISETP.NE.U32.AND P1, PT, R2, RZ, PT ;  /* 0x000000ff0200720c */ /* 0x001fe40003f25070 */
[----:B------:R-:W-:Y:S02]  /*11550*/  LOP3.LUT R2, R12, 0xff000000, RZ, 0xc0, !PT ;  /* 0xff0000000c027812 */ /* 0x000fe400078ec0ff */
[----:B------:R-:W-:Y:S02]  /*11560*/  ISETP.NE.AND.EX P1, PT, R3, RZ, PT, P1 ;  /* 0x000000ff0300720c */ /* 0x000fe40003f25310 */
[----:B------:R-:W-:-:S02]  /*11570*/  SHF.R.U32.HI R2, RZ, 0x8, R2 ;  /* 0x00000008ff027819 */ /* 0x000fc40000011602 */
[----:B----4-:R-:W-:Y:S02]  /*11580*/  @P2 R2UR UR47, R8 ;  /* 0x00000000082f22ca */ /* 0x010fe400000e0000 */
[----:B------:R-:W-:-:S04]  /*11590*/  LOP3.LUT R8, R12, 0xff0000, RZ, 0xc0, !PT ;  /* 0x00ff00000c087812 */ /* 0x000fc800078ec0ff */
[----:B------:R-:W-:Y:S01]  /*115a0*/  LEA.HI R8, R8, R2, RZ, 0x10 ;  /* 0x0000000208087211 */ /* 0x000fe200078f80ff */
[----:B-1----:R-:W-:Y:S08]  /*115b0*/  @P3 BRA `(.L_x_2160) ;  /* 0x0000000000103947 */ /* 0x002ff00003800000 */
[----:B------:R-:W-:Y:S05]  /*115c0*/  @!P2 BRA `(.L_x_2160) ;  /* 0x00000000000ca947 */ /* 0x000fea0003800000 */
[----:B-----5:R-:W2:Y:S04]  /*115d0*/  LDG.E R19, desc[UR56][R4.64] ;  /* 0x0000003804137981 */ /* 0x020ea8000c1e1900 */
[----:B------:R-:W2:Y:S02]  /*115e0*/  LDG.E R4, desc[UR56][R4.64+0x4] ;  /* 0x0000043804047981 */ /* 0x000ea4000c1e1900 */
[----:B--2---:R-:W-:-:S07]  /*115f0*/  IMAD.IADD R19, R4, 0x1, -R19 ;  /* 0x0000000104137824 */ /* 0x004fce00078e0a13 */
.L_x_2160:
[----:B------:R-:W-:Y:S01]  /*11600*/  IMAD.U32 R3, RZ, RZ, UR46 ;  /* 0x0000002eff037e24 */ /* 0x000fe2000f8e00ff */
[----:B------:R-:W-:Y:S01]  /*11610*/  ULDC.64 UR4, c[0x0][0xa20] ;  /* 0x0002880000047ab9 */ /* 0x000fe20000000a00 */
[----:B-----5:R-:W-:Y:S01]  /*11620*/  IMAD.IADD R4, R9, 0x1, R0 ;  /* 0x0000000109047824 */ /* 0x020fe200078e0200 */
[----:B------:R-:W-:Y:S01]  /*11630*/  ISETP.NE.U32.AND P2, PT, RZ, UR4, PT ;  /* 0x00000004ff007c0c */ /* 0x000fe2000bf45070 */
[----:B------:R-:W-:Y:S01]  /*11640*/  ULOP3.LUT UR36, UR36, 0xffff, URZ, 0xc0, !UPT ;  /* 0x0000ffff24247892 */ /* 0x000fe2000f8ec03f */
[----:B------:R0:W-:Y:S01]  /*11650*/  STL [R1+0x4], R3 ;  /* 0x0000040301007387 */ /* 0x0001e20000100800 */
[----:B------:R-:W-:Y:S02]  /*11660*/  SEL R2, R10, 0x1, P1 ;  /* 0x000000010a027807 */ /* 0x000fe40000800000 */
[----:B------:R-:W-:Y:S01]  /*11670*/  ISETP.NE.AND.EX P2, PT, RZ, UR5, PT, P2 ;  /* 0x00000005ff007c0c */ /* 0x000fe2000bf45320 */
[----:B------:R0:W-:Y:S02]  /*11680*/  STL [R1+0x1c], R4 ;  /* 0x00001c0401007387 */ /* 0x0001e40000100800 */
[----:B------:R-:W-:-:S10]  /*11690*/  IMAD R2, R2, R11, RZ ;  /* 0x0000000b02027224 */ /* 0x000fd400078e02ff */
[----:B0-----:R-:W-:Y:S05]  /*116a0*/  @!P2 BRA `(.L_x_2161) ;  /* 0x000000000018a947 */ /* 0x001fea0003800000 */
[----:B------:R-:W-:-:S04]  /*116b0*/  UIADD3 UR4, UP0, UR43, UR4, URZ ;  /* 0x000000042b047290 */ /* 0x000fc8000ff1e03f */
[----:B------:R-:W-:Y:S02]  /*116c0*/  UIADD3.X UR5, UR44, UR5, URZ, UP0, !UPT ;  /* 0x000000052c057290 */ /* 0x000fe400087fe43f */
[----:B------:R-:W-:-:S04]  /*116d0*/  IMAD.U32 R2, RZ, RZ, UR4 ;  /* 0x00000004ff027e24 */ /* 0x000fc8000f8e00ff */
[----:B------:R-:W-:-:S05]  /*116e0*/  IMAD.U32 R3, RZ, RZ, UR5 ;  /* 0x00000005ff037e24 */ /* 0x000fca000f8e00ff */
[----:B------:R0:W5:Y:S01]  /*116f0*/  LDG.E R2, desc[UR56][R2.64] ;  /* 0x0000003802027981 */ /* 0x000162000c1e1900 */
[----:B------:R-:W-:Y:S05]  /*11700*/  BRA `(.L_x_2162) ;  /* 0x0000000000107947 */ /* 0x000fea0003800000 */
.L_x_2161:
[----:B------:R-:W-:Y:S05]  /*11710*/  @!P0 BRA `(.L_x_2162) ;  /* 0x00000000000c8947 */ /* 0x000fea0003800000 */
[----:B------:R-:W2:Y:S04]  /*11720*/  LDG.E R2, desc[UR56][R6.64] ;  /* 0x0000003806027981 */ /* 0x000ea8000c1e1900 */
[----:B------:R-:W2:Y:S02]  /*11730*/  LDG.E R6, desc[UR56][R6.64+0x4] ;  /* 0x0000043806067981 */ /* 0x000ea4000c1e1900 */
[----:B--2---:R-:W-:-:S07]  /*11740*/  IMAD.IADD R2, R6, 0x1, -R2 ;  /* 0x0000000106027824 */ /* 0x004fce00078e0a02 */
.L_x_2162:
[----:B0-----:R-:W2:Y:S01]  /*11750*/  LDL R3, [R1+0x14] ;  /* 0x0000140001037983 */ /* 0x001ea20000100800 */
[----:B-----5:R-:W-:Y:S02]  /*11760*/  IMAD.IADD R2, R2, 0x1, -R0 ;  /* 0x0000000102027824 */ /* 0x020fe400078e0a00 */
[----:B------:R-:W0:Y:S02]  /*11770*/  LDC R0, c[0x0][0x448] ;  /* 0x00011200ff007b82 */ /* 0x000e240000000800 */
[----:B0-----:R-:W-:-:S13]  /*11780*/  ISETP.NE.AND P0, PT, R0, 0x1, PT ;  /* 0x000000010000780c */ /* 0x001fda0003f05270 */
[----:B------:R-:W0:Y:S08]  /*11790*/  @P0 LDC R4, c[0x0][0x44c] ;  /* 0x00011300ff040b82 */ /* 0x000e300000000800 */
[----:B------:R-:W1:Y:S01]  /*117a0*/  @P0 LDC R0, c[0x0][0x450] ;  /* 0x00011400ff000b82 */ /* 0x000e620000000800 */
[----:B--2---:R-:W-:-:S04]  /*117b0*/  IMAD.SHL.U32 R3, R3, 0x80, RZ ;  /* 0x0000008003037824 */ /* 0x004fc800078e00ff */
[----:B------:R-:W-:-:S04]  /*117c0*/  VIADD R3, R3, 0x7f ;  /* 0x0000007f03037836 */ /* 0x000fc80000000000 */
[----:B0-----:R-:W-:-:S05]  /*117d0*/  @P0 IMAD.HI.U32 R4, R3, R4, RZ ;  /* 0x0000000403040227 */ /* 0x001fca00078e00ff */
[----:B-1----:R-:W-:Y:S01]  /*117e0*/  @P0 SHF.R.U32.HI R3, RZ, R0, R4 ;  /* 0x00000000ff030219 */ /* 0x002fe20000011604 */
[C---:B------:R-:W-:Y:S01]  /*117f0*/  VIADD R0, R2.reuse, 0x9f ;  /* 0x0000009f02007836 */ /* 0x040fe20000000000 */
[----:B------:R-:W-:Y:S02]  /*11800*/  IADD3 R2, R2, 0xa0, -R19 ;  /* 0x000000a002027810 */ /* 0x000fe40007ffe813 */
[----:B------:R-:W-:Y:S01]  /*11810*/  SHF.R.U32.HI R4, RZ, 0x10, R8 ;  /* 0x00000010ff047819 */ /* 0x000fe20000011608 */
[----:B------:R-:W-:-:S03]  /*11820*/  IMAD.HI R0, R0, 0x66666667, RZ ;  /* 0x6666666700007827 */ /* 0x000fc600078e02ff */
[----:B------:R-:W-:Y:S01]  /*11830*/  ISETP.NE.AND P0, PT, R4, RZ, PT ;  /* 0x000000ff0400720c */ /* 0x000fe20003f05270 */
[----:B------:R-:W-:Y:S01]  /*11840*/  IMAD.IADD R2, R2, 0x1, R3 ;  /* 0x0000000102027824 */ /* 0x000fe200078e0203 */
[----:B------:R-:W-:-:S03]  /*11850*/  SHF.R.U32.HI R3, RZ, 0x1f, R0 ;  /* 0x0000001fff037819 */ /* 0x000fc60000011600 */
[----:B------:R-:W-:Y:S01]  /*11860*/  IMAD.HI R2, R2, 0x66666667, RZ ;  /* 0x6666666702027827 */ /* 0x000fe200078e02ff */
[----:B------:R-:W-:-:S04]  /*11870*/  LEA.HI.SX32 R0, R0, R3, 0x1a ;  /* 0x0000000300007211 */ /* 0x000fc800078fd2ff */
[----:B------:R-:W-:-:S03]  /*11880*/  SHF.R.U32.HI R3, RZ, 0x1f, R2 ;  /* 0x0000001fff037819 */ /* 0x000fc60000011602 */
[----:B------:R-:W0:Y:S01]  /*11890*/  @!P0 LDC R4, c[0x0][0x9f0] ;  /* 0x00027c00ff048b82 */ /* 0x000e220000000800 */
[----:B------:R-:W-:Y:S01]  /*118a0*/  LEA.HI.SX32 R3, R2, R3, 0x1a ;  /* 0x0000000302037211 */ /* 0x000fe200078fd2ff */
[----:B------:R-:W-:-:S03]  /*118b0*/  IMAD.MOV.U32 R2, RZ, RZ, RZ ;  /* 0x000000ffff027224 */ /* 0x000fc600078e00ff */
[----:B------:R-:W-:-:S04]  /*118c0*/  VIMNMX R0, R0, R3, PT ;  /* 0x0000000300007248 */ /* 0x000fc80003fe0100 */
[----:B------:R-:W-:-:S13]  /*118d0*/  ISETP.GE.AND P1, PT, R0, 0x1, PT ;  /* 0x000000010000780c */ /* 0x000fda0003f26270 */
[----:B------:R-:W-:Y:S05]  /*118e0*/  @!P1 BRA `(.L_x_2163) ;  /* 0x0000000000689947 */ /* 0x000fea0003800000 */
[-C--:B0-----:R-:W-:Y:S02]  /*118f0*/  IABS R5, R4.reuse ;  /* 0x0000000400057213 */ /* 0x081fe40000000000 */
        /* <DEDUP_REMOVED lines=10> */
[----:B------:R-:W-:-:S04]  /*119a0*/  IADD3 R3, R4, -0x1, R0 ;  /* 0xffffffff04037810 */ /* 0x000fc80007ffe000 */
        /* <DEDUP_REMOVED lines=14> */
.L_x_2163:
[----:B------:R-:W-:Y:S01]  /*11a90*/  LOP3.LUT R8, R8, 0xff, RZ, 0xc0, !PT ;  /* 0x000000ff08087812 */ /* 0x000fe200078ec0ff */
[----:B------:R-:W-:Y:S04]  /*11aa0*/  BSSY B7, `(.L_x_2164) ;  /* 0x0000319000077945 */ /* 0x000fe80003800000 */
[----:B------:R-:W-:-:S05]  /*11ab0*/  IMAD R3, R8, R2, RZ ;  /* 0x0000000208037224 */ /* 0x000fca00078e02ff */
[----:B------:R-:W-:Y:S01]  /*11ac0*/  VIADDMNMX R0, R3, R2, R0, PT ;  /* 0x0000000203007246 */ /* 0x000fe20003800100 */
[----:B------:R1:W-:Y:S03]  /*11ad0*/  STL [R1+0x8], R3 ;  /* 0x0000080301007387 */ /* 0x0003e60000100800 */
[----:B------:R-:W-:Y:S01]  /*11ae0*/  ISETP.GT.AND P0, PT, R0, R3, PT ;  /* 0x000000030000720c */ /* 0x000fe20003f04270 */
[----:B------:R1:W-:-:S12]  /*11af0*/  STL [R1+0x2c], R0 ;  /* 0x00002c0001007387 */ /* 0x0003d80000100800 */
[----:B-1----:R-:W-:Y:S05]  /*11b00*/  @P0 BRA `(.L_x_2165) ;  /* 0x0000000000480947 */ /* 0x002fea0003800000 */
[----:B------:R-:W1:Y:S02]  /*11b10*/  S2R R3, SR_TID.X ;  /* 0x0000000000037919 */ /* 0x000e640000002100 */
[----:B-1----:R-:W-:-:S04]  /*11b20*/  LOP3.LUT R3, R3, 0x7f, RZ, 0xc0, !PT ;  /* 0x0000007f03037812 */ /* 0x002fc800078ec0ff */
[----:B------:R-:W-:-:S13]  /*11b30*/  ISETP.NE.AND P0, PT, R3, RZ, PT ;  /* 0x000000ff0300720c */ /* 0x000fda0003f05270 */
[----:B------:R-:W-:Y:S05]  /*11b40*/  @P0 BRA `(.L_x_2166) ;  /* 0x0000003000380947 */ /* 0x000fea0003800000 */
[----:B------:R-:W1:Y:S01]  /*11b50*/  S2R R3, SR_LANEID ;  /* 0x0000000000037919 */ /* 0x000e620000000000 */
[----:B------:R-:W-:Y:S02]  /*11b60*/  VOTEU.ANY UR4, UPT, PT ;  /* 0x0000000000047886 */ /* 0x000fe400038e0100 */
[----:B------:R-:W1:Y:S08]  /*11b70*/  FLO.U32 R0, UR4 ;  /* 0x0000000400007d00 */ /* 0x000e7000080e0000 */
[----:B------:R-:W2:Y:S01]  /*11b80*/  POPC R5, UR4 ;  /* 0x0000000400057d09 */ /* 0x000ea20008000000 */
[----:B-1----:R-:W-:-:S02]  /*11b90*/  ISETP.EQ.U32.AND P0, PT, R0, R3, PT ;  /* 0x000000030000720c */ /* 0x002fc40003f02070 */
[----:B------:R-:W2:Y:S11]  /*11ba0*/  LDC.64 R2, c[0x0][0xc60] ;  /* 0x00031800ff027b82 */ /* 0x000eb60000000a00 */
[----:B--2---:R-:W2:Y:S01]  /*11bb0*/  @P0 ATOMG.E.ADD.STRONG.GPU PT, R3, desc[UR56][R2.64], R5 ;  /* 0x00000005020309a8 */ /* 0x004ea200081ee1f8 */
[----:B0-----:R-:W0:Y:S02]  /*11bc0*/  S2R R4, SR_LTMASK ;  /* 0x0000000000047919 */ /* 0x001e240000003900 */
[----:B0-----:R-:W-:-:S04]  /*11bd0*/  LOP3.LUT R4, R4, UR4, RZ, 0xc0, !PT ;  /* 0x0000000404047c12 */ /* 0x001fc8000f8ec0ff */
[----:B------:R-:W0:Y:S01]  /*11be0*/  POPC R7, R4 ;  /* 0x0000000400077309 */ /* 0x000e220000000000 */
[----:B--2---:R-:W0:Y:S02]  /*11bf0*/  SHFL.IDX PT, R0, R3, R0, 0x1f ;  /* 0x00001f0003007589 */ /* 0x004e2400000e0000 */
[----:B0-----:R-:W-:-:S05]  /*11c00*/  IADD3 R0, R0, UR40, R7 ;  /* 0x0000002800007c10 */ /* 0x001fca000fffe007 */
[----:B------:R1:W-:Y:S01]  /*11c10*/  STL [R1+0x10], R0 ;  /* 0x0000100001007387 */ /* 0x0003e20000100800 */
[----:B------:R-:W-:Y:S05]  /*11c20*/  BRA `(.L_x_2166) ;  /* 0x0000003000007947 */ /* 0x000fea0003800000 */
.L_x_2165:
        /* <DEDUP_REMOVED lines=20> */
.L_x_2168:
[----:B------:R-:W-:Y:S05]  /*11d70*/  BSYNC B6 ;  /* 0x0000000000067941 */ /* 0x000fea0003800000 */
.L_x_2167:
[----:B------:R-:W-:Y:S01]  /*11d80*/  VIADD R0, R17, 0xa400 ;  /* 0x0000a40011007836 */ /* 0x000fe20000000000 */
[----:B------:R-:W-:Y:S04]  /*11d90*/  BSSY B6, `(.L_x_2169) ;  /* 0x0000014000067945 */ /* 0x000fe80003800000 */
[----:B------:R-:W-:-:S04]  /*11da0*/  LOP3.LUT P0, RZ, R0, 0x3ff, RZ, 0xc0, !PT ;  /* 0x000003ff00ff7812 */ /* 0x000fc8000780c0ff */
[----:B------:R-:W-:-:S09]  /*11db0*/  P2R R16, PR, RZ, 0x1 ;  /* 0x00000001ff107803 */ /* 0x000fd20000000000 */
        /* <DEDUP_REMOVED lines=17> */
.L_x_2170:
[----:B------:R-:W-:Y:S05]  /*11ed0*/  BSYNC B6 ;  /* 0x0000000000067941 */ /* 0x000fea0003800000 */
.L_x_2169:
        /* <DEDUP_REMOVED lines=20> */
.L_x_2172:
[----:B------:R-:W-:Y:S05]  /*12020*/  BSYNC B6 ;  /* 0x0000000000067941 */ /* 0x000fea0003800000 */
.L_x_2171:
[----:B------:R-:W-:Y:S01]  /*12030*/  ISETP.NE.AND P6, PT, R16, RZ, PT ;  /* 0x000000ff1000720c */ /* 0x000fe20003fc5270 */
[----:B------:R-:W-:-:S12]  /*12040*/  BSSY B6, `(.L_x_2173) ;  /* 0x0000012000067945 */ /* 0x000fd80003800000 */
        /* <DEDUP_REMOVED lines=17> */
.L_x_2174:
[----:B------:R-:W-:Y:S05]  /*12160*/  BSYNC B6 ;  /* 0x0000000000067941 */ /* 0x000fea0003800000 */
.L_x_2173:
        /* <DEDUP_REMOVED lines=21> */
[----:B------:R-:W-:Y:S01]  /*122c0*/  SEL R16, R8, RZ, !P0 ;  /* 0x000000ff08107207 */ /* 0x000fe20004000000 */
[----:B------:R-:W-:Y:S08]  /*122d0*/  BRA.DIV UR4, `(.L_x_2175) ;  /* 0x0000004204347947 */ /* 0x000ff0000b800000 */
[----:B------:R1:W3:Y:S02]  /*122e0*/  SHFL.IDX PT, R14, R0, RZ, 0x1f ;  /* 0x00001fff000e7589 */ /* 0x0002e400000e0000 */
.L_x_2250:
[----:B------:R-:W-:Y:S02]  /*122f0*/  PLOP3.LUT P1, PT, PT, PT, PT, 0x8, 0x0 ;  /* 0x000000000000781c */ /* 0x000fe40003f2e170 */
[----:B---3--:R-:W-:Y:S02]  /*12300*/  ISETP.NE.AND P0, PT, R14, RZ, PT ;  /* 0x000000ff0e00720c */ /* 0x008fe40003f05270 */
[----:B-1----:R-:W-:-:S05]  /*12310*/  P2R R0, PR, RZ, 0x2 ;  /* 0x00000002ff007803 */ /* 0x002fca0000000000 */
[----:B------:R1:W-:Y:S06]  /*12320*/  STL [R1+0x18], R0 ;  /* 0x0000180001007387 */ /* 0x0003ec0000100800 */
[----:B------:R-:W-:Y:S05]  /*12330*/  @P0 BRA `(.L_x_2176) ;  /* 0x00000004008c0947 */ /* 0x000fea0003800000 */
[----:B-1----:R-:W3:Y:S01]  /*12340*/  LDL R0, [R1+0x2c] ;  /* 0x00002c0001007983 */ /* 0x002ee20000100800 */
[----:B------:R-:W-:Y:S01]  /*12350*/  UMOV UR4, 0xffffffff ;  /* 0xffffffff00047882 */ /* 0x000fe20000000000 */
[----:B---3--:R-:W-:Y:S02]  /*12360*/  VIADD R0, R0, 0xffffffff ;  /* 0xffffffff00007836 */ /* 0x008fe40000000000 */
[----:B------:R-:W-:Y:S05]  /*12370*/  BRA.DIV UR4, `(.L_x_2177) ;  /* 0x00000042042c7947 */ /* 0x000fea000b800000 */
[----:B------:R-:W-:-:S13]  /*12380*/  ELECT P6, URZ, PT ;  /* 0x00000000003f782f */ /* 0x000fda00038c0000 */
.L_x_2253:
[----:B------:R-:W-:Y:S05]  /*12390*/  @!P6 BRA `(.L_x_2176) ;  /* 0x000000040074e947 */ /* 0x000fea0003800000 */
[----:B------:R-:W-:-:S04]  /*123a0*/  ISETP.NE.U32.AND P0, PT, R2, RZ, PT ;  /* 0x000000ff0200720c */ /* 0x000fc80003f05070 */
[----:B------:R-:W-:-:S13]  /*123b0*/  ISETP.NE.AND.EX P0, PT, R3, RZ, PT, P0 ;  /* 0x000000ff0300720c */ /* 0x000fda0003f05300 */
[----:B------:R-:W-:Y:S05]  /*123c0*/  @!P0 BRA `(.L_x_2178) ;  /* 0x0000000000448947 */ /* 0x000fea0003800000 */
[----:B------:R-:W1:Y:S01]  /*123d0*/  LDC R7, c[0x0][0x43c] ;  /* 0x00010f00ff077b82 */ /* 0x000e620000000800 */
[----:B------:R-:W-:Y:S01]  /*123e0*/  ULDC.64 UR4, c[0x0][0x428] ;  /* 0x00010a0000047ab9 */ /* 0x000fe20000000a00 */
[----:B-1----:R-:W-:-:S13]  /*123f0*/  ISETP.NE.AND P0, PT, R7, 0x1, PT ;  /* 0x000000010700780c */ /* 0x002fda0003f05270 */
[----:B0-----:R-:W0:Y:S02]  /*12400*/  @P0 LDC.64 R4, c[0x0][0x440] ;  /* 0x00011000ff040b82 */ /* 0x001e240000000a00 */
        /* <DEDUP_REMOVED lines=13> */
.L_x_2178:
[----:B-1----:R-:W3:Y:S01]  /*124e0*/  LDL R3, [R1] ;  /* 0x0000000001037983 */ /* 0x002ee20000100800 */
[----:B------:R-:W-:Y:S01]  /*124f0*/  IMAD R2, R18, 0x8, R17 ;  /* 0x0000000812027824 */ /* 0x000fe200078e0211 */
[----:B--2---:R-:W1:Y:S02]  /*12500*/  S2R R8, SR_TID.X ;  /* 0x0000000000087919 */ /* 0x004e640000002100 */
[----:B-1----:R-:W-:-:S04]  /*12510*/  LOP3.LUT R8, R8, 0x7f, RZ, 0xc0, !PT ;  /* 0x0000007f08087812 */ /* 0x002fc800078ec0ff */
[----:B------:R-:W-:Y:S02]  /*12520*/  ISETP.NE.AND P1, PT, R8, RZ, PT ;  /* 0x000000ff0800720c */ /* 0x000fe40003f25270 */
[----:B---3--:R-:W-:-:S04]  /*12530*/  SHF.L.U32 R3, R3, 0x1f, RZ ;  /* 0x0000001f03037819 */ /* 0x008fc800000006ff */
[----:B------:R-:W1:Y:S02]  /*12540*/  SYNCS.PHASECHK.TRANS64.TRYWAIT P0, [R2+URZ+0x29880], R3 ;  /* 0x02988003020075a7 */ /* 0x000e64000800017f */
[----:B-1----:R-:W-:Y:S05]  /*12550*/  @!P0 BRA `(.L_x_2179) ;  /* 0x0000003c00d48947 */ /* 0x002fea0003800000 */
.L_x_2254:
        /* <DEDUP_REMOVED lines=8> */
.L_x_2180:
[----:B------:R-:W2:Y:S01]  /*125e0*/  LDL R5, [R1+0x1c] ;  /* 0x00001c0001057983 */ /* 0x000ea20000100800 */
[----:B0-----:R-:W-:Y:S01]  /*125f0*/  IMAD R4, R18, 0x5000, R17 ;  /* 0x0000500012047824 */ /* 0x001fe200078e0211 */
        /* <DEDUP_REMOVED lines=14> */
[----:B0-2---:R-:W-:Y:S05]  /*126e0*/  @!P0 BRA `(.L_x_2181) ;  /* 0x0000003c00848947 */ /* 0x005fea0003800000 */
.L_x_2255:
        /* <DEDUP_REMOVED lines=8> */
.L_x_2182:
        /* <DEDUP_REMOVED lines=12> */
[----:B------:R-:W-:Y:S01]  /*12830*/  P2R R0, PR, RZ, 0x1 ;  /* 0x00000001ff007803 */ /* 0x000fe20000000000 */
[----:B------:R-:W-:Y:S01]  /*12840*/  UMOV UR18, 0x40 ;  /* 0x0000004000127882 */ /* 0x000fe20000000000 */
[----:B------:R-:W-:Y:S01]  /*12850*/  UMOV UR20, UR36 ;  /* 0x0000002400147c82 */ /* 0x000fe20008000000 */
[----:B------:R-:W-:Y:S01]  /*12860*/  UIADD3 UR25, UR25, 0x29830, URZ ;  /* 0x0002983019197890 */ /* 0x000fe2000fffe03f */
[----:B------:R-:W-:Y:S01]  /*12870*/  UMOV UR19, UR27 ;  /* 0x0000001b00137c82 */ /* 0x000fe20008000000 */
[----:B------:R-:W-:-:S02]  /*12880*/  UMOV UR21, UR29 ;  /* 0x0000001d00157c82 */ /* 0x000fc40008000000 */
[----:B------:R-:W-:Y:S01]  /*12890*/  UIADD3 UR24, UR8, 0x1a400, URZ ;  /* 0x0001a40008187890 */ /* 0x000fe2000fffe03f */
[----:B------:R3:W-:Y:S01]  /*128a0*/  STL [R1+0x18], R0 ;  /* 0x0000180001007387 */ /* 0x0007e20000100800 */
[----:B------:R-:W-:Y:S02]  /*128b0*/  UIADD3 UR16, UR8, 0x1cc00, URZ ;  /* 0x0001cc0008107890 */ /* 0x000fe4000fffe03f */
[----:B------:R-:W-:Y:S01]  /*128c0*/  UIADD3 UR8, UR8, 0x1f400, URZ ;  /* 0x0001f40008087890 */ /* 0x000fe2000fffe03f */
        /* <DEDUP_REMOVED lines=8> */
[----:B------:R3:W-:Y:S02]  /*12950*/  UTMALDG.4D [UR8], [UR4], desc[UR6] ;  /* 0x00000608040075b4 */ /* 0x0007e40008019000 */
[----:B---3--:R-:W-:Y:S01]  /*12960*/  NOP ;  /* 0x0000000000007918 */ /* 0x008fe20000000000 */
.L_x_2176:
[----:B------:R-:W-:Y:S05]  /*12970*/  WARPSYNC.ALL ;  /* 0x0000000000007948 */ /* 0x000fea0003800000 */
[----:B-1----:R-:W-:Y:S01]  /*12980*/  VIADD R0, R17, 0x14400 ;  /* 0x0001440011007836 */ /* 0x002fe20000000000 */
[----:B------:R-:W-:Y:S01]  /*12990*/  USHF.R.S32.HI UR4, URZ, 0x1f, UR47 ;  /* 0x0000001f3f047899 */ /* 0x000fe2000801142f */
        /* <DEDUP_REMOVED lines=14> */
[----:B0-----:R-:W-:Y:S01]  /*12a80*/  MOV R2, 0x0 ;  /* 0x0000000000027802 */ /* 0x001fe20000000f00 */
        /* <DEDUP_REMOVED lines=15> */
.L_x_2184:
[----:B------:R-:W-:Y:S05]  /*12b80*/  BSYNC B6 ;  /* 0x0000000000067941 */ /* 0x000fea0003800000 */
.L_x_2183:
[----:B------:R-:W3:Y:S01]  /*12b90*/  LDL R10, [R1+0x14] ;  /* 0x00001400010a7983 */ /* 0x000ee20000100800 */
[----:B------:R-:W1:Y:S01]  /*12ba0*/  LDC R5, c[0x0][0x448] ;  /* 0x00011200ff057b82 */ /* 0x000e620000000800 */
[----:B------:R-:W-:Y:S01]  /*12bb0*/  ULDC.64 UR6, c[0x0][0x2d8] ;  /* 0x0000b60000067ab9 */ /* 0x000fe20000000a00 */
[----:B0-----:R-:W0:Y:S01]  /*12bc0*/  S2R R2, SR_TID.X ;  /* 0x0000000000027919 */ /* 0x001e220000002100 */
[----:B------:R-:W-:Y:S01]  /*12bd0*/  UMOV UR4, UR50 ;  /* 0x0000003200047c82 */ /* 0x000fe20008000000 */
[----:B------:R-:W-:Y:S01]  /*12be0*/  UMOV UR5, UR37 ;  /* 0x0000002500057c82 */ /* 0x000fe20008000000 */
[----:B------:R-:W-:Y:S01]  /*12bf0*/  ULDC.64 UR8, c[0x0][0x2e0] ;  /* 0x0000b80000087ab9 */ /* 0x000fe20000000a00 */
[----:B-1----:R-:W-:Y:S01]  /*12c00*/  ISETP.NE.AND P0, PT, R5, 0x1, PT ;  /* 0x000000010500780c */ /* 0x002fe20003f05270 */
[----:B------:R-:W1:Y:S01]  /*12c10*/  S2R R6, SR_TID.X ;  /* 0x0000000000067919 */ /* 0x000e620000002100 */
[----:B0-----:R-:W-:-:S11]  /*12c20*/  LOP3.LUT R0, R2, 0x7f, RZ, 0xc0, !PT ;  /* 0x0000007f02007812 */ /* 0x001fd600078ec0ff */
[----:B------:R-:W0:Y:S01]  /*12c30*/  @P0 LDC R3, c[0x0][0x44c] ;  /* 0x00011300ff030b82 */ /* 0x000e220000000800 */
[----:B------:R-:W-:Y:S01]  /*12c40*/  IMAD.SHL.U32 R2, R2, 0x20, RZ ;  /* 0x0000002002027824 */ /* 0x000fe200078e00ff */
[----:B------:R-:W-:-:S06]  /*12c50*/  SHF.R.U32.HI R0, RZ, 0x2, R0 ;  /* 0x00000002ff007819 */ /* 0x000fcc0000011600 */
[----:B------:R-:W4:Y:S01]  /*12c60*/  @P0 LDC R4, c[0x0][0x450] ;  /* 0x00011400ff040b82 */ /* 0x000f220000000800 */
[----:B------:R-:W-:Y:S01]  /*12c70*/  LOP3.LUT R2, R0, 0x60, R2, 0xf8, !PT ;  /* 0x0000006000027812 */ /* 0x000fe200078ef802 */
[----:B------:R-:W-:Y:S02]  /*12c80*/  UIMAD.WIDE.U32 UR4, UR36, UR6, UR4 ;  /* 0x00000006240472a5 */ /* 0x000fe4000f8e0004 */
[----:B------:R-:W-:Y:S02]  /*12c90*/  UIMAD UR6, UR45, UR8, URZ ;  /* 0x000000082d0672a4 */ /* 0x000fe4000f8e023f */
[----:B------:R-:W-:Y:S02]  /*12ca0*/  UIMAD UR5, UR36, UR7, UR5 ;  /* 0x00000007240572a4 */ /* 0x000fe4000f8e0205 */
[----:B------:R-:W-:Y:S02]  /*12cb0*/  UIMAD UR6, UR46, UR9, UR6 ;  /* 0x000000092e0672a4 */ /* 0x000fe4000f8e0206 */
[----:B------:R-:W-:-:S03]  /*12cc0*/  UIMAD.WIDE.U32 UR4, UR46, UR8, UR4 ;  /* 0x000000082e0472a5 */ /* 0x000fc6000f8e0004 */
[----:B------:R-:W-:Y:S01]  /*12cd0*/  ULDC.64 UR8, c[0x0][0x2d0] ;  /* 0x0000b40000087ab9 */ /* 0x000fe20000000a00 */
[----:B------:R-:W-:Y:S01]  /*12ce0*/  UIADD3 UR5, UR5, UR6, URZ ;  /* 0x0000000605057290 */ /* 0x000fe2000fffe03f */
[----:B-1----:R-:W-:-:S05]  /*12cf0*/  IMAD.SHL.U32 R6, R6, 0x10, RZ ;  /* 0x0000001006067824 */ /* 0x002fca00078e00ff */
[----:B------:R-:W-:-:S04]  /*12d00*/  LOP3.LUT R6, R6, 0x30, RZ, 0xc0, !PT ;  /* 0x0000003006067812 */ /* 0x000fc800078ec0ff */
[----:B--2---:R-:W-:Y:S01]  /*12d10*/  LOP3.LUT R8, R6, 0x40, RZ, 0xfc, !PT ;  /* 0x0000004006087812 */ /* 0x004fe200078efcff */
[----:B---3--:R-:W-:-:S04]  /*12d20*/  IMAD R0, R10, 0x80, R2 ;  /* 0x000000800a007824 */ /* 0x008fc800078e0202 */
[----:B0-----:R-:W-:-:S04]  /*12d30*/  @P0 IMAD.HI.U32 R3, R0, R3, RZ ;  /* 0x0000000300030227 */ /* 0x001fc800078e00ff */
[----:B------:R-:W-:Y:S01]  /*12d40*/  IMAD.MOV.U32 R2, RZ, RZ, R0 ;  /* 0x000000ffff027224 */ /* 0x000fe200078e0000 */
[----:B----4-:R-:W-:-:S04]  /*12d50*/  @P0 SHF.R.U32.HI R2, RZ, R4, R3 ;  /* 0x00000004ff020219 */ /* 0x010fc80000011603 */
        /* <DEDUP_REMOVED lines=27> */
[----:B------:R-:W0:Y:S01]  /*12f10*/  S2R R6, SR_TID.X ;  /* 0x0000000000067919 */ /* 0x000e220000002100 */
[----:B------:R-:W-:Y:S02]  /*12f20*/  IMAD R0, R19, R5, RZ ;  /* 0x0000000513007224 */ /* 0x000fe400078e02ff */
[----:B------:R-:W1:Y:S01]  /*12f30*/  SHFL.IDX PT, R5, R4, RZ, 0x1c1f ;  /* 0x001c1fff04057589 */ /* 0x000e6200000e0000 */
[----:B0-----:R-:W-:-:S04]  /*12f40*/  LOP3.LUT R6, R6, 0x7f, RZ, 0xc0, !PT ;  /* 0x0000007f06067812 */ /* 0x001fc800078ec0ff */
[----:B------:R-:W-:Y:S02]  /*12f50*/  SHF.R.U32.HI R7, RZ, 0x2, R6 ;  /* 0x00000002ff077819 */ /* 0x000fe40000011606 */
[----:B------:R-:W0:Y:S03]  /*12f60*/  SHFL.IDX PT, R6, R3, RZ, 0x1c1f ;  /* 0x001c1fff03067589 */ /* 0x000e2600000e0000 */
[----:B------:R-:W-:-:S05]  /*12f70*/  IMAD R2, R10, 0x80, R7 ;  /* 0x000000800a027824 */ /* 0x000fca00078e0207 */
[----:B------:R-:W-:-:S13]  /*12f80*/  ISETP.GE.AND P4, PT, R2, R0, PT ;  /* 0x000000000200720c */ /* 0x000fda0003f86270 */
[----:B-1----:R-:W-:-:S05]  /*12f90*/  @!P4 IADD3 R5, P3, R9, R5, RZ ;  /* 0x000000050905c210 */ /* 0x002fca0007f7e0ff */
[----:B0-----:R-:W-:-:S04]  /*12fa0*/  @!P4 IMAD.X R6, RZ, RZ, R6, P3 ;  /* 0x000000ffff06c224 */ /* 0x001fc800018e0606 */
        /* <DEDUP_REMOVED lines=28> */
.L_x_2264:
        /* <DEDUP_REMOVED lines=12> */
.L_x_2187:
[----:B------:R-:W-:Y:S05]  /*13230*/  BSYNC B0 ;  /* 0x0000000000007941 */ /* 0x000fea0003800000 */
.L_x_2186:
[----:B------:R-:W-:Y:S01]  /*13240*/  NOP ;  /* 0x0000000000007918 */ /* 0x000fe20000000000 */
[----:B------:R-:W-:-:S13]  /*13250*/  PLOP3.LUT P0, PT, PT, PT, PT, 0x80, 0x0 ;  /* 0x000000000000781c */ /* 0x000fda0003f0f070 */
.L_x_2188:
        /* <DEDUP_REMOVED lines=18> */
.L_x_2265:
[----:B------:R-:W-:Y:S05]  /*13380*/  BSYNC B0 ;  /* 0x0000000000007941 */ /* 0x000fea0003800000 */
.L_x_2189:
[----:B------:R-:W2:Y:S04]  /*13390*/  LDL.LU R2, [R1+0x2c] ;  /* 0x00002c0001027983 */ /* 0x000ea80000300800 */
[----:B------:R-:W3:Y:S01]  /*133a0*/  LDL R3, [R1+0x8] ;  /* 0x0000080001037983 */ /* 0x000ee20000100800 */
[----:B--2---:R-:W-:-:S05]  /*133b0*/  VIADD R2, R2, 0xfffffffe ;  /* 0xfffffffe02027836 */ /* 0x004fca0000000000 */
[----:B---3--:R-:W-:-:S13]  /*133c0*/  ISETP.GE.AND P0, PT, R2, R3, PT ;  /* 0x000000030200720c */ /* 0x008fda0003f06270 */
[----:B------:R-:W-:Y:S05]  /*133d0*/  @!P0 BRA `(.L_x_2191) ;  /* 0x0000001000048947 */ /* 0x000fea0003800000 */
[----:B-1----:R1:W5:Y:S01]  /*133e0*/  LDL.LU R0, [R1] ;  /* 0x0000000001007983 */ /* 0x0023620000300800 */
[----:B------:R-:W-:-:S07]  /*133f0*/  IMAD.MOV.U32 R3, RZ, RZ, R18 ;  /* 0x000000ffff037224 */ /* 0x000fce00078e0012 */
.L_x_2213:
[----:B0-----:R-:W2:Y:S01]  /*13400*/  LDL R4, [R1+0x18] ;  /* 0x0000180001047983 */ /* 0x001ea20000100800 */
[----:B------:R-:W-:Y:S01]  /*13410*/  VIADD R18, R3, 0x1 ;  /* 0x0000000103127836 */ /* 0x000fe20000000000 */
[----:B------:R-:W-:Y:S05]  /*13420*/  YIELD ;  /* 0x0000000000007946 */ /* 0x000fea0003800000 */
[C---:B------:R-:W-:Y:S01]  /*13430*/  ISETP.NE.AND P0, PT, R18.reuse, 0x2, PT ;  /* 0x000000021200780c */ /* 0x040fe20003f05270 */
[----:B------:R-:W-:Y:S03]  /*13440*/  BSSY B0, `(.L_x_2192) ;  /* 0x0000089000007945 */ /* 0x000fe60003800000 */
[----:B------:R-:W-:-:S02]  /*13450*/  SEL R18, R18, RZ, P0 ;  /* 0x000000ff12127207 */ /* 0x000fc40000000000 */
[----:B--2---:R-:W-:Y:S02]  /*13460*/  ISETP.NE.AND P1, PT, R4, RZ, PT ;  /* 0x000000ff0400720c */ /* 0x004fe40003f25270 */
[----:B------:R-:W-:-:S04]  /*13470*/  SEL R4, RZ, 0x1, P0 ;  /* 0x00000001ff047807 */ /* 0x000fc80000000000 */
[----:B-----5:R-:W-:-:S05]  /*13480*/  LOP3.LUT R9, R0, R4, RZ, 0x3c, !PT ;  /* 0x0000000400097212 */ /* 0x020fca00078e3cff */
[----:B------:R2:W-:Y:S02]  /*13490*/  STL [R1], R9 ;  /* 0x0000000901007387 */ /* 0x0005e40000100800 */
        /* <DEDUP_REMOVED lines=25> */
.L_x_2194:
        /* <DEDUP_REMOVED lines=8> */
.L_x_2266:
[----:B------:R-:W-:Y:S05]  /*136b0*/  BSYNC B1 ;  /* 0x0000000000017941 */ /* 0x000fea0003800000 */
.L_x_2195:
        /* <DEDUP_REMOVED lines=9> */
.L_x_2198:
[----:B------:R-:W-:Y:S05]  /*13750*/  BSYNC B1 ;  /* 0x0000000000017941 */ /* 0x000fea0003800000 */
.L_x_2197:
        /* <DEDUP_REMOVED lines=12> */
.L_x_2199:
        /* <DEDUP_REMOVED lines=13> */
.L_x_2267:
[----:B------:R-:W-:Y:S05]  /*138f0*/  BSYNC B1 ;  /* 0x0000000000017941 */ /* 0x000fea0003800000 */
.L_x_2200:
[----:B------:R-:W-:Y:S01]  /*13900*/  BSSY B1, `(.L_x_2202) ;  /* 0x000000b000017945 */ /* 0x000fe20003800000 */
[----:B------:R-:W-:Y:S02]  /*13910*/  IMAD.MOV.U32 R8, RZ, RZ, 0x0 ;  /* 0x00000000ff087424 */ /* 0x000fe400078e00ff */
[----:B--2---:R-:W-:Y:S01]  /*13920*/  IMAD.MOV.U32 R9, RZ, RZ, 0x14f00000 ;  /* 0x14f00000ff097424 */ /* 0x004fe200078e00ff */
[----:B------:R-:W-:Y:S06]  /*13930*/  @P1 BRA `(.L_x_2203) ;  /* 0x00000000001c1947 */ /* 0x000fec0003800000 */
[----:B------:R-:W2:Y:S01]  /*13940*/  S2R R7, SR_TID.X ;  /* 0x0000000000077919 */ /* 0x000ea20000002100 */
[----:B0--3--:R-:W-:-:S04]  /*13950*/  IMAD.MOV.U32 R4, RZ, RZ, 0x7800 ;  /* 0x00007800ff047424 */ /* 0x009fc800078e00ff */
[----:B------:R4:W-:Y:S01]  /*13960*/  SYNCS.ARRIVE.TRANS64 RZ, [R5+URZ+0x29830], R4 ;  /* 0x0298300405ff79a7 */ /* 0x0009e2000800003f */
[----:B--2---:R-:W-:-:S04]  /*13970*/  LOP3.LUT R7, R7, 0x1f, RZ, 0xc0, !PT ;  /* 0x0000001f07077812 */ /* 0x004fc800078ec0ff */
[----:B------:R-:W-:-:S13]  /*13980*/  ISETP.NE.AND P0, PT, R7, RZ, PT ;  /* 0x000000ff0700720c */ /* 0x000fda0003f05270 */
[----:B----4-:R-:W-:Y:S05]  /*13990*/  @!P0 BRA `(.L_x_2203) ;  /* 0x0000000000048947 */ /* 0x010fea0003800000 */
[----:B------:R-:W-:Y:S01]  /*139a0*/  BPT.TRAP 0x1 ;  /* 0x000000040000795c */ /* 0x000fe20000300000 */
.L_x_2203:
[----:B------:R-:W-:Y:S05]  /*139b0*/  BSYNC B1 ;  /* 0x0000000000017941 */ /* 0x000fea0003800000 */
.L_x_2202:
[----:B------:R-:W-:Y:S01]  /*139c0*/  R2UR UR10, R10 ;  /* 0x000000000a0a72ca */ /* 0x000fe200000e0000 */
[----:B0--3--:R-:W-:Y:S01]  /*139d0*/  IMAD R4, R18, 0x7800, R17 ;  /* 0x0000780012047824 */ /* 0x009fe200078e0211 */
[----:B------:R-:W-:Y:S01]  /*139e0*/  R2UR UR6, R8 ;  /* 0x00000000080672ca */ /* 0x000fe200000e0000 */
[----:B------:R-:W-:Y:S01]  /*139f0*/  UIADD3 UR4, UP0, UR48, 0x370, URZ ;  /* 0x0000037030047890 */ /* 0x000fe2000ff1e03f */
[----:B------:R-:W-:Y:S01]  /*13a00*/  R2UR UR7, R9 ;  /* 0x00000000090772ca */ /* 0x000fe200000e0000 */
[----:B------:R-:W-:Y:S01]  /*13a10*/  VIADD R5, R5, 0x29830 ;  /* 0x0002983005057836 */ /* 0x000fe20000000000 */
[----:B------:R-:W-:Y:S01]  /*13a20*/  PLOP3.LUT P0, PT, PT, PT, PT, 0x80, 0x0 ;  /* 0x000000000000781c */ /* 0x000fe20003f0f070 */
[----:B------:R-:W-:Y:S01]  /*13a30*/  VIADD R7, R4, 0x1a400 ;  /* 0x0001a40004077836 */ /* 0x000fe20000000000 */
[----:B------:R-:W-:-:S12]  /*13a40*/  UIADD3.X UR5, URZ, UR49, URZ, UP0, !UPT ;  /* 0x000000313f057290 */ /* 0x000fd800087fe43f */
.L_x_2204:
        /* <DEDUP_REMOVED lines=15> */
.L_x_2205:
        /* <DEDUP_REMOVED lines=15> */
.L_x_2206:
        /* <DEDUP_REMOVED lines=10> */
.L_x_2193:
[----:B------:R-:W-:Y:S05]  /*13cd0*/  BSYNC B0 ;  /* 0x0000000000007941 */ /* 0x000fea0003800000 */
.L_x_2192:
[----:B------:R-:W-:-:S06]  /*13ce0*/  UISETP.NE.AND UP0, UPT, UR39, 0x3, UPT ;  /* 0x000000032700788c */ /* 0x000fcc000bf05270 */
[----:B------:R-:W-:-:S13]  /*13cf0*/  PLOP3.LUT P0, PT, PT, PT, UP0, 0x80, 0x0 ;  /* 0x000000000000781c */ /* 0x000fda0003f0f008 */
[----:B------:R-:W-:Y:S05]  /*13d00*/  @!P0 BRA `(.L_x_2207) ;  /* 0x0000000000048947 */ /* 0x000fea0003800000 */
[----:B------:R-:W-:Y:S01]  /*13d10*/  BPT.TRAP 0x1 ;  /* 0x000000040000795c */ /* 0x000fe20000300000 */
.L_x_2207:
        /* <DEDUP_REMOVED lines=8> */
.L_x_2268:
[----:B------:R-:W-:Y:S05]  /*13da0*/  BSYNC B0 ;  /* 0x0000000000007941 */ /* 0x000fea0003800000 */
.L_x_2208:
[----:B------:R-:W-:Y:S05]  /*13db0*/  @!P1 BRA `(.L_x_2210) ;  /* 0x0000000000049947 */ /* 0x000fea0003800000 */
[----:B------:R-:W-:Y:S01]  /*13dc0*/  BPT.TRAP 0x1 ;  /* 0x000000040000795c */ /* 0x000fe20000300000 */
.L_x_2210:
[----:B------:R-:W-:Y:S01]  /*13dd0*/  SHF.L.U32 R0, R0, 0x1f, RZ ;  /* 0x0000001f00007819 */ /* 0x000fe200000006ff */
[----:B------:R-:W-:-:S03]  /*13de0*/  IMAD R12, R3, 0x5000, RZ ;  /* 0x00005000030c7824 */ /* 0x000fc600078e02ff */
[----:B------:R-:W4:Y:S02]  /*13df0*/  SYNCS.PHASECHK.TRANS64.TRYWAIT P0, [R19+URZ+0x29860], R0 ;  /* 0x02986000130075a7 */ /* 0x000f24000800017f */
[----:B----4-:R-:W-:Y:S05]  /*13e00*/  @!P0 BRA `(.L_x_2211) ;  /* 0x0000002c007c8947 */ /* 0x010fea0003800000 */
.L_x_2269:
[----:B------:R-:W4:Y:S04]  /*13e10*/  LDL R3, [R1+0x24] ;  /* 0x0000240001037983 */ /* 0x000f280000100800 */
[----:B------:R-:W5:Y:S01]  /*13e20*/  LDL R13, [R1+0x20] ;  /* 0x00002000010d7983 */ /* 0x000f620000100800 */
[----:B------:R-:W-:Y:S05]  /*13e30*/  WARPSYNC.ALL ;  /* 0x0000000000007948 */ /* 0x000fea0003800000 */
[----:B----4-:R-:W-:-:S02]  /*13e40*/  LOP3.LUT R0, R12, R3, RZ, 0xfc, !PT ;  /* 0x000000030c007212 */ /* 0x010fc400078efcff */
[----:B------:R-:W4:Y:S01]  /*13e50*/  S2R R3, SR_TID.X ;  /* 0x0000000000037919 */ /* 0x000f220000002100 */
[----:B-----5:R-:W-:Y:S02]  /*13e60*/  LOP3.LUT R20, R12, R13, RZ, 0xfc, !PT ;  /* 0x0000000d0c147212 */ /* 0x020fe400078efcff */
[----:B------:R-:W-:-:S03]  /*13e70*/  IMAD.IADD R0, R17, 0x1, R0 ;  /* 0x0000000111007824 */ /* 0x000fc600078e0200 */
[----:B------:R-:W-:Y:S02]  /*13e80*/  IMAD.IADD R20, R17, 0x1, R20 ;  /* 0x0000000111147824 */ /* 0x000fe400078e0214 */
[----:B0-2---:R-:W3:Y:S01]  /*13e90*/  LDSM.16.MT88.4 R8, [R0+0xa400] ;  /* 0x00a400000008783b */ /* 0x005ee20000004200 */
[----:B----4-:R-:W-:Y:S01]  /*13ea0*/  LOP3.LUT P0, RZ, R3, 0x4, RZ, 0xc0, !PT ;  /* 0x0000000403ff7812 */ /* 0x010fe2000780c0ff */
[----:B------:R-:W-:-:S05]  /*13eb0*/  IMAD.MOV.U32 R3, RZ, RZ, 0x40 ;  /* 0x00000040ff037424 */ /* 0x000fca00078e00ff */
[----:B------:R-:W-:-:S05]  /*13ec0*/  SEL R3, R3, 0xffffffc0, !P0 ;  /* 0xffffffc003037807 */ /* 0x000fca0004000000 */
[----:B------:R-:W-:Y:S01]  /*13ed0*/  IMAD.IADD R3, R3, 0x1, R0 ;  /* 0x0000000103037824 */ /* 0x000fe200078e0200 */
[C-C-:B---3--:R-:W-:Y:S02]  /*13ee0*/  PRMT R4, R8.reuse, 0x6420, R9.reuse ;  /* 0x0000642008047816 */ /* 0x148fe40000000009 */
        /* <DEDUP_REMOVED lines=66> */
.L_x_2212:
        /* <DEDUP_REMOVED lines=14> */
.L_x_2191:
        /* <DEDUP_REMOVED lines=18> */
.L_x_2215:
[----:B------:R-:W-:Y:S05]  /*14510*/  BSYNC B0 ;  /* 0x0000000000007941 */ /* 0x000fea0003800000 */
.L_x_2214:
[----:B------:R-:W-:-:S06]  /*14520*/  UISETP.NE.AND UP0, UPT, UR39, 0x3, UPT ;  /* 0x000000032700788c */ /* 0x000fcc000bf05270 */
[----:B------:R-:W-:-:S13]  /*14530*/  PLOP3.LUT P1, PT, PT, PT, UP0, 0x80, 0x0 ;  /* 0x000000000000781c */ /* 0x000fda0003f2f008 */
[----:B------:R-:W-:Y:S05]  /*14540*/  @!P1 BRA `(.L_x_2216) ;  /* 0x0000000000049947 */ /* 0x000fea0003800000 */
[----:B------:R-:W-:Y:S01]  /*14550*/  BPT.TRAP 0x1 ;  /* 0x000000040000795c */ /* 0x000fe20000300000 */
.L_x_2216:
        /* <DEDUP_REMOVED lines=9> */
.L_x_2270:
[----:B------:R-:W-:Y:S05]  /*145f0*/  BSYNC B0 ;  /* 0x0000000000007941 */ /* 0x000fea0003800000 */
.L_x_2217:
[----:B------:R-:W-:Y:S05]  /*14600*/  @!P2 BRA `(.L_x_2219) ;  /* 0x000000000004a947 */ /* 0x000fea0003800000 */
[----:B------:R-:W-:Y:S01]  /*14610*/  BPT.TRAP 0x1 ;  /* 0x000000040000795c */ /* 0x000fe20000300000 */
.L_x_2219:
[----:B------:R-:W0:Y:S02]  /*14620*/  LDL R0, [R1] ;  /* 0x0000000001007983 */ /* 0x000e240000100800 */
[----:B0-----:R-:W-:-:S04]  /*14630*/  SHF.L.U32 R3, R0, 0x1f, RZ ;  /* 0x0000001f00037819 */ /* 0x001fc800000006ff */
[----:B------:R-:W0:Y:S02]  /*14640*/  SYNCS.PHASECHK.TRANS64.TRYWAIT P1, [R16+URZ+0x29860], R3 ;  /* 0x02986003100075a7 */ /* 0x000e24000802017f */
[----:B0-----:R-:W-:Y:S05]  /*14650*/  @!P1 BRA `(.L_x_2220) ;  /* 0x0000002400909947 */ /* 0x001fea0003800000 */
.L_x_2271:
[----:B------:R-:W2:Y:S04]  /*14660*/  LDL R2, [R1+0x24] ;  /* 0x0000240001027983 */ /* 0x000ea80000100800 */
[----:B------:R-:W3:Y:S01]  /*14670*/  LDL R12, [R1+0x20] ;  /* 0x00002000010c7983 */ /* 0x000ee20000100800 */
[----:B------:R-:W-:Y:S01]  /*14680*/  IMAD R0, R18, 0x5000, RZ ;  /* 0x0000500012007824 */ /* 0x000fe200078e02ff */
[----:B------:R-:W-:Y:S05]  /*14690*/  WARPSYNC.ALL ;  /* 0x0000000000007948 */ /* 0x000fea0003800000 */
[----:B------:R-:W1:Y:S01]  /*146a0*/  S2R R9, SR_TID.X ;  /* 0x0000000000097919 */ /* 0x000e620000002100 */
[----:B------:R-:W-:Y:S01]  /*146b0*/  IMAD.MOV.U32 R13, RZ, RZ, 0x40 ;  /* 0x00000040ff0d7424 */ /* 0x000fe200078e00ff */
[----:B-1----:R-:W-:-:S04]  /*146c0*/  LOP3.LUT P1, RZ, R9, 0x4, RZ, 0xc0, !PT ;  /* 0x0000000409ff7812 */ /* 0x002fc8000782c0ff */
[----:B------:R-:W-:Y:S02]  /*146d0*/  SEL R13, R13, 0xffffffc0, !P1 ;  /* 0xffffffc00d0d7807 */ /* 0x000fe40004800000 */
[C---:B--2---:R-:W-:Y:S02]  /*146e0*/  LOP3.LUT R2, R0.reuse, R2, RZ, 0xfc, !PT ;  /* 0x0000000200027212 */ /* 0x044fe400078efcff */
[----:B---3--:R-:W-:-:S03]  /*146f0*/  LOP3.LUT R0, R0, R12, RZ, 0xfc, !PT ;  /* 0x0000000c00007212 */ /* 0x008fc600078efcff */
[----:B------:R-:W-:-:S04]  /*14700*/  IMAD.IADD R2, R17, 0x1, R2 ;  /* 0x0000000111027824 */ /* 0x000fc800078e0202 */
        /* <DEDUP_REMOVED lines=70> */
.L_x_2221:
        /* <DEDUP_REMOVED lines=12> */
.L_x_2166:
[----:B------:R-:W-:Y:S05]  /*14c30*/  BSYNC B7 ;  /* 0x0000000000077941 */ /* 0x000fea0003800000 */
.L_x_2164:
[----:B-1----:R-:W2:Y:S02]  /*14c40*/  LDL R0, [R1+0x34] ;  /* 0x0000340001007983 */ /* 0x002ea40000100800 */
[----:B--2---:R-:W-:-:S13]  /*14c50*/  ISETP.NE.AND P0, PT, R0, RZ, PT ;  /* 0x000000ff0000720c */ /* 0x004fda0003f05270 */
[----:B------:R-:W-:Y:S05]  /*14c60*/  @!P0 BRA `(.L_x_2222) ;  /* 0x0000000000308947 */ /* 0x000fea0003800000 */
[----:B------:R-:W1:Y:S08]  /*14c70*/  S2UR UR5, SR_CgaCtaId ;  /* 0x00000000000579c3 */ /* 0x000e700000008800 */
[----:B------:R-:W-:Y:S06]  /*14c80*/  BAR.SYNC.DEFER_BLOCKING 0x5, 0x180 ;  /* 0x0146000000007b1d */ /* 0x000fec0000010000 */
[----:B------:R-:W-:-:S02]  /*14c90*/  UMOV UR4, 0x400 ;  /* 0x0000040000047882 */ /* 0x000fc40000000000 */
[----:B-1----:R-:W-:-:S06]  /*14ca0*/  ULEA UR4, UR5, UR4, 0x18 ;  /* 0x0000000405047291 */ /* 0x002fcc000f8ec03f */
[----:B------:R-:W-:-:S05]  /*14cb0*/  IMAD.U32 R17, RZ, RZ, UR4 ;  /* 0x00000004ff117e24 */ /* 0x000fca000f8e00ff */
[----:B0-----:R-:W0:Y:S04]  /*14cc0*/  LDS.128 R4, [R17+0x298d0] ;  /* 0x0298d00011047984 */ /* 0x001e280000000c00 */
[----:B0-----:R0:W-:Y:S01]  /*14cd0*/  STL.64 [R1+0x10], R4 ;  /* 0x0000100401007387 */ /* 0x0011e20000100a00 */
[----:B------:R-:W-:-:S03]  /*14ce0*/  IMAD.MOV.U32 R0, RZ, RZ, R7 ;  /* 0x000000ffff007224 */ /* 0x000fc600078e0007 */
[----:B------:R0:W-:Y:S02]  /*14cf0*/  STL [R1+0x18], R6 ;  /* 0x0000180601007387 */ /* 0x0001e40000100800 */
[----:B------:R-:W-:Y:S01]  /*14d00*/  R2UR UR42, R0 ;  /* 0x00000000002a72ca */ /* 0x000fe200000e0000 */
[----:B------:R-:W-:Y:S06]  /*14d10*/  BAR.ARV 0x4, 0x180 ;  /* 0x0106000000007b1d */ /* 0x000fec0000002000 */
[----:B------:R-:W-:Y:S08]  /*14d20*/  BRA `(.L_x_2223) ;  /* 0x0000000c00e47947 */ /* 0x000ff00003800000 */
.L_x_2222:
[----:B------:R-:W2:Y:S01]  /*14d30*/  LDL.LU R0, [R1+0x10] ;  /* 0x0000100001007983 */ /* 0x000ea20000300800 */
[----:B------:R-:W-:Y:S01]  /*14d40*/  ULDC UR4, c[0x0][0xc3c] ;  /* 0x00030f0000047ab9 */ /* 0x000fe20000000800 */
[----:B0-----:R-:W0:Y:S02]  /*14d50*/  S2R R2, SR_TID.X ;  /* 0x0000000000027919 */ /* 0x001e240000002100 */
[----:B0-----:R-:W-:-:S04]  /*14d60*/  LOP3.LUT R8, R2, 0x1f, RZ, 0xc0, !PT ;  /* 0x0000001f02087812 */ /* 0x001fc800078ec0ff */
[C---:B------:R-:W-:Y:S01]  /*14d70*/  ISETP.NE.AND P0, PT, R8.reuse, 0x1f, PT ;  /* 0x0000001f0800780c */ /* 0x040fe20003f05270 */
[----:B------:R-:W-:-:S05]  /*14d80*/  VIADD R6, R8, UR42 ;  /* 0x0000002a08067c36 */ /* 0x000fca0008000000 */
[----:B------:R-:W-:Y:S01]  /*14d90*/  ISETP.GE.OR P1, PT, R6, UR4, !P0 ;  /* 0x0000000406007c0c */ /* 0x000fe2000c726670 */
[----:B------:R-:W-:Y:S02]  /*14da0*/  IMAD.MOV.U32 R7, RZ, RZ, RZ ;  /* 0x000000ffff077224 */ /* 0x000fe400078e00ff */
[----:B--2---:R-:W-:-:S10]  /*14db0*/  IMAD.MOV.U32 R9, RZ, RZ, R0 ;  /* 0x000000ffff097224 */ /* 0x004fd400078e0000 */
[----:B------:R-:W0:Y:S01]  /*14dc0*/  @!P1 LDC.64 R2, c[0x0][0xc80] ;  /* 0x00032000ff029b82 */ /* 0x000e220000000a00 */
[----:B------:R-:W-:Y:S01]  /*14dd0*/  IMAD.MOV.U32 R0, RZ, RZ, RZ ;  /* 0x000000ffff007224 */ /* 0x000fe200078e00ff */
[----:B------:R-:W-:Y:S01]  /*14de0*/  ISETP.GE.U32.AND P2, PT, R8, 0x2, PT ;  /* 0x000000020800780c */ /* 0x000fe20003f46070 */
[----:B------:R-:W-:-:S05]  /*14df0*/  ULDC UR4, c[0x0][0xc3c] ;  /* 0x00030f0000047ab9 */ /* 0x000fca0000000800 */
[----:B------:R-:W1:Y:S01]  /*14e00*/  @!P1 LDC.64 R4, c[0x0][0xc78] ;  /* 0x00031e00ff049b82 */ /* 0x000e620000000a00 */
[----:B0-----:R-:W-:-:S05]  /*14e10*/  @!P1 IMAD.WIDE R2, R6, 0x4, R2 ;  /* 0x0000000406029825 */ /* 0x001fca00078e0202 */
[----:B------:R1:W2:Y:S02]  /*14e20*/  @!P1 LDG.E R0, desc[UR56][R2.64] ;  /* 0x0000003802009981 */ /* 0x0002a4000c1e1900 */
[----:B-1----:R-:W-:-:S05]  /*14e30*/  @!P1 IMAD.WIDE R2, R6, 0x4, R4 ;  /* 0x0000000406029825 */ /* 0x002fca00078e0204 */
[----:B------:R-:W2:Y:S01]  /*14e40*/  @!P1 LDG.E R7, desc[UR56][R2.64] ;  /* 0x0000003802079981 */ /* 0x000ea2000c1e1900 */
        /* <DEDUP_REMOVED lines=8> */
[----:B--2---:R-:W-:-:S05]  /*14ed0*/  IMAD R2, R7, R0, RZ ;  /* 0x0000000007027224 */ /* 0x004fca00078e02ff */
        /* <DEDUP_REMOVED lines=20> */
.L_x_2226:
        /* <DEDUP_REMOVED lines=38> */
.L_x_2224:
        /* <DEDUP_REMOVED lines=13> */
.L_x_2227:
[----:B---34-:R-:W-:Y:S01]  /*15350*/  IMAD R2, R5, R8, R6 ;  /* 0x0000000805027224 */ /* 0x018fe200078e0206 */
[----:B--2---:R-:W-:Y:S01]  /*15360*/  ISETP.NE.AND P0, PT, R7, 0x1, PT ;  /* 0x000000010700780c */ /* 0x004fe20003f05270 */
[----:B------:R-:W-:Y:S02]  /*15370*/  UIADD3 UR42, UR4, UR42, URZ ;  /* 0x0000002a042a7290 */ /* 0x000fe4000fffe03f */
[----:B------:R-:W-:Y:S01]  /*15380*/  IMAD.IADD R4, R4, 0x1, -R2 ;  /* 0x0000000104047824 */ /* 0x000fe200078e0a02 */
[----:B------:R2:W-:Y:S09]  /*15390*/  STL [R1+0x10], R2 ;  /* 0x0000100201007387 */ /* 0x0005f20000100800 */
[----:B------:R-:W-:Y:S05]  /*153a0*/  @!P0 BRA `(.L_x_2228) ;  /* 0x0000000000e48947 */ /* 0x000fea0003800000 */
[----:B-1----:R-:W-:-:S04]  /*153b0*/  IABS R5, R0 ;  /* 0x0000000000057213 */ /* 0x002fc80000000000 */
[----:B--2---:R-:W1:Y:S08]  /*153c0*/  I2F.RP R2, R5 ;  /* 0x0000000500027306 */ /* 0x004e700000209400 */
[----:B-1----:R-:W1:Y:S02]  /*153d0*/  MUFU.RCP R2, R2 ;  /* 0x0000000200027308 */ /* 0x002e640000001000 */
[----:B-1----:R-:W-:-:S06]  /*153e0*/  VIADD R2, R2, 0xffffffe ;  /* 0x0ffffffe02027836 */ /* 0x002fcc0000000000 */
[----:B0-----:R-:W0:Y:S02]  /*153f0*/  F2I.FTZ.U32.TRUNC.NTZ R3, R2 ;  /* 0x0000000200037305 */ /* 0x001e24000021f000 */
        /* <DEDUP_REMOVED lines=52> */
.L_x_2228:
[----:B------:R-:W-:Y:S02]  /*15740*/  ULDC.64 UR4, c[0x0][0xc90] ;  /* 0x0003240000047ab9 */ /* 0x000fe40000000a00 */
[----:B------:R-:W-:-:S06]  /*15750*/  UIMAD.WIDE UR4, UR42, 0x4, UR4 ;  /* 0x000000042a0478a5 */ /* 0x000fcc000f8e0204 */
[----:B--2---:R-:W-:Y:S02]  /*15760*/  IMAD.U32 R2, RZ, RZ, UR4 ;  /* 0x00000004ff027e24 */ /* 0x004fe4000f8e00ff */
[----:B0-----:R-:W-:-:S05]  /*15770*/  IMAD.U32 R3, RZ, RZ, UR5 ;  /* 0x00000005ff037e24 */ /* 0x001fca000f8e00ff */
        /* <DEDUP_REMOVED lines=60> */
.L_x_2229:
[----:B-1----:R-:W-:-:S05]  /*15b40*/  LOP3.LUT R3, RZ, R4, RZ, 0x33, !PT ;  /* 0x00000004ff037212 */ /* 0x002fca00078e33ff */
[----:B------:R-:W-:-:S05]  /*15b50*/  IMAD.IADD R0, R0, 0x1, R3 ;  /* 0x0000000100007824 */ /* 0x000fca00078e0203 */
[----:B------:R1:W-:Y:S01]  /*15b60*/  STL [R1+0x14], R0 ;  /* 0x0000140001007387 */ /* 0x0003e20000100800 */
[----:B------:R-:W-:Y:S05]  /*15b70*/  BRA `(.L_x_2230) ;  /* 0x0000000000107947 */ /* 0x000fea0003800000 */
.L_x_2225:
[----:B------:R0:W-:Y:S01]  /*15b80*/  STL [R1+0x10], R4 ;  /* 0x0000100401007387 */ /* 0x0001e20000100800 */
[----:B------:R-:W-:-:S03]  /*15b90*/  ULDC UR42, c[0x0][0xc3c] ;  /* 0x00030f00002a7ab9 */ /* 0x000fc60000000800 */
[----:B------:R0:W-:Y:S04]  /*15ba0*/  STL [R1+0x14], RZ ;  /* 0x000014ff01007387 */ /* 0x0001e80000100800 */
[----:B------:R0:W-:Y:S02]  /*15bb0*/  STL [R1+0x18], RZ ;  /* 0x000018ff01007387 */ /* 0x0001e40000100800 */
.L_x_2230:
[----:B0-----:R-:W2:Y:S04]  /*15bc0*/  LDL R2, [R1+0x18] ;  /* 0x0000180001027983 */ /* 0x001ea80000100800 */
[----:B------:R-:W3:Y:S04]  /*15bd0*/  LDL R3, [R1+0x14] ;  /* 0x0000140001037983 */ /* 0x000ee80000100800 */
[----:B------:R-:W4:Y:S01]  /*15be0*/  LDL R4, [R1+0x10] ;  /* 0x0000100001047983 */ /* 0x000f220000100800 */
[----:B-1----:R-:W0:Y:S02]  /*15bf0*/  S2R R0, SR_TID.X ;  /* 0x0000000000007919 */ /* 0x002e240000002100 */
        /* <DEDUP_REMOVED lines=12> */
.L_x_2223:
[----:B------:R-:W-:Y:S02]  /*15cc0*/  ULDC UR4, c[0x0][0xc3c] ;  /* 0x00030f0000047ab9 */ /* 0x000fe40000000800 */
[----:B------:R-:W-:-:S06]  /*15cd0*/  UISETP.GE.AND UP0, UPT, UR42, UR4, UPT ;  /* 0x000000042a00728c */ /* 0x000fcc000bf06270 */
[----:B------:R-:W-:-:S13]  /*15ce0*/  PLOP3.LUT P0, PT, PT, PT, UP0, 0x80, 0x0 ;  /* 0x000000000000781c */ /* 0x000fda0003f0f008 */
[----:B------:R-:W-:Y:S05]  /*15cf0*/  @!P0 BRA `(.L_x_2231) ;  /* 0xffffffb400408947 */ /* 0x000fea000383ffff */
.L_x_2159:
[----:B------:R-:W2:Y:S01]  /*15d00*/  LDL.LU R0, [R1+0x30] ;  /* 0x0000300001007983 */ /* 0x000ea20000300800 */
[----:B------:R-:W-:Y:S01]  /*15d10*/  BSSY B0, `(.L_x_2232) ;  /* 0x000000b000007945 */ /* 0x000fe20003800000 */
[----:B01----:R-:W0:Y:S01]  /*15d20*/  S2R R4, SR_CgaCtaId ;  /* 0x0000000000047919 */ /* 0x003e220000008800 */
[----:B--2---:R-:W-:-:S05]  /*15d30*/  VIADD R0, R0, 0x1 ;  /* 0x0000000100007836 */ /* 0x004fca0000000000 */
        /* <DEDUP_REMOVED lines=8> */
.L_x_2272:
[----:B------:R-:W-:Y:S05]  /*15dc0*/  BSYNC B0 ;  /* 0x0000000000007941 */ /* 0x000fea0003800000 */
.L_x_2232:
[----:B------:R-:W-:-:S03]  /*15dd0*/  UMOV UR4, 0xffffffff ;  /* 0xffffffff00047882 */ /* 0x000fc60000000000 */
[----:B------:R-:W-:Y:S05]  /*15de0*/  BRA.DIV UR4, `(.L_x_2234) ;  /* 0x0000000e04d47947 */ /* 0x000fea000b800000 */
[----:B0-----:R-:W0:Y:S02]  /*15df0*/  S2R R0, SR_TID.X ;  /* 0x0000000000007919 */ /* 0x001e240000002100 */
[----:B0-----:R-:W-:-:S04]  /*15e00*/  SHF.R.U32.HI R0, RZ, 0x5, R0 ;  /* 0x00000005ff007819 */ /* 0x001fc80000011600 */
[----:B------:R-:W-:-:S05]  /*15e10*/  LOP3.LUT R0, R0, 0x3, RZ, 0xc0, !PT ;  /* 0x0000000300007812 */ /* 0x000fca00078ec0ff */
[----:B------:R0:W1:Y:S02]  /*15e20*/  SHFL.IDX PT, R14, R0, RZ, 0x1f ;  /* 0x00001fff000e7589 */ /* 0x00006400000e0000 */
.L_x_2275:
[----:B-1----:R-:W-:Y:S01]  /*15e30*/  ISETP.NE.AND P0, PT, R14, RZ, PT ;  /* 0x000000ff0e00720c */ /* 0x002fe20003f05270 */
[----:B------:R-:W-:-:S12]  /*15e40*/  BSSY B0, `(.L_x_2235) ;  /* 0x000002c000007945 */ /* 0x000fd80003800000 */
[----:B------:R-:W-:Y:S05]  /*15e50*/  @P0 BRA `(.L_x_2236) ;  /* 0x0000000000a80947 */ /* 0x000fea0003800000 */
[----:B------:R-:W-:-:S03]  /*15e60*/  UMOV UR4, 0xffffffff ;  /* 0xffffffff00047882 */ /* 0x000fc60000000000 */
[----:B------:R-:W-:Y:S05]  /*15e70*/  BRA.DIV UR4, `(.L_x_2237) ;  /* 0x0000000e04e47947 */ /* 0x000fea000b800000 */
[----:B------:R-:W-:-:S13]  /*15e80*/  ELECT P6, URZ, PT ;  /* 0x00000000003f782f */ /* 0x000fda00038c0000 */
.L_x_2278:
[----:B------:R-:W-:Y:S05]  /*15e90*/  @!P6 BRA `(.L_x_2236) ;  /* 0x000000000098e947 */ /* 0x000fea0003800000 */
[----:B------:R-:W-:-:S06]  /*15ea0*/  ULOP3.LUT UR4, UR38, 0x2, URZ, 0xfc, !UPT ;  /* 0x0000000226047892 */ /* 0x000fcc000f8efc3f */
[----:B0-----:R-:W-:-:S05]  /*15eb0*/  IMAD.U32 R0, RZ, RZ, UR4 ;  /* 0x00000004ff007e24 */ /* 0x001fca000f8e00ff */
[----:B------:R-:W-:-:S13]  /*15ec0*/  ISETP.NE.AND P0, PT, R0, 0x3, PT ;  /* 0x000000030000780c */ /* 0x000fda0003f05270 */
[----:B------:R-:W-:Y:S05]  /*15ed0*/  @!P0 BRA `(.L_x_2238) ;  /* 0x0000000000048947 */ /* 0x000fea0003800000 */
[----:B------:R-:W-:Y:S01]  /*15ee0*/  BPT.TRAP 0x1 ;  /* 0x000000040000795c */ /* 0x000fe20000300000 */
.L_x_2238:
        /* <DEDUP_REMOVED lines=13> */
.L_x_2279:
[----:B------:R-:W1:Y:S02]  /*15fc0*/  SYNCS.PHASECHK.TRANS64.TRYWAIT P1, [R5+URZ], R0 ;  /* 0x00000000050075a7 */ /* 0x000e64000802017f */
[----:B-1----:R-:W-:Y:S05]  /*15fd0*/  @!P1 BRA `(.L_x_2240) ;  /* 0x0000000c00c09947 */ /* 0x002fea0003800000 */
.L_x_2280:
[----:B------:R-:W-:Y:S05]  /*15fe0*/  @!P0 BRA `(.L_x_2241) ;  /* 0x0000000000048947 */ /* 0x000fea0003800000 */
[----:B------:R-:W-:Y:S01]  /*15ff0*/  BPT.TRAP 0x1 ;  /* 0x000000040000795c */ /* 0x000fe20000300000 */
.L_x_2241:
[----:B-1----:R-:W-:-:S04]  /*16000*/  IMAD R5, R18, 0x8, R3 ;  /* 0x0000000812057824 */ /* 0x002fc800078e0203 */
[----:B------:R-:W1:Y:S02]  /*16010*/  SYNCS.PHASECHK.TRANS64.TRYWAIT P1, [R5+URZ+0x29860], R4 ;  /* 0x02986004050075a7 */ /* 0x000e64000802017f */
[----:B-1----:R-:W-:Y:S05]  /*16020*/  @!P1 BRA `(.L_x_2242) ;  /* 0x0000000c00c09947 */ /* 0x002fea0003800000 */
.L_x_2281:
[----:B------:R-:W-:Y:S05]  /*16030*/  @!P0 BRA `(.L_x_2243) ;  /* 0x0000000000048947 */ /* 0x000fea0003800000 */
[----:B------:R-:W-:Y:S01]  /*16040*/  BPT.TRAP 0x1 ;  /* 0x000000040000795c */ /* 0x000fe20000300000 */
.L_x_2243:
[----:B------:R-:W-:-:S04]  /*16050*/  IMAD R3, R2, 0x8, R3 ;  /* 0x0000000802037824 */ /* 0x000fc800078e0203 */
[----:B------:R-:W2:Y:S02]  /*16060*/  SYNCS.PHASECHK.TRANS64.TRYWAIT P1, [R3+URZ+0x29860], R0 ;  /* 0x02986000030075a7 */ /* 0x000ea4000802017f */
[----:B--2---:R-:W-:Y:S05]  /*16070*/  @!P1 BRA `(.L_x_2244) ;  /* 0x0000000c00c09947 */ /* 0x004fea0003800000 */
.L_x_2282:
[----:B------:R-:W-:Y:S05]  /*16080*/  @!P0 BRA `(.L_x_2245) ;  /* 0x0000000000048947 */ /* 0x000fea0003800000 */
[----:B------:R-:W-:Y:S01]  /*16090*/  BPT.TRAP 0x1 ;  /* 0x000000040000795c */ /* 0x000fe20000300000 */
.L_x_2245:
[----:B------:R-:W3:Y:S02]  /*160a0*/  SYNCS.PHASECHK.TRANS64.TRYWAIT P0, [R5+URZ+0x29880], R4 ;  /* 0x02988004050075a7 */ /* 0x000ee4000800017f */
[----:B---3--:R-:W-:Y:S05]  /*160b0*/  @!P0 BRA `(.L_x_2246) ;  /* 0x0000000c00c48947 */ /* 0x008fea0003800000 */
.L_x_2247:
[----:B----4-:R4:W0:Y:S02]  /*160c0*/  SYNCS.PHASECHK.TRANS64.TRYWAIT P0, [R3+URZ+0x29880], R0 ;  /* 0x02988000030075a7 */ /* 0x010824000800017f */
[----:B0-----:R-:W-:Y:S05]  /*160d0*/  @!P0 NANOSLEEP.SYNCS 0x989680 ;  /* 0x009896800000895d */ /* 0x001fea0003900000 */
[----:B------:R-:W0:Y:S02]  /*160e0*/  @!P0 SYNCS.PHASECHK.TRANS64 P0, [R3+URZ+0x29880], R0 ;  /* 0x02988000030085a7 */ /* 0x000e24000800007f */
[----:B0-----:R-:W-:Y:S05]  /*160f0*/  @!P0 BRA `(.L_x_2247) ;  /* 0xfffffffc00f08947 */ /* 0x001fea000383ffff */
.L_x_2236:
[----:B------:R-:W-:Y:S05]  /*16100*/  BSYNC B0 ;  /* 0x0000000000007941 */ /* 0x000fea0003800000 */
.L_x_2235:
[----:B------:R-:W-:Y:S05]  /*16110*/  EXIT ;  /* 0x000000000000794d */ /* 0x000fea0003800000 */
.L_x_2095:
[----:B0-----:R-:W-:-:S04]  /*16120*/  IMAD.U32 R3, RZ, RZ, UR41 ;  /* 0x00000029ff037e24 */ /* 0x001fc8000f8e00ff */
[----:B------:R0:W1:Y:S03]  /*16130*/  SYNCS.PHASECHK.TRANS64.TRYWAIT P0, [R3+URZ+0x29800], R0 ;  /* 0x02980000030075a7 */ /* 0x000066000800017f */
[----:B-1----:R-:W-:Y:S05]  /*16140*/  @!P0 NANOSLEEP.SYNCS 0x989680 ;  /* 0x009896800000895d */ /* 0x002fea0003900000 */
[----:B------:R-:W1:Y:S02]  /*16150*/  @!P0 SYNCS.PHASECHK.TRANS64 P0, [R3+URZ+0x29800], R0 ;  /* 0x02980000030085a7 */ /* 0x000e64000800007f */
[----:B-1----:R-:W-:Y:S05]  /*16160*/  @!P0 BRA `(.L_x_2095) ;  /* 0xfffffffc00ec8947 */ /* 0x002fea000383ffff */
[----:B------:R-:W-:Y:S05]  /*16170*/  BRA `(.L_x_2248) ;  /* 0xfffffebc009c7947 */ /* 0x000fea000383ffff */
.L_x_2099:
[----:B-1----:R1:W2:Y:S02]  /*16180*/  SYNCS.PHASECHK.TRANS64.TRYWAIT P2, [R2+URZ+0x29830], R3 ;  /* 0x02983003020075a7 */ /* 0x0022a4000804017f */
[----:B--2---:R-:W-:Y:S05]  /*16190*/  @!P2 NANOSLEEP.SYNCS 0x989680 ;  /* 0x009896800000a95d */ /* 0x004fea0003900000 */
[----:B------:R-:W2:Y:S02]  /*161a0*/  @!P2 SYNCS.PHASECHK.TRANS64 P2, [R2+URZ+0x29830], R3 ;  /* 0x029830030200a5a7 */ /* 0x000ea4000804007f */
[----:B--2---:R-:W-:Y:S05]  /*161b0*/  @!P2 BRA `(.L_x_2099) ;  /* 0xfffffffc00f0a947 */ /* 0x004fea000383ffff */
[----:B------:R-:W-:Y:S05]  /*161c0*/  BRA `(.L_x_2098) ;  /* 0xfffffebc00c07947 */ /* 0x000fea000383ffff */
.L_x_2104:
[----:B-1----:R-:W-:-:S04]  /*161d0*/  IMAD.U32 R7, RZ, RZ, UR6 ;  /* 0x00000006ff077e24 */ /* 0x002fc8000f8e00ff */
[----:B------:R1:W2:Y:S03]  /*161e0*/  SYNCS.PHASECHK.TRANS64.TRYWAIT P3, [R7+URZ+0x29830], R0 ;  /* 0x02983000070075a7 */ /* 0x0002a6000806017f */
[----:B--2---:R-:W-:Y:S05]  /*161f0*/  @!P3 NANOSLEEP.SYNCS 0x989680 ;  /* 0x009896800000b95d */ /* 0x004fea0003900000 */
[----:B------:R-:W2:Y:S02]  /*16200*/  @!P3 SYNCS.PHASECHK.TRANS64 P3, [R7+URZ+0x29830], R0 ;  /* 0x029830000700b5a7 */ /* 0x000ea4000806007f */
[----:B--2---:R-:W-:Y:S05]  /*16210*/  @!P3 BRA `(.L_x_2104) ;  /* 0xfffffffc00ecb947 */ /* 0x004fea000383ffff */
[----:B------:R-:W-:Y:S05]  /*16220*/  BRA `(.L_x_2101) ;  /* 0xfffffef000cc7947 */ /* 0x000fea000383ffff */
.L_x_2108:
[----:B-1----:R-:W-:-:S04]  /*16230*/  IMAD.U32 R7, RZ, RZ, UR6 ;  /* 0x00000006ff077e24 */ /* 0x002fc8000f8e00ff */
[----:B------:R1:W2:Y:S03]  /*16240*/  SYNCS.PHASECHK.TRANS64.TRYWAIT P3, [R7+URZ+0x29850], R0 ;  /* 0x02985000070075a7 */ /* 0x0002a6000806017f */
[----:B--2---:R-:W-:Y:S05]  /*16250*/  @!P3 NANOSLEEP.SYNCS 0x989680 ;  /* 0x009896800000b95d */ /* 0x004fea0003900000 */
[----:B------:R-:W2:Y:S02]  /*16260*/  @!P3 SYNCS.PHASECHK.TRANS64 P3, [R7+URZ+0x29850], R0 ;  /* 0x029850000700b5a7 */ /* 0x000ea4000806007f */
[----:B--2---:R-:W-:Y:S05]  /*16270*/  @!P3 BRA `(.L_x_2108) ;  /* 0xfffffffc00ecb947 */ /* 0x004fea000383ffff */
[----:B------:R-:W-:Y:S05]  /*16280*/  BRA `(.L_x_2105) ;  /* 0xfffffefc00d47947 */ /* 0x000fea000383ffff */
.L_x_2115:
[----:B-1----:R-:W-:-:S04]  /*16290*/  IMAD.U32 R9, RZ, RZ, UR6 ;  /* 0x00000006ff097e24 */ /* 0x002fc8000f8e00ff */
[----:B------:R1:W2:Y:S03]  /*162a0*/  SYNCS.PHASECHK.TRANS64.TRYWAIT P2, [R9+URZ+0x29830], R0 ;  /* 0x02983000090075a7 */ /* 0x0002a6000804017f */
[----:B--2---:R-:W-:Y:S05]  /*162b0*/  @!P2 NANOSLEEP.SYNCS 0x989680 ;  /* 0x009896800000a95d */ /* 0x004fea0003900000 */
[----:B------:R-:W2:Y:S02]  /*162c0*/  @!P2 SYNCS.PHASECHK.TRANS64 P2, [R9+URZ+0x29830], R0 ;  /* 0x029830000900a5a7 */ /* 0x000ea4000804007f */
[----:B--2---:R-:W-:Y:S05]  /*162d0*/  @!P2 BRA `(.L_x_2115) ;  /* 0xfffffffc00eca947 */ /* 0x004fea000383ffff */
[----:B------:R-:W-:Y:S05]  /*162e0*/  BRA `(.L_x_2112) ;  /* 0xffffff2800ac7947 */ /* 0x000fea000383ffff */
.L_x_2119:
[----:B-1----:R-:W-:-:S04]  /*162f0*/  IMAD.U32 R9, RZ, RZ, UR6 ;  /* 0x00000006ff097e24 */ /* 0x002fc8000f8e00ff */
[----:B------:R1:W2:Y:S03]  /*16300*/  SYNCS.PHASECHK.TRANS64.TRYWAIT P2, [R9+URZ+0x29850], R0 ;  /* 0x02985000090075a7 */ /* 0x0002a6000804017f */
[----:B--2---:R-:W-:Y:S05]  /*16310*/  @!P2 NANOSLEEP.SYNCS 0x989680 ;  /* 0x009896800000a95d */ /* 0x004fea0003900000 */
[----:B------:R-:W2:Y:S02]  /*16320*/  @!P2 SYNCS.PHASECHK.TRANS64 P2, [R9+URZ+0x29850], R0 ;  /* 0x029850000900a5a7 */ /* 0x000ea4000804007f */
[----:B--2---:R-:W-:Y:S05]  /*16330*/  @!P2 BRA `(.L_x_2119) ;  /* 0xfffffffc00eca947 */ /* 0x004fea000383ffff */
[----:B------:R-:W-:Y:S05]  /*16340*/  BRA `(.L_x_2116) ;  /* 0xffffff3400a87947 */ /* 0x000fea000383ffff */
.L_x_2125:
[----:B-1----:R-:W-:-:S04]  /*16350*/  IMAD.U32 R6, RZ, RZ, UR5 ;  /* 0x00000005ff067e24 */ /* 0x002fc8000f8e00ff */
[----:B------:R1:W2:Y:S03]  /*16360*/  SYNCS.PHASECHK.TRANS64.TRYWAIT P0, [R6+URZ+0x29850], R5 ;  /* 0x02985005060075a7 */ /* 0x0002a6000800017f */
[----:B--2---:R-:W-:Y:S05]  /*16370*/  @!P0 NANOSLEEP.SYNCS 0x989680 ;  /* 0x009896800000895d */ /* 0x004fea0003900000 */
[----:B------:R-:W2:Y:S02]  /*16380*/  @!P0 SYNCS.PHASECHK.TRANS64 P0, [R6+URZ+0x29850], R5 ;  /* 0x02985005060085a7 */ /* 0x000ea4000800007f */
[----:B--2---:R-:W-:Y:S05]  /*16390*/  @!P0 BRA `(.L_x_2125) ;  /* 0xfffffffc00ec8947 */ /* 0x004fea000383ffff */
[----:B------:R-:W-:Y:S05]  /*163a0*/  BRA `(.L_x_2124) ;  /* 0xffffff54007c7947 */ /* 0x000fea000383ffff */
.L_x_2175:
[----:B------:R-:W-:Y:S02]  /*163b0*/  IMAD.MOV.U32 R13, RZ, RZ, R0 ;  /* 0x000000ffff0d7224 */ /* 0x000fe400078e0000 */
[----:B------:R-:W-:Y:S02]  /*163c0*/  IMAD.MOV.U32 R12, RZ, RZ, RZ ;  /* 0x000000ffff0c7224 */ /* 0x000fe400078e00ff */
[----:B------:R-:W-:Y:S02]  /*163d0*/  IMAD.MOV.U32 R11, RZ, RZ, 0x1f ;  /* 0x0000001fff0b7424 */ /* 0x000fe400078e00ff */
[----:B------:R-:W-:-:S07]  /*163e0*/  IMAD.MOV.U32 R15, RZ, RZ, -0x1 ;  /* 0xffffffffff0f7424 */ /* 0x000fce00078e00ff */
[----:B0-2---:R-:W-:Y:S05]  /*163f0*/  WARPSYNC.COLLECTIVE R15, `(.L_x_2249) ;  /* 0x000000000f087348 */ /* 0x005fea0003c00000 */
[----:B------:R1:W3:Y:S02]  /*16400*/  SHFL.IDX P6, R14, R13, R12, R11 ;  /* 0x0000000c0d0e7389 */ /* 0x0002e400000c000b */
[----:B0123--:R-:W-:Y:S01]  /*16410*/  ENDCOLLECTIVE ;  /* 0x000000000000791b */ /* 0x00ffe20003800000 */
.L_x_2249:
[----:B------:R-:W-:Y:S05]  /*16420*/  BRA `(.L_x_2250) ;  /* 0xffffffbc00b07947 */ /* 0x000fea000383ffff */
.L_x_2177:
[----:B------:R-:W-:Y:S01]  /*16430*/  BSSY B0, `(.L_x_2251) ;  /* 0x0000006000007945 */ /* 0x000fe20003800000 */
[----:B------:R-:W-:-:S07]  /*16440*/  IMAD.MOV.U32 R15, RZ, RZ, -0x1 ;  /* 0xffffffffff0f7424 */ /* 0x000fce00078e00ff */
[----:B0-2---:R-:W-:Y:S05]  /*16450*/  WARPSYNC.COLLECTIVE R15, `(.L_x_2252) ;  /* 0x000000000f0c7348 */ /* 0x005fea0003c00000 */
[----:B------:R-:W-:Y:S02]  /*16460*/  ELECT P6, UR62, PT ;  /* 0x00000000003e782f */ /* 0x000fe400038c0000 */
[----:B------:R-:W-:Y:S01]  /*16470*/  MOV R14, UR62 ;  /* 0x0000003e000e7c02 */ /* 0x000fe20008000f00 */
[----:B0-2---:R-:W-:Y:S10]  /*16480*/  ENDCOLLECTIVE ;  /* 0x000000000000791b */ /* 0x005ff40003800000 */
.L_x_2252:
[----:B------:R-:W-:Y:S05]  /*16490*/  BSYNC B0 ;  /* 0x0000000000007941 */ /* 0x000fea0003800000 */
.L_x_2251:
[----:B------:R-:W-:Y:S05]  /*164a0*/  BRA `(.L_x_2253) ;  /* 0xffffffbc00b87947 */ /* 0x000fea000383ffff */
.L_x_2179:
[----:B-1----:R1:W2:Y:S02]  /*164b0*/  SYNCS.PHASECHK.TRANS64.TRYWAIT P0, [R2+URZ+0x29880], R3 ;  /* 0x02988003020075a7 */ /* 0x0022a4000800017f */
[----:B--2---:R-:W-:Y:S05]  /*164c0*/  @!P0 NANOSLEEP.SYNCS 0x989680 ;  /* 0x009896800000895d */ /* 0x004fea0003900000 */
[----:B------:R-:W2:Y:S02]  /*164d0*/  @!P0 SYNCS.PHASECHK.TRANS64 P0, [R2+URZ+0x29880], R3 ;  /* 0x02988003020085a7 */ /* 0x000ea4000800007f */
[----:B--2---:R-:W-:Y:S05]  /*164e0*/  @!P0 BRA `(.L_x_2179) ;  /* 0xfffffffc00f08947 */ /* 0x004fea000383ffff */
[----:B------:R-:W-:Y:S05]  /*164f0*/  BRA `(.L_x_2254) ;  /* 0xffffffc000187947 */ /* 0x000fea000383ffff */
.L_x_2181:
[----:B0-----:R0:W2:Y:S02]  /*16500*/  SYNCS.PHASECHK.TRANS64.TRYWAIT P0, [R2+URZ+0x29840], R3 ;  /* 0x02984003020075a7 */ /* 0x0010a4000800017f */
[----:B--2---:R-:W-:Y:S05]  /*16510*/  @!P0 NANOSLEEP.SYNCS 0x989680 ;  /* 0x009896800000895d */ /* 0x004fea0003900000 */
[----:B------:R-:W2:Y:S02]  /*16520*/  @!P0 SYNCS.PHASECHK.TRANS64 P0, [R2+URZ+0x29840], R3 ;  /* 0x02984003020085a7 */ /* 0x000ea4000800007f */
[----:B--2---:R-:W-:Y:S05]  /*16530*/  @!P0 BRA `(.L_x_2181) ;  /* 0xfffffffc00f08947 */ /* 0x004fea000383ffff */
[----:B------:R-:W-:Y:S05]  /*16540*/  BRA `(.L_x_2255) ;  /* 0xffffffc000687947 */ /* 0x000fea000383ffff */
.L_x_2185:
[----:B------:R-:W-:Y:S01]  /*16550*/  IMAD.MOV.U32 R13, RZ, RZ, R3 ;  /* 0x000000ffff0d7224 */ /* 0x000fe200078e0003 */
[----:B------:R-:W-:Y:S01]  /*16560*/  LOP3.LUT R7, R7, 0x7f, RZ, 0xc0, !PT ;  /* 0x0000007f07077812 */ /* 0x000fe200078ec0ff */
[----:B------:R-:W-:Y:S02]  /*16570*/  IMAD.MOV.U32 R12, RZ, RZ, RZ ;  /* 0x000000ffff0c7224 */ /* 0x000fe400078e00ff */
[----:B------:R-:W-:Y:S01]  /*16580*/  IMAD.MOV.U32 R11, RZ, RZ, 0x1c1f ;  /* 0x00001c1fff0b7424 */ /* 0x000fe200078e00ff */
[----:B------:R-:W-:Y:S01]  /*16590*/  SHF.R.U32.HI R2, RZ, 0x2, R7 ;  /* 0x00000002ff027819 */ /* 0x000fe20000011607 */
[----:B------:R-:W-:Y:S02]  /*165a0*/  IMAD.MOV.U32 R15, RZ, RZ, -0x1 ;  /* 0xffffffffff0f7424 */ /* 0x000fe400078e00ff */
[----:B------:R-:W-:Y:S02]  /*165b0*/  IMAD R0, R19, R5, RZ ;  /* 0x0000000513007224 */ /* 0x000fe400078e02ff */
[----:B------:R-:W-:-:S07]  /*165c0*/  IMAD R2, R10, 0x80, R2 ;  /* 0x000000800a027824 */ /* 0x000fce00078e0202 */
[----:B-----5:R-:W-:Y:S05]  /*165d0*/  WARPSYNC.COLLECTIVE R15, `(.L_x_2256) ;  /* 0x000000000f087348 */ /* 0x020fea0003c00000 */
[----:B------:R0:W1:Y:S02]  /*165e0*/  SHFL.IDX P6, R14, R13, R12, R11 ;  /* 0x0000000c0d0e7389 */ /* 0x00006400000c000b */
[----:B01---5:R-:W-:Y:S01]  /*165f0*/  ENDCOLLECTIVE ;  /* 0x000000000000791b */ /* 0x023fe20003800000 */
.L_x_2256:
[----:B------:R-:W-:Y:S01]  /*16600*/  ISETP.GE.AND P4, PT, R2, R0, PT ;  /* 0x000000000200720c */ /* 0x000fe20003f86270 */
[----:B------:R-:W-:Y:S02]  /*16610*/  IMAD.MOV.U32 R13, RZ, RZ, R4 ;  /* 0x000000ffff0d7224 */ /* 0x000fe400078e0004 */
[----:B------:R-:W-:-:S10]  /*16620*/  IMAD.MOV.U32 R6, RZ, RZ, R14 ;  /* 0x000000ffff067224 */ /* 0x000fd400078e000e */
[----:B------:R-:W-:Y:S05]  /*16630*/  WARPSYNC.COLLECTIVE R15, `(.L_x_2257) ;  /* 0x000000000f087348 */ /* 0x000fea0003c00000 */
[----:B------:R0:W1:Y:S02]  /*16640*/  SHFL.IDX P6, R14, R13, R12, R11 ;  /* 0x0000000c0d0e7389 */ /* 0x00006400000c000b */
[----:B01----:R-:W-:Y:S01]  /*16650*/  ENDCOLLECTIVE ;  /* 0x000000000000791b */ /* 0x003fe20003800000 */
.L_x_2257:
[----:B------:R-:W-:Y:S02]  /*16660*/  IMAD.MOV.U32 R13, RZ, RZ, R3 ;  /* 0x000000ffff0d7224 */ /* 0x000fe400078e0003 */
[----:B------:R-:W-:Y:S02]  /*16670*/  IMAD.MOV.U32 R12, RZ, RZ, 0x1 ;  /* 0x00000001ff0c7424 */ /* 0x000fe400078e00ff */
[----:B------:R-:W-:-:S07]  /*16680*/  IMAD.MOV.U32 R5, RZ, RZ, R14 ;  /* 0x000000ffff057224 */ /* 0x000fce00078e000e */
[----:B------:R-:W-:Y:S05]  /*16690*/  WARPSYNC.COLLECTIVE R15, `(.L_x_2258) ;  /* 0x000000000f087348 */ /* 0x000fea0003c00000 */
[----:B------:R0:W1:Y:S02]  /*166a0*/  SHFL.IDX P6, R14, R13, R12, R11 ;  /* 0x0000000c0d0e7389 */ /* 0x00006400000c000b */
[----:B01----:R-:W-:Y:S01]  /*166b0*/  ENDCOLLECTIVE ;  /* 0x000000000000791b */ /* 0x003fe20003800000 */
.L_x_2258:
        /* <DEDUP_REMOVED lines=16> */
.L_x_2259:
        /* <DEDUP_REMOVED lines=10> */
.L_x_2260:
        /* <DEDUP_REMOVED lines=16> */
.L_x_2261:
[----:B------:R-:W-:Y:S02]  /*16960*/  IMAD.MOV.U32 R13, RZ, RZ, R3 ;  /* 0x000000ffff0d7224 */ /* 0x000fe400078e0003 */
[----:B------:R-:W-:Y:S02]  /*16970*/  IMAD.MOV.U32 R12, RZ, RZ, 0x3 ;  /* 0x00000003ff0c7424 */ /* 0x000fe400078e00ff */
[----:B------:R-:W-:-:S07]  /*16980*/  IMAD.MOV.U32 R6, RZ, RZ, R14 ;  /* 0x000000ffff067224 */ /* 0x000fce00078e000e */
[----:B------:R-:W-:Y:S05]  /*16990*/  WARPSYNC.COLLECTIVE R15, `(.L_x_2262) ;  /* 0x000000000f087348 */ /* 0x000fea0003c00000 */
[----:B------:R0:W1:Y:S02]  /*169a0*/  SHFL.IDX P6, R14, R13, R12, R11 ;  /* 0x0000000c0d0e7389 */ /* 0x00006400000c000b */
[----:B01----:R-:W-:Y:S01]  /*169b0*/  ENDCOLLECTIVE ;  /* 0x000000000000791b */ /* 0x003fe20003800000 */
.L_x_2262:
        /* <DEDUP_REMOVED lines=14> */
.L_x_2263:
[----:B------:R-:W-:Y:S01]  /*16aa0*/  IMAD.MOV.U32 R4, RZ, RZ, R14 ;  /* 0x000000ffff047224 */ /* 0x000fe200078e000e */
[----:B------:R-:W-:Y:S06]  /*16ab0*/  BRA `(.L_x_2264) ;  /* 0xffffffc400ac7947 */ /* 0x000fec000383ffff */
.L_x_2190:
[----:B-1----:R1:W2:Y:S02]  /*16ac0*/  SYNCS.PHASECHK.TRANS64.TRYWAIT P0, [R17+URZ+0x29820], R0 ;  /* 0x02982000110075a7 */ /* 0x0022a4000800017f */
[----:B--2---:R-:W-:Y:S05]  /*16ad0*/  @!P0 NANOSLEEP.SYNCS 0x989680 ;  /* 0x009896800000895d */ /* 0x004fea0003900000 */
[----:B------:R-:W2:Y:S02]  /*16ae0*/  @!P0 SYNCS.PHASECHK.TRANS64 P0, [R17+URZ+0x29820], R0 ;  /* 0x02982000110085a7 */ /* 0x000ea4000800007f */
[----:B--2---:R-:W-:Y:S05]  /*16af0*/  @!P0 BRA `(.L_x_2190) ;  /* 0xfffffffc00f08947 */ /* 0x004fea000383ffff */
[----:B------:R-:W-:Y:S05]  /*16b00*/  BRA `(.L_x_2265) ;  /* 0xffffffc8001c7947 */ /* 0x000fea000383ffff */
.L_x_2196:
[----:B0-----:R0:W3:Y:S02]  /*16b10*/  SYNCS.PHASECHK.TRANS64.TRYWAIT P0, [R5+URZ+0x29880], R4 ;  /* 0x02988004050075a7 */ /* 0x0010e4000800017f */
[----:B---3--:R-:W-:Y:S05]  /*16b20*/  @!P0 NANOSLEEP.SYNCS 0x989680 ;  /* 0x009896800000895d */ /* 0x008fea0003900000 */
[----:B------:R-:W3:Y:S02]  /*16b30*/  @!P0 SYNCS.PHASECHK.TRANS64 P0, [R5+URZ+0x29880], R4 ;  /* 0x02988004050085a7 */ /* 0x000ee4000800007f */
[----:B---3--:R-:W-:Y:S05]  /*16b40*/  @!P0 BRA `(.L_x_2196) ;  /* 0xfffffffc00f08947 */ /* 0x008fea000383ffff */
[----:B------:R-:W-:Y:S05]  /*16b50*/  BRA `(.L_x_2266) ;  /* 0xffffffc800d47947 */ /* 0x000fea000383ffff */
.L_x_2201:
[----:B---3--:R3:W4:Y:S02]  /*16b60*/  SYNCS.PHASECHK.TRANS64.TRYWAIT P0, [R5+URZ+0x29840], R4 ;  /* 0x02984004050075a7 */ /* 0x008724000800017f */
[----:B----4-:R-:W-:Y:S05]  /*16b70*/  @!P0 NANOSLEEP.SYNCS 0x989680 ;  /* 0x009896800000895d */ /* 0x010fea0003900000 */
[----:B------:R-:W4:Y:S02]  /*16b80*/  @!P0 SYNCS.PHASECHK.TRANS64 P0, [R5+URZ+0x29840], R4 ;  /* 0x02984004050085a7 */ /* 0x000f24000800007f */
[----:B----4-:R-:W-:Y:S05]  /*16b90*/  @!P0 BRA `(.L_x_2201) ;  /* 0xfffffffc00f08947 */ /* 0x010fea000383ffff */
[----:B------:R-:W-:Y:S05]  /*16ba0*/  BRA `(.L_x_2267) ;  /* 0xffffffcc00507947 */ /* 0x000fea000383ffff */
.L_x_2209:
[----:B---3--:R3:W4:Y:S02]  /*16bb0*/  SYNCS.PHASECHK.TRANS64.TRYWAIT P0, [R19+URZ+0x29870], R4 ;  /* 0x02987004130075a7 */ /* 0x008724000800017f */
[----:B----4-:R-:W-:Y:S05]  /*16bc0*/  @!P0 NANOSLEEP.SYNCS 0x989680 ;  /* 0x009896800000895d */ /* 0x010fea0003900000 */
[----:B------:R-:W4:Y:S02]  /*16bd0*/  @!P0 SYNCS.PHASECHK.TRANS64 P0, [R19+URZ+0x29870], R4 ;  /* 0x02987004130085a7 */ /* 0x000f24000800007f */
[----:B----4-:R-:W-:Y:S05]  /*16be0*/  @!P0 BRA `(.L_x_2209) ;  /* 0xfffffffc00f08947 */ /* 0x010fea000383ffff */
[----:B------:R-:W-:Y:S05]  /*16bf0*/  BRA `(.L_x_2268) ;  /* 0xffffffd000687947 */ /* 0x000fea000383ffff */
.L_x_2211:
[----:B----4-:R4:W0:Y:S02]  /*16c00*/  SYNCS.PHASECHK.TRANS64.TRYWAIT P0, [R19+URZ+0x29860], R0 ;  /* 0x02986000130075a7 */ /* 0x010824000800017f */
[----:B0-----:R-:W-:Y:S05]  /*16c10*/  @!P0 NANOSLEEP.SYNCS 0x989680 ;  /* 0x009896800000895d */ /* 0x001fea0003900000 */
[----:B------:R-:W0:Y:S02]  /*16c20*/  @!P0 SYNCS.PHASECHK.TRANS64 P0, [R19+URZ+0x29860], R0 ;  /* 0x02986000130085a7 */ /* 0x000e24000800007f */
[----:B0-----:R-:W-:Y:S05]  /*16c30*/  @!P0 BRA `(.L_x_2211) ;  /* 0xfffffffc00f08947 */ /* 0x001fea000383ffff */
[----:B------:R-:W-:Y:S05]  /*16c40*/  BRA `(.L_x_2269) ;  /* 0xffffffd000707947 */ /* 0x000fea000383ffff */
.L_x_2218:
[----:B0-----:R0:W1:Y:S02]  /*16c50*/  SYNCS.PHASECHK.TRANS64.TRYWAIT P1, [R16+URZ+0x29870], R3 ;  /* 0x02987003100075a7 */ /* 0x001064000802017f */
[----:B-1----:R-:W-:Y:S05]  /*16c60*/  @!P1 NANOSLEEP.SYNCS 0x989680 ;  /* 0x009896800000995d */ /* 0x002fea0003900000 */
[----:B------:R-:W1:Y:S02]  /*16c70*/  @!P1 SYNCS.PHASECHK.TRANS64 P1, [R16+URZ+0x29870], R3 ;  /* 0x02987003100095a7 */ /* 0x000e64000802007f */
[----:B-1----:R-:W-:Y:S05]  /*16c80*/  @!P1 BRA `(.L_x_2218) ;  /* 0xfffffffc00f09947 */ /* 0x002fea000383ffff */
[----:B------:R-:W-:Y:S05]  /*16c90*/  BRA `(.L_x_2270) ;  /* 0xffffffd800547947 */ /* 0x000fea000383ffff */
.L_x_2220:
[----:B0-----:R0:W1:Y:S02]  /*16ca0*/  SYNCS.PHASECHK.TRANS64.TRYWAIT P1, [R16+URZ+0x29860], R3 ;  /* 0x02986003100075a7 */ /* 0x001064000802017f */
[----:B-1----:R-:W-:Y:S05]  /*16cb0*/  @!P1 NANOSLEEP.SYNCS 0x989680 ;  /* 0x009896800000995d */ /* 0x002fea0003900000 */
[----:B------:R-:W1:Y:S02]  /*16cc0*/  @!P1 SYNCS.PHASECHK.TRANS64 P1, [R16+URZ+0x29860], R3 ;  /* 0x02986003100095a7 */ /* 0x000e64000802007f */
[----:B-1----:R-:W-:Y:S05]  /*16cd0*/  @!P1 BRA `(.L_x_2220) ;  /* 0xfffffffc00f09947 */ /* 0x002fea000383ffff */
[----:B------:R-:W-:Y:S05]  /*16ce0*/  BRA `(.L_x_2271) ;  /* 0xffffffd8005c7947 */ /* 0x000fea000383ffff */
.L_x_2233:
[----:B0-----:R0:W1:Y:S02]  /*16cf0*/  SYNCS.PHASECHK.TRANS64.TRYWAIT P0, [R3+URZ+0x29820], R0 ;  /* 0x02982000030075a7 */ /* 0x001064000800017f */
[----:B-1----:R-:W-:Y:S05]  /*16d00*/  @!P0 NANOSLEEP.SYNCS 0x989680 ;  /* 0x009896800000895d */ /* 0x002fea0003900000 */
[----:B------:R-:W1:Y:S02]  /*16d10*/  @!P0 SYNCS.PHASECHK.TRANS64 P0, [R3+URZ+0x29820], R0 ;  /* 0x02982000030085a7 */ /* 0x000e64000800007f */
[----:B-1----:R-:W-:Y:S05]  /*16d20*/  @!P0 BRA `(.L_x_2233) ;  /* 0xfffffffc00f08947 */ /* 0x002fea000383ffff */
[----:B------:R-:W-:Y:S05]  /*16d30*/  BRA `(.L_x_2272) ;  /* 0xfffffff000207947 */ /* 0x000fea000383ffff */
.L_x_2234:
        /* <DEDUP_REMOVED lines=11> */
.L_x_2274:
[----:B------:R-:W-:Y:S05]  /*16df0*/  BSYNC B0 ;  /* 0x0000000000007941 */ /* 0x000fea0003800000 */
.L_x_2273:
[----:B------:R-:W-:Y:S05]  /*16e00*/  BRA `(.L_x_2275) ;  /* 0xfffffff000087947 */ /* 0x000fea000383ffff */
.L_x_2237:
[----:B------:R-:W-:Y:S01]  /*16e10*/  BSSY B1, `(.L_x_2276) ;  /* 0x0000006000017945 */ /* 0x000fe20003800000 */
[----:B------:R-:W-:-:S07]  /*16e20*/  IMAD.MOV.U32 R15, RZ, RZ, -0x1 ;  /* 0xffffffffff0f7424 */ /* 0x000fce00078e00ff */
[----:B0-----:R-:W-:Y:S05]  /*16e30*/  WARPSYNC.COLLECTIVE R15, `(.L_x_2277) ;  /* 0x000000000f0c7348 */ /* 0x001fea0003c00000 */
[----:B------:R-:W-:Y:S02]  /*16e40*/  ELECT P6, UR62, PT ;  /* 0x00000000003e782f */ /* 0x000fe400038c0000 */
[----:B------:R-:W-:Y:S01]  /*16e50*/  MOV R14, UR62 ;  /* 0x0000003e000e7c02 */ /* 0x000fe20008000f00 */
[----:B0-----:R-:W-:Y:S10]  /*16e60*/  ENDCOLLECTIVE ;  /* 0x000000000000791b */ /* 0x001ff40003800000 */
.L_x_2277:
[----:B------:R-:W-:Y:S05]  /*16e70*/  BSYNC B1 ;  /* 0x0000000000017941 */ /* 0x000fea0003800000 */
.L_x_2276:
[----:B------:R-:W-:Y:S05]  /*16e80*/  BRA `(.L_x_2278) ;  /* 0xfffffff000007947 */ /* 0x000fea000383ffff */
.L_x_2239:
[----:B0-----:R0:W1:Y:S02]  /*16e90*/  SYNCS.PHASECHK.TRANS64.TRYWAIT P1, [R7+URZ], R4 ;  /* 0x00000004070075a7 */ /* 0x001064000802017f */
[----:B-1----:R-:W-:Y:S05]  /*16ea0*/  @!P1 NANOSLEEP.SYNCS 0x989680 ;  /* 0x009896800000995d */ /* 0x002fea0003900000 */
[----:B------:R-:W1:Y:S02]  /*16eb0*/  @!P1 SYNCS.PHASECHK.TRANS64 P1, [R7+URZ], R4 ;  /* 0x00000004070095a7 */ /* 0x000e64000802007f */
[----:B-1----:R-:W-:Y:S05]  /*16ec0*/  @!P1 BRA `(.L_x_2239) ;  /* 0xfffffffc00f09947 */ /* 0x002fea000383ffff */
[----:B------:R-:W-:Y:S05]  /*16ed0*/  BRA `(.L_x_2279) ;  /* 0xfffffff000387947 */ /* 0x000fea000383ffff */
.L_x_2240:
[----:B-1----:R1:W2:Y:S02]  /*16ee0*/  SYNCS.PHASECHK.TRANS64.TRYWAIT P1, [R5+URZ], R0 ;  /* 0x00000000050075a7 */ /* 0x0022a4000802017f */
[----:B--2---:R-:W-:Y:S05]  /*16ef0*/  @!P1 NANOSLEEP.SYNCS 0x989680 ;  /* 0x009896800000995d */ /* 0x004fea0003900000 */
[----:B------:R-:W2:Y:S02]  /*16f00*/  @!P1 SYNCS.PHASECHK.TRANS64 P1, [R5+URZ], R0 ;  /* 0x00000000050095a7 */ /* 0x000ea4000802007f */
[----:B--2---:R-:W-:Y:S05]  /*16f10*/  @!P1 BRA `(.L_x_2240) ;  /* 0xfffffffc00f09947 */ /* 0x004fea000383ffff */
[----:B------:R-:W-:Y:S05]  /*16f20*/  BRA `(.L_x_2280) ;  /* 0xfffffff0002c7947 */ /* 0x000fea000383ffff */
.L_x_2242:
[----:B-1----:R1:W2:Y:S02]  /*16f30*/  SYNCS.PHASECHK.TRANS64.TRYWAIT P1, [R5+URZ+0x29860], R4 ;  /* 0x02986004050075a7 */ /* 0x0022a4000802017f */
[----:B--2---:R-:W-:Y:S05]  /*16f40*/  @!P1 NANOSLEEP.SYNCS 0x989680 ;  /* 0x009896800000995d */ /* 0x004fea0003900000 */
[----:B------:R-:W2:Y:S02]  /*16f50*/  @!P1 SYNCS.PHASECHK.TRANS64 P1, [R5+URZ+0x29860], R4 ;  /* 0x02986004050095a7 */ /* 0x000ea4000802007f */
[----:B--2---:R-:W-:Y:S05]  /*16f60*/  @!P1 BRA `(.L_x_2242) ;  /* 0xfffffffc00f09947 */ /* 0x004fea000383ffff */
[----:B------:R-:W-:Y:S05]  /*16f70*/  BRA `(.L_x_2281) ;  /* 0xfffffff0002c7947 */ /* 0x000fea000383ffff */
.L_x_2244:
[----:B--2---:R2:W3:Y:S02]  /*16f80*/  SYNCS.PHASECHK.TRANS64.TRYWAIT P1, [R3+URZ+0x29860], R0 ;  /* 0x02986000030075a7 */ /* 0x0044e4000802017f */
[----:B---3--:R-:W-:Y:S05]  /*16f90*/  @!P1 NANOSLEEP.SYNCS 0x989680 ;  /* 0x009896800000995d */ /* 0x008fea0003900000 */
[----:B------:R-:W3:Y:S02]  /*16fa0*/  @!P1 SYNCS.PHASECHK.TRANS64 P1, [R3+URZ+0x29860], R0 ;  /* 0x02986000030095a7 */ /* 0x000ee4000802007f */
[----:B---3--:R-:W-:Y:S05]  /*16fb0*/  @!P1 BRA `(.L_x_2244) ;  /* 0xfffffffc00f09947 */ /* 0x008fea000383ffff */
[----:B------:R-:W-:Y:S05]  /*16fc0*/  BRA `(.L_x_2282) ;  /* 0xfffffff0002c7947 */ /* 0x000fea000383ffff */
.L_x_2246:
[----:B---3--:R3:W4:Y:S02]  /*16fd0*/  SYNCS.PHASECHK.TRANS64.TRYWAIT P0, [R5+URZ+0x29880], R4 ;  /* 0x02988004050075a7 */ /* 0x008724000800017f */
[----:B----4-:R-:W-:Y:S05]  /*16fe0*/  @!P0 NANOSLEEP.SYNCS 0x989680 ;  /* 0x009896800000895d */ /* 0x010fea0003900000 */
[----:B------:R-:W4:Y:S02]  /*16ff0*/  @!P0 SYNCS.PHASECHK.TRANS64 P0, [R5+URZ+0x29880], R4 ;  /* 0x02988004050085a7 */ /* 0x000f24000800007f */
[----:B----4-:R-:W-:Y:S05]  /*17000*/  @!P0 BRA `(.L_x_2246) ;  /* 0xfffffffc00f08947 */ /* 0x010fea000383ffff */
[----:B------:R-:W-:Y:S05]  /*17010*/  BRA `(.L_x_2247) ;  /* 0xfffffff000287947 */ /* 0x000fea000383ffff */
.L_x_2283:
        /* <DEDUP_REMOVED lines=14> */
.L_x_2851:


//--------------------- .text._ZN7cutlass13device_kernelIN5flash11enable_sm90INS1_16FlashAttnFwdSm90INS1_25CollectiveMainloopFwdSm90ILi2EN4cute5tupleIJNS5_1CILi1EEES8_S8_EEENS6_IJNS7_ILi128EEENS7_ILi160EEENS7_ILi192EEEEEELi128ENS_12float_e4m3_tEfNS_4arch4Sm90ELb1ELb0ELb0ELb1ELb0ELb1ELb0ELb1ELb1ELb1ELb1ELb0EEENS1_21CollectiveEpilogueFwdINS6_IJSA_SA_SB_EEES9_NS_10bfloat16_tESG_Li256ELb1ELb1ELb1ELb1EEENS1_36VarlenDynamicPersistentTileSchedulerILi128ELi160ELi256ELi128ELb1ELb1ELb1ELb1ELb1ELb1EEEEEEEEEvNT_6ParamsE --------------------------
	.section	.text._ZN7cutlass13device_kernelIN5flash11enable_sm90INS1_16FlashAttnFwdSm90INS1_25CollectiveMainloopFwdSm90ILi2EN4cute5tupleIJNS5_1CILi1EEES8_S8_EEENS6_IJNS7_ILi128EEENS7_ILi160EEENS7_ILi192EEEEEELi128ENS_12float_e4m3_tEfNS_4arch4Sm90ELb1ELb0ELb0ELb1ELb0ELb1ELb0ELb1ELb1ELb1ELb1ELb0EEENS1_21CollectiveEpilogueFwdINS6_IJSA_SA_SB_EEES9_NS_10bfloat16_tESG_Li256ELb1ELb1ELb1ELb1EEENS1_36VarlenDynamicPersistentTileSchedulerILi128ELi160ELi256ELi128ELb1ELb1ELb1ELb1ELb1ELb1EEEEEEEEEvNT_6ParamsE,"ax",@progbits
	.align	128
.text._ZN7cutlass13device_kernelIN5flash11enable_sm90INS1_16FlashAttnFwdSm90INS1_25CollectiveMainloopFwdSm90ILi2EN4cute5tupleIJNS5_1CILi1EEES8_S8_EEENS6_IJNS7_ILi128EEENS7_ILi160EEENS7_ILi192EEEEEELi128ENS_12float_e4m3_tEfNS_4arch4Sm90ELb1ELb0ELb0ELb1ELb0ELb1ELb0ELb1ELb1ELb1ELb1ELb0EEENS1_21CollectiveEpilogueFwdINS6_IJSA_SA_SB_EEES9_NS_10bfloat16_tESG_Li256ELb1ELb1ELb1ELb1EEENS1_36VarlenDynamicPersistentTileSchedulerILi128ELi160ELi256ELi128ELb1ELb1ELb1ELb1ELb1ELb1EEEEEEEEEvNT_6ParamsE:
        .type           _ZN7cutlass13device_kernelIN5flash11enable_sm90INS1_16FlashAttnFwdSm90INS1_25CollectiveMainloopFwdSm90ILi2EN4cute5tupleIJNS5_1CILi1EEES8_S8_EEENS6_IJNS7_ILi128EEENS7_ILi160EEENS7_ILi192EEEEEELi128ENS_12float_e4m3_tEfNS_4arch4Sm90ELb1ELb0ELb0ELb1ELb0ELb1ELb0ELb1ELb1ELb1ELb1ELb0EEENS1_21CollectiveEpilogueFwdINS6_IJSA_SA_SB_EEES9_NS_10bfloat16_tESG_Li256ELb1ELb1ELb1ELb1EEENS1_36VarlenDynamicPersistentTileSchedulerILi128ELi160ELi256ELi128ELb1ELb1ELb1ELb1ELb1ELb1EEEEEEEEEvNT_6ParamsE,@function
        .size           _ZN7cutlass13device_kernelIN5flash11enable_sm90INS1_16FlashAttnFwdSm90INS1_25CollectiveMainloopFwdSm90ILi2EN4cute5tupleIJNS5_1CILi1EEES8_S8_EEENS6_IJNS7_ILi128EEENS7_ILi160EEENS7_ILi192EEEEEELi128ENS_12float_e4m3_tEfNS_4arch4Sm90ELb1ELb0ELb0ELb1ELb0ELb1ELb0ELb1ELb1ELb1ELb1ELb0EEENS1_21CollectiveEpilogueFwdINS6_IJSA_SA_SB_EEES9_NS_10bfloat16_tESG_Li256ELb1ELb1ELb1ELb1EEENS1_36VarlenDynamicPersistentTileSchedulerILi128ELi160ELi256ELi128ELb1ELb1ELb1ELb1ELb1ELb1EEEEEEEEEvNT_6ParamsE,(.L_x_2852 - _ZN7cutlass13device_kernelIN5flash11enable_sm90INS1_16FlashAttnFwdSm90INS1_25CollectiveMainloopFwdSm90ILi2EN4cute5tupleIJNS5_1CILi1EEES8_S8_EEENS6_IJNS7_ILi128EEENS7_ILi160EEENS7_ILi192EEEEEELi128ENS_12float_e4m3_tEfNS_4arch4Sm90ELb1ELb0ELb0ELb1ELb0ELb1ELb0ELb1ELb1ELb1ELb1ELb0EEENS1_21CollectiveEpilogueFwdINS6_IJSA_SA_SB_EEES9_NS_10bfloat16_tESG_Li256ELb1ELb1ELb1ELb1EEENS1_36VarlenDynamicPersistentTileSchedulerILi128ELi160ELi256ELi128ELb1ELb1ELb1ELb1ELb1ELb1EEEEEEEEEvNT_6ParamsE)
        .other          _ZN7cutlass13device_kernelIN5flash11enable_sm90INS1_16FlashAttnFwdSm90INS1_25CollectiveMainloopFwdSm90ILi2EN4cute5tupleIJNS5_1CILi1EEES8_S8_EEENS6_IJNS7_ILi128EEENS7_ILi160EEENS7_ILi192EEEEEELi128ENS_12float_e4m3_tEfNS_4arch4Sm90ELb1ELb0ELb0ELb1ELb0ELb1ELb0ELb1ELb1ELb1ELb1ELb0EEENS1_21CollectiveEpilogueFwdINS6_IJSA_SA_SB_EEES9_NS_10bfloat16_tESG_Li256ELb1ELb1ELb1ELb1EEENS1_36VarlenDynamicPersistentTileSchedulerILi128ELi160ELi256ELi128ELb1ELb1ELb1ELb1ELb1ELb1EEEEEEEEEvNT_6ParamsE,@"STO_CUDA_ENTRY STV_DEFAULT"
_ZN7cutlass13device_kernelIN5flash11enable_sm90INS1_16FlashAttnFwdSm90INS1_25CollectiveMainloopFwdSm90ILi2EN4cute5tupleIJNS5_1CILi1EEES8_S8_EEENS6_IJNS7_ILi128EEENS7_ILi160EEENS7_ILi192EEEEEELi128ENS_12float_e4m3_tEfNS_4arch4Sm90ELb1ELb0ELb0ELb1ELb0ELb1ELb0ELb1ELb1ELb1ELb1ELb0EEENS1_21CollectiveEpilogueFwdINS6_IJSA_SA_SB_EEES9_NS_10bfloat16_tESG_Li256ELb1ELb1ELb1ELb1EEENS1_36VarlenDynamicPersistentTileSchedulerILi128ELi160ELi256ELi128ELb1ELb1ELb1ELb1ELb1ELb1EEEEEEEEEvNT_6ParamsE:
        /* <DEDUP_REMOVED lines=24> */
.L_x_2285:
[----:B------:R-:W-:Y:S05]  /*0180*/  BSYNC B0 ;  /* 0x0000000000007941 */ /* 0x000fea0003800000 */
.L_x_2284:
        /* <DEDUP_REMOVED lines=41> */
.L_x_2286:
        /* <DEDUP_REMOVED lines=22> */
.L_x_2287:
        /* <DEDUP_REMOVED lines=18> */
.L_x_2288:
        /* <DEDUP_REMOVED lines=22> */
.L_x_2289:
        /* <DEDUP_REMOVED lines=22> */
.L_x_2290:
        /* <DEDUP_REMOVED lines=8> */
.L_x_2293:
        /* <DEDUP_REMOVED lines=24> */
[----:B------:R-:W-:Y:S02]  /*0b60*/  R2UR UR52, R16 ;  /* 0x00000000103472ca */ /* 0x000fe400000e0000 */
        /* <DEDUP_REMOVED lines=16> */
[----:B------:R-:W-:Y:S01]  /*0c70*/  STL [R1+0x10], R12 ;  /* 0x0000100c01007387 */ /* 0x000fe20000100800 */
[----:B------:R-:W-:Y:S01]  /*0c80*/  SHF.R.S32.HI R214, RZ, 0x4, R8 ;  /* 0x00000004ffd67819 */ /* 0x000fe20000011408 */
[----:B------:R-:W-:Y:S01]  /*0c90*/  IMAD.SHL.U32 R22, R12, 0x8, RZ ;  /* 0x000000080c167824 */ /* 0x000fe200078e00ff */
[----:B------:R-:W-:Y:S02]  /*0ca0*/  LOP3.LUT R7, R8, 0x3fffff0, RZ, 0xc0, !PT ;  /* 0x03fffff008077812 */ /* 0x000fe400078ec0ff */
[----:B------:R-:W-:Y:S01]  /*0cb0*/  LOP3.LUT R17, R2, 0xffffff80, RZ, 0xc0, !PT ;  /* 0xffffff8002117812 */ /* 0x000fe200078ec0ff */
[----:B------:R-:W-:Y:S01]  /*0cc0*/  VIADD R192, R22, 0x20 ;  /* 0x0000002016c07836 */ /* 0x000fe20000000000 */
[----:B------:R-:W-:Y:S01]  /*0cd0*/  LOP3.LUT R11, R10, 0xfffffff8, RZ, 0xc0, !PT ;  /* 0xfffffff80a0b7812 */ /* 0x000fe200078ec0ff */
[----:B------:R-:W-:Y:S01]  /*0ce0*/  IMAD.IADD R7, R0, 0x1, -R7 ;  /* 0x0000000100077824 */ /* 0x000fe200078e0a07 */
[----:B------:R-:W-:Y:S01]  /*0cf0*/  LOP3.LUT R19, R4, 0xfffffffc, RZ, 0xc0, !PT ;  /* 0xfffffffc04137812 */ /* 0x000fe200078ec0ff */
[C---:B------:R-:W-:Y:S01]  /*0d00*/  IMAD.IADD R24, R0.reuse, 0x1, -R17 ;  /* 0x0000000100187824 */ /* 0x040fe200078e0a11 */
[--C-:B------:R-:W-:Y:S01]  /*0d10*/  SHF.R.S32.HI R3, RZ, 0x2, R4.reuse ;  /* 0x00000002ff037819 */ /* 0x100fe20000011404 */
[----:B------:R-:W-:Y:S01]  /*0d20*/  IMAD.IADD R216, R0, 0x1, -R11 ;  /* 0x0000000100d87824 */ /* 0x000fe200078e0a0b */
[----:B------:R-:W-:Y:S01]  /*0d30*/  SHF.R.S32.HI R6, RZ, 0x1f, R4 ;  /* 0x0000001fff067819 */ /* 0x000fe20000011404 */
[----:B------:R-:W-:Y:S01]  /*0d40*/  VIADD R195, R22, 0x40 ;  /* 0x0000004016c37836 */ /* 0x000fe20000000000 */
[----:B------:R-:W-:Y:S01]  /*0d50*/  LEA.HI R8, R8, R214, RZ, 0x1 ;  /* 0x000000d608087211 */ /* 0x000fe200078f08ff */
[----:B------:R-:W-:Y:S01]  /*0d60*/  STL [R1+0x1c], R24 ;  /* 0x00001c1801007387 */ /* 0x000fe20000100800 */
[----:B------:R-:W-:Y:S01]  /*0d70*/  IADD3 R19, R0, -R19, RZ ;  /* 0x8000001300137210 */ /* 0x000fe20007ffe0ff */
[----:B------:R-:W-:Y:S01]  /*0d80*/  VIADD R196, R22, 0x50 ;  /* 0x0000005016c47836 */ /* 0x000fe20000000000 */
[----:B------:R-:W-:Y:S01]  /*0d90*/  LOP3.LUT R0, R9, 0xfffffc00, RZ, 0xc0, !PT ;  /* 0xfffffc0009007812 */ /* 0x000fe200078ec0ff */
[----:B------:R-:W-:Y:S01]  /*0da0*/  IMAD.SHL.U32 R207, R216, 0x8, RZ ;  /* 0x00000008d8cf7824 */ /* 0x000fe200078e00ff */
[----:B------:R-:W-:Y:S01]  /*0db0*/  LEA.HI R6, R6, R3, RZ, 0x2 ;  /* 0x0000000306067211 */ /* 0x000fe200078f10ff */
[----:B------:R-:W-:Y:S01]  /*0dc0*/  VIADD R193, R22, 0x30 ;  /* 0x0000003016c17836 */ /* 0x000fe20000000000 */
[----:B------:R-:W-:Y:S01]  /*0dd0*/  LOP3.LUT R9, R8, 0x1ffffffe, RZ, 0xc0, !PT ;  /* 0x1ffffffe08097812 */ /* 0x000fe200078ec0ff */
[----:B------:R-:W-:Y:S01]  /*0de0*/  IMAD R0, R7, 0x40, R0 ;  /* 0x0000004007007824 */ /* 0x000fe200078e0200 */
[----:B------:R-:W-:Y:S01]  /*0df0*/  SHF.R.S32.HI R188, RZ, 0x1, R5 ;  /* 0x00000001ffbc7819 */ /* 0x000fe20000011405 */
[----:B------:R-:W-:Y:S01]  /*0e00*/  VIADD R215, R207, 0x40 ;  /* 0x00000040cfd77836 */ /* 0x000fe20000000000 */
[----:B------:R-:W-:Y:S01]  /*0e10*/  LOP3.LUT R6, R6, 0xfffffffc, RZ, 0xc0, !PT ;  /* 0xfffffffc06067812 */ /* 0x000fe200078ec0ff */
[----:B------:R-:W-:Y:S01]  /*0e20*/  IMAD.IADD R9, R214, 0x1, -R9 ;  /* 0x00000001d6097824 */ /* 0x000fe200078e0a09 */
[----:B------:R-:W-:Y:S01]  /*0e30*/  SHF.R.S32.HI R7, RZ, 0x1f, R5 ;  /* 0x0000001fff077819 */ /* 0x000fe20000011405 */
[----:B------:R-:W-:Y:S01]  /*0e40*/  VIADD R221, R188, 0x80 ;  /* 0x00000080bcdd7836 */ /* 0x000fe20000000000 */
[-C--:B------:R-:W-:Y:S01]  /*0e50*/  LEA.HI R5, R5, R188.reuse, RZ, 0x1 ;  /* 0x000000bc05057211 */ /* 0x080fe200078f08ff */
[----:B------:R-:W-:Y:S01]  /*0e60*/  IMAD.IADD R6, R3, 0x1, -R6 ;  /* 0x0000000103067824 */ /* 0x000fe200078e0a06 */
[----:B------:R-:W-:Y:S01]  /*0e70*/  LEA.HI R7, R7, R188, RZ, 0x3 ;  /* 0x000000bc07077211 */ /* 0x000fe200078f18ff */
[----:B------:R-:W-:Y:S01]  /*0e80*/  IMAD R3, R9, 0x8, R0 ;  /* 0x0000000809037824 */ /* 0x000fe200078e0200 */
[----:B------:R-:W-:Y:S01]  /*0e90*/  SHF.R.S32.HI R0, RZ, 0x1f, R221 ;  /* 0x0000001fff007819 */ /* 0x000fe200000114dd */
[----:B------:R-:W-:Y:S01]  /*0ea0*/  IMAD.SHL.U32 R198, R6, 0x80, RZ ;  /* 0x0000008006c67824 */ /* 0x000fe200078e00ff */
[----:B------:R-:W-:-:S02]  /*0eb0*/  LEA.HI R11, R221, R221, RZ, 0x1 ;  /* 0x000000dddd0b7211 */ /* 0x000fc400078f08ff */
[----:B------:R0:W-:Y:S01]  /*0ec0*/  STL [R1+0x70], R3 ;  /* 0x0000700301007387 */ /* 0x0001e20000100800 */
[----:B------:R-:W-:Y:S02]  /*0ed0*/  LOP3.LUT R7, R7, 0xfffffff8, RZ, 0xc0, !PT ;  /* 0xfffffff807077812 */ /* 0x000fe400078ec0ff */
[----:B------:R-:W-:Y:S02]  /*0ee0*/  LOP3.LUT R4, R11, 0x3fffffe, RZ, 0xc0, !PT ;  /* 0x03fffffe0b047812 */ /* 0x000fe400078ec0ff */
[----:B------:R-:W-:Y:S01]  /*0ef0*/  LOP3.LUT R5, R5, 0x3fffffe, RZ, 0xc0, !PT ;  /* 0x03fffffe05057812 */ /* 0x000fe200078ec0ff */
[C---:B------:R-:W-:Y:S01]  /*0f00*/  IMAD.IADD R18, R188.reuse, 0x1, -R7 ;  /* 0x00000001bc127824 */ /* 0x040fe200078e0a07 */
[----:B------:R-:W-:Y:S02]  /*0f10*/  IADD3 R4, R221, -R4, RZ ;  /* 0x80000004dd047210 */ /* 0x000fe40007ffe0ff */
[----:B------:R-:W-:Y:S01]  /*0f20*/  SHF.R.S32.HI R25, RZ, 0x7, R2 ;  /* 0x00000007ff197819 */ /* 0x000fe20000011402 */
[----:B------:R-:W-:Y:S01]  /*0f30*/  IMAD.IADD R5, R188, 0x1, -R5 ;  /* 0x00000001bc057824 */ /* 0x000fe200078e0a05 */
[----:B0-----:R-:W-:Y:S01]  /*0f40*/  LEA.HI R3, R0, R221, RZ, 0x3 ;  /* 0x000000dd00037211 */ /* 0x001fe200078f18ff */
[----:B------:R0:W-:Y:S01]  /*0f50*/  STL [R1+0x6c], R18 ;  /* 0x00006c1201007387 */ /* 0x0001e20000100800 */
[----:B------:R-:W-:Y:S01]  /*0f60*/  LEA.HI R0, R19, R19, RZ, 0x1 ;  /* 0x0000001313007211 */ /* 0x000fe200078f08ff */
[----:B------:R-:W-:Y:S01]  /*0f70*/  IMAD R5, R214, 0x8, R5 ;  /* 0x00000008d6057824 */ /* 0x000fe200078e0205 */
[----:B------:R-:W-:Y:S01]  /*0f80*/  LEA.HI R2, R2, R25, RZ, 0x1 ;  /* 0x0000001902027211 */ /* 0x000fe200078f08ff */
[----:B------:R-:W-:Y:S01]  /*0f90*/  IMAD.SHL.U32 R8, R3, 0x40, RZ ;  /* 0x0000004003087824 */ /* 0x000fe200078e00ff */
[----:B------:R-:W-:Y:S01]  /*0fa0*/  LOP3.LUT R0, R0, 0x1ffffffe, RZ, 0xc0, !PT ;  /* 0x1ffffffe00007812 */ /* 0x000fe200078ec0ff */
[----:B------:R-:W-:Y:S01]  /*0fb0*/  IMAD.IADD R3, R22, 0x1, R192 ;  /* 0x0000000116037824 */ /* 0x000fe200078e02c0 */
[----:B------:R-:W-:Y:S01]  /*0fc0*/  LOP3.LUT R198, R198, 0x180, RZ, 0xc0, !PT ;  /* 0x00000180c6c67812 */ /* 0x000fe200078ec0ff */
[----:B------:R-:W-:Y:S01]  /*0fd0*/  IMAD.SHL.U32 R200, R5, 0x40, RZ ;  /* 0x0000004005c87824 */ /* 0x000fe200078e00ff */
[----:B------:R-:W-:Y:S01]  /*0fe0*/  LOP3.LUT R9, R8, 0xfffffe00, RZ, 0xc0, !PT ;  /* 0xfffffe0008097812 */ /* 0x000fe200078ec0ff */
[----:B------:R-:W-:Y:S01]  /*0ff0*/  IMAD.IADD R211, R19, 0x1, -R0 ;  /* 0x0000000113d37824 */ /* 0x000fe200078e0a00 */
[----:B------:R-:W-:Y:S01]  /*1000*/  SHF.R.S32.HI R0, RZ, 0x1f, R3 ;  /* 0x0000001fff007819 */ /* 0x000fe20000011403 */
[----:B------:R-:W-:Y:S01]  /*1010*/  IMAD.MOV.U32 R5, RZ, RZ, R13 ;  /* 0x000000ffff057224 */ /* 0x000fe200078e000d */
[----:B------:R-:W-:Y:S01]  /*1020*/  LOP3.LUT R2, R2, 0x3fffffe, RZ, 0xc0, !PT ;  /* 0x03fffffe02027812 */ /* 0x000fe200078ec0ff */
[----:B------:R-:W-:Y:S01]  /*1030*/  IMAD R202, R4, 0x40, R9 ;  /* 0x0000004004ca7824 */ /* 0x000fe200078e0209 */
[----:B------:R-:W-:Y:S01]  /*1040*/  SHF.R.S32.HI R4, RZ, 0x1f, R24 ;  /* 0x0000001fff047819 */ /* 0x000fe20000011418 */
[----:B------:R-:W-:Y:S01]  /*1050*/  IMAD.IADD R9, R22, 0x1, R195 ;  /* 0x0000000116097824 */ /* 0x000fe200078e02c3 */
[----:B------:R-:W-:-:S02]  /*1060*/  LEA.HI R19, R0, R3, RZ, 0x4 ;  /* 0x0000000300137211 */ /* 0x000fc400078f20ff */
[----:B------:R-:W-:Y:S01]  /*1070*/  LEA.HI R17, R0, R3, RZ, 0x6 ;  /* 0x0000000300117211 */ /* 0x000fe200078f30ff */
[----:B------:R-:W-:Y:S01]  /*1080*/  IMAD.SHL.U32 R0, R18, 0x80, RZ ;  /* 0x0000008012007824 */ /* 0x000fe200078e00ff */
[-C--:B------:R-:W-:Y:S01]  /*1090*/  LEA.HI R8, R4, R24.reuse, RZ, 0x2 ;  /* 0x0000001804087211 */ /* 0x080fe200078f10ff */
[----:B0-----:R-:W-:Y:S01]  /*10a0*/  IMAD.SHL.U32 R18, R12, 0x10, RZ ;  /* 0x000000100c127824 */ /* 0x001fe200078e00ff */
[----:B------:R-:W-:Y:S01]  /*10b0*/  LEA.HI R4, R4, R24, RZ, 0x5 ;  /* 0x0000001804047211 */ /* 0x000fe200078f28ff */
[----:B------:R-:W-:Y:S01]  /*10c0*/  IMAD.SHL.U32 R17, R17, 0x80, RZ ;  /* 0x0000008011117824 */ /* 0x000fe200078e00ff */
[--C-:B------:R-:W-:Y:S02]  /*10d0*/  SHF.R.S32.HI R7, RZ, 0x2, R8.reuse ;  /* 0x00000002ff077819 */ /* 0x100fe40000011408 */
[----:B------:R-:W-:Y:S02]  /*10e0*/  SHF.R.S32.HI R12, RZ, 0x1f, R8 ;  /* 0x0000001fff0c7819 */ /* 0x000fe40000011408 */
[----:B------:R-:W-:-:S02]  /*10f0*/  LOP3.LUT R3, R0, 0x380, RZ, 0xc0, !PT ;  /* 0x0000038000037812 */ /* 0x000fc400078ec0ff */
[----:B------:R-:W-:Y:S02]  /*1100*/  LEA.HI R12, R12, R7, RZ, 0x3 ;  /* 0x000000070c0c7211 */ /* 0x000fe400078f18ff */
[----:B------:R-:W-:Y:S02]  /*1110*/  SHF.R.U32.HI R0, RZ, 0x3, R3 ;  /* 0x00000003ff007819 */ /* 0x000fe40000011603 */
[----:B------:R-:W-:Y:S02]  /*1120*/  LOP3.LUT R3, R3, 0x10, R18, 0xf8, !PT ;  /* 0x0000001003037812 */ /* 0x000fe400078ef812 */
[----:B------:R-:W-:Y:S02]  /*1130*/  LOP3.LUT R12, R12, 0xfffffff8, RZ, 0xc0, !PT ;  /* 0xfffffff80c0c7812 */ /* 0x000fe400078ec0ff */
[----:B------:R-:W-:Y:S02]  /*1140*/  LOP3.LUT R3, R3, R0, RZ, 0x3c, !PT ;  /* 0x0000000003037212 */ /* 0x000fe400078e3cff */
[----:B------:R-:W-:-:S02]  /*1150*/  IADD3 R7, R7, -R12, RZ ;  /* 0x8000000c07077210 */ /* 0x000fc40007ffe0ff */
[----:B------:R-:W-:Y:S01]  /*1160*/  SHF.R.S32.HI R4, RZ, 0x5, R4 ;  /* 0x00000005ff047819 */ /* 0x000fe20000011404 */
[----:B------:R-:W-:Y:S01]  /*1170*/  IMAD R214, R214, 0x400, R3 ;  /* 0x00000400d6d67824 */ /* 0x000fe200078e0203 */
[----:B------:R-:W-:Y:S01]  /*1180*/  LOP3.LUT R0, R198, 0x30, R19, 0xf8, !PT ;  /* 0x00000030c6007812 */ /* 0x000fe200078ef813 */
[----:B------:R-:W-:Y:S01]  /*1190*/  IMAD.MOV.U32 R3, RZ, RZ, 0x20 ;  /* 0x00000020ff037424 */ /* 0x000fe200078e00ff */
[----:B------:R-:W-:Y:S01]  /*11a0*/  SHF.R.U32.HI R199, RZ, 0x3, R198 ;  /* 0x00000003ffc77819 */ /* 0x000fe200000116c6 */
[----:B------:R-:W-:Y:S01]  /*11b0*/  IMAD R7, R4, 0x10, R7 ;  /* 0x0000001004077824 */ /* 0x000fe200078e0207 */
[----:B------:R-:W-:Y:S02]  /*11c0*/  SHF.R.S32.HI R20, RZ, 0x1f, R9 ;  /* 0x0000001fff147819 */ /* 0x000fe40000011409 */
[----:B------:R-:W-:Y:S02]  /*11d0*/  LOP3.LUT R17, R17, 0xffffe000, RZ, 0xc0, !PT ;  /* 0xffffe00011117812 */ /* 0x000fe400078ec0ff */
[----:B------:R-:W-:-:S02]  /*11e0*/  LOP3.LUT R0, R0, R199, RZ, 0x3c, !PT ;  /* 0x000000c700007212 */ /* 0x000fc400078e3cff */
[----:B------:R-:W-:Y:S02]  /*11f0*/  IADD3 R2, R25, -R2, RZ ;  /* 0x8000000219027210 */ /* 0x000fe40007ffe0ff */
[CC--:B------:R-:W-:Y:S02]  /*1200*/  LEA.HI R21, R20.reuse, R9.reuse, RZ, 0x4 ;  /* 0x0000000914157211 */ /* 0x0c0fe400078f20ff */
[----:B------:R-:W-:Y:S01]  /*1210*/  LEA.HI R9, R20, R9, RZ, 0x6 ;  /* 0x0000000914097211 */ /* 0x000fe200078f30ff */
[----:B------:R-:W-:Y:S01]  /*1220*/  IMAD R12, R2, 0x40, R7 ;  /* 0x00000040020c7824 */ /* 0x000fe200078e0207 */
[----:B------:R-:W-:Y:S01]  /*1230*/  SHF.R.S32.HI R11, RZ, 0x1, R11 ;  /* 0x00000001ff0b7819 */ /* 0x000fe2000001140b */
[----:B------:R-:W-:Y:S01]  /*1240*/  IMAD.MOV.U32 R7, RZ, RZ, R15 ;  /* 0x000000ffff077224 */ /* 0x000fe200078e000f */
[-C--:B------:R-:W-:Y:S01]  /*1250*/  IADD3 R25, R0, R200.reuse, R17 ;  /* 0x000000c800197210 */ /* 0x080fe20007ffe011 */
[----:B------:R-:W-:Y:S01]  /*1260*/  IMAD.SHL.U32 R9, R9, 0x80, RZ ;  /* 0x0000008009097824 */ /* 0x000fe200078e00ff */
[----:B------:R-:W-:Y:S01]  /*1270*/  SHF.R.S32.HI R0, RZ, 0x3, R10 ;  /* 0x00000003ff007819 */ /* 0x000fe2000001140a */
[----:B------:R-:W-:Y:S01]  /*1280*/  IMAD.SHL.U32 R11, R11, 0x80, RZ ;  /* 0x000000800b0b7824 */ /* 0x000fe200078e00ff */
[----:B------:R-:W-:Y:S01]  /*1290*/  LOP3.LUT R8, R8, 0x7ffffffc, RZ, 0xc0, !PT ;  /* 0x7ffffffc08087812 */ /* 0x000fe200078ec0ff */
[----:B------:R-:W-:Y:S01]  /*12a0*/  STL [R1+0x68], R12 ;  /* 0x0000680c01007387 */ /* 0x000fe20000100800 */
[----:B------:R-:W-:Y:S01]  /*12b0*/  SHF.R.S32.HI R0, RZ, 0x1f, R196 ;  /* 0x0000001fff007819 */ /* 0x000fe200000114c4 */
[----:B------:R-:W-:Y:S01]  /*12c0*/  IMAD.MOV.U32 R17, RZ, RZ, RZ ;  /* 0x000000ffff117224 */ /* 0x000fe200078e00ff */
[----:B------:R-:W-:Y:S01]  /*12d0*/  LOP3.LUT R4, R198, 0x30, R21, 0xf8, !PT ;  /* 0x00000030c6047812 */ /* 0x000fe200078ef815 */
[----:B------:R-:W-:Y:S01]  /*12e0*/  IMAD.IADD R8, R24, 0x1, -R8 ;  /* 0x0000000118087824 */ /* 0x000fe200078e0a08 */
[----:B------:R-:W-:Y:S01]  /*12f0*/  SHF.R.S32.HI R2, RZ, 0x1f, R207 ;  /* 0x0000001fff027819 */ /* 0x000fe200000114cf */
[----:B------:R0:W-:Y:S01]  /*1300*/  STL [R1+0x58], R0 ;  /* 0x0000580001007387 */ /* 0x0001e20000100800 */
[----:B------:R-:W-:Y:S01]  /*1310*/  LOP3.LUT R2, R198, 0x30, R18, 0xf8, !PT ;  /* 0x00000030c6027812 */ /* 0x000fe200078ef812 */
[----:B------:R-:W-:Y:S01]  /*1320*/  IMAD.SHL.U32 R208, R8, 0x2, RZ ;  /* 0x0000000208d07824 */ /* 0x000fe200078e00ff */
[----:B------:R-:W-:Y:S01]  /*1330*/  LOP3.LUT R9, R9, 0xffffe000, RZ, 0xc0, !PT ;  /* 0xffffe00009097812 */ /* 0x000fe200078ec0ff */
[----:B------:R-:W-:Y:S01]  /*1340*/  IMAD R211, R211, 0x8, R12 ;  /* 0x00000008d3d37824 */ /* 0x000fe200078e020c */
[-C--:B------:R-:W-:Y:S01]  /*1350*/  LOP3.LUT R4, R4, R199.reuse, RZ, 0x3c, !PT ;  /* 0x000000c704047212 */ /* 0x080fe200078e3cff */
[C---:B------:R-:W-:Y:S01]  /*1360*/  VIADD R232, R208.reuse, 0x38 ;  /* 0x00000038d0e87836 */ /* 0x040fe20000000000 */
[----:B------:R-:W-:Y:S01]  /*1370*/  LOP3.LUT R201, R11, 0x180, RZ, 0xc0, !PT ;  /* 0x000001800bc97812 */ /* 0x000fe200078ec0ff */
[----:B------:R-:W-:Y:S01]  /*1380*/  VIADD R229, R208, 0x50 ;  /* 0x00000050d0e57836 */ /* 0x000fe20000000000 */
[-C--:B------:R-:W-:Y:S01]  /*1390*/  LOP3.LUT R11, R2, R199.reuse, RZ, 0x3c, !PT ;  /* 0x000000c7020b7212 */ /* 0x080fe200078e3cff */
[C---:B------:R-:W-:Y:S01]  /*13a0*/  VIADD R237, R208.reuse, 0x10 ;  /* 0x00000010d0ed7836 */ /* 0x040fe20000000000 */
[----:B0-----:R-:W-:Y:S01]  /*13b0*/  SHF.R.S32.HI R0, RZ, 0x1f, R215 ;  /* 0x0000001fff007819 */ /* 0x001fe200000114d7 */
[----:B------:R-:W-:Y:S01]  /*13c0*/  VIADD R234, R208, 0x28 ;  /* 0x00000028d0ea7836 */ /* 0x000fe20000000000 */
[----:B------:R-:W-:Y:S01]  /*13d0*/  LOP3.LUT R0, R198, 0x10, R18, 0xf8, !PT ;  /* 0x00000010c6007812 */ /* 0x000fe200078ef812 */
[----:B------:R-:W-:Y:S01]  /*13e0*/  VIADD R231, R208, 0x40 ;  /* 0x00000040d0e77836 */ /* 0x000fe20000000000 */
[-C--:B------:R-:W-:Y:S01]  /*13f0*/  IADD3 R27, R4, R200.reuse, R9 ;  /* 0x000000c8041b7210 */ /* 0x080fe20007ffe009 */
[C---:B------:R-:W-:Y:S01]  /*1400*/  VIADD R228, R208.reuse, 0x58 ;  /* 0x00000058d0e47836 */ /* 0x040fe20000000000 */
[----:B------:R-:W-:Y:S01]  /*1410*/  SHF.R.S32.HI R8, RZ, 0x4, R19 ;  /* 0x00000004ff087819 */ /* 0x000fe20000011413 */
[C---:B------:R-:W-:Y:S01]  /*1420*/  VIADD R225, R208.reuse, 0x70 ;  /* 0x00000070d0e17836 */ /* 0x040fe20000000000 */
[----:B------:R-:W-:Y:S01]  /*1430*/  SHF.R.S32.HI R4, RZ, 0x4, R21 ;  /* 0x00000004ff047819 */ /* 0x000fe20000011415 */
[----:B------:R-:W-:Y:S01]  /*1440*/  VIADD R236, R208, 0x18 ;  /* 0x00000018d0ec7836 */ /* 0x000fe20000000000 */
[----:B------:R-:W-:Y:S01]  /*1450*/  LOP3.LUT R9, R0, R199, RZ, 0x3c, !PT ;  /* 0x000000c700097212 */ /* 0x000fe200078e3cff */
[----:B------:R-:W-:Y:S01]  /*1460*/  STL [R1+0xc], R8 ;  /* 0x00000c0801007387 */ /* 0x000fe20000100800 */
[----:B------:R-:W-:Y:S01]  /*1470*/  IADD3 R0, R16, R200, R11 ;  /* 0x000000c810007210 */ /* 0x000fe20007ffe00b */
[C---:B------:R-:W-:Y:S01]  /*1480*/  VIADD R233, R208.reuse, 0x30 ;  /* 0x00000030d0e97836 */ /* 0x040fe20000000000 */
[C---:B------:R-:W-:Y:S01]  /*1490*/  IADD3 R235, R208.reuse, 0x20, RZ ;  /* 0x00000020d0eb7810 */ /* 0x040fe20007ffe0ff */
[----:B------:R-:W-:Y:S01]  /*14a0*/  STL [R1+0x18], R4 ;  /* 0x0000180401007387 */ /* 0x000fe20000100800 */
[----:B------:R-:W-:Y:S01]  /*14b0*/  IADD3 R226, R208, 0x68, RZ ;  /* 0x00000068d0e27810 */ /* 0x000fe20007ffe0ff */
[----:B------:R-:W-:Y:S01]  /*14c0*/  IMAD.IADD R210, R200, 0x1, R9 ;  /* 0x00000001c8d27824 */ /* 0x000fe200078e0209 */
[----:B------:R-:W-:Y:S01]  /*14d0*/  LOP3.LUT P0, RZ, R6, 0x2, RZ, 0xc0, !PT ;  /* 0x0000000206ff7812 */ /* 0x000fe2000780c0ff */
[----:B------:R0:W-:Y:S01]  /*14e0*/  STL [R1+0x64], R0 ;  /* 0x0000640001007387 */ /* 0x0001e20000100800 */
[----:B------:R-:W-:Y:S01]  /*14f0*/  SHF.R.S32.HI R2, RZ, 0x1f, R237 ;  /* 0x0000001fff027819 */ /* 0x000fe200000114ed */
[C---:B------:R-:W-:Y:S01]  /*1500*/  VIADD R230, R208.reuse, 0x48 ;  /* 0x00000048d0e67836 */ /* 0x040fe20000000000 */
[----:B------:R-:W-:Y:S01]  /*1510*/  SHF.R.S32.HI R2, RZ, 0x1f, R234 ;  /* 0x0000001fff027819 */ /* 0x000fe200000114ea */
[C---:B------:R-:W-:Y:S01]  /*1520*/  VIADD R227, R208.reuse, 0x60 ;  /* 0x00000060d0e37836 */ /* 0x040fe20000000000 */
[----:B------:R-:W-:Y:S01]  /*1530*/  SEL R3, R3, 0xffffffe0, !P0 ;  /* 0xffffffe003037807 */ /* 0x000fe20004000000 */
[----:B------:R-:W-:Y:S01]  /*1540*/  VIADD R224, R208, 0x78 ;  /* 0x00000078d0e07836 */ /* 0x000fe20000000000 */
[----:B------:R-:W-:Y:S01]  /*1550*/  SHF.R.S32.HI R2, RZ, 0x1f, R231 ;  /* 0x0000001fff027819 */ /* 0x000fe200000114e7 */
[----:B------:R-:W-:Y:S01]  /*1560*/  IMAD.MOV.U32 R6, RZ, RZ, R14 ;  /* 0x000000ffff067224 */ /* 0x000fe200078e000e */
[----:B------:R-:W-:Y:S01]  /*1570*/  SHF.R.S32.HI R2, RZ, 0x1f, R228 ;  /* 0x0000001fff027819 */ /* 0x000fe200000114e4 */
[----:B------:R-:W-:Y:S01]  /*1580*/  IMAD.IADD R213, R3, 0x1, R210 ;  /* 0x0000000103d57824 */ /* 0x000fe200078e02d2 */
[----:B0-----:R-:W-:-:S02]  /*1590*/  SHF.R.S32.HI R0, RZ, 0x1f, R235 ;  /* 0x0000001fff007819 */ /* 0x001fc400000114eb */
[----:B------:R-:W-:Y:S02]  /*15a0*/  SHF.R.S32.HI R0, RZ, 0x1f, R232 ;  /* 0x0000001fff007819 */ /* 0x000fe400000114e8 */
[----:B------:R-:W-:Y:S02]  /*15b0*/  SHF.R.S32.HI R0, RZ, 0x1f, R229 ;  /* 0x0000001fff007819 */ /* 0x000fe400000114e5 */
[----:B------:R-:W-:Y:S01]  /*15c0*/  SHF.R.S32.HI R0, RZ, 0x1f, R226 ;  /* 0x0000001fff007819 */ /* 0x000fe200000114e2 */
[C---:B------:R-:W-:Y:S01]  /*15d0*/  IMAD.IADD R0, R16.reuse, 0x1, R25 ;  /* 0x0000000110007824 */ /* 0x040fe200078e0219 */
[----:B------:R-:W-:Y:S01]  /*15e0*/  SHF.R.S32.HI R2, RZ, 0x1f, R225 ;  /* 0x0000001fff027819 */ /* 0x000fe200000114e1 */
[----:B------:R-:W-:Y:S01]  /*15f0*/  IMAD.IADD R2, R16, 0x1, R27 ;  /* 0x0000000110027824 */ /* 0x000fe200078e021b */
[----:B------:R-:W-:Y:S02]  /*1600*/  SHF.R.S32.HI R4, RZ, 0x1f, R236 ;  /* 0x0000001fff047819 */ /* 0x000fe400000114ec */
[----:B------:R0:W-:Y:S01]  /*1610*/  STL [R1+0x60], R0 ;  /* 0x0000600001007387 */ /* 0x0001e20000100800 */
[----:B------:R-:W-:-:S02]  /*1620*/  SHF.R.S32.HI R4, RZ, 0x1f, R233 ;  /* 0x0000001fff047819 */ /* 0x000fc400000114e9 */
[----:B------:R-:W-:Y:S01]  /*1630*/  SHF.R.S32.HI R4, RZ, 0x1f, R230 ;  /* 0x0000001fff047819 */ /* 0x000fe200000114e6 */
[----:B------:R1:W-:Y:S01]  /*1640*/  STL [R1+0x5c], R2 ;  /* 0x00005c0201007387 */ /* 0x0003e20000100800 */
[----:B------:R-:W-:Y:S02]  /*1650*/  SHF.R.S32.HI R4, RZ, 0x1f, R227 ;  /* 0x0000001fff047819 */ /* 0x000fe400000114e3 */
[----:B------:R-:W-:Y:S02]  /*1660*/  SHF.R.S32.HI R223, RZ, 0x1f, R188 ;  /* 0x0000001fffdf7819 */ /* 0x000fe400000114bc */
[----:B------:R-:W-:Y:S02]  /*1670*/  IADD3 R194, R22, 0x10, RZ ;  /* 0x0000001016c27810 */ /* 0x000fe40007ffe0ff */
[----:B0-----:R-:W-:Y:S02]  /*1680*/  IADD3 R0, R3, UR52, R210 ;  /* 0x0000003403007c10 */ /* 0x001fe4000fffe0d2 */
[----:B------:R-:W-:-:S03]  /*1690*/  SHF.R.S32.HI R4, RZ, 0x1f, R224 ;  /* 0x0000001fff047819 */ /* 0x000fc600000114e0 */
[----:B------:R1:W-:Y:S04]  /*16a0*/  STL [R1], R0 ;  /* 0x0000000001007387 */ /* 0x0003e80000100800 */
.L_x_2510:
[----:B01--4-:R-:W0:Y:S02]  /*16b0*/  LDC.64 R2, c[0x0][0xc88] ;  /* 0x00032200ff027b82 */ /* 0x013e240000000a00 */
[----:B0-----:R-:W-:-:S05]  /*16c0*/  IMAD.WIDE R2, R7, 0x4, R2 ;  /* 0x0000000407027825 */ /* 0x001fca00078e0202 */
[----:B--2---:R-:W2:Y:S01]  /*16d0*/  LDG.E R212, desc[UR54][R2.64] ;  /* 0x0000003602d47981 */ /* 0x004ea2000c1e1900 */
[----:B------:R-:W-:Y:S05]  /*16e0*/  YIELD ;  /* 0x0000000000007946 */ /* 0x000fea0003800000 */
[----:B------:R-:W-:Y:S01]  /*16f0*/  ULDC.64 UR4, c[0x0][0xa28] ;  /* 0x00028a0000047ab9 */ /* 0x000fe20000000a00 */
[----:B------:R-:W-:Y:S01]  /*1700*/  ULDC.64 UR8, c[0x0][0xa18] ;  /* 0x0002860000087ab9 */ /* 0x000fe20000000a00 */
[----:B------:R-:W-:Y:S01]  /*1710*/  ISETP.NE.U32.AND P1, PT, RZ, UR4, PT ;  /* 0x00000004ff007c0c */ /* 0x000fe2000bf25070 */
[----:B------:R-:W-:Y:S01]  /*1720*/  ULDC.64 UR6, c[0x0][0xa08] ;  /* 0x0002820000067ab9 */ /* 0x000fe20000000a00 */
[----:B------:R-:W-:Y:S01]  /*1730*/  MOV R4, RZ ;  /* 0x000000ff00047202 */ /* 0x000fe20000000f00 */
[----:B---3-5:R-:W-:Y:S01]  /*1740*/  IMAD.MOV.U32 R26, RZ, RZ, RZ ;  /* 0x000000ffff1a7224 */ /* 0x028fe200078e00ff */
        /* <DEDUP_REMOVED lines=29> */
[----:B0-----:R-:W-:Y:S06]  /*1920*/  @P2 BRA `(.L_x_2295) ;  /* 0x0000000000242947 */ /* 0x001fec0003800000 */
        /* <DEDUP_REMOVED lines=9> */
.L_x_2295:
[----:B------:R-:W-:Y:S01]  /*19c0*/  ULDC.64 UR4, c[0x0][0xa20] ;  /* 0x0002880000047ab9 */ /* 0x000fe20000000a00 */
[C---:B------:R-:W-:Y:S02]  /*19d0*/  LOP3.LUT R3, R6.reuse, 0xff000000, RZ, 0xc0, !PT ;  /* 0xff00000006037812 */ /* 0x040fe400078ec0ff */
[----:B------:R-:W-:Y:S02]  /*19e0*/  ISETP.NE.U32.AND P1, PT, RZ, UR4, PT ;  /* 0x00000004ff007c0c */ /* 0x000fe4000bf25070 */
[C---:B------:R-:W-:Y:S02]  /*19f0*/  LOP3.LUT R0, R6.reuse, 0xff0000, RZ, 0xc0, !PT ;  /* 0x00ff000006007812 */ /* 0x040fe400078ec0ff */
[----:B------:R-:W-:Y:S02]  /*1a00*/  ISETP.NE.AND.EX P1, PT, RZ, UR5, PT, P1 ;  /* 0x00000005ff007c0c */ /* 0x000fe4000bf25310 */
[----:B------:R-:W-:Y:S02]  /*1a10*/  SHF.R.U32.HI R3, RZ, 0x8, R3 ;  /* 0x00000008ff037819 */ /* 0x000fe40000011603 */
[----:B------:R-:W-:-:S02]  /*1a20*/  LOP3.LUT R209, R6, 0xffff, RZ, 0xc0, !PT ;  /* 0x0000ffff06d17812 */ /* 0x000fc400078ec0ff */
[----:B------:R-:W-:-:S07]  /*1a30*/  LEA.HI R217, R0, R3, RZ, 0x10 ;  /* 0x0000000300d97211 */ /* 0x000fce00078f80ff */
[----:B------:R-:W-:Y:S05]  /*1a40*/  @!P1 BRA `(.L_x_2296) ;  /* 0x0000000000109947 */ /* 0x000fea0003800000 */
[----:B------:R-:W-:-:S04]  /*1a50*/  IADD3 R6, P0, R218, UR4, RZ ;  /* 0x00000004da067c10 */ /* 0x000fc8000ff1e0ff */
[----:B------:R-:W-:-:S05]  /*1a60*/  IADD3.X R7, R219, UR5, RZ, P0, !PT ;  /* 0x00000005db077c10 */ /* 0x000fca00087fe4ff */
[----:B------:R0:W5:Y:S01]  /*1a70*/  LDG.E R25, desc[UR54][R6.64] ;  /* 0x0000003606197981 */ /* 0x000162000c1e1900 */
[----:B------:R-:W-:Y:S05]  /*1a80*/  BRA `(.L_x_2297) ;  /* 0x0000000000107947 */ /* 0x000fea0003800000 */
.L_x_2296:
[----:B------:R-:W-:Y:S05]  /*1a90*/  @!P0 BRA `(.L_x_2297) ;  /* 0x00000000000c8947 */ /* 0x000fea0003800000 */
[----:B------:R-:W2:Y:S04]  /*1aa0*/  LDG.E R0, desc[UR54][R12.64] ;  /* 0x000000360c007981 */ /* 0x000ea8000c1e1900 */
[----:B------:R-:W2:Y:S02]  /*1ab0*/  LDG.E R25, desc[UR54][R12.64+0x4] ;  /* 0x000004360c197981 */ /* 0x000ea4000c1e1900 */
[----:B--2---:R-:W-:-:S07]  /*1ac0*/  IMAD.IADD R25, R25, 0x1, -R0 ;  /* 0x0000000119197824 */ /* 0x004fce00078e0a00 */
.L_x_2297:
[----:B------:R-:W-:Y:S01]  /*1ad0*/  ULDC.64 UR4, c[0x0][0xa10] ;  /* 0x0002840000047ab9 */ /* 0x000fe20000000a00 */
[----:B------:R-:W1:Y:S01]  /*1ae0*/  LDC R10, c[0x0][0x448] ;  /* 0x00011200ff0a7b82 */ /* 0x000e620000000800 */
[----:B------:R-:W-:-:S04]  /*1af0*/  ISETP.NE.U32.AND P0, PT, RZ, UR4, PT ;  /* 0x00000004ff007c0c */ /* 0x000fc8000bf05070 */
[----:B------:R-:W-:Y:S01]  /*1b00*/  ISETP.NE.AND.EX P0, PT, RZ, UR5, PT, P0 ;  /* 0x00000005ff007c0c */ /* 0x000fe2000bf05300 */
[----:B------:R-:W-:-:S12]  /*1b10*/  ULDC.64 UR4, c[0x0][0xa30] ;  /* 0x00028c0000047ab9 */ /* 0x000fd80000000a00 */
[----:B0-----:R-:W0:Y:S02]  /*1b20*/  @P0 LDC.64 R6, c[0x0][0xa10] ;  /* 0x00028400ff060b82 */ /* 0x001e240000000a00 */
[----:B0-----:R-:W-:-:S05]  /*1b30*/  @P0 IMAD.WIDE R6, R212, 0x4, R6 ;  /* 0x00000004d4060825 */ /* 0x001fca00078e0206 */
[----:B------:R-:W2:Y:S04]  /*1b40*/  @P0 LDG.E R0, desc[UR54][R6.64] ;  /* 0x0000003606000981 */ /* 0x000ea8000c1e1900 */
[----:B------:R0:W2:Y:S01]  /*1b50*/  @P0 LDG.E R3, desc[UR54][R6.64+0x4] ;  /* 0x0000043606030981 */ /* 0x0000a2000c1e1900 */
[----:B------:R-:W-:Y:S01]  /*1b60*/  ISETP.NE.U32.AND P1, PT, RZ, UR4, PT ;  /* 0x00000004ff007c0c */ /* 0x000fe2000bf25070 */
[----:B-----5:R-:W-:-:S03]  /*1b70*/  IMAD.MOV.U32 R144, RZ, RZ, R25 ;  /* 0x000000ffff907224 */ /* 0x020fc600078e0019 */
[----:B------:R-:W-:-:S13]  /*1b80*/  ISETP.NE.AND.EX P1, PT, RZ, UR5, PT, P1 ;  /* 0x00000005ff007c0c */ /* 0x000fda000bf25310 */
[----:B------:R-:W-:-:S04]  /*1b90*/  @P1 IADD3 R8, P2, R218, UR4, RZ ;  /* 0x00000004da081c10 */ /* 0x000fc8000ff5e0ff */
[----:B------:R-:W-:-:S05]  /*1ba0*/  @P1 IADD3.X R9, R219, UR5, RZ, P2, !PT ;  /* 0x00000005db091c10 */ /* 0x000fca00097fe4ff */
[----:B------:R3:W5:Y:S01]  /*1bb0*/  @P1 LDG.E R144, desc[UR54][R8.64] ;  /* 0x0000003608901981 */ /* 0x000762000c1e1900 */
[----:B-1----:R-:W-:Y:S01]  /*1bc0*/  ISETP.NE.AND P1, PT, R10, 0x1, PT ;  /* 0x000000010a00780c */ /* 0x002fe20003f25270 */
[----:B------:R-:W-:Y:S01]  /*1bd0*/  IMAD.SHL.U32 R204, R5, 0x80, RZ ;  /* 0x0000008005cc7824 */ /* 0x000fe200078e00ff */
[----:B------:R-:W-:Y:S01]  /*1be0*/  BSSY B0, `(.L_x_2298) ;  /* 0x0000035000007945 */ /* 0x000fe20003800000 */
[----:B------:R-:W-:Y:S01]  /*1bf0*/  IMAD.IADD R11, R25, 0x1, -R4 ;  /* 0x00000001190b7824 */ /* 0x000fe200078e0a04 */
[----:B------:R-:W-:Y:S02]  /*1c00*/  LOP3.LUT R222, R217, 0xff, RZ, 0xc0, !PT ;  /* 0x000000ffd9de7812 */ /* 0x000fe400078ec0ff */
[----:B------:R-:W-:Y:S02]  /*1c10*/  IADD3 R5, R204, 0x7f, RZ ;  /* 0x0000007fcc057810 */ /* 0x000fe40007ffe0ff */
[----:B------:R-:W-:-:S05]  /*1c20*/  SHF.R.U32.HI R217, RZ, 0x10, R217 ;  /* 0x00000010ffd97819 */ /* 0x000fca00000116d9 */
[----:B------:R-:W1:Y:S08]  /*1c30*/  @P1 LDC R10, c[0x0][0x44c] ;  /* 0x00011300ff0a1b82 */ /* 0x000e700000000800 */
[----:B0-----:R-:W0:Y:S01]  /*1c40*/  @P1 LDC R7, c[0x0][0x450] ;  /* 0x00011400ff071b82 */ /* 0x001e220000000800 */
[----:B--2---:R-:W-:Y:S02]  /*1c50*/  @P0 IMAD.IADD R2, R3, 0x1, -R0 ;  /* 0x0000000103020824 */ /* 0x004fe400078e0a00 */
[----:B-1----:R-:W-:-:S04]  /*1c60*/  @P1 IMAD.HI.U32 R0, R5, R10, RZ ;  /* 0x0000000a05001227 */ /* 0x002fc800078e00ff */
[----:B------:R-:W-:Y:S01]  /*1c70*/  IMAD.IADD R206, R11, 0x1, R2 ;  /* 0x000000010bce7824 */ /* 0x000fe200078e0202 */
[----:B0-----:R-:W-:Y:S01]  /*1c80*/  @P1 SHF.R.U32.HI R5, RZ, R7, R0 ;  /* 0x00000007ff051219 */ /* 0x001fe20000011600 */
[----:B------:R-:W-:Y:S02]  /*1c90*/  IMAD.MOV.U32 R3, RZ, RZ, RZ ;  /* 0x000000ffff037224 */ /* 0x000fe400078e00ff */
[C---:B------:R-:W-:Y:S01]  /*1ca0*/  VIADD R0, R206.reuse, 0x9f ;  /* 0x0000009fce007836 */ /* 0x040fe20000000000 */
[----:B------:R-:W-:-:S03]  /*1cb0*/  IADD3 R166, R206, 0xa0, -R205 ;  /* 0x000000a0cea67810 */ /* 0x000fc60007ffe8cd */
[----:B------:R-:W-:-:S04]  /*1cc0*/  IMAD.HI R0, R0, 0x66666667, RZ ;  /* 0x6666666700007827 */ /* 0x000fc800078e02ff */
[----:B------:R-:W-:Y:S01]  /*1cd0*/  IMAD.IADD R5, R166, 0x1, R5 ;  /* 0x00000001a6057824 */ /* 0x000fe200078e0205 */
[----:B------:R-:W-:-:S03]  /*1ce0*/  SHF.R.U32.HI R185, RZ, 0x1f, R0 ;  /* 0x0000001fffb97819 */ /* 0x000fc60000011600 */
[----:B------:R-:W-:Y:S01]  /*1cf0*/  IMAD.HI R5, R5, 0x66666667, RZ ;  /* 0x6666666705057827 */ /* 0x000fe200078e02ff */
[----:B------:R-:W-:-:S04]  /*1d00*/  LEA.HI.SX32 R185, R0, R185, 0x1a ;  /* 0x000000b900b97211 */ /* 0x000fc800078fd2ff */
[----:B------:R-:W-:-:S04]  /*1d10*/  SHF.R.U32.HI R4, RZ, 0x1f, R5 ;  /* 0x0000001fff047819 */ /* 0x000fc80000011605 */
[----:B------:R-:W-:-:S04]  /*1d20*/  LEA.HI.SX32 R4, R5, R4, 0x1a ;  /* 0x0000000405047211 */ /* 0x000fc800078fd2ff */
[----:B---3--:R-:W-:-:S04]  /*1d30*/  VIMNMX R9, R185, R4, PT ;  /* 0x00000004b9097248 */ /* 0x008fc80003fe0100 */
[----:B------:R-:W-:-:S13]  /*1d40*/  ISETP.GE.AND P0, PT, R9, 0x1, PT ;  /* 0x000000010900780c */ /* 0x000fda0003f06270 */
        /* <DEDUP_REMOVED lines=8> */
[----:B------:R-:W-:Y:S02]  /*1dd0*/  IABS R8, R0 ;  /* 0x0000000000087213 */ /* 0x000fe40000000000 */
[----:B------:R-:W-:-:S04]  /*1de0*/  LOP3.LUT R0, R0, R10, RZ, 0x3c, !PT ;  /* 0x0000000a00007212 */ /* 0x000fc800078e3cff */
[----:B------:R-:W-:Y:S01]  /*1df0*/  ISETP.GE.AND P2, PT, R0, RZ, PT ;  /* 0x000000ff0000720c */ /* 0x000fe20003f46270 */
[----:B0-----:R-:W0:Y:S02]  /*1e00*/  MUFU.RCP R3, R3 ;  /* 0x0000000300037308 */ /* 0x001e240000001000 */
[----:B0-----:R-:W-:Y:S01]  /*1e10*/  VIADD R4, R3, 0xffffffe ;  /* 0x0ffffffe03047836 */ /* 0x001fe20000000000 */
[----:B------:R-:W-:-:S05]  /*1e20*/  IADD3 R3, RZ, -R12, RZ ;  /* 0x8000000cff037210 */ /* 0x000fca0007ffe0ff */
        /* <DEDUP_REMOVED lines=16> */
.L_x_2299:
[----:B------:R-:W-:Y:S05]  /*1f30*/  BSYNC B0 ;  /* 0x0000000000007941 */ /* 0x000fea0003800000 */
.L_x_2298:
        /* <DEDUP_REMOVED lines=17> */
[----:B------:R-:W-:Y:S01]  /*2050*/  IADD3 R0, R16, 0x1a400, RZ ;  /* 0x0001a40010007810 */ /* 0x000fe20007ffe0ff */
[----:B------:R-:W-:Y:S03]  /*2060*/  BSSY B6, `(.L_x_2301) ;  /* 0x0000013000067945 */ /* 0x000fe60003800000 */
        /* <DEDUP_REMOVED lines=9> */
[----:B------:R-:W-:Y:S01]  /*2100*/  IMAD.U32 R10, RZ, RZ, UR6 ;  /* 0x00000006ff0a7e24 */ /* 0x000fe2000f8e00ff */
[----:B------:R-:W-:Y:S01]  /*2110*/  MOV R13, RZ ;  /* 0x000000ff000d7202 */ /* 0x000fe20000000f00 */
[----:B------:R-:W-:Y:S02]  /*2120*/  IMAD.U32 R6, RZ, RZ, UR4 ;  /* 0x00000004ff067e24 */ /* 0x000fe4000f8e00ff */
[----:B------:R-:W-:-:S02]  /*2130*/  IMAD.U32 R7, RZ, RZ, UR5 ;  /* 0x00000005ff077e24 */ /* 0x000fc4000f8e00ff */
[----:B------:R-:W-:Y:S02]  /*2140*/  IMAD.U32 R11, RZ, RZ, UR7 ;  /* 0x00000007ff0b7e24 */ /* 0x000fe4000f8e00ff */
[----:B------:R-:W-:Y:S02]  /*2150*/  IMAD.MOV.U32 R8, RZ, RZ, 0x70 ;  /* 0x00000070ff087424 */ /* 0x000fe400078e00ff */
[----:B0-----:R-:W-:-:S07]  /*2160*/  IMAD.MOV.U32 R12, RZ, RZ, 0x1 ;  /* 0x00000001ff0c7424 */ /* 0x001fce00078e00ff */
[----:B------:R-:W-:-:S07]  /*2170*/  LEPC R20, `(.L_x_2302) ;  /* 0x000000001014794e */ /* 0x000fce0000000000 */
[----:B-1---5:R-:W-:Y:S05]  /*2180*/  CALL.ABS.NOINC R14 ;  /* 0x000000000e007343 */ /* 0x022fea0003c00000 */
.L_x_2302:
[----:B------:R-:W-:Y:S05]  /*2190*/  BSYNC B6 ;  /* 0x0000000000067941 */ /* 0x000fea0003800000 */
.L_x_2301:
        /* <DEDUP_REMOVED lines=20> */
.L_x_2304:
[----:B------:R-:W-:Y:S05]  /*22e0*/  BSYNC B6 ;  /* 0x0000000000067941 */ /* 0x000fea0003800000 */
.L_x_2303:
[----:B------:R-:W-:Y:S01]  /*22f0*/  ULDC.64 UR4, c[0x0][0x9f8] ;  /* 0x00027e0000047ab9 */ /* 0x000fe20000000a00 */
[----:B------:R-:W-:Y:S01]  /*2300*/  IMAD.MOV.U32 R0, RZ, RZ, R212 ;  /* 0x000000ffff007224 */ /* 0x000fe200078e00d4 */
[----:B------:R-:W-:Y:S01]  /*2310*/  ISETP.NE.U32.AND P0, PT, RZ, UR4, PT ;  /* 0x00000004ff007c0c */ /* 0x000fe2000bf05070 */
[----:B------:R-:W2:Y:S01]  /*2320*/  LDL.LU R12, [R1+0x14] ;  /* 0x00001400010c7983 */ /* 0x000ea20000300800 */
[----:B------:R-:W-:Y:S01]  /*2330*/  IMAD.IADD R119, R26, 0x1, R25 ;  /* 0x000000011a777824 */ /* 0x000fe200078e0219 */
[----:B------:R-:W0:Y:S01]  /*2340*/  LDC.64 R112, c[0x0][0x300] ;  /* 0x0000c000ff707b82 */ /* 0x000e220000000a00 */
[----:B------:R-:W-:Y:S01]  /*2350*/  ISETP.NE.AND.EX P0, PT, RZ, UR5, PT, P0 ;  /* 0x00000005ff007c0c */ /* 0x000fe2000bf05300 */
[----:B------:R-:W3:Y:S01]  /*2360*/  LDL R26, [R1+0x6c] ;  /* 0x00006c00011a7983 */ /* 0x000ee20000100800 */
[----:B------:R-:W1:Y:S01]  /*2370*/  S2R R20, SR_TID.X ;  /* 0x0000000000147919 */ /* 0x000e620000002100 */
[----:B------:R-:W-:-:S04]  /*2380*/  SHF.R.S32.HI R19, RZ, 0x1f, R18 ;  /* 0x0000001fff137819 */ /* 0x000fc80000011412 */
[----:B------:R-:W4:Y:S06]  /*2390*/  LDC.64 R106, c[0x0][0x3f8] ;  /* 0x0000fe00ff6a7b82 */ /* 0x000f2c0000000a00 */
[----:B------:R-:W-:Y:S02]  /*23a0*/  @P0 IADD3 R4, P1, R218, UR4, RZ ;  /* 0x00000004da040c10 */ /* 0x000fe4000ff3e0ff */
[----:B------:R-:W2:Y:S02]  /*23b0*/  LDC R99, c[0x0][0x3f4] ;  /* 0x0000fd00ff637b82 */ /* 0x000ea40000000800 */
[----:B------:R-:W-:Y:S01]  /*23c0*/  @P0 IADD3.X R5, R219, UR5, RZ, P1, !PT ;  /* 0x00000005db050c10 */ /* 0x000fe20008ffe4ff */
[----:B------:R-:W-:-:S04]  /*23d0*/  ULDC.64 UR4, c[0x0][0xa08] ;  /* 0x0002820000047ab9 */ /* 0x000fc80000000a00 */
[----:B------:R1:W2:Y:S01]  /*23e0*/  @P0 LDG.E R0, desc[UR54][R4.64] ;  /* 0x0000003604000981 */ /* 0x0002a2000c1e1900 */
[----:B------:R-:W-:Y:S01]  /*23f0*/  SHF.R.S32.HI R13, RZ, 0x1f, R119 ;  /* 0x0000001fff0d7819 */ /* 0x000fe20000011477 */
[-C--:B0-----:R-:W-:Y:S01]  /*2400*/  IMAD.WIDE.U32 R6, R119, R112.reuse, RZ ;  /* 0x0000007077067225 */ /* 0x081fe200078e00ff */
[----:B------:R-:W-:Y:S01]  /*2410*/  ISETP.NE.U32.AND P0, PT, RZ, UR4, PT ;  /* 0x00000004ff007c0c */ /* 0x000fe2000bf05070 */
[----:B------:R-:W0:Y:S02]  /*2420*/  LDC.64 R100, c[0x0][0x408] ;  /* 0x00010200ff647b82 */ /* 0x000e240000000a00 */
[----:B------:R-:W-:Y:S01]  /*2430*/  IMAD R8, R13, R112, RZ ;  /* 0x000000700d087224 */ /* 0x000fe200078e02ff */
[----:B------:R-:W-:Y:S01]  /*2440*/  ISETP.NE.AND.EX P0, PT, RZ, UR5, PT, P0 ;  /* 0x00000005ff007c0c */ /* 0x000fe2000bf05300 */
[----:B------:R-:W-:Y:S02]  /*2450*/  ULDC.64 UR4, c[0x0][0x308] ;  /* 0x0000c20000047ab9 */ /* 0x000fe40000000a00 */
[----:B------:R-:W-:-:S04]  /*2460*/  IMAD R3, R119, R113, R8 ;  /* 0x0000007177037224 */ /* 0x000fc800078e0208 */
[----:B------:R-:W-:Y:S01]  /*2470*/  IMAD.IADD R7, R7, 0x1, R3 ;  /* 0x0000000107077824 */ /* 0x000fe200078e0203 */
[----:B-1----:R-:W-:Y:S01]  /*2480*/  SHF.R.U32.HI R20, RZ, 0x7, R20 ;  /* 0x00000007ff147819 */ /* 0x002fe20000011614 */
[----:B------:R-:W-:-:S03]  /*2490*/  IMAD.WIDE.U32 R4, R209, UR4, R6 ;  /* 0x00000004d1047c25 */ /* 0x000fc6000f8e0006 */
[----:B------:R-:W-:Y:S01]  /*24a0*/  ISETP.NE.AND P6, PT, R20, 0x1, PT ;  /* 0x000000011400780c */ /* 0x000fe20003fc5270 */
[----:B------:R-:W-:Y:S01]  /*24b0*/  IMAD R5, R209, UR5, R5 ;  /* 0x00000005d1057c24 */ /* 0x000fe2000f8e0205 */
[----:B------:R-:W-:Y:S01]  /*24c0*/  ULDC.64 UR4, c[0x0][0x310] ;  /* 0x0000c40000047ab9 */ /* 0x000fe20000000a00 */
[----:B------:R-:W-:Y:S01]  /*24d0*/  VIADD R6, R18, 0x80 ;  /* 0x0000008012067836 */ /* 0x000fe20000000000 */
[----:B------:R-:W-:Y:S01]  /*24e0*/  SHF.R.S32.HI R23, RZ, 0x1f, R22 ;  /* 0x0000001fff177819 */ /* 0x000fe20000011416 */
[-C--:B----4-:R-:W-:Y:S02]  /*24f0*/  IMAD R11, R223, R106.reuse, RZ ;  /* 0x0000006adf0b7224 */ /* 0x090fe400078e02ff */
[----:B------:R-:W-:-:S04]  /*2500*/  IMAD.WIDE.U32 R108, R188, R106, R18 ;  /* 0x0000006abc6c7225 */ /* 0x000fc800078e0012 */
[C---:B------:R-:W-:Y:S02]  /*2510*/  IMAD R11, R188.reuse, R107, R11 ;  /* 0x0000006bbc0b7224 */ /* 0x040fe400078e020b */
[----:B------:R-:W-:-:S04]  /*2520*/  IMAD.WIDE.U32 R110, R188, R106, R22 ;  /* 0x0000006abc6e7225 */ /* 0x000fc800078e0016 */
[----:B------:R-:W-:Y:S02]  /*2530*/  IMAD.IADD R111, R111, 0x1, R11 ;  /* 0x000000016f6f7824 */ /* 0x000fe400078e020b */
[----:B------:R-:W-:Y:S02]  /*2540*/  IMAD.IADD R109, R11, 0x1, R109 ;  /* 0x000000010b6d7824 */ /* 0x000fe400078e026d */
[----:B0-----:R-:W-:-:S04]  /*2550*/  IMAD.WIDE.U32 R104, R188, R100, R22 ;  /* 0x00000064bc687225 */ /* 0x001fc800078e0016 */
[----:B------:R-:W-:Y:S01]  /*2560*/  IMAD.WIDE.U32 R102, R188, R100, R18 ;  /* 0x00000064bc667225 */ /* 0x000fe200078e0012 */
[----:B------:R-:W-:-:S03]  /*2570*/  MOV R124, 0x20 ;  /* 0x00000020007c7802 */ /* 0x000fc60000000f00 */
[----:B-----5:R-:W-:-:S04]  /*2580*/  IMAD.WIDE.U32 R110, R144, R106, R110 ;  /* 0x0000006a906e7225 */ /* 0x020fc800078e006e */
[----:B------:R-:W-:-:S04]  /*2590*/  IMAD.WIDE.U32 R108, R144, R106, R108 ;  /* 0x0000006a906c7225 */ /* 0x000fc800078e006c */
[----:B------:R-:W-:Y:S01]  /*25a0*/  IMAD.MOV.U32 R121, RZ, RZ, 0x40 ;  /* 0x00000040ff797424 */ /* 0x000fe200078e00ff */
[C---:B------:R-:W-:Y:S01]  /*25b0*/  SHF.L.U64.HI R128, R112.reuse, 0x7, R113 ;  /* 0x0000000770807819 */ /* 0x040fe20000010271 */
[----:B------:R-:W-:Y:S02]  /*25c0*/  IMAD R127, R101, 0xa0, RZ ;  /* 0x000000a0657f7824 */ /* 0x000fe400078e02ff */
[----:B------:R-:W-:Y:S02]  /*25d0*/  IMAD R125, R113, 0xa0, RZ ;  /* 0x000000a0717d7824 */ /* 0x000fe400078e02ff */
[----:B------:R-:W-:Y:S02]  /*25e0*/  IMAD.SHL.U32 R129, R112, 0x80, RZ ;  /* 0x0000008070817824 */ /* 0x000fe400078e00ff */
[----:B------:R-:W-:Y:S01]  /*25f0*/  VIADD R160, R20, 0x8 ;  /* 0x0000000814a07836 */ /* 0x000fe20000000000 */
[----:B------:R-:W-:Y:S02]  /*2600*/  SHF.R.S32.HI R145, RZ, 0x1f, R221 ;  /* 0x0000001fff917819 */ /* 0x000fe400000114dd */
[----:B--2---:R-:W-:-:S02]  /*2610*/  SHF.R.S32.HI R3, RZ, 0x1f, R0 ;  /* 0x0000001fff037819 */ /* 0x004fc40000011400 */
[----:B------:R-:W-:Y:S02]  /*2620*/  SEL R15, R0, RZ, !P0 ;  /* 0x000000ff000f7207 */ /* 0x000fe40004000000 */
[----:B------:R-:W-:Y:S01]  /*2630*/  SEL R33, R3, RZ, !P0 ;  /* 0x000000ff03217207 */ /* 0x000fe20004000000 */
[----:B------:R-:W-:Y:S02]  /*2640*/  IMAD R3, R223, R112, RZ ;  /* 0x00000070df037224 */ /* 0x000fe400078e02ff */
[----:B------:R-:W-:-:S04]  /*2650*/  IMAD.WIDE.U32 R116, R15, UR4, R4 ;  /* 0x000000040f747c25 */ /* 0x000fc8000f8e0004 */
[----:B------:R-:W-:Y:S02]  /*2660*/  IMAD R0, R33, UR4, RZ ;  /* 0x0000000421007c24 */ /* 0x000fe4000f8e02ff */
[----:B------:R-:W-:-:S04]  /*2670*/  IMAD.WIDE.U32 R4, R188, R112, R18 ;  /* 0x00000070bc047225 */ /* 0x000fc800078e0012 */
[----:B------:R-:W-:Y:S01]  /*2680*/  IMAD R7, R15, UR5, R0 ;  /* 0x000000050f077c24 */ /* 0x000fe2000f8e0200 */
[----:B------:R-:W-:Y:S05]  /*2690*/  @!P6 WARPSYNC.ALL ;  /* 0x000000000000e948 */ /* 0x000fea0003800000 */
[----:B------:R-:W-:Y:S01]  /*26a0*/  ULDC.64 UR4, c[0x0][0x330] ;  /* 0x0000cc0000047ab9 */ /* 0x000fe20000000a00 */
[----:B------:R-:W-:Y:S02]  /*26b0*/  VIADD R0, R18, 0x20 ;  /* 0x0000002012007836 */ /* 0x000fe40000000000 */
[----:B------:R-:W-:Y:S01]  /*26c0*/  IMAD R9, R188, R113, R3 ;  /* 0x00000071bc097224 */ /* 0x000fe200078e0203 */
[----:B------:R-:W-:Y:S01]  /*26d0*/  @!P6 BAR.SYNC.DEFER_BLOCKING 0x9, 0x100 ;  /* 0x024400000000eb1d */ /* 0x000fe20000010000 */
[----:B------:R-:W-:Y:S01]  /*26e0*/  IADD3 R3, P0, R116, R4, RZ ;  /* 0x0000000474037210 */ /* 0x000fe20007f1e0ff */
[----:B------:R-:W-:-:S04]  /*26f0*/  IMAD.WIDE.U32 R114, R209, UR4, R18 ;  /* 0x00000004d1727c25 */ /* 0x000fc8000f8e0012 */
[----:B------:R-:W-:Y:S01]  /*2700*/  IMAD.IADD R4, R117, 0x1, R7 ;  /* 0x0000000175047824 */ /* 0x000fe200078e0207 */
[----:B------:R-:W-:Y:S01]  /*2710*/  ULDC UR4, c[0x0][0x2f4] ;  /* 0x0000bd0000047ab9 */ /* 0x000fe20000000800 */
[----:B------:R-:W-:Y:S01]  /*2720*/  VIADD R7, R18, 0xa0 ;  /* 0x000000a012077836 */ /* 0x000fe20000000000 */
[----:B------:R-:W-:-:S04]  /*2730*/  ISETP.GE.AND P1, PT, R0, UR4, PT ;  /* 0x0000000400007c0c */ /* 0x000fc8000bf26270 */
[----:B------:R-:W-:Y:S02]  /*2740*/  ISETP.GE.AND P4, PT, R7, UR4, PT ;  /* 0x0000000407007c0c */ /* 0x000fe4000bf86270 */
[----:B------:R-:W-:Y:S02]  /*2750*/  SEL R7, RZ, 0xffffffff, P1 ;  /* 0xffffffffff077807 */ /* 0x000fe40000800000 */
[----:B------:R-:W-:Y:S02]  /*2760*/  IADD3.X R5, R4, R5, R9, P0, !PT ;  /* 0x0000000504057210 */ /* 0x000fe400007fe409 */
[----:B------:R-:W-:Y:S01]  /*2770*/  ISETP.GE.AND P2, PT, R6, UR4, PT ;  /* 0x0000000406007c0c */ /* 0x000fe2000bf46270 */
[----:B------:R-:W-:Y:S01]  /*2780*/  IMAD.SHL.U32 R9, R7, 0x2, RZ ;  /* 0x0000000207097824 */ /* 0x000fe200078e00ff */
[C---:B------:R-:W-:Y:S01]  /*2790*/  ISETP.GE.AND P0, PT, R18.reuse, UR4, PT ;  /* 0x0000000412007c0c */ /* 0x040fe2000bf06270 */
[C---:B------:R-:W-:Y:S01]  /*27a0*/  VIADD R7, R18.reuse, 0x60 ;  /* 0x0000006012077836 */ /* 0x040fe20000000000 */
[----:B------:R-:W-:-:S02]  /*27b0*/  IADD3 R6, R18, 0x40, RZ ;  /* 0x0000004012067810 */ /* 0x000fc40007ffe0ff */
[----:B------:R-:W-:Y:S02]  /*27c0*/  SEL R8, RZ, 0x1, P0 ;  /* 0x00000001ff087807 */ /* 0x000fe40000000000 */
[----:B------:R-:W-:Y:S02]  /*27d0*/  ISETP.GE.AND P0, PT, R6, UR4, PT ;  /* 0x0000000406007c0c */ /* 0x000fe4000bf06270 */
[----:B------:R-:W-:Y:S02]  /*27e0*/  ISETP.GE.AND P1, PT, R7, UR4, PT ;  /* 0x0000000407007c0c */ /* 0x000fe4000bf26270 */
[----:B------:R-:W-:Y:S02]  /*27f0*/  LOP3.LUT R8, R9, 0x2, R8, 0xe2, !PT ;  /* 0x0000000209087812 */ /* 0x000fe400078ee208 */
[----:B------:R-:W-:Y:S02]  /*2800*/  SEL R9, RZ, 0x4, P0 ;  /* 0x00000004ff097807 */ /* 0x000fe40000000000 */
[----:B------:R-:W-:-:S02]  /*2810*/  SEL R10, RZ, 0x8, P1 ;  /* 0x00000008ff0a7807 */ /* 0x000fc40000800000 */
[-C--:B------:R-:W-:Y:S02]  /*2820*/  ISETP.GE.AND P0, PT, R18, R99.reuse, PT ;  /* 0x000000631200720c */ /* 0x080fe40003f06270 */
[----:B------:R-:W-:Y:S02]  /*2830*/  LOP3.LUT R8, R10, R8, R9, 0xfe, !PT ;  /* 0x000000080a087212 */ /* 0x000fe400078efe09 */
[----:B------:R-:W-:Y:S02]  /*2840*/  SEL R9, RZ, 0x10, P2 ;  /* 0x00000010ff097807 */ /* 0x000fe40001000000 */
[----:B------:R-:W-:Y:S02]  /*2850*/  ISETP.GE.AND P3, PT, R0, R99, PT ;  /* 0x000000630000720c */ /* 0x000fe40003f66270 */
[----:B------:R-:W-:Y:S01]  /*2860*/  LOP3.LUT R35, R8, R9, RZ, 0xfc, !PT ;  /* 0x0000000908237212 */ /* 0x000fe200078efcff */
[----:B------:R-:W-:Y:S01]  /*2870*/  IMAD R115, R209, UR5, R115 ;  /* 0x00000005d1737c24 */ /* 0x000fe2000f8e0273 */
[----:B------:R-:W-:Y:S01]  /*2880*/  SEL R9, R99, RZ, P0 ;  /* 0x000000ff63097207 */ /* 0x000fe20000000000 */
[----:B------:R-:W-:Y:S01]  /*2890*/  ULDC.64 UR4, c[0x0][0x338] ;  /* 0x0000ce0000047ab9 */ /* 0x000fe20000000a00 */
[----:B------:R-:W-:-:S02]  /*28a0*/  ISETP.GE.AND P5, PT, R6, R99, PT ;  /* 0x000000630600720c */ /* 0x000fc40003fa6270 */
[----:B------:R-:W-:Y:S01]  /*28b0*/  SEL R11, R99, RZ, P3 ;  /* 0x000000ff630b7207 */ /* 0x000fe20001800000 */
[----:B------:R-:W-:Y:S02]  /*28c0*/  IMAD R33, R33, UR4, RZ ;  /* 0x0000000421217c24 */ /* 0x000fe4000f8e02ff */
[----:B------:R-:W-:Y:S02]  /*28d0*/  IMAD R8, R223, R100, RZ ;  /* 0x00000064df087224 */ /* 0x000fe400078e02ff */
[----:B------:R-:W-:Y:S02]  /*28e0*/  IMAD.IADD R9, R18, 0x1, R9 ;  /* 0x0000000112097824 */ /* 0x000fe400078e0209 */
[----:B------:R-:W-:Y:S02]  /*28f0*/  IMAD.IADD R11, R0, 0x1, R11 ;  /* 0x00000001000b7824 */ /* 0x000fe400078e020b */
[C---:B------:R-:W-:Y:S02]  /*2900*/  IMAD R33, R15.reuse, UR5, R33 ;  /* 0x000000050f217c24 */ /* 0x040fe4000f8e0221 */
[----:B------:R-:W-:Y:S01]  /*2910*/  IMAD.WIDE.U32 R114, R15, UR4, R114 ;  /* 0x000000040f727c25 */ /* 0x000fe2000f8e0072 */
[----:B------:R-:W-:-:S03]  /*2920*/  LOP3.LUT R12, R12, 0xfffffffe, RZ, 0xc0, !PT ;  /* 0xfffffffe0c0c7812 */ /* 0x000fc600078ec0ff */
[----:B------:R-:W-:Y:S01]  /*2930*/  IMAD R15, R188, R101, R8 ;  /* 0x00000065bc0f7224 */ /* 0x000fe200078e0208 */
[----:B------:R-:W-:Y:S02]  /*2940*/  SHF.R.S32.HI R8, RZ, 0x1f, R9 ;  /* 0x0000001fff087819 */ /* 0x000fe40000011409 */
[----:B------:R-:W-:Y:S01]  /*2950*/  SHF.R.S32.HI R10, RZ, 0x1f, R11 ;  /* 0x0000001fff0a7819 */ /* 0x000fe2000001140b */
[----:B------:R-:W-:Y:S01]  /*2960*/  IMAD.IADD R105, R105, 0x1, R15 ;  /* 0x0000000169697824 */ /* 0x000fe200078e020f */
[-C--:B------:R-:W-:Y:S01]  /*2970*/  LEA.HI R25, R8, R9.reuse, RZ, 0x4 ;  /* 0x0000000908197211 */ /* 0x080fe200078f20ff */
[----:B------:R-:W-:Y:S01]  /*2980*/  IMAD.IADD R103, R15, 0x1, R103 ;  /* 0x000000010f677824 */ /* 0x000fe200078e0267 */
[----:B------:R-:W-:Y:S02]  /*2990*/  SEL R15, R99, RZ, P5 ;  /* 0x000000ff630f7207 */ /* 0x000fe40002800000 */
[----:B------:R-:W-:Y:S02]  /*29a0*/  @P5 LOP3.LUT R12, R12, 0x1, RZ, 0xfc, !PT ;  /* 0x000000010c0c5812 */ /* 0x000fe400078efcff */
[----:B------:R-:W-:-:S02]  /*29b0*/  LEA.HI R9, R8, R9, RZ, 0x6 ;  /* 0x0000000908097211 */ /* 0x000fc400078f30ff */
[CC--:B------:R-:W-:Y:S02]  /*29c0*/  LEA.HI R27, R10.reuse, R11.reuse, RZ, 0x4 ;  /* 0x0000000b0a1b7211 */ /* 0x0c0fe400078f20ff */
[----:B------:R-:W-:Y:S02]  /*29d0*/  LEA.HI R10, R10, R11, RZ, 0x6 ;  /* 0x0000000b0a0a7211 */ /* 0x000fe400078f30ff */
[----:B------:R-:W-:Y:S01]  /*29e0*/  IADD3 R14, R6, R15, RZ ;  /* 0x0000000f060e7210 */ /* 0x000fe20007ffe0ff */
[----:B------:R0:W-:Y:S01]  /*29f0*/  STL [R1+0x14], R12 ;  /* 0x0000140c01007387 */ /* 0x0001e20000100800 */
[----:B------:R-:W-:Y:S02]  /*2a00*/  SHF.R.S32.HI R9, RZ, 0x6, R9 ;  /* 0x00000006ff097819 */ /* 0x000fe40000011409 */
[----:B------:R-:W-:Y:S02]  /*2a10*/  SHF.R.S32.HI R11, RZ, 0x6, R10 ;  /* 0x00000006ff0b7819 */ /* 0x000fe4000001140a */
[----:B------:R-:W-:Y:S01]  /*2a20*/  SHF.R.S32.HI R21, RZ, 0x1f, R14 ;  /* 0x0000001fff157819 */ /* 0x000fe2000001140e */
[----:B------:R-:W-:Y:S01]  /*2a30*/  IMAD R143, R9, 0x2800, R200 ;  /* 0x00002800098f7824 */ /* 0x000fe200078e02c8 */
[----:B------:R-:W-:-:S02]  /*2a40*/  LOP3.LUT R10, R198, 0x30, R25, 0xf8, !PT ;  /* 0x00000030c60a7812 */ /* 0x000fc400078ef819 */
[----:B0-----:R-:W-:Y:S01]  /*2a50*/  LOP3.LUT R12, R198, 0x30, R27, 0xf8, !PT ;  /* 0x00000030c60c7812 */ /* 0x001fe200078ef81b */
[----:B------:R-:W-:Y:S01]  /*2a60*/  IMAD R141, R9, 0x2800, R202 ;  /* 0x00002800098d7824 */ /* 0x000fe200078e02ca */
[-C--:B------:R-:W-:Y:S01]  /*2a70*/  LEA.HI R29, R21, R14.reuse, RZ, 0x4 ;  /* 0x0000000e151d7211 */ /* 0x080fe200078f20ff */
[----:B------:R-:W-:Y:S01]  /*2a80*/  IMAD R142, R11, 0x2800, R200 ;  /* 0x000028000b8e7824 */ /* 0x000fe200078e02c8 */
[-C--:B------:R-:W-:Y:S02]  /*2a90*/  LOP3.LUT R9, R12, R199.reuse, RZ, 0x3c, !PT ;  /* 0x000000c70c097212 */ /* 0x080fe400078e3cff */
[----:B------:R-:W-:Y:S02]  /*2aa0*/  LOP3.LUT R10, R10, R199, RZ, 0x3c, !PT ;  /* 0x000000c70a0a7212 */ /* 0x000fe400078e3cff */
[----:B------:R-:W-:Y:S01]  /*2ab0*/  LEA.HI R14, R21, R14, RZ, 0x6 ;  /* 0x0000000e150e7211 */ /* 0x000fe200078f30ff */
[----:B------:R-:W-:Y:S02]  /*2ac0*/  IMAD.IADD R142, R142, 0x1, R9 ;  /* 0x000000018e8e7824 */ /* 0x000fe400078e0209 */
[----:B------:R-:W-:Y:S01]  /*2ad0*/  IMAD.IADD R143, R143, 0x1, R10 ;  /* 0x000000018f8f7824 */ /* 0x000fe200078e020a */
[----:B------:R-:W-:-:S02]  /*2ae0*/  SHF.R.S32.HI R9, RZ, 0x6, R14 ;  /* 0x00000006ff097819 */ /* 0x000fc4000001140e */
[----:B------:R-:W-:Y:S02]  /*2af0*/  LOP3.LUT R10, R198, 0x30, R29, 0xf8, !PT ;  /* 0x00000030c60a7812 */ /* 0x000fe400078ef81d */
[----:B------:R-:W-:Y:S01]  /*2b00*/  SHF.R.U32.HI R8, RZ, 0x3, R201 ;  /* 0x00000003ff087819 */ /* 0x000fe200000116c9 */
[----:B------:R-:W-:Y:S01]  /*2b10*/  IMAD R140, R9, 0x2800, R200 ;  /* 0x00002800098c7824 */ /* 0x000fe200078e02c8 */
[----:B------:R-:W-:Y:S01]  /*2b20*/  LOP3.LUT R15, R201, 0x30, R25, 0xf8, !PT ;  /* 0x00000030c90f7812 */ /* 0x000fe200078ef819 */
[--C-:B------:R-:W-:Y:S01]  /*2b30*/  IMAD R131, R9, 0x2800, R202.reuse ;  /* 0x0000280009837824 */ /* 0x100fe200078e02ca */
[----:B------:R-:W-:Y:S01]  /*2b40*/  LOP3.LUT R9, R10, R199, RZ, 0x3c, !PT ;  /* 0x000000c70a097212 */ /* 0x000fe200078e3cff */
[----:B------:R-:W-:Y:S01]  /*2b50*/  IMAD R133, R11, 0x2800, R202 ;  /* 0x000028000b857824 */ /* 0x000fe200078e02ca */
[----:B------:R-:W-:Y:S02]  /*2b60*/  SHF.R.S32.HI R11, RZ, 0x1f, R144 ;  /* 0x0000001fff0b7819 */ /* 0x000fe40000011490 */
[----:B------:R-:W-:-:S02]  /*2b70*/  LOP3.LUT R12, R15, R8, RZ, 0x3c, !PT ;  /* 0x000000080f0c7212 */ /* 0x000fc400078e3cff */
[----:B---3--:R-:W-:Y:S02]  /*2b80*/  R2P PR, R26, 0x6 ;  /* 0x000000061a007804 */ /* 0x008fe40000000000 */
[C---:B------:R-:W-:Y:S01]  /*2b90*/  LOP3.LUT R21, R201.reuse, 0x30, R29, 0xf8, !PT ;  /* 0x00000030c9157812 */ /* 0x040fe200078ef81d */
[----:B------:R-:W-:Y:S01]  /*2ba0*/  IMAD.IADD R140, R140, 0x1, R9 ;  /* 0x000000018c8c7824 */ /* 0x000fe200078e0209 */
[----:B------:R-:W-:Y:S01]  /*2bb0*/  LOP3.LUT R15, R201, 0x30, R27, 0xf8, !PT ;  /* 0x00000030c90f7812 */ /* 0x000fe200078ef81b */
[----:B------:R-:W-:Y:S01]  /*2bc0*/  IMAD R9, R11, R106, RZ ;  /* 0x0000006a0b097224 */ /* 0x000fe200078e02ff */
[----:B------:R-:W-:Y:S01]  /*2bd0*/  LOP3.LUT R10, R21, R8, RZ, 0x3c, !PT ;  /* 0x00000008150a7212 */ /* 0x000fe200078e3cff */
[----:B------:R-:W-:Y:S01]  /*2be0*/  IMAD.IADD R141, R141, 0x1, R12 ;  /* 0x000000018d8d7824 */ /* 0x000fe200078e020c */
[----:B------:R-:W-:Y:S01]  /*2bf0*/  SEL R124, R124, 0xffffffe0, !P1 ;  /* 0xffffffe07c7c7807 */ /* 0x000fe20004800000 */
[----:B------:R-:W-:Y:S01]  /*2c00*/  IMAD R11, R11, R100, RZ ;  /* 0x000000640b0b7224 */ /* 0x000fe200078e02ff */
[----:B------:R-:W-:-:S02]  /*2c10*/  LOP3.LUT R12, R15, R8, RZ, 0x3c, !PT ;  /* 0x000000080f0c7212 */ /* 0x000fc400078e3cff */
[----:B------:R-:W-:Y:S01]  /*2c20*/  IADD3 R118, P1, R188, R119, RZ ;  /* 0x00000077bc767210 */ /* 0x000fe20007f3e0ff */
[----:B------:R-:W-:Y:S01]  /*2c30*/  IMAD R21, R144, R107, R9 ;  /* 0x0000006b90157224 */ /* 0x000fe200078e0209 */
[----:B------:R-:W-:Y:S01]  /*2c40*/  SEL R32, RZ, 0x20, P4 ;  /* 0x00000020ff207807 */ /* 0x000fe20002000000 */
[----:B------:R-:W-:Y:S01]  /*2c50*/  IMAD.IADD R131, R131, 0x1, R10 ;  /* 0x0000000183837824 */ /* 0x000fe200078e020a */
[C---:B------:R-:W-:Y:S01]  /*2c60*/  SHF.L.U64.HI R9, R106.reuse, 0x7, R107 ;  /* 0x000000076a097819 */ /* 0x040fe2000001026b */
[----:B------:R-:W-:Y:S02]  /*2c70*/  IMAD.IADD R133, R133, 0x1, R12 ;  /* 0x0000000185857824 */ /* 0x000fe400078e020c */
[----:B------:R-:W-:Y:S02]  /*2c80*/  IMAD R15, R107, 0xa0, RZ ;  /* 0x000000a06b0f7824 */ /* 0x000fe400078e02ff */
[----:B------:R-:W-:Y:S02]  /*2c90*/  IMAD.SHL.U32 R10, R106, 0x80, RZ ;  /* 0x000000806a0a7824 */ /* 0x000fe400078e00ff */
[----:B------:R-:W-:Y:S01]  /*2ca0*/  IMAD R31, R144, R101, R11 ;  /* 0x00000065901f7224 */ /* 0x000fe200078e020b */
[----:B------:R-:W-:Y:S01]  /*2cb0*/  SHF.L.U64.HI R11, R100, 0x7, R101 ;  /* 0x00000007640b7819 */ /* 0x000fe20000010265 */
[----:B------:R-:W-:Y:S01]  /*2cc0*/  IMAD.X R119, R223, 0x1, R13, P1 ;  /* 0x00000001df777824 */ /* 0x000fe200008e060d */
[----:B------:R-:W-:Y:S01]  /*2cd0*/  SEL R121, R121, 0xffffffc0, !P2 ;  /* 0xffffffc079797807 */ /* 0x000fe20005000000 */
[----:B------:R-:W-:Y:S01]  /*2ce0*/  IMAD.WIDE.U32 R106, R106, 0xa0, RZ ;  /* 0x000000a06a6a7825 */ /* 0x000fe200078e00ff */
[----:B------:R-:W-:-:S02]  /*2cf0*/  SHF.R.S32.HI R26, RZ, 0x4, R27 ;  /* 0x00000004ff1a7819 */ /* 0x000fc4000001141b */
[----:B------:R-:W-:Y:S01]  /*2d00*/  SHF.R.S32.HI R28, RZ, 0x4, R29 ;  /* 0x00000004ff1c7819 */ /* 0x000fe2000001141d */
[----:B------:R-:W-:Y:S01]  /*2d10*/  IMAD.SHL.U32 R12, R100, 0x80, RZ ;  /* 0x00000080640c7824 */ /* 0x000fe200078e00ff */
[----:B------:R-:W-:Y:S01]  /*2d20*/  LOP3.LUT R39, R35, R32, RZ, 0xfc, !PT ;  /* 0x0000002023277212 */ /* 0x000fe200078efcff */
[----:B------:R-:W-:Y:S01]  /*2d30*/  IMAD.WIDE.U32 R104, R144, R100, R104 ;  /* 0x0000006490687225 */ /* 0x000fe200078e0068 */
[----:B------:R-:W-:-:S03]  /*2d40*/  LOP3.LUT R27, R27, 0xfffffff0, RZ, 0xc0, !PT ;  /* 0xfffffff01b1b7812 */ /* 0x000fc600078ec0ff */
[----:B------:R-:W-:Y:S01]  /*2d50*/  IMAD.WIDE.U32 R102, R144, R100, R102 ;  /* 0x0000006490667225 */ /* 0x000fe200078e0066 */
[----:B------:R-:W-:-:S03]  /*2d60*/  LOP3.LUT R29, R29, 0xfffffff0, RZ, 0xc0, !PT ;  /* 0xfffffff01d1d7812 */ /* 0x000fc600078ec0ff */
[----:B------:R-:W-:Y:S02]  /*2d70*/  IMAD.IADD R13, R111, 0x1, R21 ;  /* 0x000000016f0d7824 */ /* 0x000fe400078e0215 */
[----:B------:R-:W-:Y:S01]  /*2d80*/  IMAD.IADD R14, R21, 0x1, R109 ;  /* 0x00000001150e7824 */ /* 0x000fe200078e026d */
[----:B------:R-:W-:Y:S01]  /*2d90*/  SHF.R.S32.HI R21, RZ, 0x4, R25 ;  /* 0x00000004ff157819 */ /* 0x000fe20000011419 */
[----:B------:R-:W-:Y:S01]  /*2da0*/  IMAD.WIDE.U32 R100, R100, 0xa0, RZ ;  /* 0x000000a064647825 */ /* 0x000fe200078e00ff */
[----:B------:R-:W-:-:S03]  /*2db0*/  LOP3.LUT R25, R25, 0xfffffff0, RZ, 0xc0, !PT ;  /* 0xfffffff019197812 */ /* 0x000fc600078ec0ff */
[----:B------:R-:W-:Y:S01]  /*2dc0*/  IMAD.WIDE.U32 R112, R112, 0xa0, RZ ;  /* 0x000000a070707825 */ /* 0x000fe200078e00ff */
[----:B------:R-:W-:Y:S02]  /*2dd0*/  LOP3.LUT R34, R35, 0x1, RZ, 0xc0, !PT ;  /* 0x0000000123227812 */ /* 0x000fe400078ec0ff */
        /* <DEDUP_REMOVED lines=8> */
[----:B------:R-:W-:Y:S01]  /*2e60*/  IADD3 R127, R101, R127, RZ ;  /* 0x0000007f657f7210 */ /* 0x000fe20007ffe0ff */
[----:B------:R-:W-:Y:S01]  /*2e70*/  IMAD.IADD R130, R124, 0x1, R121 ;  /* 0x000000017c827824 */ /* 0x000fe200078e0279 */
[----:B------:R-:W-:Y:S01]  /*2e80*/  SHF.R.S32.HI R30, RZ, 0x1f, R25 ;  /* 0x0000001fff1e7819 */ /* 0x000fe20000011419 */
[----:B------:R-:W-:Y:S01]  /*2e90*/  IMAD.IADD R125, R113, 0x1, R125 ;  /* 0x00000001717d7824 */ /* 0x000fe200078e027d */
[----:B------:R-:W-:Y:S01]  /*2ea0*/  SHF.R.S32.HI R31, RZ, 0x1f, R27 ;  /* 0x0000001fff1f7819 */ /* 0x000fe2000001141b */
[----:B------:R-:W-:Y:S01]  /*2eb0*/  IMAD.IADD R33, R115, 0x1, R33 ;  /* 0x0000000173217824 */ /* 0x000fe200078e0221 */
[----:B------:R-:W-:-:S02]  /*2ec0*/  SHF.R.S32.HI R32, RZ, 0x1f, R29 ;  /* 0x0000001fff207819 */ /* 0x000fc4000001141d */
[----:B------:R-:W-:-:S07]  /*2ed0*/  LOP3.LUT R39, R39, 0x20, RZ, 0xc0, !PT ;  /* 0x0000002027277812 */ /* 0x000fce00078ec0ff */
.L_x_2404:
[----:B------:R-:W2:Y:S01]  /*2ee0*/  LDL.LU R42, [R1+0x14] ;  /* 0x00001400012a7983 */ /* 0x000ea20000300800 */
[----:B------:R-:W0:Y:S01]  /*2ef0*/  LDC.64 R122, c[0x0][0x2e8] ;  /* 0x0000ba00ff7a7b82 */ /* 0x000e220000000a00 */
[----:B------:R-:W-:Y:S01]  /*2f00*/  VIADD R51, R24, 0xffffffff ;  /* 0xffffffff18337836 */ /* 0x000fe20000000000 */
[----:B------:R-:W-:Y:S05]  /*2f10*/  YIELD ;  /* 0x0000000000007946 */ /* 0x000fea0003800000 */
[----:B------:R-:W-:Y:S01]  /*2f20*/  ISETP.GT.AND P4, PT, R51, R120, PT ;  /* 0x000000783300720c */ /* 0x000fe20003f84270 */
[----:B------:R-:W1:Y:S01]  /*2f30*/  LDC R132, c[0x0][0x3f4] ;  /* 0x0000fd00ff847b82 */ /* 0x000e620000000800 */
[----:B------:R-:W-:Y:S01]  /*2f40*/  SHF.R.S32.HI R40, RZ, 0x1f, R51 ;  /* 0x0000001fff287819 */ /* 0x000fe20000011433 */
[-C--:B------:R-:W-:Y:S01]  /*2f50*/  IMAD R41, R125, R51.reuse, RZ ;  /* 0x000000337d297224 */ /* 0x080fe200078e02ff */
[----:B------:R-:W-:Y:S01]  /*2f60*/  BSSY B0, `(.L_x_2305) ;  /* 0x0000caa000007945 */ /* 0x000fe20003800000 */
[----:B------:R-:W-:-:S04]  /*2f70*/  IMAD.WIDE.U32 R134, R112, R51, RZ ;  /* 0x0000003370867225 */ /* 0x000fc800078e00ff */
[----:B------:R-:W-:Y:S01]  /*2f80*/  IMAD R41, R40, R112, R41 ;  /* 0x0000007028297224 */ /* 0x000fe200078e0229 */
[----:B------:R-:W-:Y:S01]  /*2f90*/  IADD3 R45, P1, P2, R3, R134, R129 ;  /* 0x00000086032d7210 */ /* 0x000fe20007a3e081 */
[----:B------:R-:W-:Y:S02]  /*2fa0*/  IMAD R47, R17, 0x7800, R210 ;  /* 0x00007800112f7824 */ /* 0x000fe400078e02d2 */
[----:B------:R-:W-:Y:S02]  /*2fb0*/  IMAD.IADD R92, R135, 0x1, R41 ;  /* 0x00000001875c7824 */ /* 0x000fe400078e0229 */
[----:B------:R-:W-:Y:S01]  /*2fc0*/  IMAD R41, R17, 0x7800, R213 ;  /* 0x0000780011297824 */ /* 0x000fe200078e02d5 */
[C---:B------:R-:W-:Y:S02]  /*2fd0*/  IADD3 R47, R16.reuse, R47, RZ ;  /* 0x0000002f102f7210 */ /* 0x040fe40007ffe0ff */
[----:B------:R-:W-:Y:S01]  /*2fe0*/  IADD3.X R24, R5, R92, R128, P1, P2 ;  /* 0x0000005c05187210 */ /* 0x000fe20000fe4480 */
[----:B------:R-:W-:Y:S01]  /*2ff0*/  IMAD.IADD R46, R16, 0x1, R41 ;  /* 0x00000001102e7824 */ /* 0x000fe200078e0229 */
[----:B0-----:R-:W-:-:S04]  /*3000*/  IADD3 R48, P1, P2, R134, R122, R3 ;  /* 0x0000007a86307210 */ /* 0x001fc80007a3e003 */
[----:B------:R-:W-:Y:S02]  /*3010*/  IADD3.X R49, R92, R123, R5, P1, P2 ;  /* 0x0000007b5c317210 */ /* 0x000fe40000fe4405 */
[----:B-1----:R-:W-:Y:S02]  /*3020*/  ISETP.GE.AND P1, PT, R132, 0x1, PT ;  /* 0x000000018400780c */ /* 0x002fe40003f26270 */
[----:B------:R-:W-:-:S05]  /*3030*/  IADD3 R44, P2, R45, R122, RZ ;  /* 0x0000007a2d2c7210 */ /* 0x000fca0007f5e0ff */
[----:B------:R-:W-:Y:S02]  /*3040*/  IMAD.X R45, R24, 0x1, R123, P2 ;  /* 0x00000001182d7824 */ /* 0x000fe400010e067b */
[----:B------:R-:W-:Y:S01]  /*3050*/  IMAD.MOV.U32 R24, RZ, RZ, R51 ;  /* 0x000000ffff187224 */ /* 0x000fe200078e0033 */
[----:B--2---:R-:W-:-:S04]  /*3060*/  LOP3.LUT R42, R42, 0xfffffffd, RZ, 0xc0, !PT ;  /* 0xfffffffd2a2a7812 */ /* 0x004fc800078ec0ff */
[----:B------:R-:W-:-:S05]  /*3070*/  @P4 LOP3.LUT R42, R42, 0x2, RZ, 0xfc, !PT ;  /* 0x000000022a2a4812 */ /* 0x000fca00078efcff */
[----:B------:R0:W-:Y:S01]  /*3080*/  STL [R1+0x14], R42 ;  /* 0x0000142a01007387 */ /* 0x0001e20000100800 */
        /* <DEDUP_REMOVED lines=36> */
[----:B0-----:R-:W-:-:S04]  /*32d0*/  IADD3 R42, P1, P4, R104, UR4, R88 ;  /* 0x00000004682a7c10 */ /* 0x001fc8000fc3e058 */
        /* <DEDUP_REMOVED lines=29> */
.L_x_2309:
[----:B------:R-:W-:Y:S05]  /*34b0*/  BSYNC B1 ;  /* 0x0000000000017941 */ /* 0x000fea0003800000 */
.L_x_2308:
        /* <DEDUP_REMOVED lines=54> */
.L_x_2311:
[----:B------:R-:W-:Y:S05]  /*3820*/  BSYNC B1 ;  /* 0x0000000000017941 */ /* 0x000fea0003800000 */
.L_x_2310:
        /* <DEDUP_REMOVED lines=25> */
[----:B------:R-:W-:Y:S01]  /*39c0*/  IMAD.MOV.U32 R151, RZ, RZ, R72 ;  /* 0x000000ffff977224 */ /* 0x000fe200078e0048 */
[----:B------:R-:W-:Y:S06]  /*39d0*/  @!P1 BRA `(.L_x_2312) ;  /* 0x0000000000049947 */ /* 0x000fec0003800000 */
[----:B------:R-:W-:Y:S01]  /*39e0*/  BPT.TRAP 0x1 ;  /* 0x000000040000795c */ /* 0x000fe20000300000 */
.L_x_2312:
[----:B------:R-:W-:Y:S01]  /*39f0*/  IMAD R97, R17, 0x8, R16 ;  /* 0x0000000811617824 */ /* 0x000fe200078e0210 */
[----:B------:R-:W-:Y:S01]  /*3a00*/  SHF.L.U32 R98, R191, 0x1f, RZ ;  /* 0x0000001fbf627819 */ /* 0x000fe200000006ff */
[----:B------:R-:W-:Y:S03]  /*3a10*/  BSSY B1, `(.L_x_2313) ;  /* 0x0000003000017945 */ /* 0x000fe60003800000 */
[----:B------:R-:W3:Y:S02]  /*3a20*/  SYNCS.PHASECHK.TRANS64.TRYWAIT P5, [R97+URZ+0x29890], R98 ;  /* 0x02989062610075a7 */ /* 0x000ee400080a017f */
[----:B---3--:R-:W-:Y:S05]  /*3a30*/  @!P5 BRA `(.L_x_2314) ;  /* 0x000002b0001cd947 */ /* 0x008fea0003800000 */
.L_x_2649:
[----:B------:R-:W-:Y:S05]  /*3a40*/  BSYNC B1 ;  /* 0x0000000000017941 */ /* 0x000fea0003800000 */
.L_x_2313:
        /* <DEDUP_REMOVED lines=16> */
[----:B------:R-:W-:Y:S01]  /*3b50*/  LOP3.LUT R135, R135, 0xff00, R165, 0xf8, !PT ;  /* 0x0000ff0087877812 */ /* 0x000fe200078ef8a5 */
[----:B------:R-:W-:Y:S01]  /*3b60*/  IMAD.SHL.U32 R167, R167, 0x100, RZ ;  /* 0x00000100a7a77824 */ /* 0x000fe200078e00ff */
[----:B-1----:R-:W-:-:S02]  /*3b70*/  F2FP.F16.E4M3.UNPACK_B R165, R41 ;  /* 0x00000029ffa5723e */ /* 0x002fc400020006ff */
[----:B------:R-:W-:Y:S02]  /*3b80*/  LOP3.LUT R135, R135, 0xff0000, R136, 0xf8, !PT ;  /* 0x00ff000087877812 */ /* 0x000fe400078ef888 */
[-C--:B------:R-:W-:Y:S02]  /*3b90*/  F2FP.F16.E4M3.UNPACK_B R136, R164.reuse.H1 ;  /* 0x000000a4ff88723e */ /* 0x080fe400030006ff */
[----:B------:R-:W-:Y:S01]  /*3ba0*/  SHF.R.U32.HI R134, RZ, 0x10, R137 ;  /* 0x00000010ff867819 */ /* 0x000fe20000011689 */
[--C-:B------:R-:W-:Y:S01]  /*3bb0*/  HADD2.F32 R137, -RZ, R165.reuse.H1_H1 ;  /* 0x300000a5ff897230 */ /* 0x100fe20000004100 */
[----:B------:R-:W-:Y:S01]  /*3bc0*/  LOP3.LUT R168, R168, 0xff00, R167, 0xf8, !PT ;  /* 0x0000ff00a8a87812 */ /* 0x000fe200078ef8a7 */
[----:B------:R-:W-:Y:S01]  /*3bd0*/  HADD2.F32 R170, -RZ, R136.H0_H0 ;  /* 0x20000088ffaa7230 */ /* 0x000fe20000004100 */
[----:B------:R-:W-:Y:S01]  /*3be0*/  F2FP.F16.E4M3.UNPACK_B R167, R163.H1 ;  /* 0x000000a3ffa7723e */ /* 0x000fe200030006ff */
[----:B------:R-:W-:Y:S01]  /*3bf0*/  HADD2.F32 R165, -RZ, R165.H0_H0 ;  /* 0x200000a5ffa57230 */ /* 0x000fe20000004100 */
[----:B------:R-:W-:-:S02]  /*3c00*/  F2FP.F16.E4M3.UNPACK_B R164, R164 ;  /* 0x000000a4ffa4723e */ /* 0x000fc400020006ff */
[-C--:B------:R-:W-:Y:S01]  /*3c10*/  FMUL.FTZ R171, R137, R170.reuse ;  /* 0x000000aa89ab7220 */ /* 0x080fe20000410000 */
[--C-:B------:R-:W-:Y:S02]  /*3c20*/  HADD2.F32 R169, -RZ, R167.reuse.H0_H0 ;  /* 0x200000a7ffa97230 */ /* 0x100fe40000004100 */
[----:B------:R-:W-:Y:S01]  /*3c30*/  FMUL.FTZ R170, R165, R170 ;  /* 0x000000aaa5aa7220 */ /* 0x000fe20000410000 */
        /* <DEDUP_REMOVED lines=70> */
[----:B------:R-:W-:Y:S01]  /*40a0*/  MOV R41, R137 ;  /* 0x0000008900297202 */ /* 0x000fe20000000f00 */
[-C--:B------:R-:W-:Y:S02]  /*40b0*/  FFMA.FTZ R165, R136, R135.reuse, -R165 ;  /* 0x0000008788a57223 */ /* 0x080fe400000108a5 */
        /* <DEDUP_REMOVED lines=13> */
.L_x_2320:
[----:B------:R-:W-:Y:S05]  /*4190*/  BSYNC B3 ;  /* 0x0000000000037941 */ /* 0x000fea0003800000 */
.L_x_2319:
[----:B-1----:R4:W-:Y:S02]  /*41a0*/  STG.E.128 desc[UR54][R48.64], R40 ;  /* 0x0000002830007986 */ /* 0x0029e4000c101d36 */
.L_x_2318:
[----:B------:R-:W-:Y:S05]  /*41b0*/  BSYNC B2 ;  /* 0x0000000000027941 */ /* 0x000fea0003800000 */
.L_x_2317:
        /* <DEDUP_REMOVED lines=50> */
[----:B------:R-:W-:Y:S01]  /*44e0*/  HADD2.F32 R137, -RZ, R164.H1_H1 ;  /* 0x300000a4ff897230 */ /* 0x000fe20000004100 */
[----:B------:R-:W-:Y:S01]  /*44f0*/  F2FP.SATFINITE.E4M3.F32.PACK_AB_MERGE_C R122, R135, R122, RZ ;  /* 0x0000007a877a723e */ /* 0x000fe200048070ff */
[----:B------:R-:W-:Y:S01]  /*4500*/  HADD2.F32 R165, -RZ, R136.H0_H0 ;  /* 0x20000088ffa57230 */ /* 0x000fe20000004100 */
[----:B------:R-:W-:Y:S01]  /*4510*/  F2FP.F16.E4M3.UNPACK_B R41, R41 ;  /* 0x00000029ff29723e */ /* 0x000fe200020006ff */
[----:B------:R-:W-:Y:S01]  /*4520*/  HADD2.F32 R164, -RZ, R164.H0_H0 ;  /* 0x200000a4ffa47230 */ /* 0x000fe20000004100 */
[----:B------:R-:W-:Y:S01]  /*4530*/  F2FP.SATFINITE.E4M3.F32.PACK_AB_MERGE_C R123, R123, R134, R122 ;  /* 0x000000867b7b723e */ /* 0x000fe2000480707a */
[----:B------:R-:W-:-:S02]  /*4540*/  HADD2.F32 R136, -RZ, R136.H1_H1 ;  /* 0x30000088ff887230 */ /* 0x000fc40000004100 */
[C---:B------:R-:W-:Y:S01]  /*4550*/  FMUL.FTZ R167, R137.reuse, R165 ;  /* 0x000000a589a77220 */ /* 0x040fe20000410000 */
[-C--:B------:R-:W-:Y:S02]  /*4560*/  F2FP.F16.E4M3.UNPACK_B R122, R42.reuse ;  /* 0x0000002aff7a723e */ /* 0x080fe400020006ff */
        /* <DEDUP_REMOVED lines=55> */
.L_x_2324:
[----:B------:R-:W-:Y:S05]  /*48e0*/  BSYNC B3 ;  /* 0x0000000000037941 */ /* 0x000fea0003800000 */
.L_x_2323:
[----:B-1----:R0:W-:Y:S02]  /*48f0*/  STG.E.128 desc[UR54][R48.64+0x20], R40 ;  /* 0x0000202830007986 */ /* 0x0021e4000c101d36 */
.L_x_2322:
[----:B------:R-:W-:Y:S05]  /*4900*/  BSYNC B2 ;  /* 0x0000000000027941 */ /* 0x000fea0003800000 */
.L_x_2321:
        /* <DEDUP_REMOVED lines=111> */
.L_x_2328:
[----:B------:R-:W-:Y:S05]  /*5000*/  BSYNC B3 ;  /* 0x0000000000037941 */ /* 0x000fea0003800000 */
.L_x_2327:
[----:B-1----:R0:W-:Y:S02]  /*5010*/  STG.E.128 desc[UR54][R48.64+0x40], R40 ;  /* 0x0000402830007986 */ /* 0x0021e4000c101d36 */
.L_x_2326:
[----:B------:R-:W-:Y:S05]  /*5020*/  BSYNC B2 ;  /* 0x0000000000027941 */ /* 0x000fea0003800000 */
.L_x_2325:
        /* <DEDUP_REMOVED lines=9> */
[----:B------:R-:W-:Y:S01]  /*50c0*/  LOP3.LUT R86, R83, 0xff0000ff, RZ, 0xc0, !PT ;  /* 0xff0000ff53567812 */ /* 0x000fe200078ec0ff */
[----:B------:R-:W-:Y:S01]  /*50d0*/  IMAD.SHL.U32 R93, R93, 0x100, RZ ;  /* 0x000001005d5d7824 */ /* 0x000fe200078e00ff */
[----:B------:R-:W-:Y:S02]  /*50e0*/  LOP3.LUT R84, R85, 0xff0000ff, RZ, 0xc0, !PT ;  /* 0xff0000ff55547812 */ /* 0x000fe400078ec0ff */
[----:B------:R-:W-:Y:S02]  /*50f0*/  SHF.L.U32 R87, R87, 0x8, RZ ;  /* 0x0000000857577819 */ /* 0x000fe400000006ff */
[----:B------:R-:W-:-:S02]  /*5100*/  F2FP.F16.E4M3.UNPACK_B R82, R157.H1 ;  /* 0x0000009dff52723e */ /* 0x000fc400030006ff */
[----:B-1----:R-:W-:Y:S02]  /*5110*/  F2FP.F16.E4M3.UNPACK_B R92, R41 ;  /* 0x00000029ff5c723e */ /* 0x002fe400020006ff */
[----:B------:R-:W-:Y:S01]  /*5120*/  LOP3.LUT R86, R86, 0xff00, R87, 0xf8, !PT ;  /* 0x0000ff0056567812 */ /* 0x000fe200078ef857 */
[----:B------:R-:W-:Y:S01]  /*5130*/  HADD2.F32 R95, -RZ, R82.H0_H0 ;  /* 0x20000052ff5f7230 */ /* 0x000fe20000004100 */
[----:B------:R-:W-:Y:S01]  /*5140*/  LOP3.LUT R84, R84, 0xff00, R93, 0xf8, !PT ;  /* 0x0000ff0054547812 */ /* 0x000fe200078ef85d */
[--C-:B------:R-:W-:Y:S01]  /*5150*/  HADD2.F32 R87, -RZ, R92.reuse.H1_H1 ;  /* 0x3000005cff577230 */ /* 0x100fe20000004100 */
[----:B------:R-:W-:Y:S01]  /*5160*/  F2FP.F16.E4M3.UNPACK_B R93, R156.H1 ;  /* 0x0000009cff5d723e */ /* 0x000fe200030006ff */
[----:B------:R-:W-:Y:S01]  /*5170*/  HADD2.F32 R92, -RZ, R92.H0_H0 ;  /* 0x2000005cff5c7230 */ /* 0x000fe20000004100 */
[----:B------:R-:W-:Y:S02]  /*5180*/  SHF.R.U32.HI R85, RZ, 0x10, R85 ;  /* 0x00000010ff557819 */ /* 0x000fe40000011655 */
[----:B------:R-:W-:Y:S01]  /*5190*/  FMUL.FTZ R122, R87, R95 ;  /* 0x0000005f577a7220 */ /* 0x000fe20000410000 */
[----:B------:R-:W-:-:S02]  /*51a0*/  HADD2.F32 R94, -RZ, R93.H0_H0 ;  /* 0x2000005dff5e7230 */ /* 0x000fc40000004100 */
[C---:B------:R-:W-:Y:S01]  /*51b0*/  FMUL.FTZ R95, R92.reuse, R95 ;  /* 0x0000005f5c5f7220 */ /* 0x040fe20000410000 */
[----:B------:R-:W-:Y:S01]  /*51c0*/  SHF.R.U32.HI R83, RZ, 0x10, R83 ;  /* 0x00000010ff537819 */ /* 0x000fe20000011653 */
[----:B------:R-:W-:Y:S01]  /*51d0*/  IMAD.U32 R85, R85, 0x10000, RZ ;  /* 0x0001000055557824 */ /* 0x000fe200078e00ff */
[----:B------:R-:W-:Y:S01]  /*51e0*/  F2FP.F16.E4M3.UNPACK_B R157, R157 ;  /* 0x0000009dff9d723e */ /* 0x000fe200020006ff */
[-C--:B------:R-:W-:Y:S01]  /*51f0*/  FFMA.FTZ R87, R87, R94.reuse, R95 ;  /* 0x0000005e57577223 */ /* 0x080fe2000001005f */
[----:B------:R-:W-:Y:S01]  /*5200*/  F2FP.F16.E4M3.UNPACK_B R95, R41.H1 ;  /* 0x00000029ff5f723e */ /* 0x000fe200030006ff */
[----:B------:R-:W-:Y:S01]  /*5210*/  FFMA.FTZ R92, R92, R94, -R122 ;  /* 0x0000005e5c5c7223 */ /* 0x000fe2000001087a */
[----:B------:R-:W-:Y:S01]  /*5220*/  HADD2.F32 R94, -RZ, R82.H1_H1 ;  /* 0x30000052ff5e7230 */ /* 0x000fe20000004100 */
[----:B------:R-:W-:Y:S01]  /*5230*/  LOP3.LUT R84, R84, 0xff0000, R85, 0xf8, !PT ;  /* 0x00ff000054547812 */ /* 0x000fe200078ef855 */
[----:B------:R-:W-:Y:S01]  /*5240*/  HADD2.F32 R93, -RZ, R93.H1_H1 ;  /* 0x3000005dff5d7230 */ /* 0x000fe20000004100 */
[----:B------:R-:W-:Y:S01]  /*5250*/  F2FP.F16.E4M3.UNPACK_B R156, R156 ;  /* 0x0000009cff9c723e */ /* 0x000fe200020006ff */
[--C-:B------:R-:W-:Y:S01]  /*5260*/  HADD2.F32 R41, -RZ, R95.reuse.H1_H1 ;  /* 0x3000005fff297230 */ /* 0x100fe20000004100 */
[-C--:B------:R-:W-:Y:S01]  /*5270*/  F2FP.F16.E4M3.UNPACK_B R85, R84.reuse.H1 ;  /* 0x00000054ff55723e */ /* 0x080fe200030006ff */
[----:B------:R-:W-:Y:S01]  /*5280*/  HADD2.F32 R82, -RZ, R95.H0_H0 ;  /* 0x2000005fff527230 */ /* 0x000fe20000004100 */
[----:B------:R-:W-:Y:S01]  /*5290*/  F2FP.F16.E4M3.UNPACK_B R84, R84 ;  /* 0x00000054ff54723e */ /* 0x000fe200020006ff */
[----:B------:R-:W-:-:S02]  /*52a0*/  IMAD.U32 R83, R83, 0x10000, RZ ;  /* 0x0001000053537824 */ /* 0x000fc400078e00ff */
[CC--:B------:R-:W-:Y:S01]  /*52b0*/  FMUL.FTZ R95, R41.reuse, R94.reuse ;  /* 0x0000005e295f7220 */ /* 0x0c0fe20000410000 */
[--C-:B------:R-:W-:Y:S02]  /*52c0*/  HADD2.F32 R122, -RZ, R85.reuse.H0_H0 ;  /* 0x20000055ff7a7230 */ /* 0x100fe40000004100 */
[C---:B------:R-:W-:Y:S01]  /*52d0*/  FMUL.FTZ R94, R82.reuse, R94 ;  /* 0x0000005e525e7220 */ /* 0x040fe20000410000 */
[----:B------:R-:W-:Y:S02]  /*52e0*/  HADD2.F32 R85, -RZ, R85.H1_H1 ;  /* 0x30000055ff557230 */ /* 0x000fe40000004100 */
[-C--:B------:R-:W-:Y:S01]  /*52f0*/  FFMA.FTZ R82, R82, R93.reuse, -R95 ;  /* 0x0000005d52527223 */ /* 0x080fe2000001085f */
[----:B------:R-:W-:Y:S01]  /*5300*/  LOP3.LUT R83, R86, 0xff0000, R83, 0xf8, !PT ;  /* 0x00ff000056537812 */ /* 0x000fe200078ef853 */
[----:B------:R-:W-:Y:S01]  /*5310*/  FFMA.FTZ R41, R41, R93, R94 ;  /* 0x0000005d29297223 */ /* 0x000fe2000001005e */
[----:B------:R-:W-:Y:S02]  /*5320*/  F2FP.F16.E4M3.UNPACK_B R95, R43 ;  /* 0x0000002bff5f723e */ /* 0x000fe400020006ff */
[----:B------:R-:W-:-:S02]  /*5330*/  F2FP.F16.E4M3.UNPACK_B R86, R83.H1 ;  /* 0x00000053ff56723e */ /* 0x000fc400030006ff */
[----:B------:R-:W-:Y:S01]  /*5340*/  F2FP.F16.E4M3.UNPACK_B R43, R43.H1 ;  /* 0x0000002bff2b723e */ /* 0x000fe200030006ff */
[--C-:B------:R-:W-:Y:S01]  /*5350*/  HADD2.F32 R93, -RZ, R95.reuse.H1_H1 ;  /* 0x3000005fff5d7230 */ /* 0x100fe20000004100 */
[----:B------:R-:W-:Y:S01]  /*5360*/  F2FP.SATFINITE.E4M3.F32.PACK_AB_MERGE_C R41, R41, R82, RZ ;  /* 0x000000522929723e */ /* 0x000fe200048070ff */
[----:B------:R-:W-:Y:S02]  /*5370*/  HADD2.F32 R95, -RZ, R95.H0_H0 ;  /* 0x2000005fff5f7230 */ /* 0x000fe40000004100 */
[--C-:B------:R-:W-:Y:S02]  /*5380*/  HADD2.F32 R94, -RZ, R86.reuse.H0_H0 ;  /* 0x20000056ff5e7230 */ /* 0x100fe40000004100 */
[----:B------:R-:W-:Y:S01]  /*5390*/  FMUL.FTZ R123, R93, R122 ;  /* 0x0000007a5d7b7220 */ /* 0x000fe20000410000 */
[----:B------:R-:W-:Y:S01]  /*53a0*/  HADD2.F32 R86, -RZ, R86.H1_H1 ;  /* 0x30000056ff567230 */ /* 0x000fe20000004100 */
[----:B------:R-:W-:Y:S02]  /*53b0*/  F2FP.SATFINITE.E4M3.F32.PACK_AB_MERGE_C R41, R87, R92, R41 ;  /* 0x0000005c5729723e */ /* 0x000fe40004807029 */
[C---:B------:R-:W-:Y:S01]  /*53c0*/  FFMA.FTZ R123, R95.reuse, R94, -R123 ;  /* 0x0000005e5f7b7223 */ /* 0x040fe2000001087b */
[----:B------:R-:W-:-:S04]  /*53d0*/  FMUL.FTZ R95, R95, R122 ;  /* 0x0000007a5f5f7220 */ /* 0x000fc80000410000 */
[----:B------:R-:W-:Y:S01]  /*53e0*/  FFMA.FTZ R95, R93, R94, R95 ;  /* 0x0000005e5d5f7223 */ /* 0x000fe2000001005f */
[--C-:B------:R-:W-:Y:S02]  /*53f0*/  HADD2.F32 R93, -RZ, R43.reuse.H1_H1 ;  /* 0x3000002bff5d7230 */ /* 0x100fe40000004100 */
[----:B------:R-:W-:-:S03]  /*5400*/  HADD2.F32 R43, -RZ, R43.H0_H0 ;  /* 0x2000002bff2b7230 */ /* 0x000fc60000004100 */
[----:B------:R-:W-:-:S04]  /*5410*/  FMUL.FTZ R94, R93, R85 ;  /* 0x000000555d5e7220 */ /* 0x000fc80000410000 */
[C---:B------:R-:W-:Y:S01]  /*5420*/  FFMA.FTZ R94, R43.reuse, R86, -R94 ;  /* 0x000000562b5e7223 */ /* 0x040fe2000001085e */
[----:B------:R-:W-:Y:S01]  /*5430*/  FMUL.FTZ R43, R43, R85 ;  /* 0x000000552b2b7220 */ /* 0x000fe20000410000 */
[----:B------:R-:W-:-:S03]  /*5440*/  F2FP.F16.E4M3.UNPACK_B R85, R83 ;  /* 0x00000053ff55723e */ /* 0x000fc600020006ff */
[----:B------:R-:W-:Y:S01]  /*5450*/  FFMA.FTZ R43, R93, R86, R43 ;  /* 0x000000565d2b7223 */ /* 0x000fe2000001002b */
[-C--:B------:R-:W-:Y:S01]  /*5460*/  F2FP.F16.E4M3.UNPACK_B R86, R42.reuse ;  /* 0x0000002aff56723e */ /* 0x080fe200020006ff */
[----:B------:R-:W-:Y:S01]  /*5470*/  HADD2.F32 R93, -RZ, R84.H0_H0 ;  /* 0x20000054ff5d7230 */ /* 0x000fe20000004100 */
[----:B------:R-:W-:Y:S01]  /*5480*/  F2FP.F16.E4M3.UNPACK_B R42, R42.H1 ;  /* 0x0000002aff2a723e */ /* 0x000fe200030006ff */
[--C-:B------:R-:W-:Y:S01]  /*5490*/  HADD2.F32 R87, -RZ, R85.reuse.H0_H0 ;  /* 0x20000055ff577230 */ /* 0x100fe20000004100 */
[----:B------:R-:W-:Y:S01]  /*54a0*/  F2FP.SATFINITE.E4M3.F32.PACK_AB_MERGE_C R94, R43, R94, RZ ;  /* 0x0000005e2b5e723e */ /* 0x000fe200048070ff */
[--C-:B------:R-:W-:Y:S02]  /*54b0*/  HADD2.F32 R82, -RZ, R86.reuse.H1_H1 ;  /* 0x30000056ff527230 */ /* 0x100fe40000004100 */
[----:B------:R-:W-:Y:S01]  /*54c0*/  HADD2.F32 R86, -RZ, R86.H0_H0 ;  /* 0x20000056ff567230 */ /* 0x000fe20000004100 */
[----:B------:R-:W-:Y:S01]  /*54d0*/  F2FP.SATFINITE.E4M3.F32.PACK_AB_MERGE_C R43, R95, R123, R94 ;  /* 0x0000007b5f2b723e */ /* 0x000fe2000480705e */
[----:B------:R-:W-:-:S02]  /*54e0*/  HADD2.F32 R85, -RZ, R85.H1_H1 ;  /* 0x30000055ff557230 */ /* 0x000fc40000004100 */
[-C--:B------:R-:W-:Y:S01]  /*54f0*/  FMUL.FTZ R83, R82, R93.reuse ;  /* 0x0000005d52537220 */ /* 0x080fe20000410000 */
[----:B------:R-:W-:-:S03]  /*5500*/  FMUL.FTZ R93, R86, R93 ;  /* 0x0000005d565d7220 */ /* 0x000fc60000410000 */
[-C--:B------:R-:W-:Y:S01]  /*5510*/  FFMA.FTZ R83, R86, R87.reuse, -R83 ;  /* 0x0000005756537223 */ /* 0x080fe20000010853 */
[----:B------:R-:W-:Y:S01]  /*5520*/  F2FP.F16.E4M3.UNPACK_B R86, R40.H1 ;  /* 0x00000028ff56723e */ /* 0x000fe200030006ff */
[----:B------:R-:W-:Y:S01]  /*5530*/  FFMA.FTZ R82, R82, R87, R93 ;  /* 0x0000005752527223 */ /* 0x000fe2000001005d */
[----:B------:R-:W-:Y:S02]  /*5540*/  HADD2.F32 R87, -RZ, R84.H1_H1 ;  /* 0x30000054ff577230 */ /* 0x000fe40000004100 */
[--C-:B------:R-:W-:Y:S02]  /*5550*/  HADD2.F32 R84, -RZ, R42.reuse.H1_H1 ;  /* 0x3000002aff547230 */ /* 0x100fe40000004100 */
[----:B------:R-:W-:-:S03]  /*5560*/  HADD2.F32 R42, -RZ, R42.H0_H0 ;  /* 0x2000002aff2a7230 */ /* 0x000fc60000004100 */
[-C--:B------:R-:W-:Y:S02]  /*5570*/  FMUL.FTZ R93, R84, R87.reuse ;  /* 0x00000057545d7220 */ /* 0x080fe40000410000 */
[C---:B------:R-:W-:Y:S02]  /*5580*/  FMUL.FTZ R87, R42.reuse, R87 ;  /* 0x000000572a577220 */ /* 0x040fe40000410000 */
[-C--:B------:R-:W-:Y:S01]  /*5590*/  FFMA.FTZ R42, R42, R85.reuse, -R93 ;  /* 0x000000552a2a7223 */ /* 0x080fe2000001085d */
[----:B------:R-:W-:Y:S02]  /*55a0*/  HADD2.F32 R93, -RZ, R157.H1_H1 ;  /* 0x3000009dff5d7230 */ /* 0x000fe40000004100 */
[----:B------:R-:W-:Y:S01]  /*55b0*/  FFMA.FTZ R85, R84, R85, R87 ;  /* 0x0000005554557223 */ /* 0x000fe20000010057 */
[--C-:B------:R-:W-:Y:S02]  /*55c0*/  HADD2.F32 R84, -RZ, R86.reuse.H1_H1 ;  /* 0x30000056ff547230 */ /* 0x100fe40000004100 */
[----:B------:R-:W-:-:S02]  /*55d0*/  HADD2.F32 R86, -RZ, R86.H0_H0 ;  /* 0x20000056ff567230 */ /* 0x000fc40000004100 */
[--C-:B------:R-:W-:Y:S02]  /*55e0*/  HADD2.F32 R87, -RZ, R156.reuse.H1_H1 ;  /* 0x3000009cff577230 */ /* 0x100fe40000004100 */
[-C--:B------:R-:W-:Y:S01]  /*55f0*/  FMUL.FTZ R135, R84, R93.reuse ;  /* 0x0000005d54877220 */ /* 0x080fe20000410000 */
[----:B------:R-:W-:Y:S02]  /*5600*/  HADD2.F32 R157, -RZ, R157.H0_H0 ;  /* 0x2000009dff9d7230 */ /* 0x000fe40000004100 */
[C---:B------:R-:W-:Y:S01]  /*5610*/  FMUL.FTZ R93, R86.reuse, R93 ;  /* 0x0000005d565d7220 */ /* 0x040fe20000410000 */
[----:B------:R-:W-:Y:S01]  /*5620*/  F2FP.SATFINITE.E4M3.F32.PACK_AB_MERGE_C R42, R85, R42, RZ ;  /* 0x0000002a552a723e */ /* 0x000fe200048070ff */
[-C--:B------:R-:W-:Y:S02]  /*5630*/  FFMA.FTZ R86, R86, R87.reuse, -R135 ;  /* 0x0000005756567223 */ /* 0x080fe40000010887 */
[----:B------:R-:W-:Y:S01]  /*5640*/  FFMA.FTZ R93, R84, R87, R93 ;  /* 0x00000057545d7223 */ /* 0x000fe2000001005d */
[----:B------:R-:W-:Y:S01]  /*5650*/  F2FP.F16.E4M3.UNPACK_B R84, R40 ;  /* 0x00000028ff54723e */ /* 0x000fe200020006ff */
[----:B------:R-:W-:Y:S01]  /*5660*/  HADD2.F32 R87, -RZ, R156.H0_H0 ;  /* 0x2000009cff577230 */ /* 0x000fe20000004100 */
[----:B------:R-:W-:-:S02]  /*5670*/  F2FP.SATFINITE.E4M3.F32.PACK_AB_MERGE_C R42, R82, R83, R42 ;  /* 0x00000053522a723e */ /* 0x000fc4000480702a */
[----:B------:R-:W-:Y:S01]  /*5680*/  F2FP.SATFINITE.E4M3.F32.PACK_AB_MERGE_C R86, R93, R86, RZ ;  /* 0x000000565d56723e */ /* 0x000fe200048070ff */
[--C-:B------:R-:W-:Y:S02]  /*5690*/  HADD2.F32 R40, -RZ, R84.reuse.H1_H1 ;  /* 0x30000054ff287230 */ /* 0x100fe40000004100 */
[----:B------:R-:W-:-:S03]  /*56a0*/  HADD2.F32 R84, -RZ, R84.H0_H0 ;  /* 0x20000054ff547230 */ /* 0x000fc60000004100 */
[-C--:B------:R-:W-:Y:S02]  /*56b0*/  FMUL.FTZ R135, R40, R157.reuse ;  /* 0x0000009d28877220 */ /* 0x080fe40000410000 */
[C---:B------:R-:W-:Y:S02]  /*56c0*/  FMUL.FTZ R157, R84.reuse, R157 ;  /* 0x0000009d549d7220 */ /* 0x040fe40000410000 */
[-C--:B------:R-:W-:Y:S02]  /*56d0*/  FFMA.FTZ R84, R84, R87.reuse, -R135 ;  /* 0x0000005754547223 */ /* 0x080fe40000010887 */
[----:B------:R-:W-:-:S05]  /*56e0*/  FFMA.FTZ R157, R40, R87, R157 ;  /* 0x00000057289d7223 */ /* 0x000fca000001009d */
[----:B------:R-:W-:-:S07]  /*56f0*/  F2FP.SATFINITE.E4M3.F32.PACK_AB_MERGE_C R40, R157, R84, R86 ;  /* 0x000000549d28723e */ /* 0x000fce0004807056 */
.L_x_2332:
[----:B------:R-:W-:Y:S05]  /*5700*/  BSYNC B3 ;  /* 0x0000000000037941 */ /* 0x000fea0003800000 */
.L_x_2331:
[----:B-1----:R0:W-:Y:S02]  /*5710*/  STG.E.128 desc[UR54][R48.64+0x60], R40 ;  /* 0x0000602830007986 */ /* 0x0021e4000c101d36 */
.L_x_2330:
[----:B------:R-:W-:Y:S05]  /*5720*/  BSYNC B2 ;  /* 0x0000000000027941 */ /* 0x000fea0003800000 */
.L_x_2329:
        /* <DEDUP_REMOVED lines=17> */
[----:B------:R-:W-:-:S03]  /*5840*/  FMUL.FTZ R84, R80, R84 ;  /* 0x0000005450547220 */ /* 0x000fc60000410000 */
[-C--:B------:R-:W-:Y:S01]  /*5850*/  FFMA.FTZ R80, R80, R83.reuse, -R87 ;  /* 0x0000005350507223 */ /* 0x080fe20000010857 */
[----:B------:R-:W-:Y:S01]  /*5860*/  FFMA.FTZ R85, R85, R83, R84 ;  /* 0x0000005355557223 */ /* 0x000fe20000010054 */
[----:B------:R-:W-:Y:S01]  /*5870*/  F2FP.F16.E4M3.UNPACK_B R83, R78.H1 ;  /* 0x0000004eff53723e */ /* 0x000fe200030006ff */
[----:B------:R-:W-:Y:S02]  /*5880*/  IMAD.MOV.U32 R78, RZ, RZ, R40 ;  /* 0x000000ffff4e7224 */ /* 0x000fe400078e0028 */
[----:B------:R-:W-:Y:S02]  /*5890*/  HADD2.F32 R40, -RZ, R41.H1_H1 ;  /* 0x30000029ff287230 */ /* 0x000fe40000004100 */
[--C-:B------:R-:W-:Y:S02]  /*58a0*/  HADD2.F32 R87, -RZ, R83.reuse.H1_H1 ;  /* 0x30000053ff577230 */ /* 0x100fe40000004100 */
[----:B------:R-:W-:-:S03]  /*58b0*/  HADD2.F32 R83, -RZ, R83.H0_H0 ;  /* 0x20000053ff537230 */ /* 0x000fc60000004100 */
[-C--:B------:R-:W-:Y:S02]  /*58c0*/  FMUL.FTZ R84, R87, R82.reuse ;  /* 0x0000005257547220 */ /* 0x080fe40000410000 */
[C---:B------:R-:W-:Y:S02]  /*58d0*/  FMUL.FTZ R86, R83.reuse, R82 ;  /* 0x0000005253567220 */ /* 0x040fe40000410000 */
[-C--:B------:R-:W-:Y:S01]  /*58e0*/  FFMA.FTZ R82, R83, R40.reuse, -R84 ;  /* 0x0000002853527223 */ /* 0x080fe20000010854 */
[----:B------:R-:W-:Y:S01]  /*58f0*/  F2FP.F16.E4M3.UNPACK_B R84, R155 ;  /* 0x0000009bff54723e */ /* 0x000fe200020006ff */
[----:B------:R-:W-:Y:S01]  /*5900*/  FFMA.FTZ R87, R87, R40, R86 ;  /* 0x0000002857577223 */ /* 0x000fe20000010056 */
[----:B------:R-:W-:Y:S02]  /*5910*/  F2FP.F16.E4M3.UNPACK_B R40, R78.H1 ;  /* 0x0000004eff28723e */ /* 0x000fe400030006ff */
[----:B------:R-:W-:Y:S01]  /*5920*/  F2FP.F16.E4M3.UNPACK_B R83, R154 ;  /* 0x0000009aff53723e */ /* 0x000fe200020006ff */
[----:B------:R-:W-:Y:S01]  /*5930*/  HADD2.F32 R92, -RZ, R84.H1_H1 ;  /* 0x30000054ff5c7230 */ /* 0x000fe20000004100 */
[----:B------:R-:W-:Y:S01]  /*5940*/  F2FP.F16.E4M3.UNPACK_B R78, R78 ;  /* 0x0000004eff4e723e */ /* 0x000fe200020006ff */
[----:B------:R-:W-:-:S02]  /*5950*/  HADD2.F32 R41, -RZ, R40.H1_H1 ;  /* 0x30000028ff297230 */ /* 0x000fc40000004100 */
[----:B------:R-:W-:Y:S02]  /*5960*/  HADD2.F32 R40, -RZ, R40.H0_H0 ;  /* 0x20000028ff287230 */ /* 0x000fe40000004100 */
[----:B------:R-:W-:Y:S02]  /*5970*/  HADD2.F32 R86, -RZ, R83.H1_H1 ;  /* 0x30000053ff567230 */ /* 0x000fe40000004100 */
[-C--:B------:R-:W-:Y:S01]  /*5980*/  FMUL.FTZ R93, R41, R92.reuse ;  /* 0x0000005c295d7220 */ /* 0x080fe20000410000 */
[----:B------:R-:W-:-:S03]  /*5990*/  FMUL.FTZ R92, R40, R92 ;  /* 0x0000005c285c7220 */ /* 0x000fc60000410000 */
[-C--:B------:R-:W-:Y:S01]  /*59a0*/  FFMA.FTZ R40, R40, R86.reuse, -R93 ;  /* 0x0000005628287223 */ /* 0x080fe2000001085d */
[----:B------:R-:W-:Y:S02]  /*59b0*/  HADD2.F32 R93, -RZ, R84.H0_H0 ;  /* 0x20000054ff5d7230 */ /* 0x000fe40000004100 */
[----:B------:R-:W-:Y:S01]  /*59c0*/  FFMA.FTZ R41, R41, R86, R92 ;  /* 0x0000005629297223 */ /* 0x000fe2000001005c */
[----:B------:R-:W-:Y:S01]  /*59d0*/  F2FP.SATFINITE.E4M3.F32.PACK_AB_MERGE_C R86, R87, R82, RZ ;  /* 0x000000525756723e */ /* 0x000fe200048070ff */
[--C-:B------:R-:W-:Y:S01]  /*59e0*/  HADD2.F32 R82, -RZ, R78.reuse.H1_H1 ;  /* 0x3000004eff527230 */ /* 0x100fe20000004100 */
[----:B------:R-:W-:Y:S01]  /*59f0*/  LOP3.LUT R84, R81, 0xff0000ff, RZ, 0xc0, !PT ;  /* 0xff0000ff51547812 */ /* 0x000fe200078ec0ff */
[----:B------:R-:W-:Y:S01]  /*5a00*/  HADD2.F32 R78, -RZ, R78.H0_H0 ;  /* 0x2000004eff4e7230 */ /* 0x000fe20000004100 */
[----:B------:R-:W-:Y:S01]  /*5a10*/  F2FP.SATFINITE.E4M3.F32.PACK_AB_MERGE_C R80, R85, R80, R86 ;  /* 0x000000505550723e */ /* 0x000fe20004807056 */
[----:B------:R-:W-:Y:S02]  /*5a20*/  HADD2.F32 R87, -RZ, R83.H0_H0 ;  /* 0x20000053ff577230 */ /* 0x000fe40000004100 */
[-C--:B------:R-:W-:Y:S01]  /*5a30*/  FMUL.FTZ R83, R82, R93.reuse ;  /* 0x0000005d52537220 */ /* 0x080fe20000410000 */
[--C-:B------:R-:W-:Y:S01]  /*5a40*/  SHF.R.U32.HI R85, RZ, 0x8, R81.reuse ;  /* 0x00000008ff557819 */ /* 0x100fe20000011651 */
[C---:B------:R-:W-:Y:S01]  /*5a50*/  FMUL.FTZ R93, R78.reuse, R93 ;  /* 0x0000005d4e5d7220 */ /* 0x040fe20000410000 */
[----:B------:R-:W-:Y:S01]  /*5a60*/  SHF.R.U32.HI R86, RZ, 0x10, R81 ;  /* 0x00000010ff567819 */ /* 0x000fe20000011651 */
[-C--:B------:R-:W-:Y:S01]  /*5a70*/  FFMA.FTZ R83, R78, R87.reuse, -R83 ;  /* 0x000000574e537223 */ /* 0x080fe20000010853 */
[----:B------:R-:W-:Y:S01]  /*5a80*/  SHF.R.U32.HI R92, RZ, 0x10, R79 ;  /* 0x00000010ff5c7819 */ /* 0x000fe2000001164f */
[----:B------:R-:W-:Y:S01]  /*5a90*/  FFMA.FTZ R78, R82, R87, R93 ;  /* 0x00000057524e7223 */ /* 0x000fe2000001005d */
[----:B------:R-:W-:Y:S01]  /*5aa0*/  SHF.R.U32.HI R87, RZ, 0x8, R79 ;  /* 0x00000008ff577819 */ /* 0x000fe2000001164f */
[----:B------:R-:W-:Y:S01]  /*5ab0*/  IMAD.SHL.U32 R81, R85, 0x100, RZ ;  /* 0x0000010055517824 */ /* 0x000fe200078e00ff */
[----:B------:R-:W-:-:S02]  /*5ac0*/  LOP3.LUT R82, R79, 0xff0000ff, RZ, 0xc0, !PT ;  /* 0xff0000ff4f527812 */ /* 0x000fc400078ec0ff */
[----:B------:R-:W-:Y:S01]  /*5ad0*/  F2FP.SATFINITE.E4M3.F32.PACK_AB_MERGE_C R40, R41, R40, RZ ;  /* 0x000000282928723e */ /* 0x000fe200048070ff */
[----:B------:R-:W-:Y:S01]  /*5ae0*/  IMAD.SHL.U32 R79, R87, 0x100, RZ ;  /* 0x00000100574f7824 */ /* 0x000fe200078e00ff */
[----:B------:R-:W-:Y:S01]  /*5af0*/  LOP3.LUT R84, R84, 0xff00, R81, 0xf8, !PT ;  /* 0x0000ff0054547812 */ /* 0x000fe200078ef851 */
[----:B------:R-:W-:Y:S01]  /*5b00*/  IMAD.MOV.U32 R41, RZ, RZ, R80 ;  /* 0x000000ffff297224 */ /* 0x000fe200078e0050 */
[----:B------:R-:W-:Y:S02]  /*5b10*/  SHF.L.U32 R81, R86, 0x10, RZ ;  /* 0x0000001056517819 */ /* 0x000fe400000006ff */
[----:B------:R-:W-:Y:S01]  /*5b20*/  LOP3.LUT R82, R82, 0xff00, R79, 0xf8, !PT ;  /* 0x0000ff0052527812 */ /* 0x000fe200078ef84f */
[----:B------:R-:W-:Y:S01]  /*5b30*/  IMAD.U32 R79, R92, 0x10000, RZ ;  /* 0x000100005c4f7824 */ /* 0x000fe200078e00ff */
[----:B------:R-:W-:Y:S01]  /*5b40*/  LOP3.LUT R81, R84, 0xff0000, R81, 0xf8, !PT ;  /* 0x00ff000054517812 */ /* 0x000fe200078ef851 */
[----:B------:R-:W-:Y:S01]  /*5b50*/  IMAD.MOV.U32 R84, RZ, RZ, R43 ;  /* 0x000000ffff547224 */ /* 0x000fe200078e002b */
[----:B------:R-:W-:-:S02]  /*5b60*/  F2FP.SATFINITE.E4M3.F32.PACK_AB_MERGE_C R40, R78, R83, R40 ;  /* 0x000000534e28723e */ /* 0x000fc40004807028 */
[----:B------:R-:W-:Y:S02]  /*5b70*/  LOP3.LUT R79, R82, 0xff0000, R79, 0xf8, !PT ;  /* 0x00ff0000524f7812 */ /* 0x000fe400078ef84f */
[----:B------:R-:W-:Y:S02]  /*5b80*/  F2FP.F16.E4M3.UNPACK_B R43, R84 ;  /* 0x00000054ff2b723e */ /* 0x000fe400020006ff */
[----:B------:R-:W-:Y:S02]  /*5b90*/  F2FP.F16.E4M3.UNPACK_B R92, R81.H1 ;  /* 0x00000051ff5c723e */ /* 0x000fe400030006ff */
[----:B------:R-:W-:Y:S01]  /*5ba0*/  F2FP.F16.E4M3.UNPACK_B R85, R79.H1 ;  /* 0x0000004fff55723e */ /* 0x000fe200030006ff */
[--C-:B------:R-:W-:Y:S02]  /*5bb0*/  HADD2.F32 R86, -RZ, R43.reuse.H1_H1 ;  /* 0x3000002bff567230 */ /* 0x100fe40000004100 */
[----:B------:R-:W-:Y:S02]  /*5bc0*/  HADD2.F32 R82, -RZ, R92.H0_H0 ;  /* 0x2000005cff527230 */ /* 0x000fe40000004100 */
[----:B------:R-:W-:-:S02]  /*5bd0*/  HADD2.F32 R43, -RZ, R43.H0_H0 ;  /* 0x2000002bff2b7230 */ /* 0x000fc40000004100 */
[--C-:B------:R-:W-:Y:S02]  /*5be0*/  HADD2.F32 R87, -RZ, R85.reuse.H0_H0 ;  /* 0x20000055ff577230 */ /* 0x100fe40000004100 */
[CC--:B------:R-:W-:Y:S01]  /*5bf0*/  FMUL.FTZ R94, R86.reuse, R82.reuse ;  /* 0x00000052565e7220 */ /* 0x0c0fe20000410000 */
[----:B------:R-:W-:Y:S02]  /*5c00*/  HADD2.F32 R92, -RZ, R92.H1_H1 ;  /* 0x3000005cff5c7230 */ /* 0x000fe40000004100 */
        /* <DEDUP_REMOVED lines=10> */
[----:B------:R-:W-:Y:S01]  /*5cb0*/  FFMA.FTZ R42, R86, R85, -R93 ;  /* 0x00000055562a7223 */ /* 0x000fe2000001085d */
[----:B------:R-:W-:Y:S01]  /*5cc0*/  F2FP.F16.E4M3.UNPACK_B R93, R81 ;  /* 0x00000051ff5d723e */ /* 0x000fe200020006ff */
[----:B------:R-:W-:Y:S01]  /*5cd0*/  FFMA.FTZ R85, R87, R85, R92 ;  /* 0x0000005557557223 */ /* 0x000fe2000001005c */
[-C--:B------:R-:W-:Y:S02]  /*5ce0*/  F2FP.F16.E4M3.UNPACK_B R86, R84.reuse.H1 ;  /* 0x00000054ff56723e */ /* 0x080fe400030006ff */
[----:B------:R-:W-:Y:S01]  /*5cf0*/  F2FP.F16.E4M3.UNPACK_B R81, R79 ;  /* 0x0000004fff51723e */ /* 0x000fe200020006ff */
[----:B------:R-:W-:Y:S01]  /*5d00*/  HADD2.F32 R79, -RZ, R93.H1_H1 ;  /* 0x3000005dff4f7230 */ /* 0x000fe20000004100 */
[----:B------:R-:W-:Y:S01]  /*5d10*/  F2FP.F16.E4M3.UNPACK_B R84, R84 ;  /* 0x00000054ff54723e */ /* 0x000fe200020006ff */
[--C-:B------:R-:W-:Y:S01]  /*5d20*/  HADD2.F32 R87, -RZ, R86.reuse.H1_H1 ;  /* 0x30000056ff577230 */ /* 0x100fe20000004100 */
[----:B------:R-:W-:Y:S01]  /*5d30*/  F2FP.SATFINITE.E4M3.F32.PACK_AB_MERGE_C R85, R85, R42, RZ ;  /* 0x0000002a5555723e */ /* 0x000fe200048070ff */
[----:B------:R-:W-:-:S02]  /*5d40*/  HADD2.F32 R86, -RZ, R86.H0_H0 ;  /* 0x20000056ff567230 */ /* 0x000fc40000004100 */
[----:B------:R-:W-:Y:S02]  /*5d50*/  HADD2.F32 R92, -RZ, R81.H1_H1 ;  /* 0x30000051ff5c7230 */ /* 0x000fe40000004100 */
[-C--:B------:R-:W-:Y:S01]  /*5d60*/  FMUL.FTZ R95, R87, R79.reuse ;  /* 0x0000004f575f7220 */ /* 0x080fe20000410000 */
[----:B------:R-:W-:Y:S02]  /*5d70*/  HADD2.F32 R93, -RZ, R93.H0_H0 ;  /* 0x2000005dff5d7230 */ /* 0x000fe40000004100 */
[C---:B------:R-:W-:Y:S01]  /*5d80*/  FMUL.FTZ R94, R86.reuse, R79 ;  /* 0x0000004f565e7220 */ /* 0x040fe20000410000 */
[----:B------:R-:W-:Y:S02]  /*5d90*/  HADD2.F32 R81, -RZ, R81.H0_H0 ;  /* 0x20000051ff517230 */ /* 0x000fe40000004100 */
[----:B------:R-:W-:Y:S01]  /*5da0*/  FFMA.FTZ R79, R86, R92, -R95 ;  /* 0x0000005c564f7223 */ /* 0x000fe2000001085f */
        /* <DEDUP_REMOVED lines=10> */
.L_x_2336:
[----:B------:R-:W-:Y:S05]  /*5e50*/  BSYNC B3 ;  /* 0x0000000000037941 */ /* 0x000fea0003800000 */
.L_x_2335:
[----:B-1----:R0:W-:Y:S02]  /*5e60*/  STG.E.128 desc[UR54][R48.64+0x80], R40 ;  /* 0x0000802830007986 */ /* 0x0021e4000c101d36 */
.L_x_2334:
[----:B------:R-:W-:Y:S05]  /*5e70*/  BSYNC B2 ;  /* 0x0000000000027941 */ /* 0x000fea0003800000 */
.L_x_2333:
        /* <DEDUP_REMOVED lines=52> */
[----:B------:R-:W-:Y:S01]  /*61c0*/  SHF.R.U32.HI R85, RZ, 0x8, R77 ;  /* 0x00000008ff557819 */ /* 0x000fe2000001164d */
[----:B------:R-:W-:Y:S01]  /*61d0*/  FFMA.FTZ R83, R83, R80, R82 ;  /* 0x0000005053537223 */ /* 0x000fe20000010052 */
[----:B------:R-:W-:-:S02]  /*61e0*/  LOP3.LUT R80, R77, 0xff0000ff, RZ, 0xc0, !PT ;  /* 0xff0000ff4d507812 */ /* 0x000fc400078ec0ff */
[----:B------:R-:W-:Y:S01]  /*61f0*/  SHF.R.U32.HI R82, RZ, 0x10, R77 ;  /* 0x00000010ff527819 */ /* 0x000fe2000001164d */
[----:B------:R-:W-:Y:S01]  /*6200*/  IMAD.SHL.U32 R85, R85, 0x100, RZ ;  /* 0x0000010055557824 */ /* 0x000fe200078e00ff */
[----:B------:R-:W-:Y:S02]  /*6210*/  LOP3.LUT R77, R75, 0xff0000ff, RZ, 0xc0, !PT ;  /* 0xff0000ff4b4d7812 */ /* 0x000fe400078ec0ff */
[----:B------:R-:W-:Y:S01]  /*6220*/  F2FP.SATFINITE.E4M3.F32.PACK_AB_MERGE_C R40, R83, R78, R76 ;  /* 0x0000004e5328723e */ /* 0x000fe2000480704c */
[----:B------:R-:W-:Y:S01]  /*6230*/  IMAD.U32 R82, R82, 0x10000, RZ ;  /* 0x0001000052527824 */ /* 0x000fe200078e00ff */
[----:B------:R-:W-:Y:S01]  /*6240*/  LOP3.LUT R85, R80, 0xff00, R85, 0xf8, !PT ;  /* 0x0000ff0050557812 */ /* 0x000fe200078ef855 */
[----:B------:R-:W-:-:S05]  /*6250*/  IMAD.SHL.U32 R80, R86, 0x100, RZ ;  /* 0x0000010056507824 */ /* 0x000fca00078e00ff */
[----:B------:R-:W-:Y:S02]  /*6260*/  LOP3.LUT R75, R77, 0xff00, R80, 0xf8, !PT ;  /* 0x0000ff004d4b7812 */ /* 0x000fe400078ef850 */
[----:B------:R-:W-:Y:S01]  /*6270*/  LOP3.LUT R77, R85, 0xff0000, R82, 0xf8, !PT ;  /* 0x00ff0000554d7812 */ /* 0x000fe200078ef852 */
[----:B------:R-:W-:Y:S01]  /*6280*/  IMAD.MOV.U32 R82, RZ, RZ, R43 ;  /* 0x000000ffff527224 */ /* 0x000fe200078e002b */
[----:B------:R-:W-:Y:S02]  /*6290*/  SHF.L.U32 R80, R84, 0x10, RZ ;  /* 0x0000001054507819 */ /* 0x000fe400000006ff */
[----:B------:R-:W-:Y:S02]  /*62a0*/  F2FP.F16.E4M3.UNPACK_B R85, R77.H1 ;  /* 0x0000004dff55723e */ /* 0x000fe400030006ff */
[----:B------:R-:W-:Y:S02]  /*62b0*/  F2FP.F16.E4M3.UNPACK_B R43, R82 ;  /* 0x00000052ff2b723e */ /* 0x000fe400020006ff */
[----:B------:R-:W-:Y:S01]  /*62c0*/  LOP3.LUT R75, R75, 0xff0000, R80, 0xf8, !PT ;  /* 0x00ff00004b4b7812 */ /* 0x000fe200078ef850 */
[----:B------:R-:W-:-:S02]  /*62d0*/  HADD2.F32 R87, -RZ, R85.H0_H0 ;  /* 0x20000055ff577230 */ /* 0x000fc40000004100 */
[--C-:B------:R-:W-:Y:S01]  /*62e0*/  HADD2.F32 R80, -RZ, R43.reuse.H1_H1 ;  /* 0x3000002bff507230 */ /* 0x100fe20000004100 */
        /* <DEDUP_REMOVED lines=26> */
[CC--:B------:R-:W-:Y:S01]  /*6490*/  FMUL.FTZ R94, R84.reuse, R75.reuse ;  /* 0x0000004b545e7220 */ /* 0x0c0fe20000410000 */
[----:B------:R-:W-:Y:S02]  /*64a0*/  HADD2.F32 R92, -RZ, R92.H0_H0 ;  /* 0x2000005cff5c7230 */ /* 0x000fe40000004100 */
[C---:B------:R-:W-:Y:S01]  /*64b0*/  FMUL.FTZ R93, R77.reuse, R75 ;  /* 0x0000004b4d5d7220 */ /* 0x040fe20000410000 */
[----:B------:R-:W-:Y:S02]  /*64c0*/  HADD2.F32 R86, -RZ, R86.H0_H0 ;  /* 0x20000056ff567230 */ /* 0x000fe40000004100 */
[-C--:B------:R-:W-:Y:S01]  /*64d0*/  FFMA.FTZ R75, R77, R87.reuse, -R94 ;  /* 0x000000574d4b7223 */ /* 0x080fe2000001085e */
[--C-:B------:R-:W-:Y:S02]  /*64e0*/  HADD2.F32 R77, -RZ, R82.reuse.H1_H1 ;  /* 0x30000052ff4d7230 */ /* 0x100fe40000004100 */
[----:B------:R-:W-:Y:S01]  /*64f0*/  FFMA.FTZ R84, R84, R87, R93 ;  /* 0x0000005754547223 */ /* 0x000fe2000001005d */
[----:B------:R-:W-:Y:S01]  /*6500*/  HADD2.F32 R82, -RZ, R82.H0_H0 ;  /* 0x20000052ff527230 */ /* 0x000fe20000004100 */
[----:B------:R-:W-:Y:S01]  /*6510*/  F2FP.SATFINITE.E4M3.F32.PACK_AB_MERGE_C R43, R80, R43, R85 ;  /* 0x0000002b502b723e */ /* 0x000fe20004807055 */
[----:B------:R-:W-:-:S02]  /*6520*/  FMUL.FTZ R87, R77, R92 ;  /* 0x0000005c4d577220 */ /* 0x000fc40000410000 */
[----:B------:R-:W-:Y:S01]  /*6530*/  F2FP.SATFINITE.E4M3.F32.PACK_AB_MERGE_C R75, R84, R75, RZ ;  /* 0x0000004b544b723e */ /* 0x000fe200048070ff */
[C---:B------:R-:W-:Y:S01]  /*6540*/  FMUL.FTZ R92, R82.reuse, R92 ;  /* 0x0000005c525c7220 */ /* 0x040fe20000410000 */
[----:B------:R-:W-:-:S03]  /*6550*/  FFMA.FTZ R87, R82, R86, -R87 ;  /* 0x0000005652577223 */ /* 0x000fc60000010857 */
[----:B------:R-:W-:-:S05]  /*6560*/  FFMA.FTZ R92, R77, R86, R92 ;  /* 0x000000564d5c7223 */ /* 0x000fca000001005c */
[----:B------:R-:W-:-:S07]  /*6570*/  F2FP.SATFINITE.E4M3.F32.PACK_AB_MERGE_C R42, R92, R87, R75 ;  /* 0x000000575c2a723e */ /* 0x000fce000480704b */
.L_x_2338:
[----:B------:R-:W-:Y:S05]  /*6580*/  BSYNC B2 ;  /* 0x0000000000027941 */ /* 0x000fea0003800000 */
.L_x_2337:
[----:B-1----:R0:W-:Y:S02]  /*6590*/  STG.E.128 desc[UR54][R48.64+0xa0], R40 ;  /* 0x0000a02830007986 */ /* 0x0021e4000c101d36 */
.L_x_2316:
[----:B------:R-:W-:Y:S05]  /*65a0*/  BSYNC B1 ;  /* 0x0000000000017941 */ /* 0x000fea0003800000 */
.L_x_2315:
        /* <DEDUP_REMOVED lines=49> */
[-C--:B------:R-:W-:Y:S01]  /*68c0*/  F2FP.F16.E4M3.UNPACK_B R82, R49.reuse.H1 ;  /* 0x00000031ff52723e */ /* 0x080fe200030006ff */
[----:B------:R-:W-:Y:S01]  /*68d0*/  HADD2.F32 R73, -RZ, R71.H0_H0 ;  /* 0x20000047ff497230 */ /* 0x000fe20000004100 */
[----:B------:R-:W-:Y:S01]  /*68e0*/  F2FP.F16.E4M3.UNPACK_B R81, R49 ;  /* 0x00000031ff51723e */ /* 0x000fe200020006ff */
[----:B------:R-:W-:-:S02]  /*68f0*/  HADD2.F32 R71, -RZ, R70.H0_H0 ;  /* 0x20000046ff477230 */ /* 0x000fc40000004100 */
[CC--:B------:R-:W-:Y:S01]  /*6900*/  FMUL.FTZ R78, R74.reuse, R75.reuse ;  /* 0x0000004b4a4e7220 */ /* 0x0c0fe20000410000 */
[----:B------:R-:W-:Y:S02]  /*6910*/  HADD2.F32 R72, -RZ, R70.H1_H1 ;  /* 0x30000046ff487230 */ /* 0x000fe40000004100 */
[C---:B------:R-:W-:Y:S01]  /*6920*/  FMUL.FTZ R75, R73.reuse, R75 ;  /* 0x0000004b494b7220 */ /* 0x040fe20000410000 */
[--C-:B------:R-:W-:Y:S01]  /*6930*/  HADD2.F32 R70, -RZ, R150.reuse.H1_H1 ;  /* 0x30000096ff467230 */ /* 0x100fe20000004100 */
[----:B------:R-:W-:Y:S01]  /*6940*/  F2FP.F16.E4M3.UNPACK_B R49, R48 ;  /* 0x00000030ff31723e */ /* 0x000fe200020006ff */
[----:B------:R-:W-:Y:S02]  /*6950*/  HADD2.F32 R151, -RZ, R151.H0_H0 ;  /* 0x20000097ff977230 */ /* 0x000fe40000004100 */
[----:B------:R-:W-:Y:S02]  /*6960*/  HADD2.F32 R150, -RZ, R150.H0_H0 ;  /* 0x20000096ff967230 */ /* 0x000fe40000004100 */
[-C--:B------:R-:W-:Y:S01]  /*6970*/  FFMA.FTZ R73, R73, R70.reuse, -R78 ;  /* 0x0000004649497223 */ /* 0x080fe2000001084e */
[----:B------:R-:W-:Y:S01]  /*6980*/  FFMA.FTZ R78, R74, R70, R75 ;  /* 0x000000464a4e7223 */ /* 0x000fe2000001004b */
[----:B------:R-:W-:Y:S01]  /*6990*/  FMUL.FTZ R76, R72, R151 ;  /* 0x00000097484c7220 */ /* 0x000fe20000410000 */
[----:B------:R-:W-:Y:S01]  /*69a0*/  F2FP.F16.E4M3.UNPACK_B R74, R43.H1 ;  /* 0x0000002bff4a723e */ /* 0x000fe200030006ff */
[C---:B------:R-:W-:Y:S01]  /*69b0*/  FMUL.FTZ R151, R71.reuse, R151 ;  /* 0x0000009747977220 */ /* 0x040fe20000410000 */
[----:B------:R-:W-:Y:S01]  /*69c0*/  F2FP.F16.E4M3.UNPACK_B R75, R42.H1 ;  /* 0x0000002aff4b723e */ /* 0x000fe200030006ff */
[-C--:B------:R-:W-:Y:S01]  /*69d0*/  FFMA.FTZ R70, R71, R150.reuse, -R76 ;  /* 0x0000009647467223 */ /* 0x080fe2000001084c */
[----:B------:R-:W-:Y:S01]  /*69e0*/  F2FP.SATFINITE.E4M3.F32.PACK_AB_MERGE_C R73, R78, R73, RZ ;  /* 0x000000494e49723e */ /* 0x000fe200048070ff */
[----:B------:R-:W-:Y:S01]  /*69f0*/  FFMA.FTZ R71, R72, R150, R151 ;  /* 0x0000009648477223 */ /* 0x000fe20000010097 */
[--C-:B------:R-:W-:Y:S01]  /*6a00*/  HADD2.F32 R77, -RZ, R74.reuse.H0_H0 ;  /* 0x2000004aff4d7230 */ /* 0x100fe20000004100 */
[----:B------:R-:W-:Y:S01]  /*6a10*/  F2FP.SATFINITE.E4M3.F32.PACK_AB_MERGE_C R72, R80, R79, RZ ;  /* 0x0000004f5048723e */ /* 0x000fe200048070ff */
[----:B------:R-:W-:Y:S01]  /*6a20*/  HADD2.F32 R78, -RZ, R74.H1_H1 ;  /* 0x3000004aff4e7230 */ /* 0x000fe20000004100 */
[----:B------:R-:W-:Y:S01]  /*6a30*/  F2FP.F16.E4M3.UNPACK_B R74, R48.H1 ;  /* 0x00000030ff4a723e */ /* 0x000fe200030006ff */
[----:B------:R-:W-:Y:S01]  /*6a40*/  HADD2.F32 R79, -RZ, R82.H1_H1 ;  /* 0x30000052ff4f7230 */ /* 0x000fe20000004100 */
[----:B------:R-:W-:Y:S01]  /*6a50*/  F2FP.F16.E4M3.UNPACK_B R42, R42 ;  /* 0x0000002aff2a723e */ /* 0x000fe200020006ff */
[----:B------:R-:W-:Y:S01]  /*6a60*/  HADD2.F32 R76, -RZ, R75.H1_H1 ;  /* 0x3000004bff4c7230 */ /* 0x000fe20000004100 */
[----:B------:R-:W-:Y:S01]  /*6a70*/  F2FP.SATFINITE.E4M3.F32.PACK_AB_MERGE_C R41, R41, R40, R72 ;  /* 0x000000282929723e */ /* 0x000fe20004807048 */
        /* <DEDUP_REMOVED lines=14> */
[--C-:B------:R-:W-:Y:S02]  /*6b60*/  HADD2.F32 R76, -RZ, R77.reuse.H0_H0 ;  /* 0x2000004dff4c7230 */ /* 0x100fe40000004100 */
[----:B------:R-:W-:Y:S01]  /*6b70*/  FFMA.FTZ R43, R78, R80, R85 ;  /* 0x000000504e2b7223 */ /* 0x000fe20000010055 */
[----:B------:R-:W-:Y:S01]  /*6b80*/  HADD2.F32 R77, -RZ, R77.H1_H1 ;  /* 0x3000004dff4d7230 */ /* 0x000fe20000004100 */
[----:B------:R-:W-:Y:S01]  /*6b90*/  F2FP.SATFINITE.E4M3.F32.PACK_AB_MERGE_C R40, R71, R70, R73 ;  /* 0x000000464728723e */ /* 0x000fe20004807049 */
[----:B------:R-:W-:Y:S01]  /*6ba0*/  HADD2.F32 R42, -RZ, R42.H1_H1 ;  /* 0x3000002aff2a7230 */ /* 0x000fe20000004100 */
[----:B------:R-:W-:Y:S01]  /*6bb0*/  F2FP.SATFINITE.E4M3.F32.PACK_AB_MERGE_C R83, R83, R84, RZ ;  /* 0x000000545353723e */ /* 0x000fe200048070ff */
[----:B------:R-:W-:-:S02]  /*6bc0*/  HADD2.F32 R81, -RZ, R81.H0_H0 ;  /* 0x20000051ff517230 */ /* 0x000fc40000004100 */
        /* <DEDUP_REMOVED lines=13> */
.L_x_2343:
[----:B------:R-:W-:Y:S05]  /*6ca0*/  BSYNC B2 ;  /* 0x0000000000027941 */ /* 0x000fea0003800000 */
.L_x_2342:
[----:B-1----:R0:W-:Y:S02]  /*6cb0*/  STG.E.128 desc[UR54][R44.64], R40 ;  /* 0x000000282c007986 */ /* 0x0021e4000c101d36 */
.L_x_2341:
[----:B------:R-:W-:Y:S05]  /*6cc0*/  BSYNC B1 ;  /* 0x0000000000017941 */ /* 0x000fea0003800000 */
.L_x_2340:
        /* <DEDUP_REMOVED lines=13> */
[----:B------:R-:W-:Y:S02]  /*6da0*/  SHF.R.U32.HI R71, RZ, 0x10, R69 ;  /* 0x00000010ff477819 */ /* 0x000fe40000011645 */
[----:B------:R-:W-:-:S02]  /*6db0*/  LOP3.LUT R68, R69, 0xff0000ff, RZ, 0xc0, !PT ;  /* 0xff0000ff45447812 */ /* 0x000fc400078ec0ff */
[----:B------:R-:W-:Y:S02]  /*6dc0*/  SHF.L.U32 R67, R67, 0x8, RZ ;  /* 0x0000000843437819 */ /* 0x000fe400000006ff */
        /* <DEDUP_REMOVED lines=94> */
.L_x_2347:
[----:B------:R-:W-:Y:S05]  /*73b0*/  BSYNC B2 ;  /* 0x0000000000027941 */ /* 0x000fea0003800000 */
.L_x_2346:
[----:B-1----:R0:W-:Y:S02]  /*73c0*/  STG.E.128 desc[UR54][R44.64+0x20], R40 ;  /* 0x000020282c007986 */ /* 0x0021e4000c101d36 */
.L_x_2345:
[----:B------:R-:W-:Y:S05]  /*73d0*/  BSYNC B1 ;  /* 0x0000000000017941 */ /* 0x000fea0003800000 */
.L_x_2344:
        /* <DEDUP_REMOVED lines=110> */
.L_x_2351:
[----:B------:R-:W-:Y:S05]  /*7ac0*/  BSYNC B2 ;  /* 0x0000000000027941 */ /* 0x000fea0003800000 */
.L_x_2350:
[----:B-1----:R0:W-:Y:S02]  /*7ad0*/  STG.E.128 desc[UR54][R44.64+0x40], R40 ;  /* 0x000040282c007986 */ /* 0x0021e4000c101d36 */
.L_x_2349:
[----:B------:R-:W-:Y:S05]  /*7ae0*/  BSYNC B1 ;  /* 0x0000000000017941 */ /* 0x000fea0003800000 */
.L_x_2348:
        /* <DEDUP_REMOVED lines=9> */
[--C-:B------:R-:W-:Y:S01]  /*7b80*/  SHF.R.U32.HI R48, RZ, 0x8, R59.reuse ;  /* 0x00000008ff307819 */ /* 0x100fe2000001163b */
[----:B------:R-:W-:Y:S01]  /*7b90*/  IMAD.MOV.U32 R58, RZ, RZ, R40 ;  /* 0x000000ffff3a7224 */ /* 0x000fe200078e0028 */
[----:B------:R-:W-:Y:S01]  /*7ba0*/  SHF.R.U32.HI R64, RZ, 0x10, R59 ;  /* 0x00000010ff407819 */ /* 0x000fe2000001163b */
[----:B------:R-:W-:Y:S01]  /*7bb0*/  IMAD.SHL.U32 R60, R60, 0x100, RZ ;  /* 0x000001003c3c7824 */ /* 0x000fe200078e00ff */
[----:B------:R-:W-:Y:S02]  /*7bc0*/  LOP3.LUT R59, R59, 0xff0000ff, RZ, 0xc0, !PT ;  /* 0xff0000ff3b3b7812 */ /* 0x000fe400078ec0ff */
[----:B------:R-:W-:Y:S01]  /*7bd0*/  SHF.R.U32.HI R63, RZ, 0x10, R61 ;  /* 0x00000010ff3f7819 */ /* 0x000fe2000001163d */
[----:B------:R-:W-:Y:S01]  /*7be0*/  IMAD.U32 R41, R64, 0x10000, RZ ;  /* 0x0001000040297824 */ /* 0x000fe200078e00ff */
[----:B------:R-:W-:-:S02]  /*7bf0*/  SHF.L.U32 R48, R48, 0x8, RZ ;  /* 0x0000000830307819 */ /* 0x000fc400000006ff */
[----:B------:R-:W-:Y:S02]  /*7c00*/  LOP3.LUT R61, R61, 0xff0000ff, RZ, 0xc0, !PT ;  /* 0xff0000ff3d3d7812 */ /* 0x000fe400078ec0ff */
[----:B------:R-:W-:Y:S01]  /*7c10*/  LOP3.LUT R48, R59, 0xff00, R48, 0xf8, !PT ;  /* 0x0000ff003b307812 */ /* 0x000fe200078ef830 */
[----:B------:R-:W-:Y:S01]  /*7c20*/  IMAD.U32 R59, R63, 0x10000, RZ ;  /* 0x000100003f3b7824 */ /* 0x000fe200078e00ff */
[----:B------:R-:W-:Y:S02]  /*7c30*/  LOP3.LUT R62, R61, 0xff00, R60, 0xf8, !PT ;  /* 0x0000ff003d3e7812 */ /* 0x000fe400078ef83c */
        /* <DEDUP_REMOVED lines=27> */
[----:B------:R-:W-:-:S02]  /*7df0*/  HADD2.F32 R62, -RZ, R59.H1_H1 ;  /* 0x3000003bff3e7230 */ /* 0x000fc40000004100 */
[----:B------:R-:W-:Y:S01]  /*7e00*/  HADD2.F32 R61, -RZ, R59.H0_H0 ;  /* 0x2000003bff3d7230 */ /* 0x000fe20000004100 */
[----:B------:R-:W-:Y:S01]  /*7e10*/  F2FP.SATFINITE.E4M3.F32.PACK_AB_MERGE_C R74, R68, R67, RZ ;  /* 0x00000043444a723e */ /* 0x000fe200048070ff */
[--C-:B------:R-:W-:Y:S02]  /*7e20*/  HADD2.F32 R59, -RZ, R58.reuse.H0_H0 ;  /* 0x2000003aff3b7230 */ /* 0x100fe40000004100 */
[-C--:B------:R-:W-:Y:S01]  /*7e30*/  FMUL.FTZ R66, R62, R63.reuse ;  /* 0x0000003f3e427220 */ /* 0x080fe20000410000 */
[----:B------:R-:W-:Y:S02]  /*7e40*/  HADD2.F32 R60, -RZ, R58.H1_H1 ;  /* 0x3000003aff3c7230 */ /* 0x000fe40000004100 */
[----:B------:R-:W-:Y:S01]  /*7e50*/  FMUL.FTZ R63, R61, R63 ;  /* 0x0000003f3d3f7220 */ /* 0x000fe20000410000 */
[----:B------:R-:W-:Y:S01]  /*7e60*/  HADD2.F32 R58, -RZ, R138.H1_H1 ;  /* 0x3000008aff3a7230 */ /* 0x000fe20000004100 */
[----:B------:R-:W-:Y:S01]  /*7e70*/  F2FP.F16.E4M3.UNPACK_B R67, R48.H1 ;  /* 0x00000030ff43723e */ /* 0x000fe200030006ff */
[----:B------:R-:W-:-:S02]  /*7e80*/  HADD2.F32 R139, -RZ, R139.H0_H0 ;  /* 0x2000008bff8b7230 */ /* 0x000fc40000004100 */
[----:B------:R-:W-:Y:S02]  /*7e90*/  HADD2.F32 R138, -RZ, R138.H0_H0 ;  /* 0x2000008aff8a7230 */ /* 0x000fe40000004100 */
[-C--:B------:R-:W-:Y:S01]  /*7ea0*/  FFMA.FTZ R66, R61, R58.reuse, -R66 ;  /* 0x0000003a3d427223 */ /* 0x080fe20000010842 */
[----:B------:R-:W-:Y:S01]  /*7eb0*/  FFMA.FTZ R63, R62, R58, R63 ;  /* 0x0000003a3e3f7223 */ /* 0x000fe2000001003f */
[C---:B------:R-:W-:Y:S01]  /*7ec0*/  FMUL.FTZ R64, R60.reuse, R139 ;  /* 0x0000008b3c407220 */ /* 0x040fe20000410000 */
[----:B------:R-:W-:Y:S01]  /*7ed0*/  F2FP.F16.E4M3.UNPACK_B R61, R43.H1 ;  /* 0x0000002bff3d723e */ /* 0x000fe200030006ff */
[C---:B------:R-:W-:Y:S01]  /*7ee0*/  FMUL.FTZ R139, R59.reuse, R139 ;  /* 0x0000008b3b8b7220 */ /* 0x040fe20000410000 */
[----:B------:R-:W-:Y:S02]  /*7ef0*/  HADD2.F32 R68, -RZ, R67.H1_H1 ;  /* 0x30000043ff447230 */ /* 0x000fe40000004100 */
[----:B------:R-:W-:Y:S01]  /*7f00*/  FFMA.FTZ R58, R59, R138, -R64 ;  /* 0x0000008a3b3a7223 */ /* 0x000fe20000010840 */
[----:B------:R-:W-:Y:S01]  /*7f10*/  F2FP.SATFINITE.E4M3.F32.PACK_AB_MERGE_C R72, R63, R66, RZ ;  /* 0x000000423f48723e */ /* 0x000fe200048070ff */
[----:B------:R-:W-:Y:S01]  /*7f20*/  FFMA.FTZ R59, R60, R138, R139 ;  /* 0x0000008a3c3b7223 */ /* 0x000fe2000001008b */
[--C-:B------:R-:W-:Y:S01]  /*7f30*/  HADD2.F32 R62, -RZ, R61.reuse.H0_H0 ;  /* 0x2000003dff3e7230 */ /* 0x100fe20000004100 */
[-C--:B------:R-:W-:Y:S01]  /*7f40*/  F2FP.F16.E4M3.UNPACK_B R64, R41.reuse.H1 ;  /* 0x00000029ff40723e */ /* 0x080fe200030006ff */
[----:B------:R-:W-:Y:S01]  /*7f50*/  HADD2.F32 R61, -RZ, R61.H1_H1 ;  /* 0x3000003dff3d7230 */ /* 0x000fe20000004100 */
[----:B------:R-:W-:Y:S01]  /*7f60*/  F2FP.F16.E4M3.UNPACK_B R60, R42.H1 ;  /* 0x0000002aff3c723e */ /* 0x000fe200030006ff */
[----:B------:R-:W-:Y:S01]  /*7f70*/  HADD2.F32 R67, -RZ, R67.H0_H0 ;  /* 0x20000043ff437230 */ /* 0x000fe20000004100 */
[----:B------:R-:W-:Y:S01]  /*7f80*/  F2FP.F16.E4M3.UNPACK_B R66, R48 ;  /* 0x00000030ff42723e */ /* 0x000fe200020006ff */
[----:B------:R-:W-:Y:S01]  /*7f90*/  HADD2.F32 R65, -RZ, R64.H1_H1 ;  /* 0x30000040ff417230 */ /* 0x000fe20000004100 */
[----:B------:R-:W-:Y:S01]  /*7fa0*/  F2FP.F16.E4M3.UNPACK_B R63, R41 ;  /* 0x00000029ff3f723e */ /* 0x000fe200020006ff */
[----:B------:R-:W-:-:S02]  /*7fb0*/  HADD2.F32 R48, -RZ, R60.H1_H1 ;  /* 0x3000003cff307230 */ /* 0x000fc40000004100 */
[----:B------:R-:W-:Y:S01]  /*7fc0*/  FMUL.FTZ R41, R61, R68 ;  /* 0x000000443d297220 */ /* 0x000fe20000410000 */
[----:B------:R-:W-:Y:S01]  /*7fd0*/  HADD2.F32 R69, -RZ, R66.H1_H1 ;  /* 0x30000042ff457230 */ /* 0x000fe20000004100 */
[----:B------:R-:W-:Y:S01]  /*7fe0*/  F2FP.F16.E4M3.UNPACK_B R43, R43 ;  /* 0x0000002bff2b723e */ /* 0x000fe200020006ff */
[----:B------:R-:W-:Y:S02]  /*7ff0*/  HADD2.F32 R60, -RZ, R60.H0_H0 ;  /* 0x2000003cff3c7230 */ /* 0x000fe40000004100 */
[----:B------:R-:W-:Y:S01]  /*8000*/  FFMA.FTZ R70, R62, R65, -R41 ;  /* 0x000000413e467223 */ /* 0x000fe20000010829 */
[----:B------:R-:W-:Y:S02]  /*8010*/  HADD2.F32 R41, -RZ, R63.H1_H1 ;  /* 0x3000003fff297230 */ /* 0x000fe40000004100 */
[-C--:B------:R-:W-:Y:S01]  /*8020*/  FMUL.FTZ R71, R48, R69.reuse ;  /* 0x0000004530477220 */ /* 0x080fe20000410000 */
[----:B------:R-:W-:Y:S01]  /*8030*/  F2FP.F16.E4M3.UNPACK_B R42, R42 ;  /* 0x0000002aff2a723e */ /* 0x000fe200020006ff */
[----:B------:R-:W-:Y:S01]  /*8040*/  FMUL.FTZ R69, R60, R69 ;  /* 0x000000453c457220 */ /* 0x000fe20000410000 */
[----:B------:R-:W-:Y:S01]  /*8050*/  FMUL.FTZ R68, R62, R68 ;  /* 0x000000443e447220 */ /* 0x000fe20000410000 */
[----:B------:R-:W-:Y:S01]  /*8060*/  FFMA.FTZ R71, R60, R41, -R71 ;  /* 0x000000293c477223 */ /* 0x000fe20000010847 */
[----:B------:R-:W-:-:S02]  /*8070*/  HADD2.F32 R66, -RZ, R66.H0_H0 ;  /* 0x20000042ff427230 */ /* 0x000fc40000004100 */
[----:B------:R-:W-:Y:S01]  /*8080*/  FFMA.FTZ R62, R48, R41, R69 ;  /* 0x00000029303e7223 */ /* 0x000fe20000010045 */
[--C-:B------:R-:W-:Y:S02]  /*8090*/  HADD2.F32 R48, -RZ, R43.reuse.H0_H0 ;  /* 0x2000002bff307230 */ /* 0x100fe40000004100 */
[----:B------:R-:W-:Y:S01]  /*80a0*/  FFMA.FTZ R73, R61, R65, R68 ;  /* 0x000000413d497223 */ /* 0x000fe20000010044 */
[--C-:B------:R-:W-:Y:S02]  /*80b0*/  HADD2.F32 R41, -RZ, R42.reuse.H0_H0 ;  /* 0x2000002aff297230 */ /* 0x100fe40000004100 */
[----:B------:R-:W-:Y:S02]  /*80c0*/  HADD2.F32 R43, -RZ, R43.H1_H1 ;  /* 0x3000002bff2b7230 */ /* 0x000fe40000004100 */
[----:B------:R-:W-:Y:S01]  /*80d0*/  FMUL.FTZ R68, R48, R67 ;  /* 0x0000004330447220 */ /* 0x000fe20000410000 */
[----:B------:R-:W-:Y:S02]  /*80e0*/  HADD2.F32 R42, -RZ, R42.H1_H1 ;  /* 0x3000002aff2a7230 */ /* 0x000fe40000004100 */
[----:B------:R-:W-:Y:S01]  /*80f0*/  FMUL.FTZ R61, R41, R66 ;  /* 0x00000042293d7220 */ /* 0x000fe20000410000 */
[----:B------:R-:W-:-:S02]  /*8100*/  HADD2.F32 R64, -RZ, R64.H0_H0 ;  /* 0x20000040ff407230 */ /* 0x000fc40000004100 */
[C---:B------:R-:W-:Y:S01]  /*8110*/  FMUL.FTZ R65, R43.reuse, R67 ;  /* 0x000000432b417220 */ /* 0x040fe20000410000 */
[----:B------:R-:W-:Y:S02]  /*8120*/  HADD2.F32 R63, -RZ, R63.H0_H0 ;  /* 0x2000003fff3f7230 */ /* 0x000fe40000004100 */
[----:B------:R-:W-:Y:S01]  /*8130*/  FMUL.FTZ R60, R42, R66 ;  /* 0x000000422a3c7220 */ /* 0x000fe20000410000 */
[----:B------:R-:W-:Y:S01]  /*8140*/  F2FP.SATFINITE.E4M3.F32.PACK_AB_MERGE_C R62, R62, R71, RZ ;  /* 0x000000473e3e723e */ /* 0x000fe200048070ff */
[-C--:B------:R-:W-:Y:S01]  /*8150*/  FFMA.FTZ R65, R48, R64.reuse, -R65 ;  /* 0x0000004030417223 */ /* 0x080fe20000010841 */
[----:B------:R-:W-:Y:S01]  /*8160*/  FFMA.FTZ R68, R43, R64, R68 ;  /* 0x000000402b447223 */ /* 0x000fe20000010044 */
[-C--:B------:R-:W-:Y:S01]  /*8170*/  FFMA.FTZ R60, R41, R63.reuse, -R60 ;  /* 0x0000003f293c7223 */ /* 0x080fe2000001083c */
[----:B------:R-:W-:Y:S01]  /*8180*/  FFMA.FTZ R61, R42, R63, R61 ;  /* 0x0000003f2a3d7223 */ /* 0x000fe2000001003d */
[----:B------:R-:W-:Y:S02]  /*8190*/  F2FP.SATFINITE.E4M3.F32.PACK_AB_MERGE_C R70, R73, R70, RZ ;  /* 0x000000464946723e */ /* 0x000fe400048070ff */
[----:B------:R-:W-:-:S02]  /*81a0*/  F2FP.SATFINITE.E4M3.F32.PACK_AB_MERGE_C R41, R49, R40, R74 ;  /* 0x000000283129723e */ /* 0x000fc4000480704a */
[----:B------:R-:W-:Y:S02]  /*81b0*/  F2FP.SATFINITE.E4M3.F32.PACK_AB_MERGE_C R40, R59, R58, R72 ;  /* 0x0000003a3b28723e */ /* 0x000fe40004807048 */
[----:B------:R-:W-:Y:S02]  /*81c0*/  F2FP.SATFINITE.E4M3.F32.PACK_AB_MERGE_C R42, R61, R60, R62 ;  /* 0x0000003c3d2a723e */ /* 0x000fe4000480703e */
[----:B------:R-:W-:-:S07]  /*81d0*/  F2FP.SATFINITE.E4M3.F32.PACK_AB_MERGE_C R43, R68, R65, R70 ;  /* 0x00000041442b723e */ /* 0x000fce0004807046 */
.L_x_2355:
[----:B------:R-:W-:Y:S05]  /*81e0*/  BSYNC B2 ;  /* 0x0000000000027941 */ /* 0x000fea0003800000 */
.L_x_2354:
[----:B-1----:R0:W-:Y:S02]  /*81f0*/  STG.E.128 desc[UR54][R44.64+0x60], R40 ;  /* 0x000060282c007986 */ /* 0x0021e4000c101d36 */
.L_x_2353:
[----:B------:R-:W-:Y:S05]  /*8200*/  BSYNC B1 ;  /* 0x0000000000017941 */ /* 0x000fea0003800000 */
.L_x_2352:
        /* <DEDUP_REMOVED lines=14> */
[----:B------:R-:W-:Y:S01]  /*82f0*/  LOP3.LUT R54, R57, 0xff0000ff, RZ, 0xc0, !PT ;  /* 0xff0000ff39367812 */ /* 0x000fe200078ec0ff */
[----:B------:R-:W-:Y:S01]  /*8300*/  IMAD.SHL.U32 R55, R55, 0x100, RZ ;  /* 0x0000010037377824 */ /* 0x000fe200078e00ff */
[----:B------:R-:W-:Y:S01]  /*8310*/  LOP3.LUT R48, R48, 0xff00, R49, 0xf8, !PT ;  /* 0x0000ff0030307812 */ /* 0x000fe200078ef831 */
[----:B------:R-:W-:Y:S01]  /*8320*/  IMAD.U32 R58, R58, 0x10000, RZ ;  /* 0x000100003a3a7824 */ /* 0x000fe200078e00ff */
[----:B------:R-:W-:-:S02]  /*8330*/  SHF.L.U32 R49, R56, 0x10, RZ ;  /* 0x0000001038317819 */ /* 0x000fc400000006ff */
        /* <DEDUP_REMOVED lines=91> */
.L_x_2359:
[----:B------:R-:W-:Y:S05]  /*88f0*/  BSYNC B2 ;  /* 0x0000000000027941 */ /* 0x000fea0003800000 */
.L_x_2358:
[----:B-1----:R0:W-:Y:S02]  /*8900*/  STG.E.128 desc[UR54][R44.64+0x80], R40 ;  /* 0x000080282c007986 */ /* 0x0021e4000c101d36 */
.L_x_2357:
[----:B------:R-:W-:Y:S05]  /*8910*/  BSYNC B1 ;  /* 0x0000000000017941 */ /* 0x000fea0003800000 */
.L_x_2356:
        /* <DEDUP_REMOVED lines=109> */
.L_x_2361:
[----:B------:R-:W-:Y:S05]  /*8ff0*/  BSYNC B1 ;  /* 0x0000000000017941 */ /* 0x000fea0003800000 */
.L_x_2360:
[----:B-1----:R0:W-:Y:S01]  /*9000*/  STG.E.128 desc[UR54][R44.64+0xa0], R40 ;  /* 0x0000a0282c007986 */ /* 0x0021e2000c101d36 */
[----:B------:R-:W-:Y:S05]  /*9010*/  BRA `(.L_x_2339) ;  /* 0x0000006800787947 */ /* 0x000fea0003800000 */
.L_x_2307:
        /* <DEDUP_REMOVED lines=43> */
.L_x_2363:
[----:B------:R-:W-:Y:S05]  /*92d0*/  BSYNC B1 ;  /* 0x0000000000017941 */ /* 0x000fea0003800000 */
.L_x_2362:
        /* <DEDUP_REMOVED lines=45> */
.L_x_2365:
[----:B------:R-:W-:Y:S05]  /*95b0*/  BSYNC B1 ;  /* 0x0000000000017941 */ /* 0x000fea0003800000 */
.L_x_2364:
        /* <DEDUP_REMOVED lines=28> */
.L_x_2366:
[----:B------:R-:W-:Y:S01]  /*9780*/  IMAD R97, R17, 0x8, R16 ;  /* 0x0000000811617824 */ /* 0x000fe200078e0210 */
[----:B------:R-:W-:Y:S01]  /*9790*/  SHF.L.U32 R98, R191, 0x1f, RZ ;  /* 0x0000001fbf627819 */ /* 0x000fe200000006ff */
[----:B------:R-:W1:Y:S01]  /*97a0*/  LDC R150, c[0x0][0x2f4] ;  /* 0x0000bd00ff967b82 */ /* 0x000e620000000800 */
[----:B------:R-:W-:Y:S01]  /*97b0*/  BSSY B1, `(.L_x_2367) ;  /* 0x0000004000017945 */ /* 0x000fe20003800000 */
[----:B------:R-:W-:Y:S01]  /*97c0*/  IMAD.MOV.U32 R135, RZ, RZ, R92 ;  /* 0x000000ffff877224 */ /* 0x000fe200078e005c */
[----:B------:R-:W2:Y:S02]  /*97d0*/  SYNCS.PHASECHK.TRANS64.TRYWAIT P5, [R97+URZ+0x29890], R98 ;  /* 0x02989062610075a7 */ /* 0x000ea400080a017f */
[----:B--2---:R-:W-:Y:S05]  /*97e0*/  @!P5 BRA `(.L_x_2368) ;  /* 0x0000025000c4d947 */ /* 0x004fea0003800000 */
.L_x_2650:
[----:B------:R-:W-:Y:S05]  /*97f0*/  BSYNC B1 ;  /* 0x0000000000017941 */ /* 0x000fea0003800000 */
.L_x_2367:
        /* <DEDUP_REMOVED lines=8> */
[----:B------:R-:W-:-:S04]  /*9880*/  IMAD R165, R188, R137, R165 ;  /* 0x00000089bca57224 */ /* 0x000fc800078e02a5 */
[----:B------:R-:W-:Y:S02]  /*9890*/  IMAD.IADD R165, R165, 0x1, R139 ;  /* 0x00000001a5a57824 */ /* 0x000fe400078e028b */
[----:B------:R-:W-:Y:S05]  /*98a0*/  @!P4 BRA `(.L_x_2372) ;  /* 0x0000000c00dcc947 */ /* 0x000fea0003800000 */
        /* <DEDUP_REMOVED lines=12> */
[----:B------:R-:W-:-:S04]  /*9970*/  LOP3.LUT R88, R88, R199, RZ, 0x3c, !PT ;  /* 0x000000c758587212 */ /* 0x000fc800078e3cff */
[----:B------:R-:W-:-:S05]  /*9980*/  IADD3 R88, R89, R88, RZ ;  /* 0x0000005859587210 */ /* 0x000fca0007ffe0ff */
        /* <DEDUP_REMOVED lines=15> */
[----:B------:R-:W-:Y:S01]  /*9a80*/  IMAD.SHL.U32 R53, R53, 0x100, RZ ;  /* 0x0000010035357824 */ /* 0x000fe200078e00ff */
[----:B------:R-:W-:-:S02]  /*9a90*/  SHF.R.U32.HI R55, RZ, 0x8, R41 ;  /* 0x00000008ff377819 */ /* 0x000fc40000011629 */
[----:B------:R-:W-:Y:S02]  /*9aa0*/  SHF.R.U32.HI R176, RZ, 0x10, R41 ;  /* 0x00000010ffb07819 */ /* 0x000fe40000011629 */
[----:B------:R-:W-:Y:S01]  /*9ab0*/  LOP3.LUT R52, R52, 0xff00, R179, 0xf8, !PT ;  /* 0x0000ff0034347812 */ /* 0x000fe200078ef8b3 */
[----:B------:R-:W-:Y:S01]  /*9ac0*/  IMAD.SHL.U32 R179, R55, 0x100, RZ ;  /* 0x0000010037b37824 */ /* 0x000fe200078e00ff */
[----:B------:R-:W-:Y:S02]  /*9ad0*/  LOP3.LUT R178, R41, 0xff0000ff, RZ, 0xc0, !PT ;  /* 0xff0000ff29b27812 */ /* 0x000fe400078ec0ff */
[----:B------:R-:W-:Y:S01]  /*9ae0*/  LOP3.LUT R55, R177, 0xff00, R53, 0xf8, !PT ;  /* 0x0000ff00b1377812 */ /* 0x000fe200078ef835 */
[----:B------:R-:W-:Y:S01]  /*9af0*/  IMAD.U32 R53, R176, 0x10000, RZ ;  /* 0x00010000b0357824 */ /* 0x000fe200078e00ff */
[----:B------:R-:W-:Y:S02]  /*9b00*/  LOP3.LUT R178, R178, 0xff00, R179, 0xf8, !PT ;  /* 0x0000ff00b2b27812 */ /* 0x000fe400078ef8b3 */
[----:B------:R-:W-:-:S02]  /*9b10*/  LOP3.LUT R176, R52, 0xff0000, R40, 0xf8, !PT ;  /* 0x00ff000034b07812 */ /* 0x000fc400078ef828 */
        /* <DEDUP_REMOVED lines=31> */
[----:B------:R-:W-:Y:S01]  /*9d10*/  SHF.L.U32 R42, R42, 0x10, RZ ;  /* 0x000000102a2a7819 */ /* 0x000fe200000006ff */
[----:B------:R-:W-:Y:S01]  /*9d20*/  HADD2.F32 R182, -RZ, R179.H0_H0 ;  /* 0x200000b3ffb67230 */ /* 0x000fe20000004100 */
[----:B------:R-:W-:Y:S01]  /*9d30*/  LOP3.LUT R43, R43, 0xff00, R54, 0xf8, !PT ;  /* 0x0000ff002b2b7812 */ /* 0x000fe200078ef836 */
        /* <DEDUP_REMOVED lines=12> */
[----:B------:R-:W-:-:S02]  /*9e00*/  IMAD.U32 R41, R41, 0x10000, RZ ;  /* 0x0001000029297824 */ /* 0x000fc400078e00ff */
[-C--:B------:R-:W-:Y:S01]  /*9e10*/  FFMA.FTZ R179, R180, R176.reuse, -R181 ;  /* 0x000000b0b4b37223 */ /* 0x080fe200000108b5 */
[----:B------:R-:W-:Y:S01]  /*9e20*/  FFMA.FTZ R176, R93, R176, R182 ;  /* 0x000000b05db07223 */ /* 0x000fe200000100b6 */
[----:B------:R-:W-:Y:S01]  /*9e30*/  LOP3.LUT R93, R55, 0xff0000, R42, 0xf8, !PT ;  /* 0x00ff0000375d7812 */ /* 0x000fe200078ef82a */
[----:B------:R-:W-:Y:S01]  /*9e40*/  IMAD.MOV.U32 R42, RZ, RZ, R95 ;  /* 0x000000ffff2a7224 */ /* 0x000fe200078e005f */
[----:B------:R-:W-:Y:S01]  /*9e50*/  LOP3.LUT R41, R43, 0xff0000, R41, 0xf8, !PT ;  /* 0x00ff00002b297812 */ /* 0x000fe200078ef829 */
[----:B------:R-:W-:Y:S01]  /*9e60*/  HADD2.F32 R183, -RZ, R54.H0_H0 ;  /* 0x20000036ffb77230 */ /* 0x000fe20000004100 */
[----:B------:R-:W-:Y:S02]  /*9e70*/  F2FP.F16.E4M3.UNPACK_B R180, R93 ;  /* 0x0000005dffb4723e */ /* 0x000fe400020006ff */
[-C--:B------:R-:W-:Y:S02]  /*9e80*/  F2FP.F16.E4M3.UNPACK_B R43, R42.reuse ;  /* 0x0000002aff2b723e */ /* 0x080fe400020006ff */
[-C--:B------:R-:W-:Y:S01]  /*9e90*/  F2FP.F16.E4M3.UNPACK_B R95, R41.reuse ;  /* 0x00000029ff5f723e */ /* 0x080fe200020006ff */
[----:B------:R-:W-:Y:S01]  /*9ea0*/  HADD2.F32 R182, -RZ, R180.H0_H0 ;  /* 0x200000b4ffb67230 */ /* 0x000fe20000004100 */
[----:B------:R-:W-:Y:S01]  /*9eb0*/  F2FP.F16.E4M3.UNPACK_B R42, R42.H1 ;  /* 0x0000002aff2a723e */ /* 0x000fe200030006ff */
[----:B------:R-:W-:Y:S01]  /*9ec0*/  HADD2.F32 R181, -RZ, R43.H0_H0 ;  /* 0x2000002bffb57230 */ /* 0x000fe20000004100 */
[----:B------:R-:W-:Y:S01]  /*9ed0*/  F2FP.F16.E4M3.UNPACK_B R41, R41.H1 ;  /* 0x00000029ff29723e */ /* 0x000fe200030006ff */
[----:B------:R-:W-:Y:S01]  /*9ee0*/  HADD2.F32 R55, -RZ, R95.H0_H0 ;  /* 0x2000005fff377230 */ /* 0x000fe20000004100 */
        /* <DEDUP_REMOVED lines=124> */
[----:B------:R-:W-:Y:S01]  /*a6b0*/  FFMA.FTZ R92, R90, R174, -R92 ;  /* 0x000000ae5a5c7223 */ /* 0x000fe2000001085c */
[----:B------:R-:W-:-:S02]  /*a6c0*/  IMAD.MOV.U32 R95, RZ, RZ, R42 ;  /* 0x000000ffff5f7224 */ /* 0x000fc400078e002a */
[----:B------:R-:W-:Y:S02]  /*a6d0*/  FFMA.FTZ R173, R94, R174, R173 ;  /* 0x000000ae5ead7223 */ /* 0x000fe400000100ad */
[----:B------:R-:W-:Y:S01]  /*a6e0*/  F2FP.SATFINITE.E4M3.F32.PACK_AB_MERGE_C R171, R92, R171, R89 ;  /* 0x000000ab5cab723e */ /* 0x000fe20004807059 */
[----:B------:R-:W-:Y:S02]  /*a6f0*/  IMAD.MOV.U32 R89, RZ, RZ, R177 ;  /* 0x000000ffff597224 */ /* 0x000fe400078e00b1 */
[----:B------:R-:W-:Y:S01]  /*a700*/  F2FP.SATFINITE.E4M3.F32.PACK_AB_MERGE_C R172, R173, R172, R88 ;  /* 0x000000acadac723e */ /* 0x000fe20004807058 */
[----:B------:R-:W-:Y:S02]  /*a710*/  IMAD.MOV.U32 R88, RZ, RZ, R176 ;  /* 0x000000ffff587224 */ /* 0x000fe400078e00b0 */
[----:B------:R-:W-:Y:S01]  /*a720*/  IMAD.MOV.U32 R92, RZ, RZ, R41 ;  /* 0x000000ffff5c7224 */ /* 0x000fe200078e0029 */
[----:B------:R-:W-:Y:S01]  /*a730*/  MOV R94, R172 ;  /* 0x000000ac005e7202 */ /* 0x000fe20000000f00 */
[----:B------:R-:W-:-:S07]  /*a740*/  IMAD.MOV.U32 R90, RZ, RZ, R171 ;  /* 0x000000ffff5a7224 */ /* 0x000fce00078e00ab */
.L_x_2374:
[----:B------:R-:W-:Y:S05]  /*a750*/  BSYNC B3 ;  /* 0x0000000000037941 */ /* 0x000fea0003800000 */
.L_x_2373:
        /* <DEDUP_REMOVED lines=12> */
.L_x_2372:
[----:B------:R-:W-:Y:S05]  /*a820*/  BSYNC B2 ;  /* 0x0000000000027941 */ /* 0x000fea0003800000 */
.L_x_2371:
        /* <DEDUP_REMOVED lines=28> */
[----:B------:R-:W-:Y:S02]  /*a9f0*/  SHF.R.U32.HI R44, RZ, 0x10, R59 ;  /* 0x00000010ff2c7819 */ /* 0x000fe4000001163b */
[----:B------:R-:W-:Y:S02]  /*aa00*/  SHF.R.U32.HI R59, RZ, 0x8, R45 ;  /* 0x00000008ff3b7819 */ /* 0x000fe4000001162d */
[----:B------:R-:W-:Y:S01]  /*aa10*/  SHF.R.U32.HI R58, RZ, 0x10, R57 ;  /* 0x00000010ff3a7819 */ /* 0x000fe20000011639 */
[----:B------:R-:W-:Y:S01]  /*aa20*/  IMAD.U32 R44, R44, 0x10000, RZ ;  /* 0x000100002c2c7824 */ /* 0x000fe200078e00ff */
[----:B------:R-:W-:-:S02]  /*aa30*/  LOP3.LUT R56, R57, 0xff0000ff, RZ, 0xc0, !PT ;  /* 0xff0000ff39387812 */ /* 0x000fc400078ec0ff */
[----:B------:R-:W-:Y:S01]  /*aa40*/  LOP3.LUT R91, R45, 0xff0000ff, RZ, 0xc0, !PT ;  /* 0xff0000ff2d5b7812 */ /* 0x000fe200078ec0ff */
[----:B------:R-:W-:Y:S01]  /*aa50*/  IMAD.U32 R58, R58, 0x10000, RZ ;  /* 0x000100003a3a7824 */ /* 0x000fe200078e00ff */
[----:B------:R-:W-:Y:S02]  /*aa60*/  SHF.R.U32.HI R92, RZ, 0x10, R45 ;  /* 0x00000010ff5c7819 */ /* 0x000fe4000001162d */
[--C-:B------:R-:W-:Y:S02]  /*aa70*/  SHF.R.U32.HI R45, RZ, 0x8, R47.reuse ;  /* 0x00000008ff2d7819 */ /* 0x100fe4000001162f */
[----:B------:R-:W-:Y:S01]  /*aa80*/  LOP3.LUT R46, R47, 0xff0000ff, RZ, 0xc0, !PT ;  /* 0xff0000ff2f2e7812 */ /* 0x000fe200078ec0ff */
[----:B------:R-:W-:Y:S01]  /*aa90*/  IMAD.U32 R92, R92, 0x10000, RZ ;  /* 0x000100005c5c7824 */ /* 0x000fe200078e00ff */
[----:B------:R-:W-:Y:S01]  /*aaa0*/  SHF.R.U32.HI R57, RZ, 0x10, R47 ;  /* 0x00000010ff397819 */ /* 0x000fe2000001162f */
[----:B------:R-:W-:Y:S01]  /*aab0*/  IMAD.SHL.U32 R47, R59, 0x100, RZ ;  /* 0x000001003b2f7824 */ /* 0x000fe200078e00ff */
[----:B------:R-:W-:Y:S01]  /*aac0*/  LOP3.LUT R56, R56, 0xff00, R93, 0xf8, !PT ;  /* 0x0000ff0038387812 */ /* 0x000fe200078ef85d */
[----:B------:R-:W-:Y:S01]  /*aad0*/  IMAD.SHL.U32 R45, R45, 0x100, RZ ;  /* 0x000001002d2d7824 */ /* 0x000fe200078e00ff */
[----:B------:R-:W-:-:S02]  /*aae0*/  SHF.L.U32 R90, R90, 0x8, RZ ;  /* 0x000000085a5a7819 */ /* 0x000fc400000006ff */
        /* <DEDUP_REMOVED lines=23> */
[----:B------:R-:W-:Y:S01]  /*ac60*/  LOP3.LUT R46, R46, 0xff00, R45, 0xf8, !PT ;  /* 0x0000ff002e2e7812 */ /* 0x000fe200078ef82d */
[----:B------:R-:W-:Y:S01]  /*ac70*/  IMAD.U32 R45, R57, 0x10000, RZ ;  /* 0x00010000392d7824 */ /* 0x000fe200078e00ff */
[----:B------:R-:W-:-:S02]  /*ac80*/  LOP3.LUT R57, R59, 0xff0000, R44, 0xf8, !PT ;  /* 0x00ff00003b397812 */ /* 0x000fc400078ef82c */
[-C--:B------:R-:W-:Y:S01]  /*ac90*/  FMUL.FTZ R89, R94, R92.reuse ;  /* 0x0000005c5e597220 */ /* 0x080fe20000410000 */
[C---:B------:R-:W-:Y:S01]  /*aca0*/  FMUL.FTZ R92, R47.reuse, R92 ;  /* 0x0000005c2f5c7220 */ /* 0x040fe20000410000 */
        /* <DEDUP_REMOVED lines=8> */
[----:B------:R-:W-:Y:S01]  /*ad30*/  MOV R59, R43 ;  /* 0x0000002b003b7202 */ /* 0x000fe20000000f00 */
[----:B------:R-:W-:Y:S01]  /*ad40*/  HADD2.F32 R95, -RZ, R92.H0_H0 ;  /* 0x2000005cff5f7230 */ /* 0x000fe20000004100 */
[----:B------:R-:W-:Y:S01]  /*ad50*/  F2FP.F16.E4M3.UNPACK_B R46, R45 ;  /* 0x0000002dff2e723e */ /* 0x000fe200020006ff */
[----:B------:R-:W-:Y:S01]  /*ad60*/  HADD2.F32 R56, -RZ, R93.H0_H0 ;  /* 0x2000005dff387230 */ /* 0x000fe20000004100 */
[----:B------:R-:W-:Y:S01]  /*ad70*/  F2FP.F16.E4M3.UNPACK_B R43, R59 ;  /* 0x0000003bff2b723e */ /* 0x000fe200020006ff */
[----:B------:R-:W-:-:S02]  /*ad80*/  HADD2.F32 R58, -RZ, R58.H1_H1 ;  /* 0x3000003aff3a7230 */ /* 0x000fc40000004100 */
[CC--:B------:R-:W-:Y:S01]  /*ad90*/  FMUL.FTZ R171, R41.reuse, R95.reuse ;  /* 0x0000005f29ab7220 */ /* 0x0c0fe20000410000 */
[----:B------:R-:W-:Y:S02]  /*ada0*/  HADD2.F32 R92, -RZ, R92.H1_H1 ;  /* 0x3000005cff5c7230 */ /* 0x000fe40000004100 */
[C---:B------:R-:W-:Y:S01]  /*adb0*/  FMUL.FTZ R95, R56.reuse, R95 ;  /* 0x0000005f385f7220 */ /* 0x040fe20000410000 */
[----:B------:R-:W-:Y:S01]  /*adc0*/  F2FP.F16.E4M3.UNPACK_B R45, R45.H1 ;  /* 0x0000002dff2d723e */ /* 0x000fe200030006ff */
[-C--:B------:R-:W-:Y:S01]  /*add0*/  FFMA.FTZ R56, R56, R94.reuse, -R171 ;  /* 0x0000005e38387223 */ /* 0x080fe200000108ab */
[----:B------:R-:W-:Y:S02]  /*ade0*/  HADD2.F32 R171, -RZ, R43.H0_H0 ;  /* 0x2000002bffab7230 */ /* 0x000fe40000004100 */
[----:B------:R-:W-:Y:S01]  /*adf0*/  FFMA.FTZ R41, R41, R94, R95 ;  /* 0x0000005e29297223 */ /* 0x000fe2000001005f */
[----:B------:R-:W-:Y:S02]  /*ae00*/  HADD2.F32 R94, -RZ, R93.H1_H1 ;  /* 0x3000005dff5e7230 */ /* 0x000fe40000004100 */
[----:B------:R-:W-:-:S02]  /*ae10*/  HADD2.F32 R93, -RZ, R91.H1_H1 ;  /* 0x3000005bff5d7230 */ /* 0x000fc40000004100 */
[-C--:B------:R-:W-:Y:S01]  /*ae20*/  FMUL.FTZ R91, R58, R92.reuse ;  /* 0x0000005c3a5b7220 */ /* 0x080fe20000410000 */
[----:B------:R-:W-:Y:S02]  /*ae30*/  HADD2.F32 R43, -RZ, R43.H1_H1 ;  /* 0x3000002bff2b7230 */ /* 0x000fe40000004100 */
[C---:B------:R-:W-:Y:S01]  /*ae40*/  FMUL.FTZ R92, R94.reuse, R92 ;  /* 0x0000005c5e5c7220 */ /* 0x040fe20000410000 */
        /* <DEDUP_REMOVED lines=136> */
[----:B------:R-:W-:-:S03]  /*b6d0*/  F2FP.SATFINITE.E4M3.F32.PACK_AB_MERGE_C R55, R56, R92, R55 ;  /* 0x0000005c3837723e */ /* 0x000fc60004807037 */
[----:B------:R-:W-:Y:S02]  /*b6e0*/  F2FP.SATFINITE.E4M3.F32.PACK_AB_MERGE_C R168, R169, R168, R42 ;  /* 0x000000a8a9a8723e */ /* 0x000fe4000480702a */
[----:B------:R-:W-:-:S03]  /*b6f0*/  IMAD.MOV.U32 R42, RZ, RZ, R55 ;  /* 0x000000ffff2a7224 */ /* 0x000fc600078e0037 */
[----:B------:R-:W-:Y:S02]  /*b700*/  IMAD.MOV.U32 R54, RZ, RZ, R168 ;  /* 0x000000ffff367224 */ /* 0x000fe400078e00a8 */
[----:B------:R-:W-:-:S07]  /*b710*/  IMAD.MOV.U32 R55, RZ, RZ, R45 ;  /* 0x000000ffff377224 */ /* 0x000fce00078e002d */
.L_x_2378:
[----:B------:R-:W-:Y:S05]  /*b720*/  BSYNC B3 ;  /* 0x0000000000037941 */ /* 0x000fea0003800000 */
.L_x_2377:
[----:B------:R-:W-:-:S13]  /*b730*/  ISETP.GE.AND P4, PT, R88, R150, PT ;  /* 0x000000965800720c */ /* 0x000fda0003f86270 */
[--C-:B------:R-:W-:Y:S02]  /*b740*/  @!P4 SHF.R.S32.HI R47, RZ, 0x1f, R88.reuse ;  /* 0x0000001fff2fc819 */ /* 0x100fe40000011458 */
[----:B------:R-:W-:-:S04]  /*b750*/  @!P4 IADD3 R46, P5, P6, R116, R138, R88 ;  /* 0x0000008a742ec210 */ /* 0x000fc80007ebe058 */
[----:B------:R-:W-:Y:S02]  /*b760*/  @!P4 IADD3.X R47, R4, R165, R47, P5, P6 ;  /* 0x000000a5042fc210 */ /* 0x000fe40002fec42f */
[----:B------:R-:W-:-:S04]  /*b770*/  IADD3 R57, P5, P6, R116, R138, R27 ;  /* 0x0000008a74397210 */ /* 0x000fc80007ebe01b */
[----:B------:R-:W-:Y:S02]  /*b780*/  IADD3.X R45, R4, R165, R31, P5, P6 ;  /* 0x000000a5042d7210 */ /* 0x000fe40002fec41f */
[----:B------:R-:W-:-:S04]  /*b790*/  IADD3 R44, P5, R57, R122, RZ ;  /* 0x0000007a392c7210 */ /* 0x000fc80007fbe0ff */
[----:B------:R-:W-:Y:S02]  /*b7a0*/  IADD3.X R45, R45, R123, RZ, P5, !PT ;  /* 0x0000007b2d2d7210 */ /* 0x000fe40002ffe4ff */
[----:B------:R-:W-:-:S03]  /*b7b0*/  @!P4 IADD3 R46, P5, R46, R122, RZ ;  /* 0x0000007a2e2ec210 */ /* 0x000fc60007fbe0ff */
[----:B-1----:R3:W-:Y:S02]  /*b7c0*/  STG.E.128 desc[UR54][R44.64], R40 ;  /* 0x000000282c007986 */ /* 0x0027e4000c101d36 */
[----:B------:R-:W-:-:S05]  /*b7d0*/  @!P4 IMAD.X R47, R47, 0x1, R123, P5 ;  /* 0x000000012f2fc824 */ /* 0x000fca00028e067b */
[----:B0-----:R3:W-:Y:S03]  /*b7e0*/  @!P4 STG.E.128 desc[UR54][R46.64], R52 ;  /* 0x000000342e00c986 */ /* 0x0017e6000c101d36 */
.L_x_2376:
[----:B------:R-:W-:Y:S05]  /*b7f0*/  BSYNC B2 ;  /* 0x0000000000027941 */ /* 0x000fea0003800000 */
.L_x_2375:
        /* <DEDUP_REMOVED lines=26> */
[----:B------:R-:W-:Y:S02]  /*b9a0*/  SHF.R.U32.HI R54, RZ, 0x8, R61 ;  /* 0x00000008ff367819 */ /* 0x000fe4000001163d */
[----:B------:R-:W-:Y:S01]  /*b9b0*/  SHF.R.U32.HI R55, RZ, 0x8, R63 ;  /* 0x00000008ff377819 */ /* 0x000fe2000001163f */
[----:B------:R-:W-:Y:S01]  /*b9c0*/  IMAD.SHL.U32 R58, R58, 0x100, RZ ;  /* 0x000001003a3a7824 */ /* 0x000fe200078e00ff */
[----:B------:R-:W-:Y:S01]  /*b9d0*/  SHF.R.U32.HI R57, RZ, 0x10, R49 ;  /* 0x00000010ff397819 */ /* 0x000fe20000011631 */
[----:B------:R-:W-:Y:S01]  /*b9e0*/  IMAD.SHL.U32 R59, R54, 0x100, RZ ;  /* 0x00000100363b7824 */ /* 0x000fe200078e00ff */
[----:B------:R-:W-:Y:S01]  /*b9f0*/  LOP3.LUT R49, R49, 0xff0000ff, RZ, 0xc0, !PT ;  /* 0xff0000ff31317812 */ /* 0x000fe200078ec0ff */
[----:B------:R-:W-:Y:S01]  /*ba00*/  IMAD.SHL.U32 R55, R55, 0x100, RZ ;  /* 0x0000010037377824 */ /* 0x000fe200078e00ff */
[----:B------:R-:W-:-:S02]  /*ba10*/  SHF.R.U32.HI R50, RZ, 0x10, R61 ;  /* 0x00000010ff327819 */ /* 0x000fc4000001163d */
[----:B------:R-:W-:Y:S02]  /*ba20*/  LOP3.LUT R53, R61, 0xff0000ff, RZ, 0xc0, !PT ;  /* 0xff0000ff3d357812 */ /* 0x000fe400078ec0ff */
[----:B------:R-:W-:Y:S02]  /*ba30*/  LOP3.LUT R60, R63, 0xff0000ff, RZ, 0xc0, !PT ;  /* 0xff0000ff3f3c7812 */ /* 0x000fe400078ec0ff */
[----:B------:R-:W-:Y:S01]  /*ba40*/  LOP3.LUT R49, R49, 0xff00, R58, 0xf8, !PT ;  /* 0x0000ff0031317812 */ /* 0x000fe200078ef83a */
[----:B------:R-:W-:Y:S01]  /*ba50*/  IMAD.U32 R58, R57, 0x10000, RZ ;  /* 0x00010000393a7824 */ /* 0x000fe200078e00ff */
[----:B------:R-:W-:Y:S02]  /*ba60*/  LOP3.LUT R53, R53, 0xff00, R59, 0xf8, !PT ;  /* 0x0000ff0035357812 */ /* 0x000fe400078ef83b */
[----:B------:R-:W-:Y:S02]  /*ba70*/  SHF.L.U32 R50, R50, 0x10, RZ ;  /* 0x0000001032327819 */ /* 0x000fe400000006ff */
        /* <DEDUP_REMOVED lines=51> */
[----:B------:R-:W-:Y:S01]  /*bdb0*/  LOP3.LUT R45, R51, 0xff00, R45, 0xf8, !PT ;  /* 0x0000ff00332d7812 */ /* 0x000fe200078ef82d */
[----:B------:R-:W-:Y:S01]  /*bdc0*/  IMAD.U32 R51, R54, 0x10000, RZ ;  /* 0x0001000036337824 */ /* 0x000fe200078e00ff */
[----:B------:R-:W-:Y:S02]  /*bdd0*/  LOP3.LUT R54, R60, 0xff0000, R48, 0xf8, !PT ;  /* 0x00ff00003c367812 */ /* 0x000fe400078ef830 */
[----:B------:R-:W-:-:S02]  /*bde0*/  F2FP.F16.E4M3.UNPACK_B R48, R47 ;  /* 0x0000002fff30723e */ /* 0x000fc400020006ff */
[----:B------:R-:W-:Y:S02]  /*bdf0*/  LOP3.LUT R45, R45, 0xff0000, R51, 0xf8, !PT ;  /* 0x00ff00002d2d7812 */ /* 0x000fe400078ef833 */
[----:B------:R-:W-:Y:S01]  /*be00*/  F2FP.F16.E4M3.UNPACK_B R43, R56 ;  /* 0x00000038ff2b723e */ /* 0x000fe200020006ff */
[----:B------:R-:W-:Y:S01]  /*be10*/  HADD2.F32 R62, -RZ, R48.H0_H0 ;  /* 0x20000030ff3e7230 */ /* 0x000fe20000004100 */
[----:B------:R-:W-:Y:S02]  /*be20*/  F2FP.F16.E4M3.UNPACK_B R60, R45 ;  /* 0x0000002dff3c723e */ /* 0x000fe400020006ff */
[-C--:B------:R-:W-:Y:S01]  /*be30*/  F2FP.F16.E4M3.UNPACK_B R61, R54.reuse ;  /* 0x00000036ff3d723e */ /* 0x080fe200020006ff */
[----:B------:R-:W-:Y:S01]  /*be40*/  HADD2.F32 R88, -RZ, R43.H0_H0 ;  /* 0x2000002bff587230 */ /* 0x000fe20000004100 */
[----:B------:R-:W-:Y:S01]  /*be50*/  F2FP.F16.E4M3.UNPACK_B R47, R47.H1 ;  /* 0x0000002fff2f723e */ /* 0x000fe200030006ff */
[--C-:B------:R-:W-:Y:S01]  /*be60*/  HADD2.F32 R51, -RZ, R60.reuse.H0_H0 ;  /* 0x2000003cff337230 */ /* 0x100fe20000004100 */
[----:B------:R-:W-:Y:S01]  /*be70*/  F2FP.F16.E4M3.UNPACK_B R45, R45.H1 ;  /* 0x0000002dff2d723e */ /* 0x000fe200030006ff */
[----:B------:R-:W-:Y:S01]  /*be80*/  HADD2.F32 R63, -RZ, R61.H0_H0 ;  /* 0x2000003dff3f7230 */ /* 0x000fe20000004100 */
[----:B------:R-:W-:Y:S01]  /*be90*/  F2FP.F16.E4M3.UNPACK_B R54, R54.H1 ;  /* 0x00000036ff36723e */ /* 0x000fe200030006ff */
[----:B------:R-:W-:-:S02]  /*bea0*/  HADD2.F32 R60, -RZ, R60.H1_H1 ;  /* 0x3000003cff3c7230 */ /* 0x000fc40000004100 */
[-C--:B------:R-:W-:Y:S01]  /*beb0*/  FMUL.FTZ R89, R62, R51.reuse ;  /* 0x000000333e597220 */ /* 0x080fe20000410000 */
[----:B------:R-:W-:Y:S01]  /*bec0*/  FMUL.FTZ R51, R88, R51 ;  /* 0x0000003358337220 */ /* 0x000fe20000410000 */
[----:B------:R-:W-:Y:S01]  /*bed0*/  HADD2.F32 R43, -RZ, R43.H1_H1 ;  /* 0x3000002bff2b7230 */ /* 0x000fe20000004100 */
[----:B------:R-:W-:Y:S01]  /*bee0*/  F2FP.SATFINITE.E4M3.F32.PACK_AB_MERGE_C R57, R57, R58, R53 ;  /* 0x0000003a3939723e */ /* 0x000fe20004807035 */
[----:B------:R-:W-:Y:S02]  /*bef0*/  HADD2.F32 R61, -RZ, R61.H1_H1 ;  /* 0x3000003dff3d7230 */ /* 0x000fe40000004100 */
[-C--:B------:R-:W-:Y:S01]  /*bf00*/  FFMA.FTZ R62, R62, R63.reuse, R51 ;  /* 0x0000003f3e3e7223 */ /* 0x080fe20000010033 */
[----:B------:R-:W-:Y:S02]  /*bf10*/  HADD2.F32 R51, -RZ, R48.H1_H1 ;  /* 0x30000030ff337230 */ /* 0x000fe40000004100 */
[----:B------:R-:W-:Y:S01]  /*bf20*/  FFMA.FTZ R89, R88, R63, -R89 ;  /* 0x0000003f58597223 */ /* 0x000fe20000010859 */
[--C-:B------:R-:W-:Y:S01]  /*bf30*/  HADD2.F32 R63, -RZ, R45.reuse.H0_H0 ;  /* 0x2000002dff3f7230 */ /* 0x100fe20000004100 */
[----:B------:R-:W-:Y:S01]  /*bf40*/  F2FP.F16.E4M3.UNPACK_B R53, R44.H1 ;  /* 0x0000002cff35723e */ /* 0x000fe200030006ff */
[----:B------:R-:W-:-:S02]  /*bf50*/  HADD2.F32 R45, -RZ, R45.H1_H1 ;  /* 0x3000002dff2d7230 */ /* 0x000fc40000004100 */
[-C--:B------:R-:W-:Y:S01]  /*bf60*/  FMUL.FTZ R48, R51, R60.reuse ;  /* 0x0000003c33307220 */ /* 0x080fe20000410000 */
[----:B------:R-:W-:Y:S02]  /*bf70*/  F2FP.SATFINITE.E4M3.F32.PACK_AB_MERGE_C R41, R55, R41, RZ ;  /* 0x000000293729723e */ /* 0x000fe400048070ff */
[----:B------:R-:W-:Y:S01]  /*bf80*/  F2FP.F16.E4M3.UNPACK_B R55, R163.H1 ;  /* 0x000000a3ff37723e */ /* 0x000fe200030006ff */
        /* <DEDUP_REMOVED lines=8> */
[----:B------:R-:W-:Y:S01]  /*c010*/  F2FP.F16.E4M3.UNPACK_B R163, R163 ;  /* 0x000000a3ffa3723e */ /* 0x000fe200020006ff */
[----:B------:R-:W-:-:S02]  /*c020*/  HADD2.F32 R47, -RZ, R47.H1_H1 ;  /* 0x3000002fff2f7230 */ /* 0x000fc40000004100 */
[--C-:B------:R-:W-:Y:S02]  /*c030*/  HADD2.F32 R61, -RZ, R51.reuse.H0_H0 ;  /* 0x20000033ff3d7230 */ /* 0x100fe40000004100 */
        /* <DEDUP_REMOVED lines=11> */
[-C--:B------:R-:W-:Y:S01]  /*c0f0*/  F2FP.F16.E4M3.UNPACK_B R45, R161.reuse.H1 ;  /* 0x000000a1ff2d723e */ /* 0x080fe200030006ff */
[--C-:B------:R-:W-:Y:S01]  /*c100*/  HADD2.F32 R54, -RZ, R53.reuse.H0_H0 ;  /* 0x20000035ff367230 */ /* 0x100fe20000004100 */
[-C--:B------:R-:W-:Y:S01]  /*c110*/  F2FP.F16.E4M3.UNPACK_B R51, R40.reuse.H1 ;  /* 0x00000028ff33723e */ /* 0x080fe200030006ff */
        /* <DEDUP_REMOVED lines=37> */
[----:B------:R-:W-:Y:S01]  /*c370*/  FFMA.FTZ R53, R40, R163, -R53 ;  /* 0x000000a328357223 */ /* 0x000fe20000010835 */
[----:B------:R-:W-:Y:S01]  /*c380*/  F2FP.SATFINITE.E4M3.F32.PACK_AB_MERGE_C R45, R45, R63, RZ ;  /* 0x0000003f2d2d723e */ /* 0x000fe200048070ff */
[----:B------:R-:W-:Y:S01]  /*c390*/  FFMA.FTZ R40, R44, R163, R161 ;  /* 0x000000a32c287223 */ /* 0x000fe200000100a1 */
[----:B------:R-:W-:Y:S01]  /*c3a0*/  IMAD.MOV.U32 R44, RZ, RZ, R42 ;  /* 0x000000ffff2c7224 */ /* 0x000fe200078e002a */
        /* <DEDUP_REMOVED lines=37> */
[----:B------:R-:W-:Y:S01]  /*c600*/  F2FP.SATFINITE.E4M3.F32.PACK_AB_MERGE_C R91, R42, R91, RZ ;  /* 0x0000005b2a5b723e */ /* 0x000fe200048070ff */
[C---:B------:R-:W-:Y:S02]  /*c610*/  FMUL.FTZ R162, R44.reuse, R162 ;  /* 0x000000a22ca27220 */ /* 0x040fe40000410000 */
[-C--:B------:R-:W-:Y:S01]  /*c620*/  FFMA.FTZ R53, R44, R164.reuse, -R53 ;  /* 0x000000a42c357223 */ /* 0x080fe20000010835 */
[----:B------:R-:W-:Y:S01]  /*c630*/  F2FP.SATFINITE.E4M3.F32.PACK_AB_MERGE_C R44, R40, R59, R45 ;  /* 0x0000003b282c723e */ /* 0x000fe2000480702d */
[----:B------:R-:W-:Y:S01]  /*c640*/  FFMA.FTZ R162, R46, R164, R162 ;  /* 0x000000a42ea27223 */ /* 0x000fe200000100a2 */
[----:B------:R-:W-:Y:S01]  /*c650*/  F2FP.SATFINITE.E4M3.F32.PACK_AB_MERGE_C R45, R49, R50, R41 ;  /* 0x00000032312d723e */ /* 0x000fe20004807029 */
[----:B------:R-:W-:Y:S01]  /*c660*/  IMAD.MOV.U32 R40, RZ, RZ, R58 ;  /* 0x000000ffff287224 */ /* 0x000fe200078e003a */
[----:B------:R-:W-:Y:S01]  /*c670*/  F2FP.SATFINITE.E4M3.F32.PACK_AB_MERGE_C R42, R53, R60, R51 ;  /* 0x0000003c352a723e */ /* 0x000fe20004807033 */
[----:B------:R-:W-:Y:S01]  /*c680*/  IMAD.MOV.U32 R41, RZ, RZ, R57 ;  /* 0x000000ffff297224 */ /* 0x000fe200078e0039 */
[----:B------:R-:W-:-:S07]  /*c690*/  F2FP.SATFINITE.E4M3.F32.PACK_AB_MERGE_C R46, R162, R88, R91 ;  /* 0x00000058a22e723e */ /* 0x000fce000480705b */
.L_x_2380:
[----:B------:R-:W-:Y:S05]  /*c6a0*/  BSYNC B2 ;  /* 0x0000000000027941 */ /* 0x000fea0003800000 */
.L_x_2379:
        /* <DEDUP_REMOVED lines=12> */
.L_x_2370:
[----:B------:R-:W-:Y:S05]  /*c770*/  BSYNC B1 ;  /* 0x0000000000017941 */ /* 0x000fea0003800000 */
.L_x_2369:
        /* <DEDUP_REMOVED lines=39> */
[----:B---3--:R-:W-:Y:S01]  /*c9f0*/  IMAD.MOV.U32 R56, RZ, RZ, R44 ;  /* 0x000000ffff387224 */ /* 0x008fe200078e002c */
[----:B------:R-:W-:Y:S01]  /*ca00*/  F2FP.F16.E4M3.UNPACK_B R58, R156.H1 ;  /* 0x0000009cff3a723e */ /* 0x000fe200030006ff */
[----:B-1----:R-:W-:Y:S01]  /*ca10*/  IMAD.MOV.U32 R55, RZ, RZ, R40 ;  /* 0x000000ffff377224 */ /* 0x002fe200078e0028 */
[----:B------:R-:W-:Y:S02]  /*ca20*/  F2FP.F16.E4M3.UNPACK_B R53, R158.H1 ;  /* 0x0000009eff35723e */ /* 0x000fe400030006ff */
[----:B------:R-:W-:Y:S01]  /*ca30*/  F2FP.F16.E4M3.UNPACK_B R57, R56.H1 ;  /* 0x00000038ff39723e */ /* 0x000fe200030006ff */
[----:B------:R-:W-:Y:S01]  /*ca40*/  HADD2.F32 R61, -RZ, R58.H0_H0 ;  /* 0x2000003aff3d7230 */ /* 0x000fe20000004100 */
[-C--:B------:R-:W-:Y:S01]  /*ca50*/  F2FP.F16.E4M3.UNPACK_B R54, R55.reuse.H1 ;  /* 0x00000037ff36723e */ /* 0x080fe200030006ff */
[----:B------:R-:W-:Y:S01]  /*ca60*/  HADD2.F32 R59, -RZ, R53.H0_H0 ;  /* 0x20000035ff3b7230 */ /* 0x000fe20000004100 */
[----:B------:R-:W-:Y:S01]  /*ca70*/  F2FP.F16.E4M3.UNPACK_B R55, R55 ;  /* 0x00000037ff37723e */ /* 0x000fe200020006ff */
[----:B------:R-:W-:Y:S01]  /*ca80*/  HADD2.F32 R40, -RZ, R57.H0_H0 ;  /* 0x20000039ff287230 */ /* 0x000fe20000004100 */
[----:B------:R-:W-:Y:S01]  /*ca90*/  F2FP.F16.E4M3.UNPACK_B R60, R158 ;  /* 0x0000009eff3c723e */ /* 0x000fe200020006ff */
[----:B------:R-:W-:Y:S01]  /*caa0*/  HADD2.F32 R44, -RZ, R54.H0_H0 ;  /* 0x20000036ff2c7230 */ /* 0x000fe20000004100 */
[----:B0-----:R-:W-:Y:S01]  /*cab0*/  F2FP.F16.E4M3.UNPACK_B R88, R42.H1 ;  /* 0x0000002aff58723e */ /* 0x001fe200030006ff */
        /* <DEDUP_REMOVED lines=8> */
[CC--:B------:R-:W-:Y:S01]  /*cb40*/  FMUL.FTZ R59, R57.reuse, R58.reuse ;  /* 0x0000003a393b7220 */ /* 0x0c0fe20000410000 */
[C---:B------:R-:W-:Y:S01]  /*cb50*/  FMUL.FTZ R58, R54.reuse, R58 ;  /* 0x0000003a363a7220 */ /* 0x040fe20000410000 */
[----:B------:R-:W-:Y:S01]  /*cb60*/  HADD2.F32 R61, -RZ, R60.H0_H0 ;  /* 0x2000003cff3d7230 */ /* 0x000fe20000004100 */
[----:B------:R-:W-:Y:S01]  /*cb70*/  F2FP.F16.E4M3.UNPACK_B R91, R159.H1 ;  /* 0x0000009fff5b723e */ /* 0x000fe200030006ff */
[-C--:B------:R-:W-:Y:S01]  /*cb80*/  FFMA.FTZ R54, R54, R53.reuse, -R59 ;  /* 0x0000003536367223 */ /* 0x080fe2000001083b */
[----:B------:R-:W-:Y:S01]  /*cb90*/  FFMA.FTZ R53, R57, R53, R58 ;  /* 0x0000003539357223 */ /* 0x000fe2000001003a */
[----:B------:R-:W-:Y:S01]  /*cba0*/  F2FP.F16.E4M3.UNPACK_B R58, R156 ;  /* 0x0000009cff3a723e */ /* 0x000fe200020006ff */
[--C-:B------:R-:W-:Y:S01]  /*cbb0*/  HADD2.F32 R59, -RZ, R55.reuse.H0_H0 ;  /* 0x20000037ff3b7230 */ /* 0x100fe20000004100 */
[----:B------:R-:W-:Y:S01]  /*cbc0*/  F2FP.F16.E4M3.UNPACK_B R57, R56 ;  /* 0x00000038ff39723e */ /* 0x000fe200020006ff */
[----:B------:R-:W-:Y:S01]  /*cbd0*/  HADD2.F32 R55, -RZ, R55.H1_H1 ;  /* 0x30000037ff377230 */ /* 0x000fe20000004100 */
[----:B------:R-:W-:Y:S01]  /*cbe0*/  F2FP.F16.E4M3.UNPACK_B R42, R42 ;  /* 0x0000002aff2a723e */ /* 0x000fe200020006ff */
[--C-:B------:R-:W-:Y:S01]  /*cbf0*/  HADD2.F32 R62, -RZ, R58.reuse.H0_H0 ;  /* 0x2000003aff3e7230 */ /* 0x100fe20000004100 */
[----:B------:R-:W-:Y:S01]  /*cc00*/  F2FP.F16.E4M3.UNPACK_B R159, R159 ;  /* 0x0000009fff9f723e */ /* 0x000fe200020006ff */
[----:B------:R-:W-:Y:S01]  /*cc10*/  HADD2.F32 R56, -RZ, R57.H0_H0 ;  /* 0x20000039ff387230 */ /* 0x000fe20000004100 */
[----:B------:R-:W-:Y:S01]  /*cc20*/  LOP3.LUT R66, R65, 0xff0000ff, RZ, 0xc0, !PT ;  /* 0xff0000ff41427812 */ /* 0x000fe200078ec0ff */
[----:B------:R-:W-:-:S02]  /*cc30*/  HADD2.F32 R58, -RZ, R58.H1_H1 ;  /* 0x3000003aff3a7230 */ /* 0x000fc40000004100 */
[-C--:B------:R-:W-:Y:S01]  /*cc40*/  FMUL.FTZ R63, R59, R62.reuse ;  /* 0x0000003e3b3f7220 */ /* 0x080fe20000410000 */
[----:B------:R-:W-:Y:S02]  /*cc50*/  HADD2.F32 R57, -RZ, R57.H1_H1 ;  /* 0x30000039ff397230 */ /* 0x000fe40000004100 */
[C---:B------:R-:W-:Y:S01]  /*cc60*/  FMUL.FTZ R64, R56.reuse, R62 ;  /* 0x0000003e38407220 */ /* 0x040fe20000410000 */
[----:B------:R-:W-:Y:S02]  /*cc70*/  HADD2.F32 R60, -RZ, R60.H1_H1 ;  /* 0x3000003cff3c7230 */ /* 0x000fe40000004100 */
[-C--:B------:R-:W-:Y:S01]  /*cc80*/  FFMA.FTZ R56, R56, R61.reuse, R63 ;  /* 0x0000003d38387223 */ /* 0x080fe2000001003f */
[--C-:B------:R-:W-:Y:S01]  /*cc90*/  SHF.R.U32.HI R63, RZ, 0x10, R79.reuse ;  /* 0x00000010ff3f7819 */ /* 0x100fe2000001164f */
[-C--:B------:R-:W-:Y:S01]  /*cca0*/  FMUL.FTZ R62, R57, R58.reuse ;  /* 0x0000003a393e7220 */ /* 0x080fe20000410000 */
[----:B------:R-:W-:Y:S01]  /*ccb0*/  FFMA.FTZ R59, R59, R61, -R64 ;  /* 0x0000003d3b3b7223 */ /* 0x000fe20000010840 */
[----:B------:R-:W-:Y:S01]  /*ccc0*/  FMUL.FTZ R64, R55, R58 ;  /* 0x0000003a37407220 */ /* 0x000fe20000410000 */
[----:B------:R-:W-:Y:S01]  /*ccd0*/  LOP3.LUT R61, R79, 0xff0000ff, RZ, 0xc0, !PT ;  /* 0xff0000ff4f3d7812 */ /* 0x000fe200078ec0ff */
[----:B------:R-:W-:Y:S01]  /*cce0*/  FFMA.FTZ R58, R55, R60, -R62 ;  /* 0x0000003c373a7223 */ /* 0x000fe2000001083e */
[----:B------:R-:W-:Y:S01]  /*ccf0*/  SHF.R.U32.HI R62, RZ, 0x8, R79 ;  /* 0x00000008ff3e7819 */ /* 0x000fe2000001164f */
        /* <DEDUP_REMOVED lines=8> */
[----:B------:R-:W-:-:S02]  /*cd80*/  HADD2.F32 R46, -RZ, R46.H1_H1 ;  /* 0x3000002eff2e7230 */ /* 0x000fc40000004100 */
[----:B------:R-:W-:Y:S01]  /*cd90*/  FFMA.FTZ R55, R57, R60, R64 ;  /* 0x0000003c39377223 */ /* 0x000fe20000010040 */
[--C-:B------:R-:W-:Y:S01]  /*cda0*/  HADD2.F32 R90, -RZ, R89.reuse.H0_H0 ;  /* 0x20000059ff5a7230 */ /* 0x100fe20000004100 */
[----:B------:R-:W-:Y:S01]  /*cdb0*/  SHF.R.U32.HI R57, RZ, 0x8, R77 ;  /* 0x00000008ff397819 */ /* 0x000fe2000001164d */
[----:B------:R-:W-:Y:S01]  /*cdc0*/  HADD2.F32 R89, -RZ, R89.H1_H1 ;  /* 0x30000059ff597230 */ /* 0x000fe20000004100 */
[--C-:B------:R-:W-:Y:S01]  /*cdd0*/  SHF.R.U32.HI R64, RZ, 0x8, R65.reuse ;  /* 0x00000008ff407819 */ /* 0x100fe20000011641 */
[----:B------:R-:W-:Y:S02]  /*cde0*/  HADD2.F32 R88, -RZ, R88.H1_H1 ;  /* 0x30000058ff587230 */ /* 0x000fe40000004100 */
[-C--:B------:R-:W-:Y:S01]  /*cdf0*/  FMUL.FTZ R94, R90, R95.reuse ;  /* 0x0000005f5a5e7220 */ /* 0x080fe20000410000 */
[C---:B------:R-:W-:Y:S01]  /*ce00*/  FMUL.FTZ R95, R92.reuse, R95 ;  /* 0x0000005f5c5f7220 */ /* 0x040fe20000410000 */
[----:B------:R-:W-:Y:S01]  /*ce10*/  HADD2.F32 R91, -RZ, R91.H1_H1 ;  /* 0x3000005bff5b7230 */ /* 0x000fe20000004100 */
[----:B------:R-:W-:Y:S01]  /*ce20*/  SHF.R.U32.HI R65, RZ, 0x10, R65 ;  /* 0x00000010ff417819 */ /* 0x000fe20000011641 */
[-C--:B------:R-:W-:Y:S01]  /*ce30*/  FFMA.FTZ R94, R92, R93.reuse, -R94 ;  /* 0x0000005d5c5e7223 */ /* 0x080fe2000001085e */
[----:B------:R-:W-:Y:S01]  /*ce40*/  FFMA.FTZ R95, R90, R93, R95 ;  /* 0x0000005d5a5f7223 */ /* 0x000fe2000001005f */
[-C--:B------:R-:W-:Y:S01]  /*ce50*/  FMUL.FTZ R90, R89, R46.reuse ;  /* 0x0000002e595a7220 */ /* 0x080fe20000410000 */
[C---:B------:R-:W-:Y:S01]  /*ce60*/  FMUL.FTZ R46, R88.reuse, R46 ;  /* 0x0000002e582e7220 */ /* 0x040fe20000410000 */
[----:B------:R-:W-:Y:S01]  /*ce70*/  HADD2.F32 R93, -RZ, R157.H0_H0 ;  /* 0x2000009dff5d7230 */ /* 0x000fe20000004100 */
[----:B------:R-:W-:Y:S01]  /*ce80*/  LOP3.LUT R60, R77, 0xff0000ff, RZ, 0xc0, !PT ;  /* 0xff0000ff4d3c7812 */ /* 0x000fe200078ec0ff */
[-C--:B------:R-:W-:Y:S01]  /*ce90*/  FFMA.FTZ R88, R88, R91.reuse, -R90 ;  /* 0x0000005b58587223 */ /* 0x080fe2000001085a */
[----:B------:R-:W-:Y:S01]  /*cea0*/  FFMA.FTZ R46, R89, R91, R46 ;  /* 0x0000005b592e7223 */ /* 0x000fe2000001002e */
[----:B------:R-:W-:Y:S01]  /*ceb0*/  HADD2.F32 R89, -RZ, R79.H0_H0 ;  /* 0x2000004fff597230 */ /* 0x000fe20000004100 */
[----:B------:R-:W-:Y:S01]  /*cec0*/  SHF.R.U32.HI R76, RZ, 0x10, R77 ;  /* 0x00000010ff4c7819 */ /* 0x000fe2000001164d */
[----:B------:R-:W-:Y:S01]  /*ced0*/  HADD2.F32 R91, -RZ, R42.H0_H0 ;  /* 0x2000002aff5b7230 */ /* 0x000fe20000004100 */
[----:B------:R-:W-:Y:S01]  /*cee0*/  SHF.R.U32.HI R77, RZ, 0x8, R67 ;  /* 0x00000008ff4d7819 */ /* 0x000fe20000011643 */
        /* <DEDUP_REMOVED lines=9> */
[----:B------:R-:W-:Y:S01]  /*cf80*/  LOP3.LUT R78, R67, 0xff0000ff, RZ, 0xc0, !PT ;  /* 0xff0000ff434e7812 */ /* 0x000fe200078ec0ff */
[----:B------:R-:W-:Y:S01]  /*cf90*/  IMAD.SHL.U32 R57, R57, 0x100, RZ ;  /* 0x0000010039397824 */ /* 0x000fe200078e00ff */
[----:B------:R-:W-:Y:S01]  /*cfa0*/  SHF.R.U32.HI R67, RZ, 0x10, R67 ;  /* 0x00000010ff437819 */ /* 0x000fe20000011643 */
[----:B------:R-:W-:-:S02]  /*cfb0*/  IMAD.SHL.U32 R89, R64, 0x100, RZ ;  /* 0x0000010040597824 */ /* 0x000fc400078e00ff */
[-C--:B------:R-:W-:Y:S01]  /*cfc0*/  FMUL.FTZ R79, R90, R157.reuse ;  /* 0x0000009d5a4f7220 */ /* 0x080fe20000410000 */
[----:B------:R-:W-:Y:S01]  /*cfd0*/  FMUL.FTZ R157, R42, R157 ;  /* 0x0000009d2a9d7220 */ /* 0x000fe20000410000 */
[----:B------:R-:W-:Y:S01]  /*cfe0*/  LOP3.LUT R57, R60, 0xff00, R57, 0xf8, !PT ;  /* 0x0000ff003c397812 */ /* 0x000fe200078ef839 */
[----:B------:R-:W-:Y:S02]  /*cff0*/  IMAD.U32 R65, R65, 0x10000, RZ ;  /* 0x0001000041417824 */ /* 0x000fe400078e00ff */
[-C--:B------:R-:W-:Y:S01]  /*d000*/  FFMA.FTZ R79, R42, R159.reuse, -R79 ;  /* 0x0000009f2a4f7223 */ /* 0x080fe2000001084f */
[----:B------:R-:W-:Y:S01]  /*d010*/  IMAD.SHL.U32 R42, R62, 0x100, RZ ;  /* 0x000001003e2a7824 */ /* 0x000fe200078e00ff */
[----:B------:R-:W-:Y:S01]  /*d020*/  LOP3.LUT R60, R66, 0xff00, R89, 0xf8, !PT ;  /* 0x0000ff00423c7812 */ /* 0x000fe200078ef859 */
[----:B------:R-:W-:Y:S01]  /*d030*/  IMAD.SHL.U32 R77, R77, 0x100, RZ ;  /* 0x000001004d4d7824 */ /* 0x000fe200078e00ff */
[----:B------:R-:W-:Y:S01]  /*d040*/  SHF.L.U32 R63, R63, 0x10, RZ ;  /* 0x000000103f3f7819 */ /* 0x000fe200000006ff */
[----:B------:R-:W-:Y:S01]  /*d050*/  IMAD.U32 R76, R76, 0x10000, RZ ;  /* 0x000100004c4c7824 */ /* 0x000fe200078e00ff */
[----:B------:R-:W-:Y:S01]  /*d060*/  LOP3.LUT R42, R61, 0xff00, R42, 0xf8, !PT ;  /* 0x0000ff003d2a7812 */ /* 0x000fe200078ef82a */
[----:B------:R-:W-:Y:S01]  /*d070*/  IMAD.U32 R62, R67, 0x10000, RZ ;  /* 0x00010000433e7824 */ /* 0x000fe200078e00ff */
[----:B------:R-:W-:Y:S01]  /*d080*/  F2FP.SATFINITE.E4M3.F32.PACK_AB_MERGE_C R54, R54, R44, RZ ;  /* 0x0000002c3636723e */ /* 0x000fe200048070ff */
[----:B------:R-:W-:Y:S01]  /*d090*/  FFMA.FTZ R90, R90, R159, R157 ;  /* 0x0000009f5a5a7223 */ /* 0x000fe2000001009d */
[----:B------:R-:W-:-:S02]  /*d0a0*/  F2FP.SATFINITE.E4M3.F32.PACK_AB_MERGE_C R53, R53, R40, RZ ;  /* 0x000000283535723e */ /* 0x000fc400048070ff */
[----:B------:R-:W-:Y:S02]  /*d0b0*/  LOP3.LUT R60, R60, 0xff0000, R65, 0xf8, !PT ;  /* 0x00ff00003c3c7812 */ /* 0x000fe400078ef841 */
[----:B------:R-:W-:Y:S02]  /*d0c0*/  LOP3.LUT R77, R78, 0xff00, R77, 0xf8, !PT ;  /* 0x0000ff004e4d7812 */ /* 0x000fe400078ef84d */
[----:B------:R-:W-:Y:S02]  /*d0d0*/  LOP3.LUT R42, R42, 0xff0000, R63, 0xf8, !PT ;  /* 0x00ff00002a2a7812 */ /* 0x000fe400078ef83f */
[----:B------:R-:W-:Y:S02]  /*d0e0*/  F2FP.SATFINITE.E4M3.F32.PACK_AB_MERGE_C R40, R58, R59, R54 ;  /* 0x0000003b3a28723e */ /* 0x000fe40004807036 */
[----:B------:R-:W-:Y:S02]  /*d0f0*/  F2FP.SATFINITE.E4M3.F32.PACK_AB_MERGE_C R55, R55, R56, R53 ;  /* 0x000000383737723e */ /* 0x000fe40004807035 */
[----:B------:R-:W-:-:S02]  /*d100*/  LOP3.LUT R57, R57, 0xff0000, R76, 0xf8, !PT ;  /* 0x00ff000039397812 */ /* 0x000fc400078ef84c */
[----:B------:R-:W-:Y:S02]  /*d110*/  F2FP.F16.E4M3.UNPACK_B R58, R45 ;  /* 0x0000002dff3a723e */ /* 0x000fe400020006ff */
[----:B------:R-:W-:Y:S02]  /*d120*/  F2FP.F16.E4M3.UNPACK_B R63, R60 ;  /* 0x0000003cff3f723e */ /* 0x000fe400020006ff */
[----:B------:R-:W-:Y:S01]  /*d130*/  F2FP.F16.E4M3.UNPACK_B R56, R41 ;  /* 0x00000029ff38723e */ /* 0x000fe200020006ff */
[----:B------:R-:W-:Y:S01]  /*d140*/  HADD2.F32 R53, -RZ, R58.H0_H0 ;  /* 0x2000003aff357230 */ /* 0x000fe20000004100 */
[----:B------:R-:W-:Y:S01]  /*d150*/  LOP3.LUT R44, R77, 0xff0000, R62, 0xf8, !PT ;  /* 0x00ff00004d2c7812 */ /* 0x000fe200078ef83e */
[----:B------:R-:W-:Y:S01]  /*d160*/  HADD2.F32 R61, -RZ, R63.H0_H0 ;  /* 0x2000003fff3d7230 */ /* 0x000fe20000004100 */
[-C--:B------:R-:W-:Y:S01]  /*d170*/  F2FP.F16.E4M3.UNPACK_B R62, R57.reuse ;  /* 0x00000039ff3e723e */ /* 0x080fe200020006ff */
[--C-:B------:R-:W-:Y:S01]  /*d180*/  HADD2.F32 R54, -RZ, R56.reuse.H0_H0 ;  /* 0x20000038ff367230 */ /* 0x100fe20000004100 */
[----:B------:R-:W-:Y:S01]  /*d190*/  F2FP.F16.E4M3.UNPACK_B R57, R57.H1 ;  /* 0x00000039ff39723e */ /* 0x000fe200030006ff */
[----:B------:R-:W-:-:S02]  /*d1a0*/  HADD2.F32 R56, -RZ, R56.H1_H1 ;  /* 0x30000038ff387230 */ /* 0x000fc40000004100 */
[CC--:B------:R-:W-:Y:S01]  /*d1b0*/  FMUL.FTZ R65, R53.reuse, R61.reuse ;  /* 0x0000003d35417220 */ /* 0x0c0fe20000410000 */
[----:B------:R-:W-:Y:S02]  /*d1c0*/  HADD2.F32 R59, -RZ, R62.H0_H0 ;  /* 0x2000003eff3b7230 */ /* 0x000fe40000004100 */
[C---:B------:R-:W-:Y:S01]  /*d1d0*/  FMUL.FTZ R64, R54.reuse, R61 ;  /* 0x0000003d36407220 */ /* 0x040fe20000410000 */
[----:B------:R-:W-:Y:S01]  /*d1e0*/  HADD2.F32 R61, -RZ, R58.H1_H1 ;  /* 0x3000003aff3d7230 */ /* 0x000fe20000004100 */
[----:B------:R-:W-:Y:S01]  /*d1f0*/  F2FP.F16.E4M3.UNPACK_B R58, R41.H1 ;  /* 0x00000029ff3a723e */ /* 0x000fe200030006ff */
[----:B------:R-:W-:Y:S02]  /*d200*/  HADD2.F32 R62, -RZ, R62.H1_H1 ;  /* 0x3000003eff3e7230 */ /* 0x000fe40000004100 */
[-C--:B------:R-:W-:Y:S01]  /*d210*/  FFMA.FTZ R54, R54, R59.reuse, -R65 ;  /* 0x0000003b36367223 */ /* 0x080fe20000010841 */
[----:B------:R-:W-:Y:S01]  /*d220*/  FFMA.FTZ R53, R53, R59, R64 ;  /* 0x0000003b35357223 */ /* 0x000fe20000010040 */
[----:B------:R-:W-:Y:S01]  /*d230*/  F2FP.F16.E4M3.UNPACK_B R59, R45.H1 ;  /* 0x0000002dff3b723e */ /* 0x000fe200030006ff */
[----:B------:R-:W-:Y:S01]  /*d240*/  HADD2.F32 R45, -RZ, R63.H1_H1 ;  /* 0x3000003fff2d7230 */ /* 0x000fe20000004100 */
[----:B------:R-:W-:-:S02]  /*d250*/  F2FP.F16.E4M3.UNPACK_B R63, R60.H1 ;  /* 0x0000003cff3f723e */ /* 0x000fc400030006ff */
[----:B------:R-:W-:Y:S01]  /*d260*/  F2FP.SATFINITE.E4M3.F32.PACK_AB_MERGE_C R88, R88, R94, RZ ;  /* 0x0000005e5858723e */ /* 0x000fe200048070ff */
[----:B------:R-:W-:Y:S02]  /*d270*/  HADD2.F32 R60, -RZ, R59.H0_H0 ;  /* 0x2000003bff3c7230 */ /* 0x000fe40000004100 */
[-C--:B------:R-:W-:Y:S01]  /*d280*/  FMUL.FTZ R41, R61, R45.reuse ;  /* 0x0000002d3d297220 */ /* 0x080fe20000410000 */
[C---:B------:R-:W-:Y:S01]  /*d290*/  FMUL.FTZ R66, R56.reuse, R45 ;  /* 0x0000002d38427220 */ /* 0x040fe20000410000 */
[----:B------:R-:W-:Y:S01]  /*d2a0*/  HADD2.F32 R64, -RZ, R63.H0_H0 ;  /* 0x2000003fff407230 */ /* 0x000fe20000004100 */
[----:B------:R-:W-:Y:S01]  /*d2b0*/  F2FP.SATFINITE.E4M3.F32.PACK_AB_MERGE_C R79, R79, R92, R88 ;  /* 0x0000005c4f4f723e */ /* 0x000fe20004807058 */
[----:B------:R-:W-:Y:S02]  /*d2c0*/  HADD2.F32 R45, -RZ, R58.H0_H0 ;  /* 0x2000003aff2d7230 */ /* 0x000fe40000004100 */
[-C--:B------:R-:W-:Y:S01]  /*d2d0*/  FFMA.FTZ R41, R56, R62.reuse, -R41 ;  /* 0x0000003e38297223 */ /* 0x080fe20000010829 */
[----:B------:R-:W-:Y:S01]  /*d2e0*/  FFMA.FTZ R56, R61, R62, R66 ;  /* 0x0000003e3d387223 */ /* 0x000fe20000010042 */
[----:B------:R-:W-:-:S02]  /*d2f0*/  HADD2.F32 R61, -RZ, R57.H0_H0 ;  /* 0x20000039ff3d7230 */ /* 0x000fc40000004100 */
[CC--:B------:R-:W-:Y:S01]  /*d300*/  FMUL.FTZ R66, R60.reuse, R64.reuse ;  /* 0x000000403c427220 */ /* 0x0c0fe20000410000 */
[----:B------:R-:W-:Y:S02]  /*d310*/  HADD2.F32 R62, -RZ, R59.H1_H1 ;  /* 0x3000003bff3e7230 */ /* 0x000fe40000004100 */
[C---:B------:R-:W-:Y:S01]  /*d320*/  FMUL.FTZ R65, R45.reuse, R64 ;  /* 0x000000402d417220 */ /* 0x040fe20000410000 */
[----:B------:R-:W-:Y:S02]  /*d330*/  HADD2.F32 R59, -RZ, R63.H1_H1 ;  /* 0x3000003fff3b7230 */ /* 0x000fe40000004100 */
[-C--:B------:R-:W-:Y:S01]  /*d340*/  FFMA.FTZ R45, R45, R61.reuse, -R66 ;  /* 0x0000003d2d2d7223 */ /* 0x080fe20000010842 */
[----:B------:R-:W-:Y:S01]  /*d350*/  HADD2.F32 R58, -RZ, R58.H1_H1 ;  /* 0x3000003aff3a7230 */ /* 0x000fe20000004100 */
[----:B------:R-:W-:Y:S01]  /*d360*/  F2FP.F16.E4M3.UNPACK_B R64, R42 ;  /* 0x0000002aff40723e */ /* 0x000fe200020006ff */
[----:B------:R-:W-:Y:S02]  /*d370*/  HADD2.F32 R63, -RZ, R57.H1_H1 ;  /* 0x30000039ff3f7230 */ /* 0x000fe40000004100 */
[----:B------:R-:W-:Y:S01]  /*d380*/  FFMA.FTZ R57, R60, R61, R65 ;  /* 0x0000003d3c397223 */ /* 0x000fe20000010041 */
[----:B------:R-:W-:Y:S01]  /*d390*/  FMUL.FTZ R67, R62, R59 ;  /* 0x0000003b3e437220 */ /* 0x000fe20000410000 */
[----:B------:R-:W-:Y:S01]  /*d3a0*/  F2FP.F16.E4M3.UNPACK_B R60, R47 ;  /* 0x0000002fff3c723e */ /* 0x000fe200020006ff */
[C---:B------:R-:W-:Y:S01]  /*d3b0*/  FMUL.FTZ R65, R58.reuse, R59 ;  /* 0x0000003b3a417220 */ /* 0x040fe20000410000 */
[----:B------:R-:W-:Y:S01]  /*d3c0*/  F2FP.F16.E4M3.UNPACK_B R61, R44 ;  /* 0x0000002cff3d723e */ /* 0x000fe200020006ff */
[----:B------:R-:W-:Y:S01]  /*d3d0*/  FFMA.FTZ R58, R58, R63, -R67 ;  /* 0x0000003f3a3a7223 */ /* 0x000fe20000010843 */
[----:B------:R-:W-:Y:S01]  /*d3e0*/  F2FP.F16.E4M3.UNPACK_B R59, R43 ;  /* 0x0000002bff3b723e */ /* 0x000fe200020006ff */
[----:B------:R-:W-:Y:S01]  /*d3f0*/  FFMA.FTZ R62, R62, R63, R65 ;  /* 0x0000003f3e3e7223 */ /* 0x000fe20000010041 */
[----:B------:R-:W-:Y:S01]  /*d400*/  HADD2.F32 R65, -RZ, R60.H0_H0 ;  /* 0x2000003cff417230 */ /* 0x000fe20000004100 */
[----:B------:R-:W-:Y:S01]  /*d410*/  F2FP.F16.E4M3.UNPACK_B R47, R47.H1 ;  /* 0x0000002fff2f723e */ /* 0x000fe200030006ff */
[----:B------:R-:W-:Y:S01]  /*d420*/  HADD2.F32 R76, -RZ, R61.H0_H0 ;  /* 0x2000003dff4c7230 */ /* 0x000fe20000004100 */
[----:B------:R-:W-:Y:S01]  /*d430*/  F2FP.SATFINITE.E4M3.F32.PACK_AB_MERGE_C R45, R58, R45, RZ ;  /* 0x0000002d3a2d723e */ /* 0x000fe200048070ff */
        /* <DEDUP_REMOVED lines=10> */
[----:B------:R-:W-:Y:S01]  /*d4e0*/  F2FP.F16.E4M3.UNPACK_B R76, R44.H1 ;  /* 0x0000002cff4c723e */ /* 0x000fe200030006ff */
[----:B------:R-:W-:Y:S01]  /*d4f0*/  HADD2.F32 R64, -RZ, R64.H1_H1 ;  /* 0x30000040ff407230 */ /* 0x000fe20000004100 */
[----:B------:R-:W-:Y:S01]  /*d500*/  F2FP.F16.E4M3.UNPACK_B R44, R43.H1 ;  /* 0x0000002bff2c723e */ /* 0x000fe200030006ff */
[----:B------:R-:W-:Y:S01]  /*d510*/  HADD2.F32 R43, -RZ, R47.H0_H0 ;  /* 0x2000002fff2b7230 */ /* 0x000fe20000004100 */
[----:B------:R-:W-:Y:S01]  /*d520*/  F2FP.F16.E4M3.UNPACK_B R66, R42.H1 ;  /* 0x0000002aff42723e */ /* 0x000fe200030006ff */
[----:B------:R-:W-:Y:S01]  /*d530*/  HADD2.F32 R77, -RZ, R76.H0_H0 ;  /* 0x2000004cff4d7230 */ /* 0x000fe20000004100 */
[----:B------:R-:W-:Y:S01]  /*d540*/  F2FP.SATFINITE.E4M3.F32.PACK_AB_MERGE_C R57, R62, R57, RZ ;  /* 0x000000393e39723e */ /* 0x000fe200048070ff */
[----:B------:R-:W-:Y:S01]  /*d550*/  HADD2.F32 R42, -RZ, R44.H0_H0 ;  /* 0x2000002cff2a7230 */ /* 0x000fe20000004100 */
[----:B------:R-:W-:Y:S01]  /*d560*/  F2FP.SATFINITE.E4M3.F32.PACK_AB_MERGE_C R41, R41, R54, R45 ;  /* 0x000000362929723e */ /* 0x000fe2000480702d */
        /* <DEDUP_REMOVED lines=9> */
[CC--:B------:R-:W-:Y:S01]  /*d600*/  FMUL.FTZ R67, R47.reuse, R76.reuse ;  /* 0x0000004c2f437220 */ /* 0x0c0fe20000410000 */
[----:B------:R-:W-:Y:S01]  /*d610*/  F2FP.SATFINITE.E4M3.F32.PACK_AB_MERGE_C R46, R90, R93, R46 ;  /* 0x0000005d5a2e723e */ /* 0x000fe2000480702e */
[----:B------:R-:W-:Y:S01]  /*d620*/  FMUL.FTZ R76, R44, R76 ;  /* 0x0000004c2c4c7220 */ /* 0x000fe20000410000 */
[----:B------:R-:W-:Y:S01]  /*d630*/  F2FP.SATFINITE.E4M3.F32.PACK_AB_MERGE_C R45, R56, R53, R57 ;  /* 0x00000035382d723e */ /* 0x000fe20004807039 */
[-C--:B------:R-:W-:Y:S01]  /*d640*/  FFMA.FTZ R67, R44, R66.reuse, -R67 ;  /* 0x000000422c437223 */ /* 0x080fe20000010843 */
[CC--:B------:R-:W-:Y:S01]  /*d650*/  FMUL.FTZ R44, R60.reuse, R61.reuse ;  /* 0x0000003d3c2c7220 */ /* 0x0c0fe20000410000 */
[----:B------:R-:W-:Y:S01]  /*d660*/  FFMA.FTZ R76, R47, R66, R76 ;  /* 0x000000422f4c7223 */ /* 0x000fe2000001004c */
[C---:B------:R-:W-:Y:S02]  /*d670*/  FMUL.FTZ R61, R59.reuse, R61 ;  /* 0x0000003d3b3d7220 */ /* 0x040fe40000410000 */
[----:B------:R-:W-:Y:S01]  /*d680*/  FFMA.FTZ R44, R59, R64, -R44 ;  /* 0x000000403b2c7223 */ /* 0x000fe2000001082c */
[----:B------:R-:W-:Y:S01]  /*d690*/  F2FP.SATFINITE.E4M3.F32.PACK_AB_MERGE_C R42, R67, R42, RZ ;  /* 0x0000002a432a723e */ /* 0x000fe200048070ff */
[----:B------:R-:W-:Y:S01]  /*d6a0*/  FFMA.FTZ R60, R60, R64, R61 ;  /* 0x000000403c3c7223 */ /* 0x000fe2000001003d */
[----:B------:R-:W-:-:S02]  /*d6b0*/  F2FP.SATFINITE.E4M3.F32.PACK_AB_MERGE_C R76, R76, R43, RZ ;  /* 0x0000002b4c4c723e */ /* 0x000fc400048070ff */
[----:B------:R-:W-:Y:S01]  /*d6c0*/  F2FP.SATFINITE.E4M3.F32.PACK_AB_MERGE_C R43, R44, R63, R42 ;  /* 0x0000003f2c2b723e */ /* 0x000fe2000480702a */
[----:B------:R-:W-:Y:S01]  /*d6d0*/  IMAD.MOV.U32 R44, RZ, RZ, R55 ;  /* 0x000000ffff2c7224 */ /* 0x000fe200078e0037 */
[----:B------:R-:W-:Y:S01]  /*d6e0*/  F2FP.SATFINITE.E4M3.F32.PACK_AB_MERGE_C R47, R60, R65, R76 ;  /* 0x000000413c2f723e */ /* 0x000fe2000480704c */
[----:B------:R-:W-:-:S07]  /*d6f0*/  IMAD.MOV.U32 R42, RZ, RZ, R79 ;  /* 0x000000ffff2a7224 */ /* 0x000fce00078e004f */
.L_x_2384:
[----:B------:R-:W-:Y:S05]  /*d700*/  BSYNC B2 ;  /* 0x0000000000027941 */ /* 0x000fea0003800000 */
.L_x_2383:
[----:B-1----:R1:W-:Y:S04]  /*d710*/  STG.E.128 desc[UR54][R48.64], R40 ;  /* 0x0000002830007986 */ /* 0x0023e8000c101d36 */
[----:B---3--:R1:W-:Y:S02]  /*d720*/  @!P2 STG.E.128 desc[UR54][R50.64], R44 ;  /* 0x0000002c3200a986 */ /* 0x0083e4000c101d36 */
.L_x_2382:
[----:B------:R-:W-:Y:S05]  /*d730*/  BSYNC B1 ;  /* 0x0000000000017941 */ /* 0x000fea0003800000 */
.L_x_2381:
        /* <DEDUP_REMOVED lines=46> */
[----:B------:R-:W-:Y:S01]  /*da20*/  LOP3.LUT R61, R83, 0xff0000ff, RZ, 0xc0, !PT ;  /* 0xff0000ff533d7812 */ /* 0x000fe200078ec0ff */
[----:B------:R-:W-:Y:S01]  /*da30*/  IMAD.U32 R44, R66, 0x10000, RZ ;  /* 0x00010000422c7824 */ /* 0x000fe200078e00ff */
[----:B------:R-:W-:-:S02]  /*da40*/  SHF.R.U32.HI R60, RZ, 0x8, R71 ;  /* 0x00000008ff3c7819 */ /* 0x000fc40000011647 */
[----:B------:R-:W-:Y:S01]  /*da50*/  LOP3.LUT R63, R61, 0xff00, R40, 0xf8, !PT ;  /* 0x0000ff003d3f7812 */ /* 0x000fe200078ef828 */
[----:B------:R-:W-:Y:S01]  /*da60*/  IMAD.U32 R40, R64, 0x10000, RZ ;  /* 0x0001000040287824 */ /* 0x000fe200078e00ff */
[----:B------:R-:W-:Y:S02]  /*da70*/  SHF.R.U32.HI R62, RZ, 0x8, R69 ;  /* 0x00000008ff3e7819 */ /* 0x000fe40000011645 */
[----:B------:R-:W-:Y:S02]  /*da80*/  LOP3.LUT R67, R71, 0xff0000ff, RZ, 0xc0, !PT ;  /* 0xff0000ff47437812 */ /* 0x000fe400078ec0ff */
[----:B------:R-:W-:Y:S01]  /*da90*/  SHF.L.U32 R46, R60, 0x8, RZ ;  /* 0x000000083c2e7819 */ /* 0x000fe200000006ff */
[----:B------:R-:W-:Y:S01]  /*daa0*/  IMAD.SHL.U32 R42, R62, 0x100, RZ ;  /* 0x000001003e2a7824 */ /* 0x000fe200078e00ff */
[----:B------:R-:W-:Y:S02]  /*dab0*/  LOP3.LUT R44, R59, 0xff0000, R44, 0xf8, !PT ;  /* 0x00ff00003b2c7812 */ /* 0x000fe400078ef82c */
[----:B------:R-:W-:-:S02]  /*dac0*/  F2FP.F16.E4M3.UNPACK_B R64, R151.H1 ;  /* 0x00000097ff40723e */ /* 0x000fc400030006ff */
[----:B------:R-:W-:Y:S02]  /*dad0*/  F2FP.F16.E4M3.UNPACK_B R61, R58.H1 ;  /* 0x0000003aff3d723e */ /* 0x000fe400030006ff */
[----:B------:R-:W-:Y:S02]  /*dae0*/  F2FP.F16.E4M3.UNPACK_B R59, R57.H1 ;  /* 0x00000039ff3b723e */ /* 0x000fe400030006ff */
[----:B------:R-:W-:Y:S01]  /*daf0*/  SHF.R.U32.HI R54, RZ, 0x10, R71 ;  /* 0x00000010ff367819 */ /* 0x000fe20000011647 */
[----:B------:R-:W-:Y:S01]  /*db00*/  HADD2.F32 R62, -RZ, R61.H0_H0 ;  /* 0x2000003dff3e7230 */ /* 0x000fe20000004100 */
[----:B------:R-:W-:Y:S01]  /*db10*/  SHF.R.U32.HI R53, RZ, 0x10, R69 ;  /* 0x00000010ff357819 */ /* 0x000fe20000011645 */
[----:B------:R-:W-:Y:S01]  /*db20*/  HADD2.F32 R60, -RZ, R59.H0_H0 ;  /* 0x2000003bff3c7230 */ /* 0x000fe20000004100 */
[----:B------:R-:W-:Y:S01]  /*db30*/  LOP3.LUT R71, R67, 0xff00, R46, 0xf8, !PT ;  /* 0x0000ff0043477812 */ /* 0x000fe200078ef82e */
[----:B------:R-:W-:Y:S01]  /*db40*/  HADD2.F32 R67, -RZ, R64.H0_H0 ;  /* 0x20000040ff437230 */ /* 0x000fe20000004100 */
[----:B------:R-:W-:Y:S01]  /*db50*/  LOP3.LUT R40, R63, 0xff0000, R40, 0xf8, !PT ;  /* 0x00ff00003f287812 */ /* 0x000fe200078ef828 */
[----:B------:R-:W-:Y:S01]  /*db60*/  IMAD.U32 R46, R53, 0x10000, RZ ;  /* 0x00010000352e7824 */ /* 0x000fe200078e00ff */
[----:B------:R-:W-:-:S02]  /*db70*/  LOP3.LUT R65, R69, 0xff0000ff, RZ, 0xc0, !PT ;  /* 0xff0000ff45417812 */ /* 0x000fc400078ec0ff */
[----:B------:R-:W-:Y:S01]  /*db80*/  F2FP.F16.E4M3.UNPACK_B R63, R153.H1 ;  /* 0x00000099ff3f723e */ /* 0x000fe200030006ff */
[-C--:B------:R-:W-:Y:S01]  /*db90*/  FMUL.FTZ R53, R62, R67.reuse ;  /* 0x000000433e357220 */ /* 0x080fe20000410000 */
[----:B------:R-:W-:Y:S01]  /*dba0*/  LOP3.LUT R69, R65, 0xff00, R42, 0xf8, !PT ;  /* 0x0000ff0041457812 */ /* 0x000fe200078ef82a */
[----:B------:R-:W-:Y:S01]  /*dbb0*/  FMUL.FTZ R67, R60, R67 ;  /* 0x000000433c437220 */ /* 0x000fe20000410000 */
[----:B------:R-:W-:Y:S01]  /*dbc0*/  IMAD.U32 R42, R54, 0x10000, RZ ;  /* 0x00010000362a7824 */ /* 0x000fe200078e00ff */
[----:B------:R-:W-:Y:S01]  /*dbd0*/  F2FP.F16.E4M3.UNPACK_B R151, R151 ;  /* 0x00000097ff97723e */ /* 0x000fe200020006ff */
[----:B------:R-:W-:Y:S01]  /*dbe0*/  HADD2.F32 R65, -RZ, R63.H0_H0 ;  /* 0x2000003fff417230 */ /* 0x000fe20000004100 */
[----:B------:R-:W-:Y:S02]  /*dbf0*/  F2FP.F16.E4M3.UNPACK_B R153, R153 ;  /* 0x00000099ff99723e */ /* 0x000fe400020006ff */
[----:B------:R-:W-:Y:S01]  /*dc00*/  LOP3.LUT R42, R71, 0xff0000, R42, 0xf8, !PT ;  /* 0x00ff0000472a7812 */ /* 0x000fe200078ef82a */
[----:B------:R-:W-:-:S02]  /*dc10*/  HADD2.F32 R66, -RZ, R151.H0_H0 ;  /* 0x20000097ff427230 */ /* 0x000fc40000004100 */
[-C--:B------:R-:W-:Y:S01]  /*dc20*/  FFMA.FTZ R53, R60, R65.reuse, -R53 ;  /* 0x000000413c357223 */ /* 0x080fe20000010835 */
[----:B------:R-:W-:Y:S01]  /*dc30*/  FFMA.FTZ R54, R62, R65, R67 ;  /* 0x000000413e367223 */ /* 0x000fe20000010043 */
[----:B------:R-:W-:Y:S01]  /*dc40*/  HADD2.F32 R65, -RZ, R63.H1_H1 ;  /* 0x3000003fff417230 */ /* 0x000fe20000004100 */
[----:B------:R-:W-:Y:S01]  /*dc50*/  F2FP.F16.E4M3.UNPACK_B R62, R58 ;  /* 0x0000003aff3e723e */ /* 0x000fe200020006ff */
[----:B------:R-:W-:Y:S01]  /*dc60*/  HADD2.F32 R63, -RZ, R64.H1_H1 ;  /* 0x30000040ff3f7230 */ /* 0x000fe20000004100 */
[----:B------:R-:W-:Y:S01]  /*dc70*/  LOP3.LUT R46, R69, 0xff0000, R46, 0xf8, !PT ;  /* 0x00ff0000452e7812 */ /* 0x000fe200078ef82e */
[----:B------:R-:W-:Y:S02]  /*dc80*/  HADD2.F32 R60, -RZ, R59.H1_H1 ;  /* 0x3000003bff3c7230 */ /* 0x000fe40000004100 */
[----:B------:R-:W-:Y:S01]  /*dc90*/  HADD2.F32 R64, -RZ, R61.H1_H1 ;  /* 0x3000003dff407230 */ /* 0x000fe20000004100 */
[----:B------:R-:W-:Y:S01]  /*dca0*/  F2FP.F16.E4M3.UNPACK_B R61, R57 ;  /* 0x00000039ff3d723e */ /* 0x000fe200020006ff */
[----:B------:R-:W-:-:S02]  /*dcb0*/  HADD2.F32 R151, -RZ, R151.H1_H1 ;  /* 0x30000097ff977230 */ /* 0x000fc40000004100 */
[-C--:B------:R-:W-:Y:S01]  /*dcc0*/  FMUL.FTZ R67, R60, R63.reuse ;  /* 0x0000003f3c437220 */ /* 0x080fe20000410000 */
        /* <DEDUP_REMOVED lines=85> */
[-C--:B------:R-:W-:Y:S01]  /*e220*/  FFMA.FTZ R60, R60, R62.reuse, -R65 ;  /* 0x0000003e3c3c7223 */ /* 0x080fe20000010841 */
[----:B------:R-:W-:Y:S01]  /*e230*/  F2FP.F16.E4M3.UNPACK_B R59, R41.H1 ;  /* 0x00000029ff3b723e */ /* 0x000fe200030006ff */
[----:B------:R-:W-:Y:S01]  /*e240*/  FFMA.FTZ R41, R63, R62, R66 ;  /* 0x0000003e3f297223 */ /* 0x000fe20000010042 */
[----:B------:R-:W-:Y:S01]  /*e250*/  HADD2.F32 R46, -RZ, R61.H0_H0 ;  /* 0x2000003dff2e7230 */ /* 0x000fe20000004100 */
[-C--:B------:R-:W-:Y:S01]  /*e260*/  F2FP.F16.E4M3.UNPACK_B R70, R42.reuse ;  /* 0x0000002aff46723e */ /* 0x080fe200020006ff */
[----:B------:R-:W-:Y:S01]  /*e270*/  HADD2.F32 R63, -RZ, R64.H0_H0 ;  /* 0x20000040ff3f7230 */ /* 0x000fe20000004100 */
[----:B------:R-:W-:Y:S01]  /*e280*/  F2FP.F16.E4M3.UNPACK_B R71, R42.H1 ;  /* 0x0000002aff47723e */ /* 0x000fe200030006ff */
[----:B------:R-:W-:Y:S01]  /*e290*/  HADD2.F32 R45, -RZ, R59.H0_H0 ;  /* 0x2000003bff2d7230 */ /* 0x000fe20000004100 */
[----:B------:R-:W-:Y:S01]  /*e2a0*/  F2FP.F16.E4M3.UNPACK_B R67, R40 ;  /* 0x00000028ff43723e */ /* 0x000fe200020006ff */
[----:B------:R-:W-:-:S02]  /*e2b0*/  HADD2.F32 R62, -RZ, R61.H1_H1 ;  /* 0x3000003dff3e7230 */ /* 0x000fc40000004100 */
[-C--:B------:R-:W-:Y:S01]  /*e2c0*/  FMUL.FTZ R66, R46, R63.reuse ;  /* 0x0000003f2e427220 */ /* 0x080fe20000410000 */
[----:B------:R-:W-:Y:S02]  /*e2d0*/  HADD2.F32 R65, -RZ, R64.H1_H1 ;  /* 0x30000040ff417230 */ /* 0x000fe40000004100 */
[----:B------:R-:W-:Y:S01]  /*e2e0*/  FMUL.FTZ R63, R45, R63 ;  /* 0x0000003f2d3f7220 */ /* 0x000fe20000410000 */
[----:B------:R-:W-:Y:S01]  /*e2f0*/  HADD2.F32 R59, -RZ, R59.H1_H1 ;  /* 0x3000003bff3b7230 */ /* 0x000fe20000004100 */
[----:B------:R-:W-:Y:S01]  /*e300*/  F2FP.SATFINITE.E4M3.F32.PACK_AB_MERGE_C R53, R152, R69, R77 ;  /* 0x000000459835723e */ /* 0x000fe2000480704d */
[--C-:B------:R-:W-:Y:S02]  /*e310*/  HADD2.F32 R61, -RZ, R44.reuse.H0_H0 ;  /* 0x2000002cff3d7230 */ /* 0x100fe40000004100 */
[-C--:B------:R-:W-:Y:S01]  /*e320*/  FMUL.FTZ R68, R62, R65.reuse ;  /* 0x000000413e447220 */ /* 0x080fe20000410000 */
[----:B------:R-:W-:Y:S02]  /*e330*/  HADD2.F32 R64, -RZ, R44.H1_H1 ;  /* 0x3000002cff407230 */ /* 0x000fe40000004100 */
[----:B------:R-:W-:Y:S01]  /*e340*/  FMUL.FTZ R65, R59, R65 ;  /* 0x000000413b417220 */ /* 0x000fe20000410000 */
[----:B------:R-:W-:-:S02]  /*e350*/  HADD2.F32 R77, -RZ, R71.H0_H0 ;  /* 0x20000047ff4d7230 */ /* 0x000fc40000004100 */
[-C--:B------:R-:W-:Y:S01]  /*e360*/  FFMA.FTZ R44, R45, R61.reuse, -R66 ;  /* 0x0000003d2d2c7223 */ /* 0x080fe20000010842 */
[----:B------:R-:W-:Y:S01]  /*e370*/  FFMA.FTZ R45, R46, R61, R63 ;  /* 0x0000003d2e2d7223 */ /* 0x000fe2000001003f */
[----:B------:R-:W-:Y:S01]  /*e380*/  F2FP.F16.E4M3.UNPACK_B R63, R47 ;  /* 0x0000002fff3f723e */ /* 0x000fe200020006ff */
[-C--:B------:R-:W-:Y:S01]  /*e390*/  FFMA.FTZ R59, R59, R64.reuse, -R68 ;  /* 0x000000403b3b7223 */ /* 0x080fe20000010844 */
[----:B------:R-:W-:Y:S01]  /*e3a0*/  FFMA.FTZ R46, R62, R64, R65 ;  /* 0x000000403e2e7223 */ /* 0x000fe20000010041 */
[----:B------:R-:W-:Y:S01]  /*e3b0*/  F2FP.F16.E4M3.UNPACK_B R61, R43 ;  /* 0x0000002bff3d723e */ /* 0x000fe200020006ff */
[----:B------:R-:W-:Y:S01]  /*e3c0*/  HADD2.F32 R42, -RZ, R67.H0_H0 ;  /* 0x20000043ff2a7230 */ /* 0x000fe20000004100 */
[----:B------:R-:W-:Y:S01]  /*e3d0*/  F2FP.F16.E4M3.UNPACK_B R64, R47.H1 ;  /* 0x0000002fff40723e */ /* 0x000fe200030006ff */
[----:B------:R-:W-:Y:S01]  /*e3e0*/  HADD2.F32 R65, -RZ, R63.H0_H0 ;  /* 0x2000003fff417230 */ /* 0x000fe20000004100 */
[----:B------:R-:W-:Y:S01]  /*e3f0*/  F2FP.F16.E4M3.UNPACK_B R43, R43.H1 ;  /* 0x0000002bff2b723e */ /* 0x000fe200030006ff */
        /* <DEDUP_REMOVED lines=9> */
[----:B------:R-:W-:Y:S01]  /*e490*/  FMUL.FTZ R78, R47, R40 ;  /* 0x000000282f4e7220 */ /* 0x000fe20000410000 */
[----:B------:R-:W-:Y:S02]  /*e4a0*/  HADD2.F32 R71, -RZ, R71.H1_H1 ;  /* 0x30000047ff477230 */ /* 0x000fe40000004100 */
[-C--:B------:R-:W-:Y:S01]  /*e4b0*/  FMUL.FTZ R79, R66, R77.reuse ;  /* 0x0000004d424f7220 */ /* 0x080fe20000410000 */
[----:B------:R-:W-:Y:S02]  /*e4c0*/  HADD2.F32 R43, -RZ, R43.H1_H1 ;  /* 0x3000002bff2b7230 */ /* 0x000fe40000004100 */
        /* <DEDUP_REMOVED lines=13> */
[----:B------:R-:W-:Y:S01]  /*e5a0*/  FMUL.FTZ R70, R61, R70 ;  /* 0x000000463d467220 */ /* 0x000fe20000410000 */
[-C--:B------:R-:W-:Y:S01]  /*e5b0*/  FFMA.FTZ R76, R43, R68.reuse, -R76 ;  /* 0x000000442b4c7223 */ /* 0x080fe2000001084c */
[----:B------:R-:W-:Y:S01]  /*e5c0*/  FFMA.FTZ R64, R64, R68, R71 ;  /* 0x0000004440407223 */ /* 0x000fe20000010047 */
[----:B------:R-:W-:Y:S01]  /*e5d0*/  FFMA.FTZ R42, R65, R42, R78 ;  /* 0x0000002a412a7223 */ /* 0x000fe2000001004e */
[-C--:B------:R-:W-:Y:S01]  /*e5e0*/  FFMA.FTZ R61, R61, R62.reuse, -R66 ;  /* 0x0000003e3d3d7223 */ /* 0x080fe20000010842 */
        /* <DEDUP_REMOVED lines=10> */
[----:B------:R-:W-:Y:S01]  /*e690*/  IMAD.MOV.U32 R42, RZ, RZ, R54 ;  /* 0x000000ffff2a7224 */ /* 0x000fe200078e0036 */
[----:B------:R-:W-:-:S07]  /*e6a0*/  MOV R46, R53 ;  /* 0x00000035002e7202 */ /* 0x000fce0000000f00 */
.L_x_2388:
[----:B------:R-:W-:Y:S05]  /*e6b0*/  BSYNC B2 ;  /* 0x0000000000027941 */ /* 0x000fea0003800000 */
.L_x_2387:
[----:B-1----:R4:W-:Y:S04]  /*e6c0*/  STG.E.128 desc[UR54][R48.64], R40 ;  /* 0x0000002830007986 */ /* 0x0029e8000c101d36 */
[----:B---3--:R4:W-:Y:S02]  /*e6d0*/  @!P2 STG.E.128 desc[UR54][R50.64], R44 ;  /* 0x0000002c3200a986 */ /* 0x0089e4000c101d36 */
.L_x_2386:
[----:B------:R-:W-:Y:S05]  /*e6e0*/  BSYNC B1 ;  /* 0x0000000000017941 */ /* 0x000fea0003800000 */
.L_x_2385:
[----:B------:R-:W-:-:S13]  /*e6f0*/  ISETP.NE.AND P2, PT, R36, RZ, PT ;  /* 0x000000ff2400720c */ /* 0x000fda0003f45270 */
[----:B------:R-:W-:Y:S05]  /*e700*/  @!P2 BRA `(.L_x_2339) ;  /* 0x0000001000bca947 */ /* 0x000fea0003800000 */
[----:B-1--4-:R-:W3:Y:S01]  /*e710*/  LDL R40, [R1+0x14] ;  /* 0x0000140001287983 */ /* 0x012ee20000100800 */
[----:B------:R-:W-:Y:S01]  /*e720*/  IADD3 R49, P2, P4, R116, R134, R29 ;  /* 0x0000008674317210 */ /* 0x000fe20007c5e01d */
[----:B------:R-:W-:Y:S03]  /*e730*/  BSSY B1, `(.L_x_2389) ;  /* 0x00000ec000017945 */ /* 0x000fe60003800000 */
[----:B------:R-:W-:Y:S02]  /*e740*/  IADD3.X R42, R4, R52, R32, P2, P4 ;  /* 0x00000034042a7210 */ /* 0x000fe400017e8420 */
[----:B------:R-:W-:-:S05]  /*e750*/  IADD3 R48, P2, R49, R122, RZ ;  /* 0x0000007a31307210 */ /* 0x000fca0007f5e0ff */
[----:B------:R-:W-:Y:S01]  /*e760*/  IMAD.X R49, R42, 0x1, R123, P2 ;  /* 0x000000012a317824 */ /* 0x000fe200010e067b */
[----:B------:R-:W-:Y:S02]  /*e770*/  ISETP.GE.AND P2, PT, R6, R132, PT ;  /* 0x000000840600720c */ /* 0x000fe40003f46270 */
        /* <DEDUP_REMOVED lines=25> */
[----:B------:R-:W-:Y:S01]  /*e910*/  IMAD.MOV.U32 R56, RZ, RZ, R40 ;  /* 0x000000ffff387224 */ /* 0x000fe200078e0028 */
[----:B------:R-:W-:Y:S02]  /*e920*/  SHF.R.U32.HI R61, RZ, 0x8, R73 ;  /* 0x00000008ff3d7819 */ /* 0x000fe40000011649 */
[----:B------:R-:W-:Y:S02]  /*e930*/  SHF.R.U32.HI R60, RZ, 0x8, R75 ;  /* 0x00000008ff3c7819 */ /* 0x000fe4000001164b */
[----:B------:R-:W-:Y:S01]  /*e940*/  SHF.L.U32 R41, R53, 0x8, RZ ;  /* 0x0000000835297819 */ /* 0x000fe200000006ff */
[----:B------:R-:W-:Y:S01]  /*e950*/  IMAD.MOV.U32 R53, RZ, RZ, R42 ;  /* 0x000000ffff357224 */ /* 0x000fe200078e002a */
[----:B------:R-:W-:Y:S01]  /*e960*/  SHF.R.U32.HI R64, RZ, 0x8, R87 ;  /* 0x00000008ff407819 */ /* 0x000fe20000011657 */
[----:B------:R-:W-:Y:S01]  /*e970*/  IMAD.U32 R42, R66, 0x10000, RZ ;  /* 0x00010000422a7824 */ /* 0x000fe200078e00ff */
[----:B------:R-:W-:Y:S01]  /*e980*/  LOP3.LUT R41, R54, 0xff00, R41, 0xf8, !PT ;  /* 0x0000ff0036297812 */ /* 0x000fe200078ef829 */
[----:B------:R-:W-:Y:S01]  /*e990*/  IMAD.SHL.U32 R44, R61, 0x100, RZ ;  /* 0x000001003d2c7824 */ /* 0x000fe200078e00ff */
[----:B------:R-:W-:Y:S01]  /*e9a0*/  SHF.R.U32.HI R62, RZ, 0x10, R87 ;  /* 0x00000010ff3e7819 */ /* 0x000fe20000011657 */
[----:B------:R-:W-:Y:S01]  /*e9b0*/  IMAD.SHL.U32 R54, R60, 0x100, RZ ;  /* 0x000001003c367824 */ /* 0x000fe200078e00ff */
[----:B------:R-:W-:Y:S01]  /*e9c0*/  LOP3.LUT R57, R73, 0xff0000ff, RZ, 0xc0, !PT ;  /* 0xff0000ff49397812 */ /* 0x000fe200078ec0ff */
[----:B------:R-:W-:Y:S01]  /*e9d0*/  IMAD.SHL.U32 R40, R64, 0x100, RZ ;  /* 0x0000010040287824 */ /* 0x000fe200078e00ff */
[----:B------:R-:W-:-:S02]  /*e9e0*/  LOP3.LUT R59, R75, 0xff0000ff, RZ, 0xc0, !PT ;  /* 0xff0000ff4b3b7812 */ /* 0x000fc400078ec0ff */
[----:B------:R-:W-:Y:S02]  /*e9f0*/  LOP3.LUT R55, R87, 0xff0000ff, RZ, 0xc0, !PT ;  /* 0xff0000ff57377812 */ /* 0x000fe400078ec0ff */
[----:B------:R-:W-:Y:S01]  /*ea00*/  LOP3.LUT R42, R41, 0xff0000, R42, 0xf8, !PT ;  /* 0x00ff0000292a7812 */ /* 0x000fe200078ef82a */
[----:B------:R-:W-:Y:S01]  /*ea10*/  IMAD.U32 R41, R62, 0x10000, RZ ;  /* 0x000100003e297824 */ /* 0x000fe200078e00ff */
[----:B------:R-:W-:Y:S02]  /*ea20*/  LOP3.LUT R44, R57, 0xff00, R44, 0xf8, !PT ;  /* 0x0000ff00392c7812 */ /* 0x000fe400078ef82c */
[----:B------:R-:W-:Y:S02]  /*ea30*/  LOP3.LUT R64, R59, 0xff00, R54, 0xf8, !PT ;  /* 0x0000ff003b407812 */ /* 0x000fe400078ef836 */
[----:B------:R-:W-:Y:S02]  /*ea40*/  LOP3.LUT R40, R55, 0xff00, R40, 0xf8, !PT ;  /* 0x0000ff0037287812 */ /* 0x000fe400078ef828 */
[----:B------:R-:W-:-:S02]  /*ea50*/  F2FP.F16.E4M3.UNPACK_B R62, R146.H1 ;  /* 0x00000092ff3e723e */ /* 0x000fc400030006ff */
        /* <DEDUP_REMOVED lines=13> */
[----:B------:R-:W-:Y:S02]  /*eb30*/  IMAD.U32 R65, R65, 0x10000, RZ ;  /* 0x0001000041417824 */ /* 0x000fe400078e00ff */
        /* <DEDUP_REMOVED lines=163> */
[----:B------:R-:W-:-:S02]  /*f570*/  F2FP.SATFINITE.E4M3.F32.PACK_AB_MERGE_C R60, R60, R69, RZ ;  /* 0x000000453c3c723e */ /* 0x000fc400048070ff */
[----:B------:R-:W-:Y:S01]  /*f580*/  F2FP.SATFINITE.E4M3.F32.PACK_AB_MERGE_C R41, R45, R56, R42 ;  /* 0x000000382d29723e */ /* 0x000fe2000480702a */
[----:B------:R-:W-:Y:S01]  /*f590*/  IMAD.MOV.U32 R42, RZ, RZ, R53 ;  /* 0x000000ffff2a7224 */ /* 0x000fe200078e0035 */
[----:B------:R-:W-:Y:S02]  /*f5a0*/  F2FP.SATFINITE.E4M3.F32.PACK_AB_MERGE_C R43, R47, R70, R43 ;  /* 0x000000462f2b723e */ /* 0x000fe4000480702b */
[----:B------:R-:W-:Y:S01]  /*f5b0*/  F2FP.SATFINITE.E4M3.F32.PACK_AB_MERGE_C R45, R44, R57, R50 ;  /* 0x000000392c2d723e */ /* 0x000fe20004807032 */
[----:B------:R-:W-:Y:S01]  /*f5c0*/  IMAD.MOV.U32 R44, RZ, RZ, R54 ;  /* 0x000000ffff2c7224 */ /* 0x000fe200078e0036 */
[----:B------:R-:W-:Y:S02]  /*f5d0*/  F2FP.SATFINITE.E4M3.F32.PACK_AB_MERGE_C R47, R66, R75, R60 ;  /* 0x0000004b422f723e */ /* 0x000fe4000480703c */
[----:B------:R-:W-:-:S07]  /*f5e0*/  MOV R40, R55 ;  /* 0x0000003700287202 */ /* 0x000fce0000000f00 */
.L_x_2390:
[----:B------:R-:W-:Y:S05]  /*f5f0*/  BSYNC B1 ;  /* 0x0000000000017941 */ /* 0x000fea0003800000 */
.L_x_2389:
        /* <DEDUP_REMOVED lines=10> */
.L_x_2306:
[----:B------:R-:W-:-:S06]  /*f6a0*/  UISETP.NE.AND UP0, UPT, UR53, 0x3, UPT ;  /* 0x000000033500788c */ /* 0x000fcc000bf05270 */
[----:B------:R-:W-:-:S13]  /*f6b0*/  PLOP3.LUT P1, PT, PT, PT, UP0, 0x80, 0x0 ;  /* 0x000000000000781c */ /* 0x000fda0003f2f008 */
[----:B------:R-:W-:Y:S05]  /*f6c0*/  @!P1 BRA `(.L_x_2391) ;  /* 0x0000000000049947 */ /* 0x000fea0003800000 */
[----:B------:R-:W-:Y:S01]  /*f6d0*/  BPT.TRAP 0x1 ;  /* 0x000000040000795c */ /* 0x000fe20000300000 */
.L_x_2391:
[----:B------:R-:W-:Y:S01]  /*f6e0*/  IMAD R97, R17, 0x8, R16 ;  /* 0x0000000811617824 */ /* 0x000fe200078e0210 */
[----:B------:R-:W-:Y:S01]  /*f6f0*/  SHF.L.U32 R98, R191, 0x1f, RZ ;  /* 0x0000001fbf627819 */ /* 0x000fe200000006ff */
[----:B------:R-:W-:Y:S01]  /*f700*/  IMAD R96, R24, -0xa0, R2 ;  /* 0xffffff6018607824 */ /* 0x000fe200078e0202 */
[----:B------:R-:W-:Y:S02]  /*f710*/  BSSY B1, `(.L_x_2392) ;  /* 0x0000004000017945 */ /* 0x000fe40003800000 */
[----:B------:R-:W1:Y:S02]  /*f720*/  SYNCS.PHASECHK.TRANS64.TRYWAIT P2, [R97+URZ+0x29890], R98 ;  /* 0x02989062610075a7 */ /* 0x000e64000804017f */
[----:B------:R-:W-:Y:S01]  /*f730*/  VIMNMX R96, R96, 0xa0, PT ;  /* 0x000000a060607848 */ /* 0x000fe20003fe0100 */
[----:B-1----:R-:W-:Y:S06]  /*f740*/  @!P2 BRA `(.L_x_2393) ;  /* 0x000001f40000a947 */ /* 0x002fec0003800000 */
.L_x_2651:
[----:B------:R-:W-:Y:S05]  /*f750*/  BSYNC B1 ;  /* 0x0000000000017941 */ /* 0x000fea0003800000 */
.L_x_2392:
        /* <DEDUP_REMOVED lines=21> */
.L_x_2395:
[----:B------:R-:W-:Y:S05]  /*f8b0*/  BSYNC B1 ;  /* 0x0000000000017941 */ /* 0x000fea0003800000 */
.L_x_2394:
        /* <DEDUP_REMOVED lines=20> */
.L_x_2339:
[----:B------:R-:W-:Y:S05]  /*fa00*/  BSYNC B0 ;  /* 0x0000000000007941 */ /* 0x000fea0003800000 */
.L_x_2305:
        /* <DEDUP_REMOVED lines=17> */
.L_x_2397:
[----:B------:R-:W-:Y:S05]  /*fb20*/  BSYNC B0 ;  /* 0x0000000000007941 */ /* 0x000fea0003800000 */
.L_x_2396:
[----:B------:R-:W1:Y:S01]  /*fb30*/  SYNCS.PHASECHK.TRANS64.TRYWAIT P1, [R97+URZ+0x298b0], R98 ;  /* 0x0298b062610075a7 */ /* 0x000e62000802017f */
[----:B------:R-:W-:Y:S01]  /*fb40*/  ULDC UR42, c[0x0][0x320] ;  /* 0x0000c800002a7ab9 */ /* 0x000fe20000000800 */
[----:B------:R-:W-:Y:S01]  /*fb50*/  ULDC.64 UR38, c[0x0][0x328] ;  /* 0x0000ca0000267ab9 */ /* 0x000fe20000000a00 */
[----:B------:R-:W-:Y:S01]  /*fb60*/  ULDC.64 UR40, c[0x0][0x318] ;  /* 0x0000c60000287ab9 */ /* 0x000fe20000000a00 */
[----:B------:R-:W-:Y:S01]  /*fb70*/  BSSY B0, `(.L_x_2398) ;  /* 0x0000003000007945 */ /* 0x000fe20003800000 */
[----:B------:R-:W-:-:S03]  /*fb80*/  IMAD R41, R17, 0x5000, R214 ;  /* 0x0000500011297824 */ /* 0x000fc600078e02d6 */
[----:B-1----:R-:W-:Y:S05]  /*fb90*/  @!P1 BRA `(.L_x_2399) ;  /* 0x000001f000009947 */ /* 0x002fea0003800000 */
.L_x_2652:
[----:B------:R-:W-:Y:S05]  /*fba0*/  BSYNC B0 ;  /* 0x0000000000007941 */ /* 0x000fea0003800000 */
.L_x_2398:
[----:B------:R-:W-:Y:S01]  /*fbb0*/  ISETP.GE.AND P1, PT, R188, R96, PT ;  /* 0x00000060bc00720c */ /* 0x000fe20003f26270 */
[----:B------:R-:W-:Y:S01]  /*fbc0*/  BSSY B0, `(.L_x_2400) ;  /* 0x000001a000007945 */ /* 0x000fe20003800000 */
[C---:B------:R-:W-:Y:S01]  /*fbd0*/  IMAD.IADD R48, R16.reuse, 0x1, R41 ;  /* 0x0000000110307824 */ /* 0x040fe200078e0229 */
[-C--:B------:R-:W-:Y:S01]  /*fbe0*/  IADD3 R49, R16, R41.reuse, R124 ;  /* 0x0000002910317210 */ /* 0x080fe20007ffe07c */
[----:B---3--:R-:W-:Y:S01]  /*fbf0*/  IMAD.WIDE R44, R24, 0xa0, R118 ;  /* 0x000000a0182c7825 */ /* 0x008fe200078e0276 */
[CC--:B------:R-:W-:Y:S02]  /*fc00*/  IADD3 R50, R16.reuse, R41.reuse, R121 ;  /* 0x0000002910327210 */ /* 0x0c0fe40007ffe079 */
[----:B------:R-:W-:-:S06]  /*fc10*/  IADD3 R51, R16, R41, R130 ;  /* 0x0000002910337210 */ /* 0x000fcc0007ffe082 */
[----:B------:R-:W-:Y:S05]  /*fc20*/  @P1 BRA `(.L_x_2401) ;  /* 0x00000000004c1947 */ /* 0x000fea0003800000 */
[----:B------:R-:W-:Y:S01]  /*fc30*/  MOV R41, R33 ;  /* 0x0000002100297202 */ /* 0x000fe20000000f00 */
[----:B0-----:R-:W-:Y:S02]  /*fc40*/  IMAD.MOV.U32 R40, RZ, RZ, R114 ;  /* 0x000000ffff287224 */ /* 0x001fe400078e0072 */
        /* <DEDUP_REMOVED lines=17> */
.L_x_2401:
[----:B------:R-:W-:Y:S05]  /*fd60*/  BSYNC B0 ;  /* 0x0000000000007941 */ /* 0x000fea0003800000 */
.L_x_2400:
        /* <DEDUP_REMOVED lines=24> */
.L_x_2403:
[----:B------:R-:W-:Y:S05]  /*fef0*/  BSYNC B0 ;  /* 0x0000000000007941 */ /* 0x000fea0003800000 */
.L_x_2402:
        /* <DEDUP_REMOVED lines=23> */
.L_x_2300:
[----:B------:R-:W-:Y:S05]  /*10070*/  @P0 BRA `(.L_x_2405) ;  /* 0x00000000000c0947 */ /* 0x000fea0003800000 */
[----:B------:R-:W0:Y:S01]  /*10080*/  FENCE.VIEW.ASYNC.G ;  /* 0x00000000000073c6 */ /* 0x000e220000000100 */
[----:B------:R-:W-:Y:S05]  /*10090*/  WARPSYNC.ALL ;  /* 0x0000000000007948 */ /* 0x000fea0003800000 */
[----:B0-----:R-:W-:Y:S06]  /*100a0*/  BAR.ARV 0xc, 0x180 ;  /* 0x0306000000007b1d */ /* 0x001fec0000002000 */
.L_x_2405:
[----:B------:R-:W-:Y:S01]  /*100b0*/  ULDC.64 UR6, c[0x0][0x998] ;  /* 0x0002660000067ab9 */ /* 0x000fe20000000a00 */
[----:B------:R-:W-:Y:S01]  /*100c0*/  ULDC.64 UR4, c[0x0][0x990] ;  /* 0x0002640000047ab9 */ /* 0x000fe20000000a00 */
[----:B------:R-:W-:Y:S02]  /*100d0*/  ISETP.NE.U32.AND P1, PT, RZ, UR6, PT ;  /* 0x00000006ff007c0c */ /* 0x000fe4000bf25070 */
[----:B------:R-:W-:Y:S02]  /*100e0*/  ISETP.NE.U32.AND P0, PT, RZ, UR4, PT ;  /* 0x00000004ff007c0c */ /* 0x000fe4000bf05070 */
[----:B------:R-:W-:Y:S02]  /*100f0*/  ISETP.NE.AND.EX P1, PT, RZ, UR7, PT, P1 ;  /* 0x00000007ff007c0c */ /* 0x000fe4000bf25310 */
[----:B------:R-:W-:-:S11]  /*10100*/  ISETP.NE.AND.EX P0, PT, RZ, UR5, PT, P0 ;  /* 0x00000005ff007c0c */ /* 0x000fd6000bf05300 */
[----:B------:R-:W0:Y:S08]  /*10110*/  @P1 LDC.64 R8, c[0x0][0x9b8] ;  /* 0x00026e00ff081b82 */ /* 0x000e300000000a00 */
        /* <DEDUP_REMOVED lines=8> */
[----:B------:R-:W-:Y:S01]  /*101a0*/  @P0 IMAD R7, R212, R7, R0 ;  /* 0x00000007d4070224 */ /* 0x000fe200078e0200 */
[----:B------:R-:W-:Y:S01]  /*101b0*/  MOV R0, 0x3f800000 ;  /* 0x3f80000000007802 */ /* 0x000fe20000000f00 */
[----:B------:R-:W-:Y:S02]  /*101c0*/  @P1 IMAD.IADD R5, R5, 0x1, R9 ;  /* 0x0000000105051824 */ /* 0x000fe400078e0209 */
[----:B------:R-:W-:Y:S02]  /*101d0*/  @P0 IMAD.IADD R3, R3, 0x1, R7 ;  /* 0x0000000103030824 */ /* 0x000fe400078e0207 */
[----:B--2---:R-:W-:-:S04]  /*101e0*/  @P1 IMAD.WIDE.U32 R6, R209, R12, R4 ;  /* 0x0000000cd1061225 */ /* 0x004fc800078e0004 */
[----:B---3--:R-:W-:Y:S01]  /*101f0*/  @P0 IMAD.WIDE.U32 R2, R209, R10, R2 ;  /* 0x0000000ad1020225 */ /* 0x008fe200078e0002 */
[----:B------:R-:W-:-:S03]  /*10200*/  @P1 LEA R8, P3, R6, UR6, 0x2 ;  /* 0x0000000606081c11 */ /* 0x000fc6000f8610ff */
[C---:B------:R-:W-:Y:S01]  /*10210*/  @P1 IMAD R5, R209.reuse, R13, R7 ;  /* 0x0000000dd1051224 */ /* 0x040fe200078e0207 */
[----:B------:R-:W-:Y:S01]  /*10220*/  @P0 LEA R4, P2, R2, UR4, 0x2 ;  /* 0x0000000402040c11 */ /* 0x000fe2000f8410ff */
[----:B------:R-:W-:Y:S01]  /*10230*/  @P0 IMAD R3, R209, R11, R3 ;  /* 0x0000000bd1030224 */ /* 0x000fe200078e0203 */
[----:B------:R-:W-:Y:S02]  /*10240*/  ULDC UR4, c[0x0][0x988] ;  /* 0x0002620000047ab9 */ /* 0x000fe40000000800 */
[----:B------:R-:W-:Y:S02]  /*10250*/  @P1 LEA.HI.X R9, R6, UR7, R5, 0x2, P3 ;  /* 0x0000000706091c11 */ /* 0x000fe400098f1405 */
[----:B------:R-:W-:Y:S01]  /*10260*/  @P0 LEA.HI.X R5, R2, UR5, R3, 0x2, P2 ;  /* 0x0000000502050c11 */ /* 0x000fe200090f1403 */
[----:B------:R-:W-:Y:S01]  /*10270*/  IMAD.MOV.U32 R3, RZ, RZ, 0x3f800000 ;  /* 0x3f800000ff037424 */ /* 0x000fe200078e00ff */
[----:B------:R-:W0:Y:S01]  /*10280*/  LDC R2, c[0x0][0x448] ;  /* 0x00011200ff027b82 */ /* 0x000e220000000800 */
[----:B------:R-:W2:Y:S04]  /*10290*/  @P1 LDG.E R0, desc[UR54][R8.64] ;  /* 0x0000003608001981 */ /* 0x000ea8000c1e1900 */
[----:B------:R-:W2:Y:S01]  /*102a0*/  @P0 LDG.E R3, desc[UR54][R4.64] ;  /* 0x0000003604030981 */ /* 0x000ea2000c1e1900 */
[----:B------:R-:W-:Y:S01]  /*102b0*/  VIADD R7, R204, 0x7f ;  /* 0x0000007fcc077836 */ /* 0x000fe20000000000 */
[----:B------:R-:W-:Y:S01]  /*102c0*/  BSSY B0, `(.L_x_2406) ;  /* 0x000002d000007945 */ /* 0x000fe20003800000 */
[----:B------:R-:W-:Y:S01]  /*102d0*/  IMAD.MOV.U32 R104, RZ, RZ, RZ ;  /* 0x000000ffff687224 */ /* 0x000fe200078e00ff */
[----:B0-----:R-:W-:-:S13]  /*102e0*/  ISETP.NE.AND P0, PT, R2, 0x1, PT ;  /* 0x000000010200780c */ /* 0x001fda0003f05270 */
[----:B------:R-:W0:Y:S08]  /*102f0*/  @P0 LDC R2, c[0x0][0x44c] ;  /* 0x00011300ff020b82 */ /* 0x000e300000000800 */
[----:B------:R-:W1:Y:S01]  /*10300*/  @P0 LDC R11, c[0x0][0x450] ;  /* 0x00011400ff0b0b82 */ /* 0x000e620000000800 */
[----:B0-----:R-:W-:-:S05]  /*10310*/  @P0 IMAD.HI.U32 R2, R7, R2, RZ ;  /* 0x0000000207020227 */ /* 0x001fca00078e00ff */
[----:B-1----:R-:W-:-:S05]  /*10320*/  @P0 SHF.R.U32.HI R7, RZ, R11, R2 ;  /* 0x0000000bff070219 */ /* 0x002fca0000011602 */
[----:B------:R-:W-:-:S04]  /*10330*/  IMAD.IADD R7, R166, 0x1, R7 ;  /* 0x00000001a6077824 */ /* 0x000fc800078e0207 */
[----:B------:R-:W-:-:S05]  /*10340*/  IMAD.HI R7, R7, 0x66666667, RZ ;  /* 0x6666666707077827 */ /* 0x000fca00078e02ff */
[----:B------:R-:W-:-:S04]  /*10350*/  SHF.R.U32.HI R2, RZ, 0x1f, R7 ;  /* 0x0000001fff027819 */ /* 0x000fc80000011607 */
[----:B------:R-:W-:-:S04]  /*10360*/  LEA.HI.SX32 R2, R7, R2, 0x1a ;  /* 0x0000000207027211 */ /* 0x000fc800078fd2ff */
[----:B------:R-:W-:-:S04]  /*10370*/  VIMNMX R185, R185, R2, PT ;  /* 0x00000002b9b97248 */ /* 0x000fc80003fe0100 */
[----:B------:R-:W-:Y:S01]  /*10380*/  ISETP.GE.AND P0, PT, R185, 0x1, PT ;  /* 0x00000001b900780c */ /* 0x000fe20003f06270 */
[----:B--2---:R-:W-:-:S04]  /*10390*/  FMUL.FTZ R0, R3, R0 ;  /* 0x0000000003007220 */ /* 0x004fc80000410000 */
[----:B------:R-:W-:-:S08]  /*103a0*/  FMUL.FTZ R2, R0, UR4 ;  /* 0x0000000400027c20 */ /* 0x000fd00008410000 */
[----:B------:R-:W-:Y:S05]  /*103b0*/  @!P0 BRA `(.L_x_2407) ;  /* 0x0000000000748947 */ /* 0x000fea0003800000 */
        /* <DEDUP_REMOVED lines=14> */
[----:B0-----:R-:W-:Y:S01]  /*104a0*/  MOV R4, RZ ;  /* 0x000000ff00047202 */ /* 0x001fe20000000f00 */
        /* <DEDUP_REMOVED lines=14> */
.L_x_2407:
[----:B------:R-:W-:Y:S05]  /*10590*/  BSYNC B0 ;  /* 0x0000000000007941 */ /* 0x000fea0003800000 */
.L_x_2406:
[-C--:B------:R-:W-:Y:S01]  /*105a0*/  IMAD R203, R222, R104.reuse, RZ ;  /* 0x00000068decb7224 */ /* 0x080fe200078e02ff */
[----:B------:R-:W-:Y:S02]  /*105b0*/  PLOP3.LUT P0, PT, PT, PT, PT, 0x80, 0x0 ;  /* 0x000000000000781c */ /* 0x000fe40003f0f070 */
[----:B------:R-:W-:Y:S02]  /*105c0*/  CS2R R14, SRZ ;  /* 0x00000000000e7805 */ /* 0x000fe4000001ff00 */
[----:B------:R-:W-:Y:S02]  /*105d0*/  CS2R R88, SRZ ;  /* 0x0000000000587805 */ /* 0x000fe4000001ff00 */
[----:B------:R-:W-:Y:S02]  /*105e0*/  CS2R R10, SRZ ;  /* 0x00000000000a7805 */ /* 0x000fe4000001ff00 */
[----:B------:R-:W-:Y:S02]  /*105f0*/  VIADDMNMX R104, R203, R104, R185, PT ;  /* 0x00000068cb687246 */ /* 0x000fe400038001b9 */
[----:B------:R-:W-:-:S02]  /*10600*/  CS2R R58, SRZ ;  /* 0x00000000003a7805 */ /* 0x000fc4000001ff00 */
[----:B------:R-:W-:Y:S02]  /*10610*/  CS2R R56, SRZ ;  /* 0x0000000000387805 */ /* 0x000fe4000001ff00 */
[----:B------:R-:W-:Y:S02]  /*10620*/  CS2R R80, SRZ ;  /* 0x0000000000507805 */ /* 0x000fe4000001ff00 */
[----:B------:R-:W-:Y:S01]  /*10630*/  ISETP.GT.AND P1, PT, R104, R203, PT ;  /* 0x000000cb6800720c */ /* 0x000fe20003f24270 */
[----:B------:R-:W-:Y:S01]  /*10640*/  IMAD.MOV.U32 R55, RZ, RZ, RZ ;  /* 0x000000ffff377224 */ /* 0x000fe200078e00ff */
[----:B------:R-:W-:Y:S02]  /*10650*/  CS2R R112, SRZ ;  /* 0x0000000000707805 */ /* 0x000fe4000001ff00 */
[----:B------:R-:W-:Y:S02]  /*10660*/  CS2R R90, SRZ ;  /* 0x00000000005a7805 */ /* 0x000fe4000001ff00 */
[----:B------:R-:W-:-:S02]  /*10670*/  CS2R R68, SRZ ;  /* 0x0000000000447805 */ /* 0x000fc4000001ff00 */
[----:B------:R-:W-:Y:S02]  /*10680*/  CS2R R96, SRZ ;  /* 0x0000000000607805 */ /* 0x000fe4000001ff00 */
[----:B------:R-:W-:Y:S02]  /*10690*/  CS2R R92, SRZ ;  /* 0x00000000005c7805 */ /* 0x000fe4000001ff00 */
[----:B------:R-:W-:Y:S02]  /*106a0*/  CS2R R52, SRZ ;  /* 0x0000000000347805 */ /* 0x000fe4000001ff00 */
[----:B------:R-:W-:Y:S01]  /*106b0*/  CS2R R116, SRZ ;  /* 0x0000000000747805 */ /* 0x000fe2000001ff00 */
[----:B------:R-:W-:Y:S01]  /*106c0*/  IMAD.MOV.U32 R102, RZ, RZ, RZ ;  /* 0x000000ffff667224 */ /* 0x000fe200078e00ff */
[----:B------:R-:W-:Y:S02]  /*106d0*/  CS2R R40, SRZ ;  /* 0x0000000000287805 */ /* 0x000fe4000001ff00 */
[----:B------:R-:W-:Y:S01]  /*106e0*/  MOV R63, RZ ;  /* 0x000000ff003f7202 */ /* 0x000fe20000000f00 */
[----:B------:R-:W-:Y:S01]  /*106f0*/  IMAD.MOV.U32 R65, RZ, RZ, RZ ;  /* 0x000000ffff417224 */ /* 0x000fe200078e00ff */
[----:B------:R-:W-:-:S02]  /*10700*/  CS2R R44, SRZ ;  /* 0x00000000002c7805 */ /* 0x000fc4000001ff00 */
[----:B------:R-:W-:Y:S02]  /*10710*/  CS2R R36, SRZ ;  /* 0x0000000000247805 */ /* 0x000fe4000001ff00 */
[----:B------:R-:W-:Y:S01]  /*10720*/  CS2R R38, SRZ ;  /* 0x0000000000267805 */ /* 0x000fe2000001ff00 */
[----:B------:R-:W-:Y:S01]  /*10730*/  IMAD.MOV.U32 R121, RZ, RZ, RZ ;  /* 0x000000ffff797224 */ /* 0x000fe200078e00ff */
[----:B------:R-:W-:Y:S02]  /*10740*/  CS2R R34, SRZ ;  /* 0x0000000000227805 */ /* 0x000fe4000001ff00 */
[----:B------:R-:W-:Y:S02]  /*10750*/  CS2R R114, SRZ ;  /* 0x0000000000727805 */ /* 0x000fe4000001ff00 */
[----:B------:R-:W-:Y:S02]  /*10760*/  CS2R R28, SRZ ;  /* 0x00000000001c7805 */ /* 0x000fe4000001ff00 */
        /* <DEDUP_REMOVED lines=16> */
[----:B------:R-:W-:Y:S01]  /*10870*/  IMAD.MOV.U32 R87, RZ, RZ, RZ ;  /* 0x000000ffff577224 */ /* 0x000fe200078e00ff */
[----:B------:R-:W-:Y:S06]  /*10880*/  @!P1 BRA `(.L_x_2408) ;  /* 0x0000012400489947 */ /* 0x000fec0003800000 */
[----:B------:R-:W-:-:S03]  /*10890*/  UMOV UR4, 0xffffffff ;  /* 0xffffffff00047882 */ /* 0x000fc60000000000 */
[----:B------:R-:W-:Y:S05]  /*108a0*/  BRA.DIV UR4, `(.L_x_2409) ;  /* 0x000001e204d07947 */ /* 0x000fea000b800000 */
[----:B------:R-:W0:Y:S02]  /*108b0*/  S2R R0, SR_TID.X ;  /* 0x0000000000007919 */ /* 0x000e240000002100 */
[C---:B0-----:R-:W-:Y:S01]  /*108c0*/  IADD3 R3, R0.reuse, -0x80, RZ ;  /* 0xffffff8000037810 */ /* 0x041fe20007ffe0ff */
[----:B------:R-:W-:-:S05]  /*108d0*/  VIADD R0, R0, 0xffffff80 ;  /* 0xffffff8000007836 */ /* 0x000fca0000000000 */
[----:B------:R-:W-:-:S04]  /*108e0*/  SHF.R.S32.HI R0, RZ, 0x1f, R0 ;  /* 0x0000001fff007819 */ /* 0x000fc80000011400 */
[----:B------:R-:W-:-:S04]  /*108f0*/  LEA.HI R0, R0, R3, RZ, 0x7 ;  /* 0x0000000300007211 */ /* 0x000fc800078f38ff */
[----:B------:R-:W-:-:S05]  /*10900*/  SHF.R.S32.HI R0, RZ, 0x7, R0 ;  /* 0x00000007ff007819 */ /* 0x000fca0000011400 */
[----:B------:R0:W1:Y:S02]  /*10910*/  SHFL.IDX PT, R197, R0, RZ, 0x1f ;  /* 0x00001fff00c57589 */ /* 0x00006400000e0000 */
.L_x_2655:
        /* <DEDUP_REMOVED lines=17> */
[----:B------:R-:W-:Y:S01]  /*10a30*/  MOV R11, UR5 ;  /* 0x00000005000b7c02 */ /* 0x000fe20008000f00 */
[----:B------:R-:W-:Y:S02]  /*10a40*/  IMAD.U32 R7, RZ, RZ, UR7 ;  /* 0x00000007ff077e24 */ /* 0x000fe4000f8e00ff */
[----:B------:R-:W-:-:S02]  /*10a50*/  IMAD.U32 R10, RZ, RZ, UR4 ;  /* 0x00000004ff0a7e24 */ /* 0x000fc4000f8e00ff */
[----:B------:R-:W-:Y:S02]  /*10a60*/  IMAD.MOV.U32 R8, RZ, RZ, 0x70 ;  /* 0x00000070ff087424 */ /* 0x000fe400078e00ff */
[----:B------:R-:W-:Y:S02]  /*10a70*/  IMAD.MOV.U32 R12, RZ, RZ, 0x1 ;  /* 0x00000001ff0c7424 */ /* 0x000fe400078e00ff */
[----:B0-----:R-:W-:-:S07]  /*10a80*/  IMAD.MOV.U32 R13, RZ, RZ, RZ ;  /* 0x000000ffff0d7224 */ /* 0x001fce00078e00ff */
[----:B------:R-:W-:-:S07]  /*10a90*/  LEPC R20, `(.L_x_2410) ;  /* 0x000000001014794e */ /* 0x000fce0000000000 */
[----:B-1---5:R-:W-:Y:S05]  /*10aa0*/  CALL.ABS.NOINC R14 ;  /* 0x000000000e007343 */ /* 0x022fea0003c00000 */
.L_x_2410:
        /* <DEDUP_REMOVED lines=13> */
.L_x_2414:
[----:B-1----:R1:W2:Y:S02]  /*10b80*/  SYNCS.PHASECHK.TRANS64.TRYWAIT P0, [R16+URZ+0x29800], R3 ;  /* 0x02980003100075a7 */ /* 0x0022a4000800017f */
[----:B--2---:R-:W-:Y:S05]  /*10b90*/  @!P0 NANOSLEEP.SYNCS 0x989680 ;  /* 0x009896800000895d */ /* 0x004fea0003900000 */
[----:B------:R-:W2:Y:S02]  /*10ba0*/  @!P0 SYNCS.PHASECHK.TRANS64 P0, [R16+URZ+0x29800], R3 ;  /* 0x02980003100085a7 */ /* 0x000ea4000800007f */
[----:B--2---:R-:W-:Y:S05]  /*10bb0*/  @!P0 BRA `(.L_x_2414) ;  /* 0xfffffffc00f08947 */ /* 0x004fea000383ffff */
.L_x_2413:
[----:B------:R-:W-:Y:S05]  /*10bc0*/  BSYNC B0 ;  /* 0x0000000000007941 */ /* 0x000fea0003800000 */
.L_x_2412:
[----:B------:R-:W-:Y:S05]  /*10bd0*/  BRA `(.L_x_2415) ;  /* 0x0000006c00dc7947 */ /* 0x000fea0003800000 */
.L_x_2411:
        /* <DEDUP_REMOVED lines=30> */
.L_x_2416:
[----:B------:R-:W-:Y:S01]  /*10dc0*/  ULDC.U8 UR4, c[0x0][0x410] ;  /* 0x0001040000047ab9 */ /* 0x000fe20000000000 */
[----:B------:R-:W-:Y:S01]  /*10dd0*/  BSSY B0, `(.L_x_2417) ;  /* 0x00006cf000007945 */ /* 0x000fe20003800000 */
[----:B------:R-:W-:Y:S02]  /*10de0*/  ISETP.NE.AND P0, PT, RZ, UR4, PT ;  /* 0x00000004ff007c0c */ /* 0x000fe4000bf05270 */
[----:B------:R-:W-:-:S11]  /*10df0*/  IADD3 R10, R188, R204, RZ ;  /* 0x000000ccbc0a7210 */ /* 0x000fd60007ffe0ff */
        /* <DEDUP_REMOVED lines=32> */
[----:B------:R0:W4:Y:S02]  /*11000*/  SHFL.IDX PT, R14, R5, RZ, 0x1e1f ;  /* 0x001e1fff050e7589 */ /* 0x00012400000e0000 */
.L_x_2661:
        /* <DEDUP_REMOVED lines=16> */
[----:B------:R-:W3:Y:S01]  /*11110*/  LDL R50, [R1+0x58] ;  /* 0x0000580001327983 */ /* 0x000ee20000100800 */
[----:B------:R-:W-:Y:S01]  /*11120*/  ULDC UR4, c[0x0][0x3f4] ;  /* 0x0000fd0000047ab9 */ /* 0x000fe20000000800 */
[----:B------:R-:W-:Y:S02]  /*11130*/  SHF.R.S32.HI R5, RZ, 0x1f, R194 ;  /* 0x0000001fff057819 */ /* 0x000fe400000114c2 */
[----:B------:R-:W-:Y:S02]  /*11140*/  CS2R R34, SRZ ;  /* 0x0000000000227805 */ /* 0x000fe4000001ff00 */
[----:B------:R-:W-:Y:S02]  /*11150*/  ISETP.GE.AND P5, PT, R194, UR4, PT ;  /* 0x00000004c2007c0c */ /* 0x000fe4000bfa6270 */
[----:B------:R-:W-:Y:S02]  /*11160*/  CS2R R32, SRZ ;  /* 0x0000000000207805 */ /* 0x000fe4000001ff00 */
[----:B------:R-:W-:-:S02]  /*11170*/  ISETP.GE.AND P2, PT, R192, UR4, PT ;  /* 0x00000004c0007c0c */ /* 0x000fc4000bf46270 */
[----:B------:R-:W-:Y:S02]  /*11180*/  CS2R R30, SRZ ;  /* 0x00000000001e7805 */ /* 0x000fe4000001ff00 */
[----:B------:R-:W-:Y:S02]  /*11190*/  ISETP.GE.AND P3, PT, R193, UR4, PT ;  /* 0x00000004c1007c0c */ /* 0x000fe4000bf66270 */
[----:B------:R-:W-:-:S03]  /*111a0*/  SHF.R.S32.HI R13, RZ, 0x1f, R192 ;  /* 0x0000001fff0d7819 */ /* 0x000fc600000114c0 */
[CC--:B----4-:R-:W-:Y:S02]  /*111b0*/  @!P5 IADD3 R8, P1, R194.reuse, R14.reuse, RZ ;  /* 0x0000000ec208d210 */ /* 0x0d0fe40007f3e0ff */
[-C--:B--2---:R-:W-:Y:S02]  /*111c0*/  @!P5 IADD3 R6, P0, R194, R3.reuse, RZ ;  /* 0x00000003c206d210 */ /* 0x084fe40007f1e0ff */
[----:B------:R-:W-:Y:S01]  /*111d0*/  @!P2 IADD3 R10, P4, R192, R3, RZ ;  /* 0x00000003c00aa210 */ /* 0x000fe20007f9e0ff */
[--C-:B---3--:R-:W-:Y:S01]  /*111e0*/  @!P5 IMAD.X R9, R4, 0x1, R5.reuse, P1 ;  /* 0x000000010409d824 */ /* 0x108fe200008e0605 */
[----:B------:R-:W-:Y:S01]  /*111f0*/  ISETP.GE.AND P1, PT, R195, UR4, PT ;  /* 0x00000004c3007c0c */ /* 0x000fe2000bf26270 */
[----:B-1----:R-:W-:Y:S01]  /*11200*/  @!P5 IMAD.X R7, R0, 0x1, R5, P0 ;  /* 0x000000010007d824 */ /* 0x002fe200000e0605 */
[----:B------:R-:W-:Y:S02]  /*11210*/  @!P2 IADD3 R12, P0, R192, R14, RZ ;  /* 0x0000000ec00ca210 */ /* 0x000fe40007f1e0ff */
[----:B------:R-:W-:-:S02]  /*11220*/  CS2R R28, SRZ ;  /* 0x00000000001c7805 */ /* 0x000fc4000001ff00 */
[----:B------:R-:W-:Y:S01]  /*11230*/  @!P2 IADD3.X R11, R0, R13, RZ, P4, !PT ;  /* 0x0000000d000ba210 */ /* 0x000fe200027fe4ff */
[----:B------:R-:W5:Y:S01]  /*11240*/  @!P5 LD.E.64 R32, desc[UR54][R8.64] ;  /* 0x000000360820d980 */ /* 0x000f62000c101b00 */
[----:B------:R-:W-:Y:S01]  /*11250*/  SHF.R.S32.HI R5, RZ, 0x1f, R193 ;  /* 0x0000001fff057819 */ /* 0x000fe200000114c1 */
[----:B------:R-:W-:Y:S01]  /*11260*/  @!P2 IMAD.X R13, R4, 0x1, R13, P0 ;  /* 0x00000001040da824 */ /* 0x000fe200000e060d */
[C---:B------:R-:W-:Y:S01]  /*11270*/  @!P3 IADD3 R38, P4, R193.reuse, R14, RZ ;  /* 0x0000000ec126b210 */ /* 0x040fe20007f9e0ff */
[----:B------:R0:W5:Y:S01]  /*11280*/  @!P5 LD.E.64 R34, desc[UR54][R6.64] ;  /* 0x000000360622d980 */ /* 0x000162000c101b00 */
[----:B------:R-:W-:Y:S02]  /*11290*/  @!P3 IADD3 R36, P5, R193, R3, RZ ;  /* 0x00000003c124b210 */ /* 0x000fe40007fbe0ff */
[----:B------:R-:W-:Y:S01]  /*112a0*/  ISETP.GE.AND P0, PT, R22, UR4, PT ;  /* 0x0000000416007c0c */ /* 0x000fe2000bf06270 */
[----:B------:R-:W5:Y:S01]  /*112b0*/  @!P2 LD.E.64 R30, desc[UR54][R10.64] ;  /* 0x000000360a1ea980 */ /* 0x000f62000c101b00 */
[--C-:B------:R-:W-:Y:S01]  /*112c0*/  @!P3 IMAD.X R39, R4, 0x1, R5.reuse, P4 ;  /* 0x000000010427b824 */ /* 0x100fe200020e0605 */
[----:B------:R-:W-:Y:S01]  /*112d0*/  CS2R R26, SRZ ;  /* 0x00000000001a7805 */ /* 0x000fe2000001ff00 */
[----:B------:R-:W-:Y:S01]  /*112e0*/  @!P3 IMAD.X R37, R0, 0x1, R5, P5 ;  /* 0x000000010025b824 */ /* 0x000fe200028e0605 */
[----:B------:R1:W5:Y:S01]  /*112f0*/  @!P2 LD.E.64 R28, desc[UR54][R12.64] ;  /* 0x000000360c1ca980 */ /* 0x000362000c101b00 */
[----:B------:R-:W-:-:S02]  /*11300*/  ISETP.GE.AND P2, PT, R196, UR4, PT ;  /* 0x00000004c4007c0c */ /* 0x000fc4000bf46270 */
[----:B------:R-:W-:Y:S02]  /*11310*/  CS2R R24, SRZ ;  /* 0x0000000000187805 */ /* 0x000fe4000001ff00 */
[----:B0-----:R-:W-:Y:S02]  /*11320*/  SHF.R.S32.HI R7, RZ, 0x1f, R195 ;  /* 0x0000001fff077819 */ /* 0x001fe400000114c3 */
[----:B------:R-:W-:Y:S02]  /*11330*/  CS2R R20, SRZ ;  /* 0x0000000000147805 */ /* 0x000fe4000001ff00 */
[C---:B------:R-:W-:Y:S01]  /*11340*/  @!P1 IADD3 R42, P4, R195.reuse, R3, RZ ;  /* 0x00000003c32a9210 */ /* 0x040fe20007f9e0ff */
[----:B------:R0:W5:Y:S01]  /*11350*/  @!P3 LD.E.64 R26, desc[UR54][R36.64] ;  /* 0x00000036241ab980 */ /* 0x000162000c101b00 */
[----:B------:R-:W-:Y:S02]  /*11360*/  @!P1 IADD3 R46, P5, R195, R14, RZ ;  /* 0x0000000ec32e9210 */ /* 0x000fe40007fbe0ff */
[----:B-1----:R-:W-:Y:S01]  /*11370*/  CS2R R12, SRZ ;  /* 0x00000000000c7805 */ /* 0x002fe2000001ff00 */
[--C-:B------:R-:W-:Y:S01]  /*11380*/  @!P1 IMAD.X R43, R0, 0x1, R7.reuse, P4 ;  /* 0x00000001002b9824 */ /* 0x100fe200020e0607 */
[----:B------:R1:W5:Y:S01]  /*11390*/  @!P3 LD.E.64 R24, desc[UR54][R38.64] ;  /* 0x000000362618b980 */ /* 0x000362000c101b00 */
[----:B------:R-:W-:Y:S01]  /*113a0*/  @!P1 IMAD.X R47, R4, 0x1, R7, P5 ;  /* 0x00000001042f9824 */ /* 0x000fe200028e0607 */
[----:B------:R-:W-:-:S02]  /*113b0*/  @!P0 SHF.R.S32.HI R5, RZ, 0x1f, R22 ;  /* 0x0000001fff058819 */ /* 0x000fc40000011416 */
[CC--:B------:R-:W-:Y:S01]  /*113c0*/  @!P0 IADD3 R6, P3, R22.reuse, R3.reuse, RZ ;  /* 0x0000000316068210 */ /* 0x0c0fe20007f7e0ff */
[----:B------:R2:W5:Y:S04]  /*113d0*/  @!P1 LD.E.64 R20, desc[UR54][R42.64] ;  /* 0x000000362a149980 */ /* 0x000568000c101b00 */
[----:B------:R2:W5:Y:S01]  /*113e0*/  @!P1 LD.E.64 R12, desc[UR54][R46.64] ;  /* 0x000000362e0c9980 */ /* 0x000562000c101b00 */
[-C--:B------:R-:W-:Y:S01]  /*113f0*/  @!P0 IADD3 R40, P1, R22, R14.reuse, RZ ;  /* 0x0000000e16288210 */ /* 0x080fe20007f3e0ff */
[----:B------:R-:W-:Y:S01]  /*11400*/  @!P0 IMAD.X R7, R0, 0x1, R5, P3 ;  /* 0x0000000100078824 */ /* 0x000fe200018e0605 */
[C---:B------:R-:W-:Y:S02]  /*11410*/  @!P2 IADD3 R14, P4, R196.reuse, R14, RZ ;  /* 0x0000000ec40ea210 */ /* 0x040fe40007f9e0ff */
[----:B------:R-:W-:-:S02]  /*11420*/  @!P2 IADD3 R48, P3, R196, R3, RZ ;  /* 0x00000003c430a210 */ /* 0x000fc40007f7e0ff */
[----:B0-----:R-:W-:Y:S02]  /*11430*/  CS2R R36, SRZ ;  /* 0x0000000000247805 */ /* 0x001fe4000001ff00 */
[----:B-1----:R-:W-:Y:S02]  /*11440*/  CS2R R38, SRZ ;  /* 0x0000000000267805 */ /* 0x002fe4000001ff00 */
[----:B------:R-:W-:Y:S02]  /*11450*/  CS2R R10, SRZ ;  /* 0x00000000000a7805 */ /* 0x000fe4000001ff00 */
[----:B------:R-:W-:Y:S01]  /*11460*/  CS2R R8, SRZ ;  /* 0x0000000000087805 */ /* 0x000fe2000001ff00 */
[----:B------:R-:W-:Y:S01]  /*11470*/  @!P0 IMAD.X R41, R4, 0x1, R5, P1 ;  /* 0x0000000104298824 */ /* 0x000fe200008e0605 */
[----:B------:R2:W5:Y:S04]  /*11480*/  @!P0 LD.E.64 R36, desc[UR54][R6.64] ;  /* 0x0000003606248980 */ /* 0x000568000c101b00 */
[----:B------:R2:W5:Y:S01]  /*11490*/  @!P0 LD.E.64 R38, desc[UR54][R40.64] ;  /* 0x0000003628268980 */ /* 0x000562000c101b00 */
[----:B------:R-:W-:Y:S01]  /*114a0*/  @!P2 IADD3.X R49, R0, R50, RZ, P3, !PT ;  /* 0x000000320031a210 */ /* 0x000fe20001ffe4ff */
[----:B------:R-:W-:-:S04]  /*114b0*/  @!P2 IMAD.X R15, R4, 0x1, R50, P4 ;  /* 0x00000001040fa824 */ /* 0x000fc800020e0632 */
[----:B------:R2:W5:Y:S04]  /*114c0*/  @!P2 LD.E.64 R10, desc[UR54][R48.64] ;  /* 0x00000036300aa980 */ /* 0x000568000c101b00 */
[----:B------:R2:W5:Y:S02]  /*114d0*/  @!P2 LD.E.64 R8, desc[UR54][R14.64] ;  /* 0x000000360e08a980 */ /* 0x000564000c101b00 */
.L_x_2421:
[----:B------:R-:W-:Y:S05]  /*114e0*/  BSYNC B1 ;  /* 0x0000000000017941 */ /* 0x000fea0003800000 */
.L_x_2420:
        /* <DEDUP_REMOVED lines=8> */
[----:B------:R-:W0:Y:S02]  /*11570*/  SYNCS.PHASECHK.TRANS64.TRYWAIT P0, [R16+URZ+0x29800], R5 ;  /* 0x02980005100075a7 */ /* 0x000e24000800017f */
[----:B0-----:R-:W-:Y:S05]  /*11580*/  @!P0 BRA `(.L_x_2423) ;  /* 0x000001d800488947 */ /* 0x001fea0003800000 */
.L_x_2662:
[----:B------:R-:W-:Y:S05]  /*11590*/  BSYNC B1 ;  /* 0x0000000000017941 */ /* 0x000fea0003800000 */
.L_x_2422:
[----:B------:R-:W-:Y:S05]  /*115a0*/  @P1 BRA `(.L_x_2424) ;  /* 0x0000006400441947 */ /* 0x000fea0003800000 */
[----:B------:R-:W2:Y:S01]  /*115b0*/  LDC R3, c[0x0][0x3f4] ;  /* 0x0000fd00ff037b82 */ /* 0x000ea20000000800 */
[----:B------:R-:W-:Y:S01]  /*115c0*/  BSSY B1, `(.L_x_2425) ;  /* 0x000007f000017945 */ /* 0x000fe20003800000 */
[----:B-1----:R-:W-:Y:S01]  /*115d0*/  IMAD.IADD R0, R16, 0x1, R210 ;  /* 0x0000000110007824 */ /* 0x002fe200078e02d2 */
[-C--:B--2---:R-:W-:Y:S02]  /*115e0*/  ISETP.GE.AND P0, PT, R22, R3.reuse, PT ;  /* 0x000000031600720c */ /* 0x084fe40003f06270 */
[-C--:B------:R-:W-:Y:S02]  /*115f0*/  ISETP.GE.AND P1, PT, R194, R3.reuse, PT ;  /* 0x00000003c200720c */ /* 0x080fe40003f26270 */
[-C--:B------:R-:W-:Y:S02]  /*11600*/  ISETP.GE.AND P2, PT, R192, R3.reuse, PT ;  /* 0x00000003c000720c */ /* 0x080fe40003f46270 */
[-C--:B------:R-:W-:Y:S02]  /*11610*/  ISETP.GE.AND P3, PT, R193, R3.reuse, PT ;  /* 0x00000003c100720c */ /* 0x080fe40003f66270 */
[----:B------:R-:W-:-:S02]  /*11620*/  ISETP.GE.AND P4, PT, R195, R3, PT ;  /* 0x00000003c300720c */ /* 0x000fc40003f86270 */
[----:B------:R-:W-:-:S03]  /*11630*/  ISETP.GE.AND P5, PT, R196, R3, PT ;  /* 0x00000003c400720c */ /* 0x000fc60003fa6270 */
[----:B------:R-:W-:Y:S10]  /*11640*/  @P0 BRA `(.L_x_2426) ;  /* 0x0000000400d80947 */ /* 0x000ff40003800000 */
[----:B0--3--:R-:W0:Y:S01]  /*11650*/  LDS.128 R4, [R0+0x14400] ;  /* 0x0144000000047984 */ /* 0x009e220000000c00 */
[----:B----45:R-:W-:Y:S02]  /*11660*/  SHF.R.U32.HI R14, RZ, 0x8, R36 ;  /* 0x00000008ff0e7819 */ /* 0x030fe40000011624 */
        /* <DEDUP_REMOVED lines=116> */
.L_x_2426:
[----:B------:R-:W-:Y:S05]  /*11db0*/  BSYNC B1 ;  /* 0x0000000000017941 */ /* 0x000fea0003800000 */
.L_x_2425:
[----:B------:R-:W-:Y:S04]  /*11dc0*/  BSSY B1, `(.L_x_2427) ;  /* 0x000007d000017945 */ /* 0x000fe80003800000 */
[----:B------:R-:W-:Y:S05]  /*11dd0*/  @P1 BRA `(.L_x_2428) ;  /* 0x0000000400ec1947 */ /* 0x000fea0003800000 */
[----:B------:R-:W0:Y:S01]  /*11de0*/  LDL R49, [R1] ;  /* 0x0000000001317983 */ /* 0x000e220000100800 */
        /* <DEDUP_REMOVED lines=13> */
[----:B----4-:R-:W-:Y:S02]  /*11ec0*/  LOP3.LUT R14, R34, 0xff, RZ, 0xc0, !PT ;  /* 0x000000ff220e7812 */ /* 0x010fe400078ec0ff */
        /* <DEDUP_REMOVED lines=16> */
[----:B------:R-:W-:Y:S02]  /*11fd0*/  F2FP.F16.E4M3.UNPACK_B R38, R41 ;  /* 0x00000029ff26723e */ /* 0x000fe400020006ff */
[----:B------:R-:W-:Y:S02]  /*11fe0*/  F2FP.F16.E4M3.UNPACK_B R35, R37 ;  /* 0x00000025ff23723e */ /* 0x000fe400020006ff */
[----:B------:R-:W-:Y:S01]  /*11ff0*/  LOP3.LUT R39, R39, 0xff000000, R32, 0xf8, !PT ;  /* 0xff00000027277812 */ /* 0x000fe200078ef820 */
[--C-:B------:R-:W-:Y:S01]  /*12000*/  HADD2.F32 R40, -RZ, R38.reuse.H1_H1 ;  /* 0x30000026ff287230 */ /* 0x100fe20000004100 */
[----:B------:R-:W-:Y:S01]  /*12010*/  LOP3.LUT R34, R15, 0xff000000, R34, 0xf8, !PT ;  /* 0xff0000000f227812 */ /* 0x000fe200078ef822 */
[--C-:B------:R-:W-:Y:S01]  /*12020*/  HADD2.F32 R36, -RZ, R35.reuse.H1_H1 ;  /* 0x30000023ff247230 */ /* 0x100fe20000004100 */
[----:B------:R-:W-:Y:S01]  /*12030*/  F2FP.F16.E4M3.UNPACK_B R41, R41.H1 ;  /* 0x00000029ff29723e */ /* 0x000fe200030006ff */
[----:B------:R-:W-:Y:S01]  /*12040*/  HADD2.F32 R38, -RZ, R38.H0_H0 ;  /* 0x20000026ff267230 */ /* 0x000fe20000004100 */
[----:B------:R-:W-:Y:S01]  /*12050*/  F2FP.F16.E4M3.UNPACK_B R37, R37.H1 ;  /* 0x00000025ff25723e */ /* 0x000fe200030006ff */
[----:B------:R-:W-:Y:S01]  /*12060*/  HADD2.F32 R35, -RZ, R35.H0_H0 ;  /* 0x20000023ff237230 */ /* 0x000fe20000004100 */
[----:B01-3--:R-:W0:Y:S02]  /*12070*/  LDS.128 R4, [R49] ;  /* 0x0000000031047984 */ /* 0x00be240000000c00 */
[----:B0-----:R-:W-:-:S02]  /*12080*/  F2FP.F16.E4M3.UNPACK_B R3, R6.H1 ;  /* 0x00000006ff03723e */ /* 0x001fc400030006ff */
[----:B------:R-:W-:Y:S02]  /*12090*/  F2FP.F16.E4M3.UNPACK_B R6, R6 ;  /* 0x00000006ff06723e */ /* 0x000fe400020006ff */
[-C--:B------:R-:W-:Y:S01]  /*120a0*/  F2FP.F16.E4M3.UNPACK_B R32, R7.reuse ;  /* 0x00000007ff20723e */ /* 0x080fe200020006ff */
[--C-:B------:R-:W-:Y:S01]  /*120b0*/  HADD2.F32 R14, -RZ, R3.reuse.H1_H1 ;  /* 0x30000003ff0e7230 */ /* 0x100fe20000004100 */
[----:B------:R-:W-:Y:S01]  /*120c0*/  F2FP.F16.E4M3.UNPACK_B R33, R7.H1 ;  /* 0x00000007ff21723e */ /* 0x000fe200030006ff */
[----:B------:R-:W-:Y:S01]  /*120d0*/  HADD2.F32 R15, -RZ, R3.H0_H0 ;  /* 0x20000003ff0f7230 */ /* 0x000fe20000004100 */
[-C--:B------:R-:W-:Y:S02]  /*120e0*/  F2FP.F16.E4M3.UNPACK_B R7, R5.reuse ;  /* 0x00000005ff07723e */ /* 0x080fe400020006ff */
[C---:B------:R-:W-:Y:S01]  /*120f0*/  FMUL.FTZ R42, R14.reuse, R40 ;  /* 0x000000280e2a7220 */ /* 0x040fe20000410000 */
[----:B------:R-:W-:Y:S01]  /*12100*/  FMUL.FTZ R43, R14, R36 ;  /* 0x000000240e2b7220 */ /* 0x000fe20000410000 */
[----:B------:R-:W-:Y:S01]  /*12110*/  F2FP.F16.E4M3.UNPACK_B R14, R5.H1 ;  /* 0x00000005ff0e723e */ /* 0x000fe200030006ff */
[----:B------:R-:W-:-:S02]  /*12120*/  HADD2.F32 R5, -RZ, R6.H1_H1 ;  /* 0x30000006ff057230 */ /* 0x000fc40000004100 */
[C---:B------:R-:W-:Y:S01]  /*12130*/  FFMA.FTZ R42, R15.reuse, R36, -R42 ;  /* 0x000000240f2a7223 */ /* 0x040fe2000001082a */
[----:B------:R-:W-:Y:S01]  /*12140*/  FFMA.FTZ R45, R15, R40, R43 ;  /* 0x000000280f2d7223 */ /* 0x000fe2000001002b */
[----:B------:R-:W-:Y:S01]  /*12150*/  HADD2.F32 R6, -RZ, R6.H0_H0 ;  /* 0x20000006ff067230 */ /* 0x000fe20000004100 */
[----:B------:R-:W-:Y:S01]  /*12160*/  F2FP.F16.E4M3.UNPACK_B R3, R4 ;  /* 0x00000004ff03723e */ /* 0x000fe200020006ff */
[C---:B------:R-:W-:Y:S01]  /*12170*/  FMUL.FTZ R15, R5.reuse, R38 ;  /* 0x00000026050f7220 */ /* 0x040fe20000410000 */
[-C--:B------:R-:W-:Y:S01]  /*12180*/  FMUL.FTZ R43, R5, R35.reuse ;  /* 0x00000023052b7220 */ /* 0x080fe20000410000 */
[----:B------:R-:W-:Y:S01]  /*12190*/  HADD2.F32 R5, -RZ, R32.H1_H1 ;  /* 0x30000020ff057230 */ /* 0x000fe20000004100 */
[----:B------:R-:W-:Y:S01]  /*121a0*/  F2FP.F16.E4M3.UNPACK_B R4, R4.H1 ;  /* 0x00000004ff04723e */ /* 0x000fe200030006ff */
[----:B------:R-:W-:Y:S02]  /*121b0*/  HADD2.F32 R36, -RZ, R41.H0_H0 ;  /* 0x20000029ff247230 */ /* 0x000fe40000004100 */
[----:B------:R-:W-:Y:S01]  /*121c0*/  FFMA.FTZ R40, R6, R35, -R15 ;  /* 0x0000002306287223 */ /* 0x000fe2000001080f */
[----:B------:R-:W-:-:S02]  /*121d0*/  HADD2.F32 R15, -RZ, R37.H0_H0 ;  /* 0x20000025ff0f7230 */ /* 0x000fc40000004100 */
[----:B------:R-:W-:Y:S01]  /*121e0*/  FFMA.FTZ R43, R6, R38, R43 ;  /* 0x00000026062b7223 */ /* 0x000fe2000001002b */
        /* <DEDUP_REMOVED lines=12> */
[-C--:B------:R-:W-:Y:S01]  /*122b0*/  F2FP.F16.E4M3.UNPACK_B R15, R34.reuse ;  /* 0x00000022ff0f723e */ /* 0x080fe200020006ff */
[C---:B------:R-:W-:Y:S01]  /*122c0*/  FFMA.FTZ R48, R33.reuse, R37, -R38 ;  /* 0x0000002521307223 */ /* 0x040fe20000010826 */
[----:B------:R-:W-:Y:S02]  /*122d0*/  HADD2.F32 R6, -RZ, R4.H1_H1 ;  /* 0x30000004ff067230 */ /* 0x000fe40000004100 */
[----:B------:R-:W-:Y:S01]  /*122e0*/  FFMA.FTZ R41, R33, R41, R32 ;  /* 0x0000002921297223 */ /* 0x000fe20000010020 */
[--C-:B------:R-:W-:Y:S01]  /*122f0*/  HADD2.F32 R35, -RZ, R5.reuse.H1_H1 ;  /* 0x30000005ff237230 */ /* 0x100fe20000004100 */
[----:B------:R-:W-:Y:S01]  /*12300*/  F2FP.F16.E4M3.UNPACK_B R34, R34.H1 ;  /* 0x00000022ff22723e */ /* 0x000fe200030006ff */
[----:B------:R-:W-:Y:S01]  /*12310*/  HADD2.F32 R33, -RZ, R5.H0_H0 ;  /* 0x20000005ff217230 */ /* 0x000fe20000004100 */
[----:B------:R-:W-:Y:S01]  /*12320*/  F2FP.F16.E4M3.UNPACK_B R39, R39.H1 ;  /* 0x00000027ff27723e */ /* 0x000fe200030006ff */
[----:B------:R-:W-:-:S02]  /*12330*/  HADD2.F32 R32, -RZ, R15.H1_H1 ;  /* 0x3000000fff207230 */ /* 0x000fc40000004100 */
[C---:B------:R-:W-:Y:S01]  /*12340*/  FMUL.FTZ R36, R6.reuse, R35 ;  /* 0x0000002306247220 */ /* 0x040fe20000410000 */
[----:B------:R-:W-:Y:S02]  /*12350*/  HADD2.F32 R5, -RZ, R4.H0_H0 ;  /* 0x20000004ff057230 */ /* 0x000fe40000004100 */
[----:B------:R-:W-:Y:S02]  /*12360*/  HADD2.F32 R4, -RZ, R3.H1_H1 ;  /* 0x30000003ff047230 */ /* 0x000fe40000004100 */
[-C--:B------:R-:W-:Y:S01]  /*12370*/  FMUL.FTZ R38, R6, R32.reuse ;  /* 0x0000002006267220 */ /* 0x080fe20000410000 */
[----:B------:R-:W-:Y:S02]  /*12380*/  HADD2.F32 R15, -RZ, R15.H0_H0 ;  /* 0x2000000fff0f7230 */ /* 0x000fe40000004100 */
[C---:B------:R-:W-:Y:S01]  /*12390*/  FFMA.FTZ R36, R5.reuse, R32, -R36 ;  /* 0x0000002005247223 */ /* 0x040fe20000010824 */
[----:B------:R-:W-:Y:S02]  /*123a0*/  HADD2.F32 R3, -RZ, R3.H0_H0 ;  /* 0x20000003ff037230 */ /* 0x000fe40000004100 */
[C---:B------:R-:W-:Y:S01]  /*123b0*/  FMUL.FTZ R6, R4.reuse, R33 ;  /* 0x0000002104067220 */ /* 0x040fe20000410000 */
[----:B------:R-:W-:Y:S01]  /*123c0*/  FFMA.FTZ R35, R5, R35, R38 ;  /* 0x0000002305237223 */ /* 0x000fe20000010026 */
[----:B------:R-:W-:Y:S01]  /*123d0*/  FMUL.FTZ R4, R4, R15 ;  /* 0x0000000f04047220 */ /* 0x000fe20000410000 */
[----:B------:R-:W-:-:S02]  /*123e0*/  HADD2.F32 R5, -RZ, R34.H1_H1 ;  /* 0x30000022ff057230 */ /* 0x000fc40000004100 */
[C---:B------:R-:W-:Y:S01]  /*123f0*/  FFMA.FTZ R32, R3.reuse, R15, -R6 ;  /* 0x0000000f03207223 */ /* 0x040fe20000010806 */
[--C-:B------:R-:W-:Y:S02]  /*12400*/  HADD2.F32 R15, -RZ, R39.reuse.H1_H1 ;  /* 0x30000027ff0f7230 */ /* 0x100fe40000004100 */
[----:B------:R-:W-:Y:S01]  /*12410*/  FFMA.FTZ R33, R3, R33, R4 ;  /* 0x0000002103217223 */ /* 0x000fe20000010004 */
[----:B------:R-:W-:Y:S02]  /*12420*/  HADD2.F32 R4, -RZ, R14.H1_H1 ;  /* 0x3000000eff047230 */ /* 0x000fe40000004100 */
[----:B------:R-:W-:Y:S02]  /*12430*/  HADD2.F32 R6, -RZ, R39.H0_H0 ;  /* 0x20000027ff067230 */ /* 0x000fe40000004100 */
[----:B------:R-:W-:Y:S02]  /*12440*/  HADD2.F32 R3, -RZ, R7.H1_H1 ;  /* 0x30000007ff037230 */ /* 0x000fe40000004100 */
[----:B------:R-:W-:Y:S01]  /*12450*/  FMUL.FTZ R37, R4, R15 ;  /* 0x0000000f04257220 */ /* 0x000fe20000410000 */
[----:B------:R-:W-:-:S02]  /*12460*/  HADD2.F32 R34, -RZ, R34.H0_H0 ;  /* 0x20000022ff227230 */ /* 0x000fc40000004100 */
        /* <DEDUP_REMOVED lines=18> */
.L_x_2428:
[----:B------:R-:W-:Y:S05]  /*12590*/  BSYNC B1 ;  /* 0x0000000000017941 */ /* 0x000fea0003800000 */
.L_x_2427:
[----:B------:R-:W-:Y:S04]  /*125a0*/  BSSY B1, `(.L_x_2429) ;  /* 0x0000078000017945 */ /* 0x000fe80003800000 */
[----:B------:R-:W-:Y:S05]  /*125b0*/  @P2 BRA `(.L_x_2430) ;  /* 0x0000000400d82947 */ /* 0x000fea0003800000 */
[----:B0123--:R-:W0:Y:S01]  /*125c0*/  LDS.128 R4, [R0+0x16400] ;  /* 0x0164000000047984 */ /* 0x00fe220000000c00 */
        /* <DEDUP_REMOVED lines=117> */
.L_x_2430:
[----:B------:R-:W-:Y:S05]  /*12d20*/  BSYNC B1 ;  /* 0x0000000000017941 */ /* 0x000fea0003800000 */
.L_x_2429:
        /* <DEDUP_REMOVED lines=43> */
[----:B0123--:R-:W0:Y:S02]  /*12fe0*/  LDS.128 R4, [R40+0x2000] ;  /* 0x0020000028047984 */ /* 0x00fe240000000c00 */
        /* <DEDUP_REMOVED lines=81> */
.L_x_2432:
[----:B------:R-:W-:Y:S05]  /*13500*/  BSYNC B1 ;  /* 0x0000000000017941 */ /* 0x000fea0003800000 */
.L_x_2431:
[----:B------:R-:W-:Y:S04]  /*13510*/  BSSY B1, `(.L_x_2433) ;  /* 0x0000078000017945 */ /* 0x000fe80003800000 */
[----:B------:R-:W-:Y:S05]  /*13520*/  @P4 BRA `(.L_x_2434) ;  /* 0x0000000400d84947 */ /* 0x000fea0003800000 */
[----:B0123--:R-:W0:Y:S01]  /*13530*/  LDS.128 R4, [R0+0x18400] ;  /* 0x0184000000047984 */ /* 0x00fe220000000c00 */
[----:B----45:R-:W-:Y:S02]  /*13540*/  SHF.R.U32.HI R14, RZ, 0x8, R20 ;  /* 0x00000008ff0e7819 */ /* 0x030fe40000011614 */
[----:B------:R-:W-:Y:S02]  /*13550*/  SHF.R.U32.HI R24, RZ, 0x8, R21 ;  /* 0x00000008ff187819 */ /* 0x000fe40000011615 */
[----:B------:R-:W-:Y:S02]  /*13560*/  LOP3.LUT R3, R20, 0xff, RZ, 0xc0, !PT ;  /* 0x000000ff14037812 */ /* 0x000fe400078ec0ff */
[----:B------:R-:W-:Y:S02]  /*13570*/  LOP3.LUT R14, R14, 0xff, RZ, 0xc0, !PT ;  /* 0x000000ff0e0e7812 */ /* 0x000fe400078ec0ff */
[----:B------:R-:W-:Y:S02]  /*13580*/  SHF.R.U32.HI R27, RZ, 0x8, R13 ;  /* 0x00000008ff1b7819 */ /* 0x000fe4000001160d */
[----:B------:R-:W-:-:S02]  /*13590*/  LOP3.LUT R15, R21, 0xff, RZ, 0xc0, !PT ;  /* 0x000000ff150f7812 */ /* 0x000fc400078ec0ff */
[----:B------:R-:W-:Y:S02]  /*135a0*/  LOP3.LUT R24, R24, 0xff, RZ, 0xc0, !PT ;  /* 0x000000ff18187812 */ /* 0x000fe400078ec0ff */
[----:B------:R-:W-:Y:S02]  /*135b0*/  PRMT R3, R14, 0x7604, R3 ;  /* 0x000076040e037816 */ /* 0x000fe40000000003 */
[----:B------:R-:W-:Y:S02]  /*135c0*/  SHF.R.U32.HI R29, RZ, 0x10, R13 ;  /* 0x00000010ff1d7819 */ /* 0x000fe4000001160d */
[----:B------:R-:W-:Y:S02]  /*135d0*/  SHF.R.U32.HI R14, RZ, 0x8, R12 ;  /* 0x00000008ff0e7819 */ /* 0x000fe4000001160c */
[----:B------:R-:W-:Y:S01]  /*135e0*/  SHF.R.U32.HI R28, RZ, 0x10, R21 ;  /* 0x00000010ff1c7819 */ /* 0x000fe20000011615 */
[----:B------:R-:W-:Y:S01]  /*135f0*/  IMAD.U32 R29, R29, 0x10000, RZ ;  /* 0x000100001d1d7824 */ /* 0x000fe200078e00ff */
[----:B------:R-:W-:-:S02]  /*13600*/  LOP3.LUT R26, R13, 0xff, RZ, 0xc0, !PT ;  /* 0x000000ff0d1a7812 */ /* 0x000fc400078ec0ff */
[----:B------:R-:W-:Y:S02]  /*13610*/  LOP3.LUT R27, R27, 0xff, RZ, 0xc0, !PT ;  /* 0x000000ff1b1b7812 */ /* 0x000fe400078ec0ff */
[----:B------:R-:W-:Y:S02]  /*13620*/  PRMT R15, R24, 0x7604, R15 ;  /* 0x00007604180f7816 */ /* 0x000fe4000000000f */
[----:B------:R-:W-:Y:S02]  /*13630*/  LOP3.LUT R24, R12, 0xff, RZ, 0xc0, !PT ;  /* 0x000000ff0c187812 */ /* 0x000fe400078ec0ff */
[----:B------:R-:W-:Y:S02]  /*13640*/  LOP3.LUT R25, R14, 0xff, RZ, 0xc0, !PT ;  /* 0x000000ff0e197812 */ /* 0x000fe400078ec0ff */
[----:B------:R-:W-:Y:S02]  /*13650*/  SHF.L.U32 R14, R28, 0x10, RZ ;  /* 0x000000101c0e7819 */ /* 0x000fe400000006ff */
[----:B------:R-:W-:-:S02]  /*13660*/  PRMT R26, R27, 0x7604, R26 ;  /* 0x000076041b1a7816 */ /* 0x000fc4000000001a */
[----:B------:R-:W-:Y:S02]  /*13670*/  PRMT R27, R25, 0x7604, R24 ;  /* 0x00007604191b7816 */ /* 0x000fe40000000018 */
[----:B------:R-:W-:Y:S02]  /*13680*/  LOP3.LUT R25, R15, 0xff0000, R14, 0xf8, !PT ;  /* 0x00ff00000f197812 */ /* 0x000fe400078ef80e */
[----:B------:R-:W-:Y:S02]  /*13690*/  LOP3.LUT R29, R26, 0xff0000, R29, 0xf8, !PT ;  /* 0x00ff00001a1d7812 */ /* 0x000fe400078ef81d */
[----:B------:R-:W-:Y:S02]  /*136a0*/  LOP3.LUT R25, R25, 0xff000000, R21, 0xf8, !PT ;  /* 0xff00000019197812 */ /* 0x000fe400078ef815 */
[----:B------:R-:W-:Y:S02]  /*136b0*/  LOP3.LUT R29, R29, 0xff000000, R13, 0xf8, !PT ;  /* 0xff0000001d1d7812 */ /* 0x000fe400078ef80d */
[----:B------:R-:W-:-:S02]  /*136c0*/  LOP3.LUT R15, R3, 0xff0000, R20, 0xf8, !PT ;  /* 0x00ff0000030f7812 */ /* 0x000fc400078ef814 */
[-C--:B0-----:R-:W-:Y:S02]  /*136d0*/  F2FP.F16.E4M3.UNPACK_B R3, R6.reuse.H1 ;  /* 0x00000006ff03723e */ /* 0x081fe400030006ff */
        /* <DEDUP_REMOVED lines=91> */
.L_x_2434:
[----:B------:R-:W-:Y:S05]  /*13c90*/  BSYNC B1 ;  /* 0x0000000000017941 */ /* 0x000fea0003800000 */
.L_x_2433:
[----:B------:R-:W-:Y:S05]  /*13ca0*/  @P5 BRA `(.L_x_2424) ;  /* 0x0000003c00845947 */ /* 0x000fea0003800000 */
[----:B-----5:R-:W2:Y:S01]  /*13cb0*/  LDL R31, [R1] ;  /* 0x00000000011f7983 */ /* 0x020ea20000100800 */
[----:B------:R-:W-:Y:S02]  /*13cc0*/  SHF.R.U32.HI R12, RZ, 0x8, R11 ;  /* 0x00000008ff0c7819 */ /* 0x000fe4000001160b */
[----:B------:R-:W-:Y:S02]  /*13cd0*/  SHF.R.U32.HI R20, RZ, 0x8, R9 ;  /* 0x00000008ff147819 */ /* 0x000fe40000011609 */
[----:B------:R-:W-:Y:S02]  /*13ce0*/  LOP3.LUT R13, R11, 0xff, RZ, 0xc0, !PT ;  /* 0x000000ff0b0d7812 */ /* 0x000fe400078ec0ff */
[----:B------:R-:W-:Y:S02]  /*13cf0*/  LOP3.LUT R21, R9, 0xff, RZ, 0xc0, !PT ;  /* 0x000000ff09157812 */ /* 0x000fe400078ec0ff */
[----:B------:R-:W-:Y:S02]  /*13d00*/  LOP3.LUT R12, R12, 0xff, RZ, 0xc0, !PT ;  /* 0x000000ff0c0c7812 */ /* 0x000fe400078ec0ff */
[----:B------:R-:W-:-:S02]  /*13d10*/  LOP3.LUT R20, R20, 0xff, RZ, 0xc0, !PT ;  /* 0x000000ff14147812 */ /* 0x000fc400078ec0ff */
[----:B01----:R-:W-:Y:S02]  /*13d20*/  SHF.R.U32.HI R0, RZ, 0x8, R10 ;  /* 0x00000008ff007819 */ /* 0x003fe4000001160a */
[----:B----4-:R-:W-:Y:S02]  /*13d30*/  SHF.R.U32.HI R14, RZ, 0x8, R8 ;  /* 0x00000008ff0e7819 */ /* 0x010fe40000011608 */
        /* <DEDUP_REMOVED lines=25> */
[----:B------:R-:W-:Y:S01]  /*13ed0*/  HADD2.F32 R25, -RZ, R24.H1_H1 ;  /* 0x30000018ff197230 */ /* 0x000fe20000004100 */
[----:B------:R-:W-:Y:S01]  /*13ee0*/  LOP3.LUT R20, R15, 0xff000000, R8, 0xf8, !PT ;  /* 0xff0000000f147812 */ /* 0x000fe200078ef808 */
[----:B------:R-:W-:Y:S01]  /*13ef0*/  HADD2.F32 R15, -RZ, R14.H1_H1 ;  /* 0x3000000eff0f7230 */ /* 0x000fe20000004100 */
[----:B------:R-:W-:Y:S01]  /*13f00*/  F2FP.F16.E4M3.UNPACK_B R21, R21.H1 ;  /* 0x00000015ff15723e */ /* 0x000fe200030006ff */
[----:B------:R-:W-:Y:S01]  /*13f10*/  HADD2.F32 R24, -RZ, R24.H0_H0 ;  /* 0x20000018ff187230 */ /* 0x000fe20000004100 */
[----:B------:R-:W-:Y:S01]  /*13f20*/  F2FP.F16.E4M3.UNPACK_B R13, R13.H1 ;  /* 0x0000000dff0d723e */ /* 0x000fe200030006ff */
[----:B------:R-:W-:Y:S01]  /*13f30*/  HADD2.F32 R14, -RZ, R14.H0_H0 ;  /* 0x2000000eff0e7230 */ /* 0x000fe20000004100 */
[----:B--23--:R-:W0:Y:S02]  /*13f40*/  LDS.128 R4, [R31+0x4000] ;  /* 0x004000001f047984 */ /* 0x00ce240000000c00 */
[----:B0-----:R-:W-:-:S02]  /*13f50*/  F2FP.F16.E4M3.UNPACK_B R0, R6.H1 ;  /* 0x00000006ff00723e */ /* 0x001fc400030006ff */
[----:B------:R-:W-:Y:S02]  /*13f60*/  F2FP.F16.E4M3.UNPACK_B R3, R6 ;  /* 0x00000006ff03723e */ /* 0x000fe400020006ff */
[-C--:B------:R-:W-:Y:S01]  /*13f70*/  F2FP.F16.E4M3.UNPACK_B R10, R7.reuse ;  /* 0x00000007ff0a723e */ /* 0x080fe200020006ff */
[--C-:B------:R-:W-:Y:S01]  /*13f80*/  HADD2.F32 R9, -RZ, R0.reuse.H1_H1 ;  /* 0x30000000ff097230 */ /* 0x100fe20000004100 */
[----:B------:R-:W-:Y:S01]  /*13f90*/  F2FP.F16.E4M3.UNPACK_B R11, R7.H1 ;  /* 0x00000007ff0b723e */ /* 0x000fe200030006ff */
[----:B------:R-:W-:Y:S01]  /*13fa0*/  HADD2.F32 R8, -RZ, R0.H0_H0 ;  /* 0x20000000ff087230 */ /* 0x000fe20000004100 */
[-C--:B------:R-:W-:Y:S02]  /*13fb0*/  F2FP.F16.E4M3.UNPACK_B R6, R5.reuse ;  /* 0x00000005ff06723e */ /* 0x080fe400020006ff */
[----:B------:R-:W-:Y:S01]  /*13fc0*/  F2FP.F16.E4M3.UNPACK_B R7, R5.H1 ;  /* 0x00000005ff07723e */ /* 0x000fe200030006ff */
[C---:B------:R-:W-:Y:S01]  /*13fd0*/  FMUL.FTZ R27, R9.reuse, R25 ;  /* 0x00000019091b7220 */ /* 0x040fe20000410000 */
[-C--:B------:R-:W-:Y:S01]  /*13fe0*/  FMUL.FTZ R26, R9, R15.reuse ;  /* 0x0000000f091a7220 */ /* 0x080fe20000410000 */
[--C-:B------:R-:W-:Y:S01]  /*13ff0*/  HADD2.F32 R5, -RZ, R3.reuse.H1_H1 ;  /* 0x30000003ff057230 */ /* 0x100fe20000004100 */
[----:B------:R-:W-:Y:S01]  /*14000*/  F2FP.F16.E4M3.UNPACK_B R0, R4 ;  /* 0x00000004ff00723e */ /* 0x000fe200020006ff */
[C---:B------:R-:W-:Y:S01]  /*14010*/  FFMA.FTZ R27, R8.reuse, R15, -R27 ;  /* 0x0000000f081b7223 */ /* 0x040fe2000001081b */
[----:B------:R-:W-:Y:S01]  /*14020*/  FFMA.FTZ R26, R8, R25, R26 ;  /* 0x00000019081a7223 */ /* 0x000fe2000001001a */
[----:B------:R-:W-:-:S02]  /*14030*/  HADD2.F32 R3, -RZ, R3.H0_H0 ;  /* 0x20000003ff037230 */ /* 0x000fc40000004100 */
[C---:B------:R-:W-:Y:S01]  /*14040*/  FMUL.FTZ R8, R5.reuse, R24 ;  /* 0x0000001805087220 */ /* 0x040fe20000410000 */
[----:B------:R-:W-:Y:S01]  /*14050*/  FMUL.FTZ R15, R5, R14 ;  /* 0x0000000e050f7220 */ /* 0x000fe20000410000 */
[--C-:B------:R-:W-:Y:S01]  /*14060*/  HADD2.F32 R5, -RZ, R10.reuse.H1_H1 ;  /* 0x3000000aff057230 */ /* 0x100fe20000004100 */
[----:B------:R-:W-:Y:S01]  /*14070*/  F2FP.F16.E4M3.UNPACK_B R4, R4.H1 ;  /* 0x00000004ff04723e */ /* 0x000fe200030006ff */
[----:B------:R-:W-:Y:S02]  /*14080*/  HADD2.F32 R9, -RZ, R21.H0_H0 ;  /* 0x20000015ff097230 */ /* 0x000fe40000004100 */
[C---:B------:R-:W-:Y:S01]  /*14090*/  FFMA.FTZ R25, R3.reuse, R14, -R8 ;  /* 0x0000000e03197223 */ /* 0x040fe20000010808 */
[----:B------:R-:W-:Y:S01]  /*140a0*/  FFMA.FTZ R24, R3, R24, R15 ;  /* 0x0000001803187223 */ /* 0x000fe2000001000f */
[----:B------:R-:W-:Y:S02]  /*140b0*/  HADD2.F32 R8, -RZ, R13.H0_H0 ;  /* 0x2000000dff087230 */ /* 0x000fe40000004100 */
        /* <DEDUP_REMOVED lines=59> */
.L_x_2418:
        /* <DEDUP_REMOVED lines=31> */
[----:B0-----:R-:W4:Y:S02]  /*14660*/  SHFL.IDX PT, R21, R21, RZ, 0x1e1f ;  /* 0x001e1fff15157589 */ /* 0x001f2400000e0000 */
.L_x_2668:
        /* <DEDUP_REMOVED lines=16> */
[----:B------:R-:W3:Y:S04]  /*14770*/  LDL R41, [R1+0xc] ;  /* 0x00000c0001297983 */ /* 0x000ee80000100800 */
[----:B------:R-:W3:Y:S01]  /*14780*/  LDL R40, [R1+0x18] ;  /* 0x0000180001287983 */ /* 0x000ee20000100800 */
        /* <DEDUP_REMOVED lines=11> */
[----:B------:R-:W-:Y:S02]  /*14840*/  @!P2 SHF.R.S32.HI R5, RZ, 0x1f, R18 ;  /* 0x0000001fff05a819 */ /* 0x000fe40000011412 */
[C---:B--2---:R-:W-:Y:S02]  /*14850*/  @!P2 IADD3 R36, P3, R18.reuse, R3, RZ ;  /* 0x000000031224a210 */ /* 0x044fe40007f7e0ff */
[----:B----4-:R-:W-:-:S03]  /*14860*/  @!P2 IADD3 R38, P4, R18, R21, RZ ;  /* 0x000000151226a210 */ /* 0x010fc60007f9e0ff */
[--C-:B-1----:R-:W-:Y:S02]  /*14870*/  @!P2 IMAD.X R37, R0, 0x1, R5.reuse, P3 ;  /* 0x000000010025a824 */ /* 0x102fe400018e0605 */
[----:B---3--:R-:W-:Y:S01]  /*14880*/  @!P2 IMAD.X R39, R20, 0x1, R5, P4 ;  /* 0x000000011427a824 */ /* 0x008fe200020e0605 */
[----:B------:R-:W-:Y:S02]  /*14890*/  CS2R R8, SRZ ;  /* 0x0000000000087805 */ /* 0x000fe4000001ff00 */
[----:B------:R-:W-:Y:S02]  /*148a0*/  CS2R R10, SRZ ;  /* 0x00000000000a7805 */ /* 0x000fe4000001ff00 */
[----:B------:R-:W-:Y:S02]  /*148b0*/  CS2R R32, SRZ ;  /* 0x0000000000207805 */ /* 0x000fe4000001ff00 */
[----:B------:R-:W-:Y:S02]  /*148c0*/  CS2R R34, SRZ ;  /* 0x0000000000227805 */ /* 0x000fe4000001ff00 */
[----:B------:R-:W-:-:S02]  /*148d0*/  CS2R R12, SRZ ;  /* 0x00000000000c7805 */ /* 0x000fc4000001ff00 */
[----:B------:R-:W-:Y:S01]  /*148e0*/  CS2R R14, SRZ ;  /* 0x00000000000e7805 */ /* 0x000fe2000001ff00 */
[----:B------:R0:W5:Y:S01]  /*148f0*/  @!P2 LD.E.128 R24, desc[UR54][R36.64] ;  /* 0x000000362418a980 */ /* 0x000162000c101d00 */
[----:B------:R-:W-:Y:S02]  /*14900*/  @!P1 IMAD.SHL.U32 R42, R41, 0x10, RZ ;  /* 0x00000010292a9824 */ /* 0x000fe400078e00ff */
[----:B------:R-:W-:-:S03]  /*14910*/  @!P0 IMAD.SHL.U32 R48, R40, 0x10, RZ ;  /* 0x0000001028308824 */ /* 0x000fc600078e00ff */
[----:B------:R-:W-:Y:S02]  /*14920*/  @!P1 SHF.R.S32.HI R5, RZ, 0x1f, R42 ;  /* 0x0000001fff059819 */ /* 0x000fe4000001142a */
[-C--:B------:R-:W-:Y:S02]  /*14930*/  @!P1 IADD3 R40, P5, R3, R42.reuse, RZ ;  /* 0x0000002a03289210 */ /* 0x080fe40007fbe0ff */
[----:B------:R-:W-:Y:S02]  /*14940*/  @!P1 IADD3 R42, P4, R21, R42, RZ ;  /* 0x0000002a152a9210 */ /* 0x000fe40007f9e0ff */
[-C--:B------:R-:W-:Y:S01]  /*14950*/  @!P0 IADD3 R46, P3, R3, R48.reuse, RZ ;  /* 0x00000030032e8210 */ /* 0x080fe20007f7e0ff */
[--C-:B------:R-:W-:Y:S01]  /*14960*/  @!P1 IMAD.X R41, R0, 0x1, R5.reuse, P5 ;  /* 0x0000000100299824 */ /* 0x100fe200028e0605 */
[----:B------:R-:W-:Y:S01]  /*14970*/  @!P0 SHF.R.S32.HI R3, RZ, 0x1f, R48 ;  /* 0x0000001fff038819 */ /* 0x000fe20000011430 */
[----:B------:R-:W-:Y:S01]  /*14980*/  @!P1 IMAD.X R43, R20, 0x1, R5, P4 ;  /* 0x00000001142b9824 */ /* 0x000fe200020e0605 */
[----:B------:R-:W-:-:S02]  /*14990*/  @!P0 IADD3 R48, P5, R21, R48, RZ ;  /* 0x0000003015308210 */ /* 0x000fc40007fbe0ff */
[----:B------:R-:W-:Y:S01]  /*149a0*/  CS2R R4, SRZ ;  /* 0x0000000000047805 */ /* 0x000fe2000001ff00 */
[----:B------:R0:W5:Y:S01]  /*149b0*/  @!P1 LD.E.128 R28, desc[UR54][R40.64] ;  /* 0x00000036281c9980 */ /* 0x000162000c101d00 */
[----:B------:R-:W-:Y:S01]  /*149c0*/  @!P0 IMAD.X R47, R0, 0x1, R3, P3 ;  /* 0x00000001002f8824 */ /* 0x000fe200018e0603 */
[----:B------:R-:W-:Y:S02]  /*149d0*/  @!P0 IADD3.X R49, R20, R3, RZ, P5, !PT ;  /* 0x0000000314318210 */ /* 0x000fe40002ffe4ff */
[----:B------:R0:W5:Y:S04]  /*149e0*/  @!P1 LD.E.128 R8, desc[UR54][R42.64] ;  /* 0x000000362a089980 */ /* 0x000168000c101d00 */
[----:B------:R0:W5:Y:S04]  /*149f0*/  @!P2 LD.E.128 R4, desc[UR54][R38.64] ;  /* 0x000000362604a980 */ /* 0x000168000c101d00 */
[----:B------:R0:W5:Y:S04]  /*14a00*/  @!P0 LD.E.128 R32, desc[UR54][R46.64] ;  /* 0x000000362e208980 */ /* 0x000168000c101d00 */
[----:B------:R0:W5:Y:S02]  /*14a10*/  @!P0 LD.E.128 R12, desc[UR54][R48.64] ;  /* 0x00000036300c8980 */ /* 0x000164000c101d00 */
.L_x_2437:
[----:B------:R-:W-:Y:S05]  /*14a20*/  BSYNC B1 ;  /* 0x0000000000017941 */ /* 0x000fea0003800000 */
.L_x_2436:
[----:B------:R-:W-:Y:S01]  /*14a30*/  ULEA.HI UR4, UR43, UR43, URZ, 0x1 ;  /* 0x0000002b2b047291 */ /* 0x000fe2000f8f083f */
[----:B--2---:R-:W-:Y:S01]  /*14a40*/  VIADDMNMX R3, R45, -R204, 0x80, PT ;  /* 0x000000802d037446 */ /* 0x004fe200038009cc */
[----:B------:R-:W-:Y:S02]  /*14a50*/  BSSY B1, `(.L_x_2438) ;  /* 0x0000008000017945 */ /* 0x000fe40003800000 */
[----:B------:R-:W-:Y:S01]  /*14a60*/  ULOP3.LUT UR4, UR4, 0xfffffffe, URZ, 0xc0, !UPT ;  /* 0xfffffffe04047892 */ /* 0x000fe2000f8ec03f */
[----:B------:R-:W-:-:S03]  /*14a70*/  ISETP.GE.AND P1, PT, R188, R3, PT ;  /* 0x00000003bc00720c */ /* 0x000fc60003f26270 */
[----:B------:R-:W-:-:S06]  /*14a80*/  UIADD3 UR4, UR43, -UR4, URZ ;  /* 0x800000042b047290 */ /* 0x000fcc000fffe03f */
[----:B----4-:R-:W-:-:S05]  /*14a90*/  IMAD.U32 R21, RZ, RZ, UR4 ;  /* 0x00000004ff157e24 */ /* 0x010fca000f8e00ff */
[----:B------:R-:W-:-:S04]  /*14aa0*/  SHF.L.U32 R21, R21, 0x1f, RZ ;  /* 0x0000001f15157819 */ /* 0x000fc800000006ff */
[----:B------:R-:W2:Y:S02]  /*14ab0*/  SYNCS.PHASECHK.TRANS64.TRYWAIT P0, [R16+URZ+0x29800], R21 ;  /* 0x02980015100075a7 */ /* 0x000ea4000800017f */
[----:B--2---:R-:W-:Y:S05]  /*14ac0*/  @!P0 BRA `(.L_x_2439) ;  /* 0x000001a4007c8947 */ /* 0x004fea0003800000 */
.L_x_2669:
[----:B------:R-:W-:Y:S05]  /*14ad0*/  BSYNC B1 ;  /* 0x0000000000017941 */ /* 0x000fea0003800000 */
.L_x_2438:
[----:B------:R-:W-:Y:S05]  /*14ae0*/  @P1 BRA `(.L_x_2424) ;  /* 0x0000002c00f41947 */ /* 0x000fea0003800000 */
[----:B------:R-:W4:Y:S01]  /*14af0*/  LDC R3, c[0x0][0x3f4] ;  /* 0x0000fd00ff037b82 */ /* 0x000f220000000800 */
[C---:B-1----:R-:W-:Y:S01]  /*14b00*/  VIADD R0, R18.reuse, 0x20 ;  /* 0x0000002012007836 */ /* 0x042fe20000000000 */
[----:B------:R-:W-:Y:S01]  /*14b10*/  BSSY B1, `(.L_x_2440) ;  /* 0x00000fe000017945 */ /* 0x000fe20003800000 */
[C---:B---3--:R-:W-:Y:S01]  /*14b20*/  VIADD R20, R18.reuse, 0x40 ;  /* 0x0000004012147836 */ /* 0x048fe20000000000 */
[-C--:B----4-:R-:W-:Y:S02]  /*14b30*/  ISETP.GE.AND P0, PT, R18, R3.reuse, PT ;  /* 0x000000031200720c */ /* 0x090fe40003f06270 */
[-C--:B------:R-:W-:Y:S02]  /*14b40*/  ISETP.GE.AND P1, PT, R0, R3.reuse, PT ;  /* 0x000000030000720c */ /* 0x080fe40003f26270 */
[----:B------:R-:W-:-:S09]  /*14b50*/  ISETP.GE.AND P2, PT, R20, R3, PT ;  /* 0x000000031400720c */ /* 0x000fd20003f46270 */
[----:B------:R-:W-:Y:S05]  /*14b60*/  @P0 BRA `(.L_x_2441) ;  /* 0x0000000c00e00947 */ /* 0x000fea0003800000 */
[----:B0-----:R-:W3:Y:S04]  /*14b70*/  LDL R40, [R1+0x10] ;  /* 0x0000100001287983 */ /* 0x001ee80000100800 */
[----:B------:R-:W4:Y:S01]  /*14b80*/  LDL R67, [R1+0x64] ;  /* 0x0000640001437983 */ /* 0x000f220000100800 */
[----:B-----5:R-:W-:Y:S02]  /*14b90*/  SHF.R.U32.HI R0, RZ, 0x8, R24 ;  /* 0x00000008ff007819 */ /* 0x020fe40000011618 */
[----:B------:R-:W-:Y:S02]  /*14ba0*/  LOP3.LUT R20, R24, 0xff, RZ, 0xc0, !PT ;  /* 0x000000ff18147812 */ /* 0x000fe400078ec0ff */
[----:B--2---:R-:W-:Y:S02]  /*14bb0*/  LOP3.LUT R21, R0, 0xff, RZ, 0xc0, !PT ;  /* 0x000000ff00157812 */ /* 0x004fe400078ec0ff */
[----:B------:R-:W-:-:S02]  /*14bc0*/  SHF.R.U32.HI R37, RZ, 0x8, R25 ;  /* 0x00000008ff257819 */ /* 0x000fc40000011619 */
[----:B------:R-:W-:Y:S02]  /*14bd0*/  PRMT R45, R21, 0x7604, R20 ;  /* 0x00007604152d7816 */ /* 0x000fe40000000014 */
[----:B------:R-:W-:Y:S02]  /*14be0*/  SHF.R.U32.HI R39, RZ, 0x8, R26 ;  /* 0x00000008ff277819 */ /* 0x000fe4000001161a */
        /* <DEDUP_REMOVED lines=8> */
[----:B------:R-:W-:Y:S02]  /*14c70*/  LOP3.LUT R36, R27, 0xff, RZ, 0xc0, !PT ;  /* 0x000000ff1b247812 */ /* 0x000fe400078ec0ff */
[----:B------:R-:W-:-:S02]  /*14c80*/  LOP3.LUT R38, R4, 0xff, RZ, 0xc0, !PT ;  /* 0x000000ff04267812 */ /* 0x000fc400078ec0ff */
[----:B------:R-:W-:Y:S02]  /*14c90*/  LOP3.LUT R37, R37, 0xff, RZ, 0xc0, !PT ;  /* 0x000000ff25257812 */ /* 0x000fe400078ec0ff */
[----:B------:R-:W-:Y:S02]  /*14ca0*/  LOP3.LUT R39, R39, 0xff, RZ, 0xc0, !PT ;  /* 0x000000ff27277812 */ /* 0x000fe400078ec0ff */
[----:B------:R-:W-:Y:S02]  /*14cb0*/  SHF.R.U32.HI R53, RZ, 0x8, R7 ;  /* 0x00000008ff357819 */ /* 0x000fe40000011607 */
[----:B------:R-:W-:Y:S02]  /*14cc0*/  PRMT R51, R39, 0x7604, R38 ;  /* 0x0000760427337816 */ /* 0x000fe40000000026 */
[----:B------:R-:W-:Y:S02]  /*14cd0*/  LOP3.LUT R48, R5, 0xff, RZ, 0xc0, !PT ;  /* 0x000000ff05307812 */ /* 0x000fe400078ec0ff */
[----:B------:R-:W-:-:S02]  /*14ce0*/  LOP3.LUT R52, R7, 0xff, RZ, 0xc0, !PT ;  /* 0x000000ff07347812 */ /* 0x000fc400078ec0ff */
[----:B------:R-:W-:Y:S02]  /*14cf0*/  LOP3.LUT R53, R53, 0xff, RZ, 0xc0, !PT ;  /* 0x000000ff35357812 */ /* 0x000fe400078ec0ff */
[----:B------:R-:W-:Y:S02]  /*14d00*/  SHF.R.U32.HI R50, RZ, 0x8, R6 ;  /* 0x00000008ff327819 */ /* 0x000fe40000011606 */
[----:B------:R-:W-:Y:S02]  /*14d10*/  PRMT R52, R53, 0x7604, R52 ;  /* 0x0000760435347816 */ /* 0x000fe40000000034 */
[----:B------:R-:W-:Y:S02]  /*14d20*/  SHF.R.U32.HI R53, RZ, 0x10, R5 ;  /* 0x00000010ff357819 */ /* 0x000fe40000011605 */
[----:B------:R-:W-:Y:S02]  /*14d30*/  LOP3.LUT R49, R6, 0xff, RZ, 0xc0, !PT ;  /* 0x000000ff06317812 */ /* 0x000fe400078ec0ff */
[----:B------:R-:W-:Y:S01]  /*14d40*/  LOP3.LUT R50, R50, 0xff, RZ, 0xc0, !PT ;  /* 0x000000ff32327812 */ /* 0x000fe200078ec0ff */
[----:B------:R-:W-:Y:S01]  /*14d50*/  IMAD.U32 R53, R53, 0x10000, RZ ;  /* 0x0001000035357824 */ /* 0x000fe200078e00ff */
[----:B------:R-:W-:-:S02]  /*14d60*/  LOP3.LUT R45, R45, 0xff0000, R24, 0xf8, !PT ;  /* 0x00ff00002d2d7812 */ /* 0x000fc400078ef818 */
[----:B------:R-:W-:Y:S02]  /*14d70*/  PRMT R55, R50, 0x7604, R49 ;  /* 0x0000760432377816 */ /* 0x000fe40000000031 */
[----:B------:R-:W-:Y:S02]  /*14d80*/  SHF.R.U32.HI R49, RZ, 0x10, R27 ;  /* 0x00000010ff317819 */ /* 0x000fe4000001161b */
[----:B------:R-:W-:Y:S02]  /*14d90*/  LOP3.LUT R45, R45, 0xff000000, R24, 0xf8, !PT ;  /* 0xff0000002d2d7812 */ /* 0x000fe400078ef818 */
[----:B------:R-:W-:Y:S02]  /*14da0*/  SHF.L.U32 R49, R49, 0x10, RZ ;  /* 0x0000001031317819 */ /* 0x000fe400000006ff */
[----:B------:R-:W-:Y:S02]  /*14db0*/  LOP3.LUT R47, R47, 0xff0000, R26, 0xf8, !PT ;  /* 0x00ff00002f2f7812 */ /* 0x000fe400078ef81a */
[----:B------:R-:W-:-:S02]  /*14dc0*/  SHF.R.U32.HI R57, RZ, 0x10, R7 ;  /* 0x00000010ff397819 */ /* 0x000fc40000011607 */
[----:B------:R-:W-:-:S03]  /*14dd0*/  LOP3.LUT R51, R51, 0xff0000, R4, 0xf8, !PT ;  /* 0x00ff000033337812 */ /* 0x000fc600078ef804 */
[----:B------:R-:W-:-:S05]  /*14de0*/  IMAD.U32 R57, R57, 0x10000, RZ ;  /* 0x0001000039397824 */ /* 0x000fca00078e00ff */
[----:B------:R-:W-:Y:S02]  /*14df0*/  LOP3.LUT R59, R52, 0xff0000, R57, 0xf8, !PT ;  /* 0x00ff0000343b7812 */ /* 0x000fe400078ef839 */
[----:B------:R-:W-:Y:S02]  /*14e00*/  LOP3.LUT R57, R51, 0xff000000, R4, 0xf8, !PT ;  /* 0xff00000033397812 */ /* 0x000fe400078ef804 */
[----:B------:R-:W-:Y:S02]  /*14e10*/  LOP3.LUT R59, R59, 0xff000000, R7, 0xf8, !PT ;  /* 0xff0000003b3b7812 */ /* 0x000fe400078ef807 */
[----:B---3--:R-:W-:Y:S02]  /*14e20*/  LEA.HI R0, R3, R40, RZ, 0x1c ;  /* 0x0000002803007211 */ /* 0x008fe400078fe0ff */
[----:B------:R-:W-:Y:S02]  /*14e30*/  SHF.R.U32.HI R40, RZ, 0x8, R5 ;  /* 0x00000008ff287819 */ /* 0x000fe40000011605 */
[----:B------:R-:W-:-:S04]  /*14e40*/  SHF.R.S32.HI R21, RZ, 0x1f, R0 ;  /* 0x0000001fff157819 */ /* 0x000fc80000011400 */
[----:B------:R-:W-:Y:S01]  /*14e50*/  LEA.HI R20, R21, R0, RZ, 0x2 ;  /* 0x0000000015147211 */ /* 0x000fe200078f10ff */
[----:B------:R-:W-:-:S04]  /*14e60*/  IMAD.SHL.U32 R21, R0, 0x10, RZ ;  /* 0x0000001000157824 */ /* 0x000fc800078e00ff */
[----:B------:R-:W-:Y:S01]  /*14e70*/  IMAD.SHL.U32 R20, R20, 0x800, RZ ;  /* 0x0000080014147824 */ /* 0x000fe200078e00ff */
[----:B------:R-:W-:-:S04]  /*14e80*/  LOP3.LUT R0, R198, 0x30, R21, 0xf8, !PT ;  /* 0x00000030c6007812 */ /* 0x000fc800078ef815 */
[----:B------:R-:W-:Y:S02]  /*14e90*/  LOP3.LUT R0, R0, R199, RZ, 0x3c, !PT ;  /* 0x000000c700007212 */ /* 0x000fe400078e3cff */
[----:B------:R-:W-:Y:S02]  /*14ea0*/  LOP3.LUT R21, R20, 0xffffe000, RZ, 0xc0, !PT ;  /* 0xffffe00014157812 */ /* 0x000fe400078ec0ff */
[----:B------:R-:W-:Y:S02]  /*14eb0*/  PRMT R20, R37, 0x7604, R36 ;  /* 0x0000760425147816 */ /* 0x000fe40000000024 */
[----:B------:R-:W-:Y:S01]  /*14ec0*/  IADD3 R21, R0, R200, R21 ;  /* 0x000000c800157210 */ /* 0x000fe20007ffe015 */
[----:B----4-:R-:W0:Y:S01]  /*14ed0*/  LDS.128 R36, [R67+0x14400] ;  /* 0x0144000043247984 */ /* 0x010e220000000c00 */
[----:B------:R-:W-:Y:S02]  /*14ee0*/  LOP3.LUT R49, R20, 0xff0000, R49, 0xf8, !PT ;  /* 0x00ff000014317812 */ /* 0x000fe400078ef831 */
[----:B------:R-:W-:Y:S01]  /*14ef0*/  LOP3.LUT R20, R47, 0xff000000, R26, 0xf8, !PT ;  /* 0xff0000002f147812 */ /* 0x000fe200078ef81a */
[----:B------:R-:W-:Y:S01]  /*14f00*/  IMAD.IADD R0, R16, 0x1, R21 ;  /* 0x0000000110007824 */ /* 0x000fe200078e0215 */
[----:B------:R-:W-:-:S02]  /*14f10*/  LOP3.LUT R21, R40, 0xff, RZ, 0xc0, !PT ;  /* 0x000000ff28157812 */ /* 0x000fc400078ec0ff */
[----:B------:R-:W-:Y:S02]  /*14f20*/  LOP3.LUT R54, R49, 0xff000000, R27, 0xf8, !PT ;  /* 0xff00000031367812 */ /* 0x000fe400078ef81b */
[----:B------:R-:W1:Y:S01]  /*14f30*/  LDS.128 R40, [R0+0x14400] ;  /* 0x0144000000287984 */ /* 0x000e620000000c00 */
[----:B------:R-:W-:Y:S02]  /*14f40*/  PRMT R48, R21, 0x7604, R48 ;  /* 0x0000760415307816 */ /* 0x000fe40000000030 */
[----:B------:R-:W-:Y:S02]  /*14f50*/  SHF.R.U32.HI R21, RZ, 0x10, R25 ;  /* 0x00000010ff157819 */ /* 0x000fe40000011619 */
[----:B------:R-:W-:-:S03]  /*14f60*/  LOP3.LUT R53, R48, 0xff0000, R53, 0xf8, !PT ;  /* 0x00ff000030357812 */ /* 0x000fc600078ef835 */
[----:B------:R-:W-:-:S05]  /*14f70*/  IMAD.U32 R21, R21, 0x10000, RZ ;  /* 0x0001000015157824 */ /* 0x000fca00078e00ff */
[----:B------:R-:W-:-:S04]  /*14f80*/  LOP3.LUT R21, R46, 0xff0000, R21, 0xf8, !PT ;  /* 0x00ff00002e157812 */ /* 0x000fc800078ef815 */
[----:B------:R-:W-:Y:S02]  /*14f90*/  LOP3.LUT R24, R21, 0xff000000, R25, 0xf8, !PT ;  /* 0xff00000015187812 */ /* 0x000fe400078ef819 */
[--C-:B------:R-:W-:Y:S02]  /*14fa0*/  LOP3.LUT R21, R55, 0xff0000, R6.reuse, 0xf8, !PT ;  /* 0x00ff000037157812 */ /* 0x100fe400078ef806 */
[----:B------:R-:W-:Y:S02]  /*14fb0*/  LOP3.LUT R55, R53, 0xff000000, R5, 0xf8, !PT ;  /* 0xff00000035377812 */ /* 0x000fe400078ef805 */
[----:B------:R-:W-:Y:S02]  /*14fc0*/  LOP3.LUT R5, R21, 0xff000000, R6, 0xf8, !PT ;  /* 0xff00000015057812 */ /* 0x000fe400078ef806 */
[----:B------:R-:W-:Y:S02]  /*14fd0*/  F2FP.F16.E4M3.UNPACK_B R56, R55 ;  /* 0x00000037ff38723e */ /* 0x000fe400020006ff */
[----:B------:R-:W-:-:S02]  /*14fe0*/  F2FP.F16.E4M3.UNPACK_B R27, R24 ;  /* 0x00000018ff1b723e */ /* 0x000fc400020006ff */
[----:B------:R-:W-:Y:S02]  /*14ff0*/  F2FP.F16.E4M3.UNPACK_B R55, R55.H1 ;  /* 0x00000037ff37723e */ /* 0x000fe400030006ff */
[----:B0-----:R-:W-:Y:S02]  /*15000*/  F2FP.F16.E4M3.UNPACK_B R21, R37 ;  /* 0x00000025ff15723e */ /* 0x001fe400020006ff */
[-C--:B------:R-:W-:Y:S02]  /*15010*/  F2FP.F16.E4M3.UNPACK_B R48, R39.reuse ;  /* 0x00000027ff30723e */ /* 0x080fe400020006ff */
[----:B------:R-:W-:Y:S01]  /*15020*/  F2FP.F16.E4M3.UNPACK_B R49, R39.H1 ;  /* 0x00000027ff31723e */ /* 0x000fe200030006ff */
[----:B------:R-:W-:Y:S01]  /*15030*/  HADD2.F32 R39, -RZ, R56.H0_H0 ;  /* 0x20000038ff277230 */ /* 0x000fe20000004100 */
[-C--:B------:R-:W-:Y:S01]  /*15040*/  F2FP.F16.E4M3.UNPACK_B R46, R36.reuse ;  /* 0x00000024ff2e723e */ /* 0x080fe200020006ff */
[----:B------:R-:W-:Y:S01]  /*15050*/  HADD2.F32 R25, -RZ, R21.H0_H0 ;  /* 0x20000015ff197230 */ /* 0x000fe20000004100 */
[----:B------:R-:W-:Y:S01]  /*15060*/  F2FP.F16.E4M3.UNPACK_B R47, R36.H1 ;  /* 0x00000024ff2f723e */ /* 0x000fe200030006ff */
[----:B------:R-:W-:Y:S01]  /*15070*/  HADD2.F32 R36, -RZ, R27.H0_H0 ;  /* 0x2000001bff247230 */ /* 0x000fe20000004100 */
[----:B-1----:R-:W-:-:S02]  /*15080*/  F2FP.F16.E4M3.UNPACK_B R26, R41 ;  /* 0x00000029ff1a723e */ /* 0x002fc400020006ff */
[-C--:B------:R-:W-:Y:S02]  /*15090*/  F2FP.F16.E4M3.UNPACK_B R50, R40.reuse ;  /* 0x00000028ff32723e */ /* 0x080fe400020006ff */
[----:B------:R-:W-:Y:S01]  /*150a0*/  F2FP.F16.E4M3.UNPACK_B R51, R40.H1 ;  /* 0x00000028ff33723e */ /* 0x000fe200030006ff */
[--C-:B------:R-:W-:Y:S01]  /*150b0*/  HADD2.F32 R6, -RZ, R26.reuse.H0_H0 ;  /* 0x2000001aff067230 */ /* 0x100fe20000004100 */
[----:B------:R-:W-:Y:S01]  /*150c0*/  F2FP.F16.E4M3.UNPACK_B R41, R41.H1 ;  /* 0x00000029ff29723e */ /* 0x000fe200030006ff */
[----:B------:R-:W-:Y:S01]  /*150d0*/  HADD2.F32 R26, -RZ, R26.H1_H1 ;  /* 0x3000001aff1a7230 */ /* 0x000fe20000004100 */
[----:B------:R-:W-:Y:S02]  /*150e0*/  F2FP.F16.E4M3.UNPACK_B R52, R43 ;  /* 0x0000002bff34723e */ /* 0x000fe400020006ff */
[C---:B------:R-:W-:Y:S01]  /*150f0*/  FMUL.FTZ R40, R6.reuse, R39 ;  /* 0x0000002706287220 */ /* 0x040fe20000410000 */
[----:B------:R-:W-:Y:S01]  /*15100*/  FMUL.FTZ R58, R6, R36 ;  /* 0x00000024063a7220 */ /* 0x000fe20000410000 */
[----:B------:R-:W-:Y:S01]  /*15110*/  F2FP.F16.E4M3.UNPACK_B R53, R43.H1 ;  /* 0x0000002bff35723e */ /* 0x000fe200030006ff */
[----:B------:R-:W-:-:S02]  /*15120*/  HADD2.F32 R43, -RZ, R56.H1_H1 ;  /* 0x30000038ff2b7230 */ /* 0x000fc40000004100 */
[C---:B------:R-:W-:Y:S01]  /*15130*/  FFMA.FTZ R6, R25.reuse, R36, -R40 ;  /* 0x0000002419067223 */ /* 0x040fe20000010828 */
[----:B------:R-:W-:Y:S01]  /*15140*/  F2FP.F16.E4M3.UNPACK_B R36, R24.H1 ;  /* 0x00000018ff24723e */ /* 0x000fe200030006ff */
[----:B------:R-:W-:Y:S01]  /*15150*/  FFMA.FTZ R25, R25, R39, R58 ;  /* 0x0000002719197223 */ /* 0x000fe2000001003a */
[----:B------:R-:W-:Y:S01]  /*15160*/  F2FP.F16.E4M3.UNPACK_B R37, R37.H1 ;  /* 0x00000025ff25723e */ /* 0x000fe200030006ff */
[----:B------:R-:W-:Y:S02]  /*15170*/  HADD2.F32 R39, -RZ, R27.H1_H1 ;  /* 0x3000001bff277230 */ /* 0x000fe40000004100 */
[C---:B------:R-:W-:Y:S01]  /*15180*/  FMUL.FTZ R61, R26.reuse, R43 ;  /* 0x0000002b1a3d7220 */ /* 0x040fe20000410000 */
[----:B------:R-:W-:Y:S01]  /*15190*/  HADD2.F32 R24, -RZ, R21.H1_H1 ;  /* 0x30000015ff187230 */ /* 0x000fe20000004100 */
[-C--:B------:R-:W-:Y:S01]  /*151a0*/  F2FP.F16.E4M3.UNPACK_B R7, R42.reuse ;  /* 0x0000002aff07723e */ /* 0x080fe200020006ff */
[----:B------:R-:W-:Y:S02]  /*151b0*/  HADD2.F32 R56, -RZ, R55.H0_H0 ;  /* 0x20000037ff387230 */ /* 0x000fe40000004100 */
[----:B------:R-:W-:Y:S01]  /*151c0*/  FMUL.FTZ R26, R26, R39 ;  /* 0x000000271a1a7220 */ /* 0x000fe20000410000 */
[----:B------:R-:W-:Y:S01]  /*151d0*/  HADD2.F32 R21, -RZ, R41.H0_H0 ;  /* 0x20000029ff157230 */ /* 0x000fe20000004100 */
[----:B------:R-:W-:Y:S01]  /*151e0*/  F2FP.F16.E4M3.UNPACK_B R42, R42.H1 ;  /* 0x0000002aff2a723e */ /* 0x000fe200030006ff */
[----:B------:R-:W-:Y:S01]  /*151f0*/  HADD2.F32 R40, -RZ, R36.H0_H0 ;  /* 0x20000024ff287230 */ /* 0x000fe20000004100 */
[----:B------:R-:W-:Y:S01]  /*15200*/  F2FP.F16.E4M3.UNPACK_B R4, R38 ;  /* 0x00000026ff04723e */ /* 0x000fe200020006ff */
[----:B------:R-:W-:-:S02]  /*15210*/  HADD2.F32 R27, -RZ, R37.H0_H0 ;  /* 0x20000025ff1b7230 */ /* 0x000fc40000004100 */
[C---:B------:R-:W-:Y:S01]  /*15220*/  FMUL.FTZ R58, R21.reuse, R56 ;  /* 0x00000038153a7220 */ /* 0x040fe20000410000 */
[----:B------:R-:W-:Y:S02]  /*15230*/  HADD2.F32 R41, -RZ, R41.H1_H1 ;  /* 0x30000029ff297230 */ /* 0x000fe40000004100 */
[-C--:B------:R-:W-:Y:S01]  /*15240*/  FMUL.FTZ R63, R21, R40.reuse ;  /* 0x00000028153f7220 */ /* 0x080fe20000410000 */
[C---:B------:R-:W-:Y:S01]  /*15250*/  FFMA.FTZ R21, R24.reuse, R39, -R61 ;  /* 0x0000002718157223 */ /* 0x040fe2000001083d */
[----:B------:R-:W-:Y:S01]  /*15260*/  FFMA.FTZ R24, R24, R43, R26 ;  /* 0x0000002b18187223 */ /* 0x000fe2000001001a */
[C---:B------:R-:W-:Y:S01]  /*15270*/  FFMA.FTZ R26, R27.reuse, R40, -R58 ;  /* 0x000000281b1a7223 */ /* 0x040fe2000001083a */
[-C--:B------:R-:W-:Y:S01]  /*15280*/  F2FP.F16.E4M3.UNPACK_B R58, R59.reuse ;  /* 0x0000003bff3a723e */ /* 0x080fe200020006ff */
[----:B------:R-:W-:Y:S01]  /*15290*/  FFMA.FTZ R27, R27, R56, R63 ;  /* 0x000000381b1b7223 */ /* 0x000fe2000001003f */
[-C--:B------:R-:W-:Y:S01]  /*152a0*/  F2FP.F16.E4M3.UNPACK_B R43, R54.reuse ;  /* 0x00000036ff2b723e */ /* 0x080fe200020006ff */
[----:B------:R-:W-:Y:S01]  /*152b0*/  HADD2.F32 R39, -RZ, R36.H1_H1 ;  /* 0x30000024ff277230 */ /* 0x000fe20000004100 */
[----:B------:R-:W-:Y:S01]  /*152c0*/  F2FP.F16.E4M3.UNPACK_B R59, R59.H1 ;  /* 0x0000003bff3b723e */ /* 0x000fe200030006ff */
[----:B------:R-:W-:Y:S01]  /*152d0*/  HADD2.F32 R56, -RZ, R55.H1_H1 ;  /* 0x30000037ff387230 */ /* 0x000fe20000004100 */
[----:B------:R-:W-:Y:S01]  /*152e0*/  F2FP.F16.E4M3.UNPACK_B R54, R54.H1 ;  /* 0x00000036ff36723e */ /* 0x000fe200030006ff */
[----:B------:R-:W-:Y:S01]  /*152f0*/  HADD2.F32 R36, -RZ, R37.H1_H1 ;  /* 0x30000025ff247230 */ /* 0x000fe20000004100 */
[----:B------:R-:W-:Y:S01]  /*15300*/  F2FP.F16.E4M3.UNPACK_B R38, R38.H1 ;  /* 0x00000026ff26723e */ /* 0x000fe200030006ff */
[----:B------:R-:W-:-:S02]  /*15310*/  HADD2.F32 R60, -RZ, R58.H0_H0 ;  /* 0x2000003aff3c7230 */ /* 0x000fc40000004100 */
[C---:B------:R-:W-:Y:S01]  /*15320*/  FMUL.FTZ R61, R41.reuse, R56 ;  /* 0x00000038293d7220 */ /* 0x040fe20000410000 */
[----:B------:R-:W-:Y:S02]  /*15330*/  HADD2.F32 R37, -RZ, R52.H0_H0 ;  /* 0x20000034ff257230 */ /* 0x000fe40000004100 */
[----:B------:R-:W-:Y:S01]  /*15340*/  FMUL.FTZ R41, R41, R39 ;  /* 0x0000002729297220 */ /* 0x000fe20000410000 */
[--C-:B------:R-:W-:Y:S02]  /*15350*/  HADD2.F32 R55, -RZ, R43.reuse.H0_H0 ;  /* 0x2000002bff377230 */ /* 0x100fe40000004100 */
[----:B------:R-:W-:Y:S02]  /*15360*/  HADD2.F32 R40, -RZ, R48.H0_H0 ;  /* 0x20000030ff287230 */ /* 0x000fe40000004100 */
[C---:B------:R-:W-:Y:S01]  /*15370*/  FMUL.FTZ R63, R37.reuse, R60 ;  /* 0x0000003c253f7220 */ /* 0x040fe20000410000 */
[----:B------:R-:W-:Y:S02]  /*15380*/  HADD2.F32 R58, -RZ, R58.H1_H1 ;  /* 0x3000003aff3a7230 */ /* 0x000fe40000004100 */
[----:B------:R-:W-:Y:S01]  /*15390*/  FMUL.FTZ R65, R37, R55 ;  /* 0x0000003725417220 */ /* 0x000fe20000410000 */
[C---:B------:R-:W-:Y:S01]  /*153a0*/  FFMA.FTZ R37, R36.reuse, R39, -R61 ;  /* 0x0000002724257223 */ /* 0x040fe2000001083d */
[----:B------:R-:W-:Y:S01]  /*153b0*/  FFMA.FTZ R36, R36, R56, R41 ;  /* 0x0000003824247223 */ /* 0x000fe20000010029 */
[C---:B------:R-:W-:Y:S01]  /*153c0*/  FFMA.FTZ R39, R40.reuse, R55, -R63 ;  /* 0x0000003728277223 */ /* 0x040fe2000001083f */
[----:B------:R-:W-:Y:S01]  /*153d0*/  FFMA.FTZ R40, R40, R60, R65 ;  /* 0x0000003c28287223 */ /* 0x000fe20000010041 */
[----:B------:R-:W-:-:S02]  /*153e0*/  HADD2.F32 R55, -RZ, R43.H1_H1 ;  /* 0x3000002bff377230 */ /* 0x000fc40000004100 */
[----:B------:R-:W-:Y:S01]  /*153f0*/  HADD2.F32 R41, -RZ, R48.H1_H1 ;  /* 0x30000030ff297230 */ /* 0x000fe20000004100 */
[----:B------:R-:W-:Y:S01]  /*15400*/  F2FP.SATFINITE.E4M3.F32.PACK_AB_MERGE_C R27, R36, R27, RZ ;  /* 0x0000001b241b723e */ /* 0x000fe200048070ff */
[----:B------:R-:W-:Y:S02]  /*15410*/  HADD2.F32 R52, -RZ, R52.H1_H1 ;  /* 0x30000034ff347230 */ /* 0x000fe40000004100 */
[----:B------:R-:W-:Y:S01]  /*15420*/  HADD2.F32 R60, -RZ, R59.H0_H0 ;  /* 0x2000003bff3c7230 */ /* 0x000fe20000004100 */
[----:B------:R-:W-:Y:S01]  /*15430*/  F2FP.SATFINITE.E4M3.F32.PACK_AB_MERGE_C R25, R24, R25, R27 ;  /* 0x000000191819723e */ /* 0x000fe2000480701b */
        /* <DEDUP_REMOVED lines=8> */
[----:B------:R-:W-:Y:S01]  /*154c0*/  FFMA.FTZ R48, R41, R55, -R62 ;  /* 0x0000003729307223 */ /* 0x000fe2000001083e */
[C---:B------:R-:W-:Y:S01]  /*154d0*/  FFMA.FTZ R63, R43.reuse, R56, -R52 ;  /* 0x000000382b3f7223 */ /* 0x040fe20000010834 */
[----:B------:R-:W-:Y:S01]  /*154e0*/  F2FP.F16.E4M3.UNPACK_B R55, R57.H1 ;  /* 0x00000039ff37723e */ /* 0x000fe200030006ff */
[----:B------:R-:W-:Y:S01]  /*154f0*/  FFMA.FTZ R65, R43, R60, R65 ;  /* 0x0000003c2b417223 */ /* 0x000fe20000010041 */
[----:B------:R-:W-:Y:S01]  /*15500*/  HADD2.F32 R60, -RZ, R59.H1_H1 ;  /* 0x3000003bff3c7230 */ /* 0x000fe20000004100 */
[----:B------:R-:W-:Y:S01]  /*15510*/  F2FP.F16.E4M3.UNPACK_B R52, R45.H1 ;  /* 0x0000002dff34723e */ /* 0x000fe200030006ff */
[----:B------:R-:W-:Y:S01]  /*15520*/  FFMA.FTZ R61, R41, R58, R61 ;  /* 0x0000003a293d7223 */ /* 0x000fe2000001003d */
[----:B------:R-:W-:Y:S01]  /*15530*/  HADD2.F32 R56, -RZ, R54.H1_H1 ;  /* 0x30000036ff387230 */ /* 0x000fe20000004100 */
[----:B------:R-:W-:Y:S01]  /*15540*/  F2FP.F16.E4M3.UNPACK_B R57, R57 ;  /* 0x00000039ff39723e */ /* 0x000fe200020006ff */
        /* <DEDUP_REMOVED lines=8> */
[----:B------:R-:W-:-:S02]  /*155d0*/  HADD2.F32 R41, -RZ, R47.H0_H0 ;  /* 0x2000002fff297230 */ /* 0x000fc40000004100 */
[C---:B------:R-:W-:Y:S01]  /*155e0*/  FMUL.FTZ R62, R43.reuse, R58 ;  /* 0x0000003a2b3e7220 */ /* 0x040fe20000410000 */
[----:B------:R-:W-:Y:S02]  /*155f0*/  HADD2.F32 R56, -RZ, R55.H1_H1 ;  /* 0x30000037ff387230 */ /* 0x000fe40000004100 */
[----:B------:R-:W-:Y:S01]  /*15600*/  FMUL.FTZ R43, R43, R54 ;  /* 0x000000362b2b7220 */ /* 0x000fe20000410000 */
[----:B------:R-:W-:Y:S01]  /*15610*/  HADD2.F32 R51, -RZ, R51.H1_H1 ;  /* 0x30000033ff337230 */ /* 0x000fe20000004100 */
[----:B------:R-:W-:Y:S01]  /*15620*/  F2FP.F16.E4M3.UNPACK_B R45, R45 ;  /* 0x0000002dff2d723e */ /* 0x000fe200020006ff */
[----:B------:R-:W-:Y:S02]  /*15630*/  HADD2.F32 R52, -RZ, R52.H1_H1 ;  /* 0x30000034ff347230 */ /* 0x000fe40000004100 */
[----:B------:R-:W-:Y:S01]  /*15640*/  FFMA.FTZ R53, R41, R58, R43 ;  /* 0x0000003a29357223 */ /* 0x000fe2000001002b */
[----:B------:R-:W-:Y:S02]  /*15650*/  HADD2.F32 R47, -RZ, R47.H1_H1 ;  /* 0x3000002fff2f7230 */ /* 0x000fe40000004100 */
[----:B------:R-:W-:Y:S01]  /*15660*/  FMUL.FTZ R58, R51, R56 ;  /* 0x00000038333a7220 */ /* 0x000fe20000410000 */
[----:B------:R-:W-:Y:S01]  /*15670*/  FFMA.FTZ R62, R41, R54, -R62 ;  /* 0x00000036293e7223 */ /* 0x000fe2000001083e */
[----:B------:R-:W-:Y:S01]  /*15680*/  FMUL.FTZ R41, R51, R52 ;  /* 0x0000003433297220 */ /* 0x000fe20000410000 */
[----:B------:R-:W-:-:S02]  /*15690*/  HADD2.F32 R54, -RZ, R57.H0_H0 ;  /* 0x20000039ff367230 */ /* 0x000fc40000004100 */
[C---:B------:R-:W-:Y:S01]  /*156a0*/  FFMA.FTZ R51, R47.reuse, R52, -R58 ;  /* 0x000000342f337223 */ /* 0x040fe2000001083a */
[----:B------:R-:W-:Y:S02]  /*156b0*/  HADD2.F32 R43, -RZ, R50.H0_H0 ;  /* 0x20000032ff2b7230 */ /* 0x000fe40000004100 */
        /* <DEDUP_REMOVED lines=13> */
[----:B------:R-:W-:Y:S01]  /*15790*/  F2FP.F16.E4M3.UNPACK_B R41, R20.H1 ;  /* 0x00000014ff29723e */ /* 0x000fe200030006ff */
        /* <DEDUP_REMOVED lines=17> */
[----:B------:R-:W-:Y:S01]  /*158b0*/  F2FP.SATFINITE.E4M3.F32.PACK_AB_MERGE_C R65, R66, R65, RZ ;  /* 0x000000414241723e */ /* 0x000fe200048070ff */
[C---:B------:R-:W-:Y:S01]  /*158c0*/  FFMA.FTZ R52, R41.reuse, R46, -R52 ;  /* 0x0000002e29347223 */ /* 0x040fe20000010834 */
[----:B------:R-:W-:Y:S01]  /*158d0*/  FFMA.FTZ R54, R41, R50, R54 ;  /* 0x0000003229367223 */ /* 0x000fe20000010036 */
[C---:B------:R-:W-:Y:S01]  /*158e0*/  FFMA.FTZ R55, R38.reuse, R45, -R43 ;  /* 0x0000002d26377223 */ /* 0x040fe2000001082b */
[----:B------:R-:W-:Y:S01]  /*158f0*/  FFMA.FTZ R59, R38, R47, R42 ;  /* 0x0000002f263b7223 */ /* 0x000fe2000001002a */
[--C-:B------:R-:W-:Y:S01]  /*15900*/  HADD2.F32 R38, -RZ, R20.reuse.H0_H0 ;  /* 0x20000014ff267230 */ /* 0x100fe20000004100 */
[----:B------:R-:W-:Y:S01]  /*15910*/  F2FP.SATFINITE.E4M3.F32.PACK_AB_MERGE_C R53, R60, R53, RZ ;  /* 0x000000353c35723e */ /* 0x000fe200048070ff */
[----:B------:R-:W-:Y:S01]  /*15920*/  HADD2.F32 R41, -RZ, R20.H1_H1 ;  /* 0x30000014ff297230 */ /* 0x000fe20000004100 */
[----:B------:R-:W-:Y:S01]  /*15930*/  F2FP.SATFINITE.E4M3.F32.PACK_AB_MERGE_C R52, R55, R52, RZ ;  /* 0x000000343734723e */ /* 0x000fe200048070ff */
[----:B------:R-:W-:Y:S01]  /*15940*/  HADD2.F32 R42, -RZ, R5.H0_H0 ;  /* 0x20000005ff2a7230 */ /* 0x000fe20000004100 */
[----:B------:R-:W-:Y:S01]  /*15950*/  F2FP.SATFINITE.E4M3.F32.PACK_AB_MERGE_C R27, R61, R40, R65 ;  /* 0x000000283d1b723e */ /* 0x000fe20004807041 */
[----:B------:R-:W-:Y:S01]  /*15960*/  HADD2.F32 R20, -RZ, R7.H0_H0 ;  /* 0x20000007ff147230 */ /* 0x000fe20000004100 */
[----:B------:R-:W-:Y:S01]  /*15970*/  F2FP.SATFINITE.E4M3.F32.PACK_AB_MERGE_C R24, R57, R58, R53 ;  /* 0x0000003a3918723e */ /* 0x000fe20004807035 */
[----:B------:R-:W-:-:S02]  /*15980*/  HADD2.F32 R43, -RZ, R5.H1_H1 ;  /* 0x30000005ff2b7230 */ /* 0x000fc40000004100 */
        /* <DEDUP_REMOVED lines=19> */
[----:B------:R-:W-:-:S03]  /*15ac0*/  F2FP.SATFINITE.E4M3.F32.PACK_AB_MERGE_C R26, R20, R45, R26 ;  /* 0x0000002d141a723e */ /* 0x000fc6000480701a */
[----:B------:R1:W-:Y:S04]  /*15ad0*/  STS.128 [R67+0x14400], R4 ;  /* 0x0144000443007388 */ /* 0x0003e80000000c00 */
[----:B------:R1:W-:Y:S02]  /*15ae0*/  STS.128 [R0+0x14400], R24 ;  /* 0x0144001800007388 */ /* 0x0003e40000000c00 */
.L_x_2441:
[----:B------:R-:W-:Y:S05]  /*15af0*/  BSYNC B1 ;  /* 0x0000000000017941 */ /* 0x000fea0003800000 */
.L_x_2440:
[----:B------:R-:W-:Y:S04]  /*15b00*/  BSSY B1, `(.L_x_2442) ;  /* 0x0000102000017945 */ /* 0x000fe80003800000 */
[----:B------:R-:W-:Y:S05]  /*15b10*/  @P1 BRA `(.L_x_2443) ;  /* 0x0000001000001947 */ /* 0x000fea0003800000 */
[----:B------:R-:W3:Y:S04]  /*15b20*/  LDL R20, [R1+0xc] ;  /* 0x00000c0001147983 */ /* 0x000ee80000100800 */
[----:B------:R-:W4:Y:S01]  /*15b30*/  LDL R59, [R1+0x60] ;  /* 0x00006000013b7983 */ /* 0x000f220000100800 */
[----:B-1---5:R-:W-:Y:S02]  /*15b40*/  SHF.R.U32.HI R0, RZ, 0x8, R28 ;  /* 0x00000008ff007819 */ /* 0x022fe4000001161c */
[----:B------:R-:W-:Y:S02]  /*15b50*/  LOP3.LUT R5, R28, 0xff, RZ, 0xc0, !PT ;  /* 0x000000ff1c057812 */ /* 0x000fe400078ec0ff */
[----:B------:R-:W-:Y:S02]  /*15b60*/  LOP3.LUT R4, R0, 0xff, RZ, 0xc0, !PT ;  /* 0x000000ff00047812 */ /* 0x000fe400078ec0ff */
[----:B--2---:R-:W-:-:S02]  /*15b70*/  LOP3.LUT R21, R31, 0xff, RZ, 0xc0, !PT ;  /* 0x000000ff1f157812 */ /* 0x004fc400078ec0ff */
[----:B0-----:R-:W-:Y:S02]  /*15b80*/  PRMT R37, R4, 0x7604, R5 ;  /* 0x0000760404257816 */ /* 0x001fe40000000005 */
[----:B------:R-:W-:Y:S02]  /*15b90*/  SHF.R.U32.HI R24, RZ, 0x8, R8 ;  /* 0x00000008ff187819 */ /* 0x000fe40000011608 */
[----:B------:R-:W-:Y:S02]  /*15ba0*/  SHF.R.U32.HI R6, RZ, 0x8, R29 ;  /* 0x00000008ff067819 */ /* 0x000fe4000001161d */
[----:B------:R-:W-:Y:S02]  /*15bb0*/  LOP3.LUT R25, R8, 0xff, RZ, 0xc0, !PT ;  /* 0x000000ff08197812 */ /* 0x000fe400078ec0ff */
[----:B------:R-:W-:Y:S02]  /*15bc0*/  LOP3.LUT R24, R24, 0xff, RZ, 0xc0, !PT ;  /* 0x000000ff18187812 */ /* 0x000fe400078ec0ff */
[----:B------:R-:W-:-:S02]  /*15bd0*/  LOP3.LUT R7, R29, 0xff, RZ, 0xc0, !PT ;  /* 0x000000ff1d077812 */ /* 0x000fc400078ec0ff */
[----:B------:R-:W-:Y:S02]  /*15be0*/  LOP3.LUT R6, R6, 0xff, RZ, 0xc0, !PT ;  /* 0x000000ff06067812 */ /* 0x000fe400078ec0ff */
[----:B------:R-:W-:Y:S02]  /*15bf0*/  PRMT R43, R24, 0x7604, R25 ;  /* 0x00007604182b7816 */ /* 0x000fe40000000019 */
[----:B------:R-:W-:Y:S02]  /*15c00*/  LOP3.LUT R25, R9, 0xff, RZ, 0xc0, !PT ;  /* 0x000000ff09197812 */ /* 0x000fe400078ec0ff */
[----:B------:R-:W-:Y:S02]  /*15c10*/  SHF.R.U32.HI R24, RZ, 0x8, R11 ;  /* 0x00000008ff187819 */ /* 0x000fe4000001160b */
[----:B------:R-:W-:Y:S02]  /*15c20*/  PRMT R36, R6, 0x7604, R7 ;  /* 0x0000760406247816 */ /* 0x000fe40000000007 */
[----:B------:R-:W-:-:S02]  /*15c30*/  SHF.R.U32.HI R6, RZ, 0x8, R30 ;  /* 0x00000008ff067819 */ /* 0x000fc4000001161e */
[----:B------:R-:W-:Y:S02]  /*15c40*/  LOP3.LUT R27, R10, 0xff, RZ, 0xc0, !PT ;  /* 0x000000ff0a1b7812 */ /* 0x000fe400078ec0ff */
[----:B------:R-:W-:Y:S02]  /*15c50*/  LOP3.LUT R24, R24, 0xff, RZ, 0xc0, !PT ;  /* 0x000000ff18187812 */ /* 0x000fe400078ec0ff */
[----:B------:R-:W-:Y:S02]  /*15c60*/  LOP3.LUT R47, R11, 0xff, RZ, 0xc0, !PT ;  /* 0x000000ff0b2f7812 */ /* 0x000fe400078ec0ff */
[----:B------:R-:W-:Y:S02]  /*15c70*/  LOP3.LUT R7, R30, 0xff, RZ, 0xc0, !PT ;  /* 0x000000ff1e077812 */ /* 0x000fe400078ec0ff */
[----:B------:R-:W-:Y:S02]  /*15c80*/  LOP3.LUT R6, R6, 0xff, RZ, 0xc0, !PT ;  /* 0x000000ff06067812 */ /* 0x000fe400078ec0ff */
[----:B------:R-:W-:-:S02]  /*15c90*/  PRMT R55, R24, 0x7604, R47 ;  /* 0x0000760418377816 */ /* 0x000fc4000000002f */
[----:B------:R-:W-:Y:S02]  /*15ca0*/  PRMT R39, R6, 0x7604, R7 ;  /* 0x0000760406277816 */ /* 0x000fe40000000007 */
[----:B------:R-:W-:Y:S02]  /*15cb0*/  SHF.R.U32.HI R40, RZ, 0x10, R31 ;  /* 0x00000010ff287819 */ /* 0x000fe4000001161f */
[----:B------:R-:W-:Y:S02]  /*15cc0*/  SHF.R.U32.HI R38, RZ, 0x10, R30 ;  /* 0x00000010ff267819 */ /* 0x000fe4000001161e */
[----:B------:R-:W-:Y:S02]  /*15cd0*/  LOP3.LUT R40, R40, 0xff, RZ, 0xc0, !PT ;  /* 0x000000ff28287812 */ /* 0x000fe400078ec0ff */
[----:B------:R-:W-:-:S04]  /*15ce0*/  LOP3.LUT R38, R38, 0xff, RZ, 0xc0, !PT ;  /* 0x000000ff26267812 */ /* 0x000fc800078ec0ff */
[----:B------:R-:W-:Y:S02]  /*15cf0*/  PRMT R39, R38, 0x7054, R39 ;  /* 0x0000705426277816 */ /* 0x000fe40000000027 */
[----:B------:R-:W-:-:S04]  /*15d00*/  SHF.R.U32.HI R38, RZ, 0x10, R10 ;  /* 0x00000010ff267819 */ /* 0x000fc8000001160a */
[----:B------:R-:W-:Y:S02]  /*15d10*/  LOP3.LUT R38, R38, 0xff, RZ, 0xc0, !PT ;  /* 0x000000ff26267812 */ /* 0x000fe400078ec0ff */
[----:B---3--:R-:W-:Y:S02]  /*15d20*/  LEA.HI R0, R3, R20, RZ, 0x1c ;  /* 0x0000001403007211 */ /* 0x008fe400078fe0ff */
[----:B------:R-:W-:Y:S02]  /*15d30*/  SHF.R.U32.HI R20, RZ, 0x8, R31 ;  /* 0x00000008ff147819 */ /* 0x000fe4000001161f */
[----:B------:R-:W-:Y:S02]  /*15d40*/  SHF.R.S32.HI R5, RZ, 0x1f, R0 ;  /* 0x0000001fff057819 */ /* 0x000fe40000011400 */
[----:B------:R-:W-:Y:S02]  /*15d50*/  LOP3.LUT R20, R20, 0xff, RZ, 0xc0, !PT ;  /* 0x000000ff14147812 */ /* 0x000fe400078ec0ff */
[----:B------:R-:W-:Y:S01]  /*15d60*/  LEA.HI R4, R5, R0, RZ, 0x2 ;  /* 0x0000000005047211 */ /* 0x000fe200078f10ff */
[----:B------:R-:W-:Y:S01]  /*15d70*/  IMAD.SHL.U32 R5, R0, 0x10, RZ ;  /* 0x0000001000057824 */ /* 0x000fe200078e00ff */
[----:B------:R-:W-:-:S02]  /*15d80*/  PRMT R41, R20, 0x7604, R21 ;  /* 0x0000760414297816 */ /* 0x000fc40000000015 */
[----:B------:R-:W-:Y:S01]  /*15d90*/  SHF.R.U32.HI R20, RZ, 0x8, R10 ;  /* 0x00000008ff147819 */ /* 0x000fe2000001160a */
[----:B------:R-:W-:Y:S01]  /*15da0*/  IMAD.SHL.U32 R4, R4, 0x800, RZ ;  /* 0x0000080004047824 */ /* 0x000fe200078e00ff */
[----:B------:R-:W-:Y:S02]  /*15db0*/  LOP3.LUT R0, R198, 0x30, R5, 0xf8, !PT ;  /* 0x00000030c6007812 */ /* 0x000fe400078ef805 */
[----:B------:R-:W-:Y:S02]  /*15dc0*/  LOP3.LUT R20, R20, 0xff, RZ, 0xc0, !PT ;  /* 0x000000ff14147812 */ /* 0x000fe400078ec0ff */
[----:B------:R-:W-:Y:S02]  /*15dd0*/  LOP3.LUT R0, R0, R199, RZ, 0x3c, !PT ;  /* 0x000000c700007212 */ /* 0x000fe400078e3cff */
[----:B------:R-:W-:Y:S02]  /*15de0*/  LOP3.LUT R5, R4, 0xffffe000, RZ, 0xc0, !PT ;  /* 0xffffe00004057812 */ /* 0x000fe400078ec0ff */
[----:B------:R-:W-:-:S02]  /*15df0*/  PRMT R49, R20, 0x7604, R27 ;  /* 0x0000760414317816 */ /* 0x000fc4000000001b */
[----:B------:R-:W-:Y:S02]  /*15e00*/  IADD3 R21, R0, R200, R5 ;  /* 0x000000c800157210 */ /* 0x000fe40007ffe005 */
[----:B------:R-:W-:Y:S01]  /*15e10*/  SHF.R.U32.HI R0, RZ, 0x8, R9 ;  /* 0x00000008ff007819 */ /* 0x000fe20000011609 */
[----:B----4-:R-:W-:Y:S01]  /*15e20*/  LDS.128 R4, [R59+0x14400] ;  /* 0x014400003b047984 */ /* 0x010fe20000000c00 */
[----:B------:R-:W-:Y:S02]  /*15e30*/  SHF.R.U32.HI R20, RZ, 0x10, R28 ;  /* 0x00000010ff147819 */ /* 0x000fe4000001161c */
[----:B------:R-:W-:Y:S02]  /*15e40*/  LOP3.LUT R0, R0, 0xff, RZ, 0xc0, !PT ;  /* 0x000000ff00007812 */ /* 0x000fe400078ec0ff */
[----:B------:R-:W-:Y:S02]  /*15e50*/  LOP3.LUT R20, R20, 0xff, RZ, 0xc0, !PT ;  /* 0x000000ff14147812 */ /* 0x000fe400078ec0ff */
[----:B------:R-:W-:Y:S01]  /*15e60*/  PRMT R45, R0, 0x7604, R25 ;  /* 0x00007604002d7816 */ /* 0x000fe20000000019 */
[----:B------:R-:W-:Y:S01]  /*15e70*/  IMAD.IADD R0, R16, 0x1, R21 ;  /* 0x0000000110007824 */ /* 0x000fe200078e0215 */
[----:B------:R-:W-:-:S02]  /*15e80*/  SHF.R.U32.HI R21, RZ, 0x10, R29 ;  /* 0x00000010ff157819 */ /* 0x000fc4000001161d */
[----:B------:R-:W-:Y:S02]  /*15e90*/  PRMT R41, R40, 0x7054, R41 ;  /* 0x0000705428297816 */ /* 0x000fe40000000029 */
[----:B------:R-:W0:Y:S01]  /*15ea0*/  LDS.128 R24, [R0+0x14400] ;  /* 0x0144000000187984 */ /* 0x000e220000000c00 */
[----:B------:R-:W-:Y:S02]  /*15eb0*/  LOP3.LUT R21, R21, 0xff, RZ, 0xc0, !PT ;  /* 0x000000ff15157812 */ /* 0x000fe400078ec0ff */
[----:B------:R-:W-:Y:S02]  /*15ec0*/  SHF.R.U32.HI R40, RZ, 0x10, R11 ;  /* 0x00000010ff287819 */ /* 0x000fe4000001160b */
[----:B------:R-:W-:Y:S02]  /*15ed0*/  PRMT R21, R21, 0x7054, R36 ;  /* 0x0000705415157816 */ /* 0x000fe40000000024 */
[----:B------:R-:W-:Y:S02]  /*15ee0*/  SHF.R.U32.HI R36, RZ, 0x10, R9 ;  /* 0x00000010ff247819 */ /* 0x000fe40000011609 */
[----:B------:R-:W-:-:S02]  /*15ef0*/  PRMT R37, R20, 0x7054, R37 ;  /* 0x0000705414257816 */ /* 0x000fc40000000025 */
[----:B------:R-:W-:Y:S02]  /*15f00*/  LOP3.LUT R36, R36, 0xff, RZ, 0xc0, !PT ;  /* 0x000000ff24247812 */ /* 0x000fe400078ec0ff */
[----:B------:R-:W-:Y:S02]  /*15f10*/  SHF.R.U32.HI R20, RZ, 0x10, R8 ;  /* 0x00000010ff147819 */ /* 0x000fe40000011608 */
[----:B------:R-:W-:Y:S02]  /*15f20*/  LOP3.LUT R40, R40, 0xff, RZ, 0xc0, !PT ;  /* 0x000000ff28287812 */ /* 0x000fe400078ec0ff */
[----:B------:R-:W-:Y:S02]  /*15f30*/  PRMT R51, R36, 0x7054, R45 ;  /* 0x0000705424337816 */ /* 0x000fe4000000002d */
[----:B------:R-:W-:Y:S02]  /*15f40*/  LOP3.LUT R20, R20, 0xff, RZ, 0xc0, !PT ;  /* 0x000000ff14147812 */ /* 0x000fe400078ec0ff */
[----:B------:R-:W-:-:S02]  /*15f50*/  PRMT R55, R40, 0x7054, R55 ;  /* 0x0000705428377816 */ /* 0x000fc40000000037 */
[----:B------:R-:W-:Y:S02]  /*15f60*/  LOP3.LUT R51, R51, 0xff000000, R9, 0xf8, !PT ;  /* 0xff00000033337812 */ /* 0x000fe400078ef809 */
[----:B------:R-:W-:Y:S02]  /*15f70*/  LOP3.LUT R21, R21, 0xff000000, R29, 0xf8, !PT ;  /* 0xff00000015157812 */ /* 0x000fe400078ef81d */
[----:B------:R-:W-:Y:S02]  /*15f80*/  PRMT R47, R20, 0x7054, R43 ;  /* 0x00007054142f7816 */ /* 0x000fe4000000002b */
[----:B------:R-:W-:Y:S02]  /*15f90*/  PRMT R53, R38, 0x7054, R49 ;  /* 0x0000705426357816 */ /* 0x000fe40000000031 */
[----:B------:R-:W-:Y:S02]  /*15fa0*/  LOP3.LUT R55, R55, 0xff000000, R11, 0xf8, !PT ;  /* 0xff00000037377812 */ /* 0x000fe400078ef80b */
[----:B------:R-:W-:-:S02]  /*15fb0*/  LOP3.LUT R20, R39, 0xff000000, R30, 0xf8, !PT ;  /* 0xff00000027147812 */ /* 0x000fc400078ef81e */
[----:B------:R-:W-:Y:S02]  /*15fc0*/  F2FP.F16.E4M3.UNPACK_B R46, R51 ;  /* 0x00000033ff2e723e */ /* 0x000fe400020006ff */
[----:B------:R-:W-:Y:S02]  /*15fd0*/  F2FP.F16.E4M3.UNPACK_B R30, R21 ;  /* 0x00000015ff1e723e */ /* 0x000fe400020006ff */
[----:B------:R-:W-:Y:S01]  /*15fe0*/  LOP3.LUT R49, R47, 0xff000000, R8, 0xf8, !PT ;  /* 0xff0000002f317812 */ /* 0x000fe200078ef808 */
[----:B------:R-:W-:Y:S01]  /*15ff0*/  HADD2.F32 R48, -RZ, R46.H0_H0 ;  /* 0x2000002eff307230 */ /* 0x000fe20000004100 */
[----:B0-----:R-:W-:Y:S01]  /*16000*/  F2FP.F16.E4M3.UNPACK_B R11, R25 ;  /* 0x00000019ff0b723e */ /* 0x001fe200020006ff */
[----:B------:R-:W-:Y:S01]  /*16010*/  HADD2.F32 R42, -RZ, R30.H0_H0 ;  /* 0x2000001eff2a7230 */ /* 0x000fe20000004100 */
[----:B------:R-:W-:Y:S01]  /*16020*/  LOP3.LUT R45, R37, 0xff000000, R28, 0xf8, !PT ;  /* 0xff000000252d7812 */ /* 0x000fe200078ef81c */
[----:B------:R-:W-:Y:S01]  /*16030*/  HADD2.F32 R46, -RZ, R46.H1_H1 ;  /* 0x3000002eff2e7230 */ /* 0x000fe20000004100 */
[----:B------:R-:W-:Y:S01]  /*16040*/  LOP3.LUT R8, R53, 0xff000000, R10, 0xf8, !PT ;  /* 0xff00000035087812 */ /* 0x000fe200078ef80a */
[----:B------:R-:W-:Y:S01]  /*16050*/  HADD2.F32 R30, -RZ, R30.H1_H1 ;  /* 0x3000001eff1e7230 */ /* 0x000fe20000004100 */
[----:B------:R-:W-:-:S02]  /*16060*/  F2FP.F16.E4M3.UNPACK_B R10, R5 ;  /* 0x00000005ff0a723e */ /* 0x000fc400020006ff */
[----:B------:R-:W-:Y:S01]  /*16070*/  F2FP.F16.E4M3.UNPACK_B R28, R5.H1 ;  /* 0x00000005ff1c723e */ /* 0x000fe200030006ff */
[--C-:B------:R-:W-:Y:S01]  /*16080*/  HADD2.F32 R5, -RZ, R11.reuse.H0_H0 ;  /* 0x2000000bff057230 */ /* 0x100fe20000004100 */
[----:B------:R-:W-:Y:S01]  /*16090*/  LOP3.LUT R43, R41, 0xff000000, R31, 0xf8, !PT ;  /* 0xff000000292b7812 */ /* 0x000fe200078ef81f */
[--C-:B------:R-:W-:Y:S01]  /*160a0*/  HADD2.F32 R9, -RZ, R10.reuse.H0_H0 ;  /* 0x2000000aff097230 */ /* 0x100fe20000004100 */
[-C--:B------:R-:W-:Y:S01]  /*160b0*/  F2FP.F16.E4M3.UNPACK_B R39, R24.reuse ;  /* 0x00000018ff27723e */ /* 0x080fe200020006ff */
[----:B------:R-:W-:Y:S01]  /*160c0*/  HADD2.F32 R11, -RZ, R11.H1_H1 ;  /* 0x3000000bff0b7230 */ /* 0x000fe20000004100 */
[----:B------:R-:W-:Y:S01]  /*160d0*/  F2FP.F16.E4M3.UNPACK_B R40, R24.H1 ;  /* 0x00000018ff28723e */ /* 0x000fe200030006ff */
[C---:B------:R-:W-:Y:S01]  /*160e0*/  FMUL.FTZ R24, R5.reuse, R48 ;  /* 0x0000003005187220 */ /* 0x040fe20000410000 */
[-C--:B------:R-:W-:Y:S02]  /*160f0*/  F2FP.F16.E4M3.UNPACK_B R38, R27.reuse ;  /* 0x0000001bff26723e */ /* 0x080fe400020006ff */
[----:B------:R-:W-:Y:S01]  /*16100*/  F2FP.F16.E4M3.UNPACK_B R41, R27.H1 ;  /* 0x0000001bff29723e */ /* 0x000fe200030006ff */
[-C--:B------:R-:W-:Y:S01]  /*16110*/  FMUL.FTZ R27, R5, R42.reuse ;  /* 0x0000002a051b7220 */ /* 0x080fe20000410000 */
[----:B------:R-:W-:Y:S01]  /*16120*/  FFMA.FTZ R5, R9, R42, -R24 ;  /* 0x0000002a09057223 */ /* 0x000fe20000010818 */
[----:B------:R-:W-:Y:S01]  /*16130*/  F2FP.F16.E4M3.UNPACK_B R25, R25.H1 ;  /* 0x00000019ff19723e */ /* 0x000fe200030006ff */
[----:B------:R-:W-:-:S02]  /*16140*/  HADD2.F32 R24, -RZ, R10.H1_H1 ;  /* 0x3000000aff187230 */ /* 0x000fc40000004100 */
[----:B------:R-:W-:Y:S01]  /*16150*/  FFMA.FTZ R9, R9, R48, R27 ;  /* 0x0000003009097223 */ /* 0x000fe2000001001b */
[----:B------:R-:W-:Y:S01]  /*16160*/  F2FP.F16.E4M3.UNPACK_B R51, R51.H1 ;  /* 0x00000033ff33723e */ /* 0x000fe200030006ff */
[C---:B------:R-:W-:Y:S01]  /*16170*/  FMUL.FTZ R53, R11.reuse, R46 ;  /* 0x0000002e0b357220 */ /* 0x040fe20000410000 */
[----:B------:R-:W-:Y:S01]  /*16180*/  F2FP.F16.E4M3.UNPACK_B R27, R21.H1 ;  /* 0x00000015ff1b723e */ /* 0x000fe200030006ff */
        /* <DEDUP_REMOVED lines=10> */
[C---:B------:R-:W-:Y:S01]  /*16230*/  FFMA.FTZ R10, R24.reuse, R30, -R53 ;  /* 0x0000001e180a7223 */ /* 0x040fe20000010835 */
[----:B------:R-:W-:Y:S01]  /*16240*/  FFMA.FTZ R24, R24, R46, R11 ;  /* 0x0000002e18187223 */ /* 0x000fe2000001000b */
[C---:B------:R-:W-:Y:S01]  /*16250*/  FFMA.FTZ R11, R21.reuse, R42, -R48 ;  /* 0x0000002a150b7223 */ /* 0x040fe20000010830 */
[----:B------:R-:W-:Y:S01]  /*16260*/  F2FP.F16.E4M3.UNPACK_B R48, R55 ;  /* 0x00000037ff30723e */ /* 0x000fe200020006ff */
[----:B------:R-:W-:Y:S01]  /*16270*/  FFMA.FTZ R21, R21, R47, R50 ;  /* 0x0000002f15157223 */ /* 0x000fe20000010032 */
[----:B------:R-:W-:Y:S01]  /*16280*/  F2FP.F16.E4M3.UNPACK_B R46, R43 ;  /* 0x0000002bff2e723e */ /* 0x000fe200020006ff */
[----:B------:R-:W-:Y:S01]  /*16290*/  HADD2.F32 R30, -RZ, R28.H1_H1 ;  /* 0x3000001cff1e7230 */ /* 0x000fe20000004100 */
[----:B------:R-:W-:Y:S01]  /*162a0*/  F2FP.F16.E4M3.UNPACK_B R55, R55.H1 ;  /* 0x00000037ff37723e */ /* 0x000fe200030006ff */
[----:B------:R-:W-:Y:S01]  /*162b0*/  HADD2.F32 R25, -RZ, R25.H1_H1 ;  /* 0x30000019ff197230 */ /* 0x000fe20000004100 */
[-C--:B------:R-:W-:Y:S01]  /*162c0*/  F2FP.F16.E4M3.UNPACK_B R31, R4.reuse.H1 ;  /* 0x00000004ff1f723e */ /* 0x080fe200030006ff */
[----:B------:R-:W-:Y:S01]  /*162d0*/  HADD2.F32 R50, -RZ, R48.H0_H0 ;  /* 0x20000030ff327230 */ /* 0x000fe20000004100 */
[----:B------:R-:W-:Y:S01]  /*162e0*/  F2FP.F16.E4M3.UNPACK_B R29, R4 ;  /* 0x00000004ff1d723e */ /* 0x000fe200020006ff */
[----:B------:R-:W-:-:S02]  /*162f0*/  HADD2.F32 R28, -RZ, R38.H0_H0 ;  /* 0x20000026ff1c7230 */ /* 0x000fc40000004100 */
[C---:B------:R-:W-:Y:S01]  /*16300*/  FMUL.FTZ R53, R25.reuse, R51 ;  /* 0x0000003319357220 */ /* 0x040fe20000410000 */
[----:B------:R-:W-:Y:S01]  /*16310*/  HADD2.F32 R42, -RZ, R27.H1_H1 ;  /* 0x3000001bff2a7230 */ /* 0x000fe20000004100 */
[----:B------:R-:W-:Y:S01]  /*16320*/  F2FP.F16.E4M3.UNPACK_B R4, R6 ;  /* 0x00000006ff04723e */ /* 0x000fe200020006ff */
[----:B------:R-:W-:Y:S02]  /*16330*/  HADD2.F32 R47, -RZ, R46.H0_H0 ;  /* 0x2000002eff2f7230 */ /* 0x000fe40000004100 */
[C---:B------:R-:W-:Y:S01]  /*16340*/  FMUL.FTZ R54, R28.reuse, R50 ;  /* 0x000000321c367220 */ /* 0x040fe20000410000 */
[--C-:B------:R-:W-:Y:S02]  /*16350*/  HADD2.F32 R27, -RZ, R36.reuse.H0_H0 ;  /* 0x20000024ff1b7230 */ /* 0x100fe40000004100 */
[-C--:B------:R-:W-:Y:S01]  /*16360*/  FMUL.FTZ R52, R25, R42.reuse ;  /* 0x0000002a19347220 */ /* 0x080fe20000410000 */
[----:B------:R-:W-:Y:S02]  /*16370*/  HADD2.F32 R36, -RZ, R36.H1_H1 ;  /* 0x30000024ff247230 */ /* 0x000fe40000004100 */
[-C--:B------:R-:W-:Y:S01]  /*16380*/  FMUL.FTZ R57, R28, R47.reuse ;  /* 0x0000002f1c397220 */ /* 0x080fe20000410000 */
[C---:B------:R-:W-:Y:S01]  /*16390*/  FFMA.FTZ R28, R30.reuse, R42, -R53 ;  /* 0x0000002a1e1c7223 */ /* 0x040fe20000010835 */
[----:B------:R-:W-:Y:S01]  /*163a0*/  FFMA.FTZ R25, R27, R47, -R54 ;  /* 0x0000002f1b197223 */ /* 0x000fe20000010836 */
[----:B------:R-:W-:Y:S01]  /*163b0*/  FFMA.FTZ R30, R30, R51, R52 ;  /* 0x000000331e1e7223 */ /* 0x000fe20000010034 */
[----:B------:R-:W-:Y:S01]  /*163c0*/  HADD2.F32 R47, -RZ, R46.H1_H1 ;  /* 0x3000002eff2f7230 */ /* 0x000fe20000004100 */
[----:B------:R-:W-:Y:S01]  /*163d0*/  F2FP.F16.E4M3.UNPACK_B R46, R43.H1 ;  /* 0x0000002bff2e723e */ /* 0x000fe200030006ff */
[----:B------:R-:W-:-:S02]  /*163e0*/  HADD2.F32 R51, -RZ, R48.H1_H1 ;  /* 0x30000030ff337230 */ /* 0x000fc40000004100 */
[----:B------:R-:W-:Y:S01]  /*163f0*/  FFMA.FTZ R27, R27, R50, R57 ;  /* 0x000000321b1b7223 */ /* 0x000fe20000010039 */
[----:B------:R-:W-:Y:S01]  /*16400*/  HADD2.F32 R42, -RZ, R38.H1_H1 ;  /* 0x30000026ff2a7230 */ /* 0x000fe20000004100 */
[----:B------:R-:W-:Y:S01]  /*16410*/  F2FP.F16.E4M3.UNPACK_B R7, R6.H1 ;  /* 0x00000006ff07723e */ /* 0x000fe200030006ff */
        /* <DEDUP_REMOVED lines=8> */
[C---:B------:R-:W-:Y:S01]  /*164a0*/  FFMA.FTZ R54, R36.reuse, R47, -R53 ;  /* 0x0000002f24367223 */ /* 0x040fe20000010835 */
[-C--:B------:R-:W-:Y:S01]  /*164b0*/  FMUL.FTZ R43, R43, R48.reuse ;  /* 0x000000302b2b7220 */ /* 0x080fe20000410000 */
[----:B------:R-:W-:Y:S01]  /*164c0*/  FFMA.FTZ R56, R36, R51, R42 ;  /* 0x0000003324387223 */ /* 0x000fe2000001002a */
[----:B------:R-:W-:Y:S01]  /*164d0*/  F2FP.F16.E4M3.UNPACK_B R47, R49.H1 ;  /* 0x00000031ff2f723e */ /* 0x000fe200030006ff */
[C---:B------:R-:W-:Y:S01]  /*164e0*/  FFMA.FTZ R57, R38.reuse, R48, -R57 ;  /* 0x0000003026397223 */ /* 0x040fe20000010839 */
[----:B------:R-:W-:Y:S01]  /*164f0*/  F2FP.F16.E4M3.UNPACK_B R42, R45.H1 ;  /* 0x0000002dff2a723e */ /* 0x000fe200030006ff */
[----:B------:R-:W-:Y:S01]  /*16500*/  FFMA.FTZ R58, R38, R50, R43 ;  /* 0x00000032263a7223 */ /* 0x000fe2000001002b */
[----:B------:R-:W-:Y:S01]  /*16510*/  HADD2.F32 R46, -RZ, R46.H1_H1 ;  /* 0x3000002eff2e7230 */ /* 0x000fe20000004100 */
[----:B------:R-:W-:Y:S01]  /*16520*/  F2FP.F16.E4M3.UNPACK_B R49, R49 ;  /* 0x00000031ff31723e */ /* 0x000fe200020006ff */
[----:B------:R-:W-:Y:S01]  /*16530*/  HADD2.F32 R48, -RZ, R55.H1_H1 ;  /* 0x30000037ff307230 */ /* 0x000fe20000004100 */
[----:B------:R-:W-:Y:S01]  /*16540*/  F2FP.F16.E4M3.UNPACK_B R45, R45 ;  /* 0x0000002dff2d723e */ /* 0x000fe200020006ff */
[----:B------:R-:W-:Y:S01]  /*16550*/  HADD2.F32 R41, -RZ, R41.H1_H1 ;  /* 0x30000029ff297230 */ /* 0x000fe20000004100 */
[----:B------:R-:W-:Y:S01]  /*16560*/  F2FP.F16.E4M3.UNPACK_B R26, R26.H1 ;  /* 0x0000001aff1a723e */ /* 0x000fe200030006ff */
[----:B------:R-:W-:Y:S01]  /*16570*/  HADD2.F32 R51, -RZ, R47.H0_H0 ;  /* 0x2000002fff337230 */ /* 0x000fe20000004100 */
[----:B------:R-:W-:Y:S01]  /*16580*/  F2FP.SATFINITE.E4M3.F32.PACK_AB_MERGE_C R11, R28, R11, RZ ;  /* 0x0000000b1c0b723e */ /* 0x000fe200048070ff */
[----:B------:R-:W-:-:S02]  /*16590*/  HADD2.F32 R38, -RZ, R40.H0_H0 ;  /* 0x20000028ff267230 */ /* 0x000fc40000004100 */
[C---:B------:R-:W-:Y:S01]  /*165a0*/  FMUL.FTZ R50, R41.reuse, R48 ;  /* 0x0000003029327220 */ /* 0x040fe20000410000 */
[----:B------:R-:W-:Y:S02]  /*165b0*/  HADD2.F32 R43, -RZ, R42.H0_H0 ;  /* 0x2000002aff2b7230 */ /* 0x000fe40000004100 */
[----:B------:R-:W-:Y:S01]  /*165c0*/  FMUL.FTZ R53, R41, R46 ;  /* 0x0000002e29357220 */ /* 0x000fe20000410000 */
[----:B------:R-:W-:Y:S02]  /*165d0*/  HADD2.F32 R37, -RZ, R37.H1_H1 ;  /* 0x30000025ff257230 */ /* 0x000fe40000004100 */
[C---:B------:R-:W-:Y:S01]  /*165e0*/  FMUL.FTZ R41, R38.reuse, R51 ;  /* 0x0000003326297220 */ /* 0x040fe20000410000 */
[----:B------:R-:W-:Y:S02]  /*165f0*/  HADD2.F32 R36, -RZ, R31.H0_H0 ;  /* 0x2000001fff247230 */ /* 0x000fe40000004100 */
        /* <DEDUP_REMOVED lines=12> */
[----:B------:R-:W-:Y:S01]  /*166c0*/  F2FP.F16.E4M3.UNPACK_B R41, R8.H1 ;  /* 0x00000008ff29723e */ /* 0x000fe200030006ff */
[----:B------:R-:W-:-:S02]  /*166d0*/  HADD2.F32 R36, -RZ, R39.H0_H0 ;  /* 0x20000027ff247230 */ /* 0x000fc40000004100 */
[C---:B------:R-:W-:Y:S01]  /*166e0*/  FFMA.FTZ R53, R31.reuse, R42, -R46 ;  /* 0x0000002a1f357223 */ /* 0x040fe2000001082e */
[----:B------:R-:W-:Y:S02]  /*166f0*/  HADD2.F32 R37, -RZ, R45.H0_H0 ;  /* 0x2000002dff257230 */ /* 0x000fe40000004100 */
[----:B------:R-:W-:Y:S01]  /*16700*/  FFMA.FTZ R52, R31, R47, R40 ;  /* 0x0000002f1f347223 */ /* 0x000fe20000010028 */
        /* <DEDUP_REMOVED lines=24> */
[----:B------:R-:W-:Y:S01]  /*16890*/  HADD2.F32 R37, -RZ, R37.H1_H1 ;  /* 0x30000025ff257230 */ /* 0x000fe20000004100 */
[----:B------:R-:W-:Y:S01]  /*168a0*/  F2FP.F16.E4M3.UNPACK_B R8, R8 ;  /* 0x00000008ff08723e */ /* 0x000fe200020006ff */
[----:B------:R-:W-:-:S02]  /*168b0*/  HADD2.F32 R7, -RZ, R7.H1_H1 ;  /* 0x30000007ff077230 */ /* 0x000fc40000004100 */
[C---:B------:R-:W-:Y:S01]  /*168c0*/  FMUL.FTZ R36, R26.reuse, R41 ;  /* 0x000000291a247220 */ /* 0x040fe20000410000 */
[----:B------:R-:W-:Y:S01]  /*168d0*/  FFMA.FTZ R48, R29, R38, R48 ;  /* 0x000000261d307223 */ /* 0x000fe20000010030 */
[-C--:B------:R-:W-:Y:S01]  /*168e0*/  FMUL.FTZ R26, R26, R37.reuse ;  /* 0x000000251a1a7220 */ /* 0x080fe20000410000 */
[----:B------:R-:W-:Y:S02]  /*168f0*/  HADD2.F32 R29, -RZ, R20.H1_H1 ;  /* 0x30000014ff1d7230 */ /* 0x000fe40000004100 */
[C---:B------:R-:W-:Y:S01]  /*16900*/  FFMA.FTZ R45, R7.reuse, R37, -R36 ;  /* 0x00000025072d7223 */ /* 0x040fe20000010824 */
[----:B------:R-:W-:Y:S02]  /*16910*/  HADD2.F32 R31, -RZ, R8.H1_H1 ;  /* 0x30000008ff1f7230 */ /* 0x000fe40000004100 */
[----:B------:R-:W-:Y:S01]  /*16920*/  FFMA.FTZ R47, R7, R41, R26 ;  /* 0x00000029072f7223 */ /* 0x000fe2000001001a */
[----:B------:R-:W-:Y:S01]  /*16930*/  HADD2.F32 R26, -RZ, R20.H0_H0 ;  /* 0x20000014ff1a7230 */ /* 0x000fe20000004100 */
[----:B------:R-:W-:Y:S01]  /*16940*/  F2FP.SATFINITE.E4M3.F32.PACK_AB_MERGE_C R21, R30, R21, RZ ;  /* 0x000000151e15723e */ /* 0x000fe200048070ff */
[----:B------:R-:W-:Y:S01]  /*16950*/  HADD2.F32 R20, -RZ, R8.H0_H0 ;  /* 0x20000008ff147230 */ /* 0x000fe20000004100 */
[----:B------:R-:W-:Y:S01]  /*16960*/  F2FP.SATFINITE.E4M3.F32.PACK_AB_MERGE_C R40, R45, R40, RZ ;  /* 0x000000282d28723e */ /* 0x000fe200048070ff */
[--C-:B------:R-:W-:Y:S01]  /*16970*/  HADD2.F32 R7, -RZ, R6.reuse.H0_H0 ;  /* 0x20000006ff077230 */ /* 0x100fe20000004100 */
[----:B------:R-:W-:Y:S01]  /*16980*/  F2FP.SATFINITE.E4M3.F32.PACK_AB_MERGE_C R55, R55, R58, RZ ;  /* 0x0000003a3737723e */ /* 0x000fe200048070ff */
[----:B------:R-:W-:Y:S01]  /*16990*/  HADD2.F32 R8, -RZ, R6.H1_H1 ;  /* 0x30000006ff087230 */ /* 0x000fe20000004100 */
[----:B------:R-:W-:Y:S01]  /*169a0*/  F2FP.SATFINITE.E4M3.F32.PACK_AB_MERGE_C R47, R47, R48, RZ ;  /* 0x000000302f2f723e */ /* 0x000fe200048070ff */
[----:B------:R-:W-:-:S02]  /*169b0*/  HADD2.F32 R6, -RZ, R4.H0_H0 ;  /* 0x20000004ff067230 */ /* 0x000fc40000004100 */
[C---:B------:R-:W-:Y:S01]  /*169c0*/  FMUL.FTZ R37, R7.reuse, R20 ;  /* 0x0000001407257220 */ /* 0x040fe20000410000 */
[----:B------:R-:W-:Y:S02]  /*169d0*/  HADD2.F32 R4, -RZ, R4.H1_H1 ;  /* 0x30000004ff047230 */ /* 0x000fe40000004100 */
[-C--:B------:R-:W-:Y:S01]  /*169e0*/  FMUL.FTZ R7, R7, R26.reuse ;  /* 0x0000001a07077220 */ /* 0x080fe20000410000 */
        /* <DEDUP_REMOVED lines=14> */
[----:B------:R-:W-:Y:S01]  /*16ad0*/  F2FP.SATFINITE.E4M3.F32.PACK_AB_MERGE_C R11, R56, R27, R55 ;  /* 0x0000001b380b723e */ /* 0x000fe20004807037 */
[----:B------:R3:W-:Y:S01]  /*16ae0*/  STS.128 [R59+0x14400], R4 ;  /* 0x014400043b007388 */ /* 0x0007e20000000c00 */
[----:B------:R-:W-:Y:S02]  /*16af0*/  F2FP.SATFINITE.E4M3.F32.PACK_AB_MERGE_C R8, R43, R46, R8 ;  /* 0x0000002e2b08723e */ /* 0x000fe40004807008 */
[----:B------:R-:W-:-:S05]  /*16b00*/  F2FP.SATFINITE.E4M3.F32.PACK_AB_MERGE_C R10, R31, R20, R47 ;  /* 0x000000141f0a723e */ /* 0x000fca000480702f */
[----:B------:R3:W-:Y:S02]  /*16b10*/  STS.128 [R0+0x14400], R8 ;  /* 0x0144000800007388 */ /* 0x0007e40000000c00 */
.L_x_2443:
[----:B------:R-:W-:Y:S05]  /*16b20*/  BSYNC B1 ;  /* 0x0000000000017941 */ /* 0x000fea0003800000 */
.L_x_2442:
[----:B------:R-:W-:Y:S05]  /*16b30*/  @P2 BRA `(.L_x_2424) ;  /* 0x0000000c00e02947 */ /* 0x000fea0003800000 */
[----:B-1-3--:R-:W3:Y:S04]  /*16b40*/  LDL R0, [R1+0x18] ;  /* 0x0000180001007983 */ /* 0x00aee80000100800 */
[----:B0-----:R-:W4:Y:S01]  /*16b50*/  LDL R47, [R1+0x5c] ;  /* 0x00005c00012f7983 */ /* 0x001f220000100800 */
        /* <DEDUP_REMOVED lines=24> */
[----:B------:R-:W-:Y:S01]  /*16ce0*/  LOP3.LUT R27, R14, 0xff, RZ, 0xc0, !PT ;  /* 0x000000ff0e1b7812 */ /* 0x000fe200078ec0ff */
[----:B------:R-:W-:Y:S01]  /*16cf0*/  IMAD.U32 R31, R31, 0x10000, RZ ;  /* 0x000100001f1f7824 */ /* 0x000fe200078e00ff */
[----:B------:R-:W-:Y:S02]  /*16d00*/  LOP3.LUT R28, R28, 0xff, RZ, 0xc0, !PT ;  /* 0x000000ff1c1c7812 */ /* 0x000fe400078ec0ff */
[----:B------:R-:W-:Y:S02]  /*16d10*/  SHF.R.U32.HI R39, RZ, 0x10, R15 ;  /* 0x00000010ff277819 */ /* 0x000fe4000001160f */
[----:B------:R-:W-:-:S02]  /*16d20*/  PRMT R37, R28, 0x7604, R27 ;  /* 0x000076041c257816 */ /* 0x000fc4000000001b */
[----:B------:R-:W-:Y:S01]  /*16d30*/  SHF.R.U32.HI R27, RZ, 0x10, R35 ;  /* 0x00000010ff1b7819 */ /* 0x000fe20000011623 */
[----:B------:R-:W-:Y:S01]  /*16d40*/  IMAD.U32 R39, R39, 0x10000, RZ ;  /* 0x0001000027277824 */ /* 0x000fe200078e00ff */
[----:B------:R-:W-:Y:S02]  /*16d50*/  LOP3.LUT R25, R25, 0xff0000, R34, 0xf8, !PT ;  /* 0x00ff000019197812 */ /* 0x000fe400078ef822 */
[--C-:B------:R-:W-:Y:S01]  /*16d60*/  LOP3.LUT R29, R29, 0xff0000, R12.reuse, 0xf8, !PT ;  /* 0x00ff00001d1d7812 */ /* 0x100fe200078ef80c */
[----:B------:R-:W-:Y:S01]  /*16d70*/  IMAD.U32 R27, R27, 0x10000, RZ ;  /* 0x000100001b1b7824 */ /* 0x000fe200078e00ff */
[----:B------:R-:W-:Y:S02]  /*16d80*/  LOP3.LUT R41, R30, 0xff0000, R39, 0xf8, !PT ;  /* 0x00ff00001e297812 */ /* 0x000fe400078ef827 */
[----:B------:R-:W-:Y:S02]  /*16d90*/  LOP3.LUT R39, R29, 0xff000000, R12, 0xf8, !PT ;  /* 0xff0000001d277812 */ /* 0x000fe400078ef80c */
[----:B------:R-:W-:-:S02]  /*16da0*/  LOP3.LUT R41, R41, 0xff000000, R15, 0xf8, !PT ;  /* 0xff00000029297812 */ /* 0x000fc400078ef80f */
[----:B---3--:R-:W-:Y:S02]  /*16db0*/  LEA.HI R3, R3, R0, RZ, 0x1c ;  /* 0x0000000003037211 */ /* 0x008fe400078fe0ff */
[----:B------:R-:W-:-:S04]  /*16dc0*/  LOP3.LUT R0, R32, 0xff, RZ, 0xc0, !PT ;  /* 0x000000ff20007812 */ /* 0x000fc800078ec0ff */
[----:B--2---:R-:W-:Y:S02]  /*16dd0*/  PRMT R21, R5, 0x7604, R0 ;  /* 0x0000760405157816 */ /* 0x004fe40000000000 */
[----:B------:R-:W-:Y:S02]  /*16de0*/  SHF.R.S32.HI R0, RZ, 0x1f, R3 ;  /* 0x0000001fff007819 */ /* 0x000fe40000011403 */
[----:B------:R-:W-:Y:S02]  /*16df0*/  LOP3.LUT R5, R35, 0xff, RZ, 0xc0, !PT ;  /* 0x000000ff23057812 */ /* 0x000fe400078ec0ff */
[----:B------:R-:W-:Y:S01]  /*16e00*/  LEA.HI R4, R0, R3, RZ, 0x2 ;  /* 0x0000000300047211 */ /* 0x000fe200078f10ff */
[----:B------:R-:W-:Y:S01]  /*16e10*/  IMAD.SHL.U32 R3, R3, 0x10, RZ ;  /* 0x0000001003037824 */ /* 0x000fe200078e00ff */
[----:B------:R-:W-:Y:S02]  /*16e20*/  PRMT R24, R6, 0x7604, R5 ;  /* 0x0000760406187816 */ /* 0x000fe40000000005 */
[----:B------:R-:W-:Y:S01]  /*16e30*/  LOP3.LUT R21, R21, 0xff0000, R32, 0xf8, !PT ;  /* 0x00ff000015157812 */ /* 0x000fe200078ef820 */
[----:B------:R-:W-:Y:S01]  /*16e40*/  IMAD.SHL.U32 R4, R4, 0x800, RZ ;  /* 0x0000080004047824 */ /* 0x000fe200078e00ff */
[----:B------:R-:W-:-:S02]  /*16e50*/  LOP3.LUT R0, R198, 0x30, R3, 0xf8, !PT ;  /* 0x00000030c6007812 */ /* 0x000fc400078ef803 */
[----:B------:R-:W-:Y:S02]  /*16e60*/  LOP3.LUT R36, R21, 0xff000000, R32, 0xf8, !PT ;  /* 0xff00000015247812 */ /* 0x000fe400078ef820 */
[----:B------:R-:W-:Y:S02]  /*16e70*/  LOP3.LUT R0, R0, R199, RZ, 0x3c, !PT ;  /* 0x000000c700007212 */ /* 0x000fe400078e3cff */
[----:B------:R-:W-:Y:S02]  /*16e80*/  LOP3.LUT R3, R4, 0xffffe000, RZ, 0xc0, !PT ;  /* 0xffffe00004037812 */ /* 0x000fe400078ec0ff */
[----:B----4-:R-:W0:Y:S01]  /*16e90*/  LDS.128 R4, [R47+0x14400] ;  /* 0x014400002f047984 */ /* 0x010e220000000c00 */
[----:B------:R-:W-:Y:S02]  /*16ea0*/  LOP3.LUT R21, R37, 0xff0000, R14, 0xf8, !PT ;  /* 0x00ff000025157812 */ /* 0x000fe400078ef80e */
[----:B------:R-:W-:Y:S02]  /*16eb0*/  IADD3 R3, R0, R200, R3 ;  /* 0x000000c800037210 */ /* 0x000fe40007ffe003 */
[----:B------:R-:W-:-:S02]  /*16ec0*/  LOP3.LUT R27, R24, 0xff0000, R27, 0xf8, !PT ;  /* 0x00ff0000181b7812 */ /* 0x000fc400078ef81b */
[----:B------:R-:W-:Y:S02]  /*16ed0*/  IADD3 R0, R16, R3, RZ ;  /* 0x0000000310007210 */ /* 0x000fe40007ffe0ff */
[----:B------:R-:W-:Y:S02]  /*16ee0*/  LOP3.LUT R3, R8, 0xff, RZ, 0xc0, !PT ;  /* 0x000000ff08037812 */ /* 0x000fe400078ec0ff */
[----:B------:R-:W-:Y:S01]  /*16ef0*/  LOP3.LUT R35, R27, 0xff000000, R35, 0xf8, !PT ;  /* 0xff0000001b237812 */ /* 0x000fe200078ef823 */
[----:B------:R-:W1:Y:S01]  /*16f00*/  LDS.128 R8, [R0+0x14400] ;  /* 0x0144000000087984 */ /* 0x000e620000000c00 */
[----:B------:R-:W-:Y:S02]  /*16f10*/  PRMT R26, R3, 0x7604, R26 ;  /* 0x00007604031a7816 */ /* 0x000fe4000000001a */
[----:B------:R-:W-:Y:S02]  /*16f20*/  SHF.R.U32.HI R3, RZ, 0x10, R33 ;  /* 0x00000010ff037819 */ /* 0x000fe40000011621 */
[----:B------:R-:W-:-:S02]  /*16f30*/  LOP3.LUT R31, R26, 0xff0000, R31, 0xf8, !PT ;  /* 0x00ff00001a1f7812 */ /* 0x000fc400078ef81f */
[----:B------:R-:W-:Y:S01]  /*16f40*/  LOP3.LUT R12, R21, 0xff000000, R14, 0xf8, !PT ;  /* 0xff000000150c7812 */ /* 0x000fe200078ef80e */
[----:B------:R-:W-:Y:S01]  /*16f50*/  IMAD.U32 R3, R3, 0x10000, RZ ;  /* 0x0001000003037824 */ /* 0x000fe200078e00ff */
[----:B------:R-:W-:-:S04]  /*16f60*/  LOP3.LUT R37, R31, 0xff000000, R13, 0xf8, !PT ;  /* 0xff0000001f257812 */ /* 0x000fc800078ef80d */
[----:B------:R-:W-:Y:S02]  /*16f70*/  LOP3.LUT R3, R20, 0xff0000, R3, 0xf8, !PT ;  /* 0x00ff000014037812 */ /* 0x000fe400078ef803 */
[----:B------:R-:W-:Y:S02]  /*16f80*/  F2FP.F16.E4M3.UNPACK_B R40, R37 ;  /* 0x00000025ff28723e */ /* 0x000fe400020006ff */
[----:B------:R-:W-:Y:S02]  /*16f90*/  LOP3.LUT R33, R3, 0xff000000, R33, 0xf8, !PT ;  /* 0xff00000003217812 */ /* 0x000fe400078ef821 */
[----:B------:R-:W-:Y:S01]  /*16fa0*/  LOP3.LUT R3, R25, 0xff000000, R34, 0xf8, !PT ;  /* 0xff00000019037812 */ /* 0x000fe200078ef822 */
[--C-:B------:R-:W-:Y:S01]  /*16fb0*/  HADD2.F32 R42, -RZ, R40.reuse.H0_H0 ;  /* 0x20000028ff2a7230 */ /* 0x100fe20000004100 */
[----:B------:R-:W-:Y:S01]  /*16fc0*/  F2FP.F16.E4M3.UNPACK_B R34, R33 ;  /* 0x00000021ff22723e */ /* 0x000fe200020006ff */
[----:B------:R-:W-:Y:S01]  /*16fd0*/  HADD2.F32 R40, -RZ, R40.H1_H1 ;  /* 0x30000028ff287230 */ /* 0x000fe20000004100 */
[----:B------:R-:W-:-:S02]  /*16fe0*/  F2FP.F16.E4M3.UNPACK_B R37, R37.H1 ;  /* 0x00000025ff25723e */ /* 0x000fc400030006ff */
[----:B------:R-:W-:Y:S01]  /*16ff0*/  F2FP.F16.E4M3.UNPACK_B R33, R33.H1 ;  /* 0x00000021ff21723e */ /* 0x000fe200030006ff */
[--C-:B------:R-:W-:Y:S01]  /*17000*/  HADD2.F32 R38, -RZ, R34.reuse.H0_H0 ;  /* 0x20000022ff267230 */ /* 0x100fe20000004100 */
[-C--:B0-----:R-:W-:Y:S01]  /*17010*/  F2FP.F16.E4M3.UNPACK_B R13, R5.reuse ;  /* 0x00000005ff0d723e */ /* 0x081fe200020006ff */
[----:B------:R-:W-:Y:S01]  /*17020*/  HADD2.F32 R34, -RZ, R34.H1_H1 ;  /* 0x30000022ff227230 */ /* 0x000fe20000004100 */
[----:B------:R-:W-:Y:S02]  /*17030*/  F2FP.F16.E4M3.UNPACK_B R20, R5.H1 ;  /* 0x00000005ff14723e */ /* 0x000fe400030006ff */
[-C--:B------:R-:W-:Y:S01]  /*17040*/  F2FP.F16.E4M3.UNPACK_B R24, R7.reuse ;  /* 0x00000007ff18723e */ /* 0x080fe200020006ff */
[--C-:B------:R-:W-:Y:S01]  /*17050*/  HADD2.F32 R21, -RZ, R13.reuse.H0_H0 ;  /* 0x2000000dff157230 */ /* 0x100fe20000004100 */
[----:B------:R-:W-:Y:S01]  /*17060*/  F2FP.F16.E4M3.UNPACK_B R25, R7.H1 ;  /* 0x00000007ff19723e */ /* 0x000fe200030006ff */
[----:B------:R-:W-:Y:S01]  /*17070*/  HADD2.F32 R13, -RZ, R13.H1_H1 ;  /* 0x3000000dff0d7230 */ /* 0x000fe20000004100 */
[----:B------:R-:W-:-:S02]  /*17080*/  F2FP.F16.E4M3.UNPACK_B R14, R4 ;  /* 0x00000004ff0e723e */ /* 0x000fc400020006ff */
[----:B------:R-:W-:Y:S02]  /*17090*/  F2FP.F16.E4M3.UNPACK_B R15, R4.H1 ;  /* 0x00000004ff0f723e */ /* 0x000fe400030006ff */
[-C--:B-1----:R-:W-:Y:S02]  /*170a0*/  F2FP.F16.E4M3.UNPACK_B R28, R9.reuse ;  /* 0x00000009ff1c723e */ /* 0x082fe400020006ff */
[-C--:B------:R-:W-:Y:S02]  /*170b0*/  F2FP.F16.E4M3.UNPACK_B R26, R8.reuse ;  /* 0x00000008ff1a723e */ /* 0x080fe400020006ff */
[----:B------:R-:W-:Y:S01]  /*170c0*/  F2FP.F16.E4M3.UNPACK_B R27, R8.H1 ;  /* 0x00000008ff1b723e */ /* 0x000fe200030006ff */
[--C-:B------:R-:W-:Y:S01]  /*170d0*/  HADD2.F32 R5, -RZ, R28.reuse.H0_H0 ;  /* 0x2000001cff057230 */ /* 0x100fe20000004100 */
[----:B------:R-:W-:Y:S01]  /*170e0*/  F2FP.F16.E4M3.UNPACK_B R29, R9.H1 ;  /* 0x00000009ff1d723e */ /* 0x000fe200030006ff */
[----:B------:R-:W-:Y:S01]  /*170f0*/  HADD2.F32 R28, -RZ, R28.H1_H1 ;  /* 0x3000001cff1c7230 */ /* 0x000fe20000004100 */
[----:B------:R-:W-:-:S02]  /*17100*/  F2FP.F16.E4M3.UNPACK_B R31, R11 ;  /* 0x0000000bff1f723e */ /* 0x000fc400020006ff */
[C---:B------:R-:W-:Y:S01]  /*17110*/  FMUL.FTZ R8, R5.reuse, R42 ;  /* 0x0000002a05087220 */ /* 0x040fe20000410000 */
[-C--:B------:R-:W-:Y:S01]  /*17120*/  FMUL.FTZ R9, R5, R38.reuse ;  /* 0x0000002605097220 */ /* 0x080fe20000410000 */
[----:B------:R-:W-:Y:S01]  /*17130*/  F2FP.F16.E4M3.UNPACK_B R32, R11.H1 ;  /* 0x0000000bff20723e */ /* 0x000fe200030006ff */
[----:B------:R-:W-:Y:S02]  /*17140*/  HADD2.F32 R11, -RZ, R33.H0_H0 ;  /* 0x20000021ff0b7230 */ /* 0x000fe40000004100 */
[C---:B------:R-:W-:Y:S01]  /*17150*/  FFMA.FTZ R5, R21.reuse, R38, -R8 ;  /* 0x0000002615057223 */ /* 0x040fe20000010808 */
[-C--:B------:R-:W-:Y:S01]  /*17160*/  F2FP.F16.E4M3.UNPACK_B R4, R6.reuse ;  /* 0x00000006ff04723e */ /* 0x080fe200020006ff */
[----:B------:R-:W-:Y:S01]  /*17170*/  HADD2.F32 R38, -RZ, R37.H0_H0 ;  /* 0x20000025ff267230 */ /* 0x000fe20000004100 */
[----:B------:R-:W-:Y:S01]  /*17180*/  F2FP.F16.E4M3.UNPACK_B R7, R6.H1 ;  /* 0x00000006ff07723e */ /* 0x000fe200030006ff */
[----:B------:R-:W-:Y:S01]  /*17190*/  HADD2.F32 R8, -RZ, R29.H0_H0 ;  /* 0x2000001dff087230 */ /* 0x000fe20000004100 */
[----:B------:R-:W-:Y:S01]  /*171a0*/  F2FP.F16.E4M3.UNPACK_B R6, R10 ;  /* 0x0000000aff06723e */ /* 0x000fe200020006ff */
[C---:B------:R-:W-:Y:S01]  /*171b0*/  FMUL.FTZ R43, R28.reuse, R34 ;  /* 0x000000221c2b7220 */ /* 0x040fe20000410000 */
[----:B------:R-:W-:Y:S01]  /*171c0*/  F2FP.F16.E4M3.UNPACK_B R30, R10.H1 ;  /* 0x0000000aff1e723e */ /* 0x000fe200030006ff */
[----:B------:R-:W-:Y:S01]  /*171d0*/  FMUL.FTZ R10, R28, R40 ;  /* 0x000000281c0a7220 */ /* 0x000fe20000410000 */
[----:B------:R-:W-:Y:S01]  /*171e0*/  FFMA.FTZ R9, R21, R42, R9 ;  /* 0x0000002a15097223 */ /* 0x000fe20000010009 */
[C---:B------:R-:W-:Y:S01]  /*171f0*/  FMUL.FTZ R28, R8.reuse, R38 ;  /* 0x00000026081c7220 */ /* 0x040fe20000410000 */
[----:B------:R-:W-:Y:S01]  /*17200*/  FMUL.FTZ R45, R8, R11 ;  /* 0x0000000b082d7220 */ /* 0x000fe20000410000 */
[----:B------:R-:W-:-:S02]  /*17210*/  HADD2.F32 R21, -RZ, R20.H0_H0 ;  /* 0x20000014ff157230 */ /* 0x000fc40000004100 */
[C---:B------:R-:W-:Y:S01]  /*17220*/  FFMA.FTZ R8, R13.reuse, R34, -R10 ;  /* 0x000000220d087223 */ /* 0x040fe2000001080a */
[----:B------:R-:W-:Y:S01]  /*17230*/  FFMA.FTZ R10, R13, R40, R43 ;  /* 0x000000280d0a7223 */ /* 0x000fe2000001002b */
[----:B------:R-:W-:Y:S01]  /*17240*/  F2FP.F16.E4M3.UNPACK_B R40, R41 ;  /* 0x00000029ff28723e */ /* 0x000fe200020006ff */
[----:B------:R-:W-:Y:S01]  /*17250*/  HADD2.F32 R29, -RZ, R29.H1_H1 ;  /* 0x3000001dff1d7230 */ /* 0x000fe20000004100 */
[----:B------:R-:W-:Y:S01]  /*17260*/  F2FP.F16.E4M3.UNPACK_B R34, R35 ;  /* 0x00000023ff22723e */ /* 0x000fe200020006ff */
[C---:B------:R-:W-:Y:S01]  /*17270*/  FFMA.FTZ R13, R21.reuse, R38, R45 ;  /* 0x00000026150d7223 */ /* 0x040fe2000001002d */
[----:B------:R-:W-:Y:S01]  /*17280*/  FFMA.FTZ R11, R21, R11, -R28 ;  /* 0x0000000b150b7223 */ /* 0x000fe2000001081c */
[----:B------:R-:W-:Y:S01]  /*17290*/  HADD2.F32 R38, -RZ, R37.H1_H1 ;  /* 0x30000025ff267230 */ /* 0x000fe20000004100 */
[----:B------:R-:W-:Y:S01]  /*172a0*/  F2FP.F16.E4M3.UNPACK_B R35, R35.H1 ;  /* 0x00000023ff23723e */ /* 0x000fe200030006ff */
[----:B------:R-:W-:Y:S01]  /*172b0*/  HADD2.F32 R42, -RZ, R40.H0_H0 ;  /* 0x20000028ff2a7230 */ /* 0x000fe20000004100 */
[----:B------:R-:W-:Y:S01]  /*172c0*/  F2FP.F16.E4M3.UNPACK_B R41, R41.H1 ;  /* 0x00000029ff29723e */ /* 0x000fe200030006ff */
[----:B------:R-:W-:-:S02]  /*172d0*/  HADD2.F32 R28, -RZ, R31.H0_H0 ;  /* 0x2000001fff1c7230 */ /* 0x000fc40000004100 */
[C---:B------:R-:W-:Y:S01]  /*172e0*/  FMUL.FTZ R43, R29.reuse, R38 ;  /* 0x000000261d2b7220 */ /* 0x040fe20000410000 */
[----:B------:R-:W-:Y:S02]  /*172f0*/  HADD2.F32 R37, -RZ, R34.H0_H0 ;  /* 0x20000022ff257230 */ /* 0x000fe40000004100 */
[----:B------:R-:W-:Y:S02]  /*17300*/  HADD2.F32 R33, -RZ, R33.H1_H1 ;  /* 0x30000021ff217230 */ /* 0x000fe40000004100 */
[C---:B------:R-:W-:Y:S01]  /*17310*/  FMUL.FTZ R50, R28.reuse, R42 ;  /* 0x0000002a1c327220 */ /* 0x040fe20000410000 */
[----:B------:R-:W-:Y:S02]  /*17320*/  HADD2.F32 R21, -RZ, R24.H0_H0 ;  /* 0x20000018ff157230 */ /* 0x000fe40000004100 */
[----:B------:R-:W-:Y:S01]  /*17330*/  FMUL.FTZ R45, R28, R37 ;  /* 0x000000251c2d7220 */ /* 0x000fe20000410000 */
[----:B------:R-:W-:Y:S02]  /*17340*/  HADD2.F32 R20, -RZ, R20.H1_H1 ;  /* 0x30000014ff147230 */ /* 0x000fe40000004100 */
[----:B------:R-:W-:Y:S01]  /*17350*/  FMUL.FTZ R29, R29, R33 ;  /* 0x000000211d1d7220 */ /* 0x000fe20000410000 */
[----:B------:R-:W-:-:S02]  /*17360*/  HADD2.F32 R28, -RZ, R35.H0_H0 ;  /* 0x20000023ff1c7230 */ /* 0x000fc40000004100 */
[C---:B------:R-:W-:Y:S01]  /*17370*/  FFMA.FTZ R50, R21.reuse, R37, -R50 ;  /* 0x0000002515327223 */ /* 0x040fe20000010832 */
[----:B------:R-:W-:Y:S01]  /*17380*/  FFMA.FTZ R45, R21, R42, R45 ;  /* 0x0000002a152d7223 */ /* 0x000fe2000001002d */
[----:B------:R-:W-:Y:S02]  /*17390*/  HADD2.F32 R21, -RZ, R32.H0_H0 ;  /* 0x20000020ff157230 */ /* 0x000fe40000004100 */
[C---:B------:R-:W-:Y:S01]  /*173a0*/  FFMA.FTZ R46, R20.reuse, R33, -R43 ;  /* 0x00000021142e7223 */ /* 0x040fe2000001082b */
[----:B------:R-:W-:Y:S01]  /*173b0*/  FFMA.FTZ R48, R20, R38, R29 ;  /* 0x0000002614307223 */ /* 0x000fe2000001001d */
[----:B------:R-:W-:Y:S02]  /*173c0*/  HADD2.F32 R40, -RZ, R40.H1_H1 ;  /* 0x30000028ff287230 */ /* 0x000fe40000004100 */
[----:B------:R-:W-:Y:S02]  /*173d0*/  HADD2.F32 R31, -RZ, R31.H1_H1 ;  /* 0x3000001fff1f7230 */ /* 0x000fe40000004100 */
[----:B------:R-:W-:Y:S01]  /*173e0*/  FMUL.FTZ R38, R21, R28 ;  /* 0x0000001c15267220 */ /* 0x000fe20000410000 */
[----:B------:R-:W-:Y:S01]  /*173f0*/  HADD2.F32 R34, -RZ, R34.H1_H1 ;  /* 0x30000022ff227230 */ /* 0x000fe20000004100 */
[----:B------:R-:W-:Y:S01]  /*17400*/  F2FP.SATFINITE.E4M3.F32.PACK_AB_MERGE_C R11, R46, R11, RZ ;  /* 0x0000000b2e0b723e */ /* 0x000fe200048070ff */
[----:B------:R-:W-:-:S02]  /*17410*/  HADD2.F32 R29, -RZ, R41.H0_H0 ;  /* 0x20000029ff1d7230 */ /* 0x000fc40000004100 */
[C---:B------:R-:W-:Y:S01]  /*17420*/  FMUL.FTZ R33, R31.reuse, R40 ;  /* 0x000000281f217220 */ /* 0x040fe20000410000 */
[----:B------:R-:W-:Y:S02]  /*17430*/  HADD2.F32 R20, -RZ, R25.H0_H0 ;  /* 0x20000019ff147230 */ /* 0x000fe40000004100 */
[-C--:B------:R-:W-:Y:S01]  /*17440*/  FMUL.FTZ R31, R31, R34.reuse ;  /* 0x000000221f1f7220 */ /* 0x080fe20000410000 */
[----:B------:R-:W-:Y:S02]  /*17450*/  HADD2.F32 R24, -RZ, R24.H1_H1 ;  /* 0x30000018ff187230 */ /* 0x000fe40000004100 */
[-C--:B------:R-:W-:Y:S01]  /*17460*/  FMUL.FTZ R43, R21, R29.reuse ;  /* 0x0000001d152b7220 */ /* 0x080fe20000410000 */
[----:B------:R-:W-:Y:S02]  /*17470*/  HADD2.F32 R21, -RZ, R27.H0_H0 ;  /* 0x2000001bff157230 */ /* 0x000fe40000004100 */
[----:B------:R-:W-:Y:S01]  /*17480*/  FFMA.FTZ R42, R20, R29, R38 ;  /* 0x0000001d142a7223 */ /* 0x000fe20000010026 */
[-C--:B------:R-:W-:Y:S01]  /*17490*/  F2FP.F16.E4M3.UNPACK_B R29, R39.reuse.H1 ;  /* 0x00000027ff1d723e */ /* 0x080fe200030006ff */
[C---:B------:R-:W-:Y:S01]  /*174a0*/  FFMA.FTZ R37, R24.reuse, R34, -R33 ;  /* 0x0000002218257223 */ /* 0x040fe20000010821 */
[----:B------:R-:W-:Y:S01]  /*174b0*/  FFMA.FTZ R40, R24, R40, R31 ;  /* 0x0000002818287223 */ /* 0x000fe2000001001f */
[----:B------:R-:W-:Y:S01]  /*174c0*/  F2FP.F16.E4M3.UNPACK_B R24, R36.H1 ;  /* 0x00000024ff18723e */ /* 0x000fe200030006ff */
[----:B------:R-:W-:Y:S01]  /*174d0*/  FFMA.FTZ R43, R20, R28, -R43 ;  /* 0x0000001c142b7223 */ /* 0x000fe2000001082b */
[----:B------:R-:W-:Y:S01]  /*174e0*/  HADD2.F32 R31, -RZ, R29.H0_H0 ;  /* 0x2000001dff1f7230 */ /* 0x000fe20000004100 */
[----:B------:R-:W-:Y:S01]  /*174f0*/  F2FP.F16.E4M3.UNPACK_B R39, R39 ;  /* 0x00000027ff27723e */ /* 0x000fe200020006ff */
[----:B------:R-:W-:Y:S01]  /*17500*/  HADD2.F32 R35, -RZ, R35.H1_H1 ;  /* 0x30000023ff237230 */ /* 0x000fe20000004100 */
[----:B------:R-:W-:Y:S01]  /*17510*/  F2FP.F16.E4M3.UNPACK_B R36, R36 ;  /* 0x00000024ff24723e */ /* 0x000fe200020006ff */
[----:B------:R-:W-:-:S02]  /*17520*/  HADD2.F32 R41, -RZ, R41.H1_H1 ;  /* 0x30000029ff297230 */ /* 0x000fc40000004100 */
[C---:B------:R-:W-:Y:S01]  /*17530*/  FMUL.FTZ R33, R21.reuse, R31 ;  /* 0x0000001f15217220 */ /* 0x040fe20000410000 */
[----:B------:R-:W-:Y:S01]  /*17540*/  HADD2.F32 R32, -RZ, R32.H1_H1 ;  /* 0x30000020ff207230 */ /* 0x000fe20000004100 */
[----:B------:R-:W-:Y:S01]  /*17550*/  F2FP.SATFINITE.E4M3.F32.PACK_AB_MERGE_C R13, R48, R13, RZ ;  /* 0x0000000d300d723e */ /* 0x000fe200048070ff */
[----:B------:R-:W-:Y:S01]  /*17560*/  HADD2.F32 R28, -RZ, R24.H0_H0 ;  /* 0x20000018ff1c7230 */ /* 0x000fe20000004100 */
[----:B------:R-:W-:Y:S01]  /*17570*/  F2FP.SATFINITE.E4M3.F32.PACK_AB_MERGE_C R5, R8, R5, R11 ;  /* 0x000000050805723e */ /* 0x000fe2000480700b */
[----:B------:R-:W-:Y:S02]  /*17580*/  HADD2.F32 R20, -RZ, R15.H0_H0 ;  /* 0x2000000fff147230 */ /* 0x000fe40000004100 */
[C---:B------:R-:W-:Y:S01]  /*17590*/  FMUL.FTZ R34, R32.reuse, R41 ;  /* 0x0000002920227220 */ /* 0x040fe20000410000 */
[----:B------:R-:W-:Y:S01]  /*175a0*/  FMUL.FTZ R38, R32, R35 ;  /* 0x0000002320267220 */ /* 0x000fe20000410000 */
[----:B------:R-:W-:Y:S01]  /*175b0*/  FMUL.FTZ R32, R21, R28 ;  /* 0x0000001c15207220 */ /* 0x000fe20000410000 */
[----:B------:R-:W-:-:S02]  /*175c0*/  HADD2.F32 R27, -RZ, R27.H1_H1 ;  /* 0x3000001bff1b7230 */ /* 0x000fc40000004100 */
[C---:B------:R-:W-:Y:S01]  /*175d0*/  FFMA.FTZ R33, R20.reuse, R28, -R33 ;  /* 0x0000001c14217223 */ /* 0x040fe20000010821 */
[----:B------:R-:W-:Y:S02]  /*175e0*/  HADD2.F32 R28, -RZ, R29.H1_H1 ;  /* 0x3000001dff1c7230 */ /* 0x000fe40000004100 */
[----:B------:R-:W-:Y:S01]  /*175f0*/  FFMA.FTZ R31, R20, R31, R32 ;  /* 0x0000001f141f7223 */ /* 0x000fe20000010020 */
[----:B------:R-:W-:Y:S01]  /*17600*/  HADD2.F32 R25, -RZ, R25.H1_H1 ;  /* 0x30000019ff197230 */ /* 0x000fe20000004100 */
[----:B------:R-:W-:Y:S01]  /*17610*/  F2FP.SATFINITE.E4M3.F32.PACK_AB_MERGE_C R9, R10, R9, R13 ;  /* 0x000000090a09723e */ /* 0x000fe2000480700d */
[----:B------:R-:W-:Y:S02]  /*17620*/  HADD2.F32 R24, -RZ, R24.H1_H1 ;  /* 0x30000018ff187230 */ /* 0x000fe40000004100 */
[----:B------:R-:W-:Y:S01]  /*17630*/  FMUL.FTZ R32, R27, R28 ;  /* 0x0000001c1b207220 */ /* 0x000fe20000410000 */
[----:B------:R-:W-:Y:S02]  /*17640*/  HADD2.F32 R15, -RZ, R15.H1_H1 ;  /* 0x3000000fff0f7230 */ /* 0x000fe40000004100 */
[C---:B------:R-:W-:Y:S01]  /*17650*/  FFMA.FTZ R52, R25.reuse, R35, -R34 ;  /* 0x0000002319347223 */ /* 0x040fe20000010822 */
[----:B------:R-:W-:Y:S01]  /*17660*/  FFMA.FTZ R41, R25, R41, R38 ;  /* 0x0000002919297223 */ /* 0x000fe20000010026 */
[----:B------:R-:W-:Y:S01]  /*17670*/  FMUL.FTZ R27, R27, R24 ;  /* 0x000000181b1b7220 */ /* 0x000fe20000410000 */
[----:B------:R-:W-:-:S02]  /*17680*/  HADD2.F32 R25, -RZ, R39.H0_H0 ;  /* 0x20000027ff197230 */ /* 0x000fc40000004100 */
[C---:B------:R-:W-:Y:S01]  /*17690*/  FFMA.FTZ R34, R15.reuse, R24, -R32 ;  /* 0x000000180f227223 */ /* 0x040fe20000010820 */
[----:B------:R-:W-:Y:S02]  /*176a0*/  HADD2.F32 R20, -RZ, R26.H0_H0 ;  /* 0x2000001aff147230 */ /* 0x000fe40000004100 */
[----:B------:R-:W-:Y:S01]  /*176b0*/  FFMA.FTZ R38, R15, R28, R27 ;  /* 0x0000001c0f267223 */ /* 0x000fe2000001001b */
[----:B------:R-:W-:Y:S01]  /*176c0*/  HADD2.F32 R21, -RZ, R36.H0_H0 ;  /* 0x20000024ff157230 */ /* 0x000fe20000004100 */
[----:B------:R-:W-:Y:S01]  /*176d0*/  F2FP.SATFINITE.E4M3.F32.PACK_AB_MERGE_C R41, R41, R42, RZ ;  /* 0x0000002a2929723e */ /* 0x000fe200048070ff */
        /* <DEDUP_REMOVED lines=10> */
[C---:B------:R-:W-:Y:S01]  /*17780*/  FMUL.FTZ R29, R26.reuse, R39 ;  /* 0x000000271a1d7220 */ /* 0x040fe20000410000 */
[----:B------:R-:W-:Y:S01]  /*17790*/  F2FP.F16.E4M3.UNPACK_B R20, R3.H1 ;  /* 0x00000003ff14723e */ /* 0x000fe200030006ff */
[-C--:B------:R-:W-:Y:S01]  /*177a0*/  FMUL.FTZ R32, R26, R21.reuse ;  /* 0x000000151a207220 */ /* 0x080fe20000410000 */
[----:B------:R-:W-:Y:S02]  /*177b0*/  HADD2.F32 R25, -RZ, R24.H0_H0 ;  /* 0x20000018ff197230 */ /* 0x000fe40000004100 */
[----:B------:R-:W-:Y:S01]  /*177c0*/  FFMA.FTZ R26, R14, R21, -R29 ;  /* 0x000000150e1a7223 */ /* 0x000fe2000001081d */
[----:B------:R-:W-:-:S02]  /*177d0*/  HADD2.F32 R15, -RZ, R30.H0_H0 ;  /* 0x2000001eff0f7230 */ /* 0x000fc40000004100 */
[----:B------:R-:W-:Y:S01]  /*177e0*/  FFMA.FTZ R39, R14, R39, R32 ;  /* 0x000000270e277223 */ /* 0x000fe20000010020 */
[--C-:B------:R-:W-:Y:S01]  /*177f0*/  HADD2.F32 R21, -RZ, R20.reuse.H0_H0 ;  /* 0x20000014ff157230 */ /* 0x100fe20000004100 */
[----:B------:R-:W-:Y:S01]  /*17800*/  F2FP.F16.E4M3.UNPACK_B R3, R3 ;  /* 0x00000003ff03723e */ /* 0x000fe200020006ff */
[--C-:B------:R-:W-:Y:S02]  /*17810*/  HADD2.F32 R14, -RZ, R7.reuse.H0_H0 ;  /* 0x20000007ff0e7230 */ /* 0x100fe40000004100 */
[C---:B------:R-:W-:Y:S01]  /*17820*/  FMUL.FTZ R29, R15.reuse, R25 ;  /* 0x000000190f1d7220 */ /* 0x040fe20000410000 */
[----:B------:R-:W-:Y:S02]  /*17830*/  HADD2.F32 R20, -RZ, R20.H1_H1 ;  /* 0x30000014ff147230 */ /* 0x000fe40000004100 */
[-C--:B------:R-:W-:Y:S01]  /*17840*/  FMUL.FTZ R15, R15, R21.reuse ;  /* 0x000000150f0f7220 */ /* 0x080fe20000410000 */
[----:B------:R-:W-:Y:S02]  /*17850*/  HADD2.F32 R24, -RZ, R24.H1_H1 ;  /* 0x30000018ff187230 */ /* 0x000fe40000004100 */
[----:B------:R-:W-:Y:S01]  /*17860*/  FFMA.FTZ R29, R14, R21, -R29 ;  /* 0x000000150e1d7223 */ /* 0x000fe2000001081d */
[----:B------:R-:W-:Y:S01]  /*17870*/  HADD2.F32 R30, -RZ, R30.H1_H1 ;  /* 0x3000001eff1e7230 */ /* 0x000fe20000004100 */
[----:B------:R-:W-:Y:S01]  /*17880*/  F2FP.SATFINITE.E4M3.F32.PACK_AB_MERGE_C R31, R38, R31, RZ ;  /* 0x0000001f261f723e */ /* 0x000fe200048070ff */
[----:B------:R-:W-:Y:S01]  /*17890*/  HADD2.F32 R7, -RZ, R7.H1_H1 ;  /* 0x30000007ff077230 */ /* 0x000fe20000004100 */
[----:B------:R-:W-:-:S02]  /*178a0*/  F2FP.SATFINITE.E4M3.F32.PACK_AB_MERGE_C R11, R40, R45, R41 ;  /* 0x0000002d280b723e */ /* 0x000fc40004807029 */
        /* <DEDUP_REMOVED lines=8> */
[----:B------:R-:W-:Y:S01]  /*17930*/  HADD2.F32 R20, -RZ, R14.H0_H0 ;  /* 0x2000000eff147230 */ /* 0x000fe20000004100 */
[----:B------:R-:W-:Y:S01]  /*17940*/  F2FP.SATFINITE.E4M3.F32.PACK_AB_MERGE_C R29, R32, R29, RZ ;  /* 0x0000001d201d723e */ /* 0x000fe200048070ff */
[--C-:B------:R-:W-:Y:S01]  /*17950*/  HADD2.F32 R12, -RZ, R3.reuse.H0_H0 ;  /* 0x20000003ff0c7230 */ /* 0x100fe20000004100 */
[----:B------:R-:W-:Y:S01]  /*17960*/  F2FP.SATFINITE.E4M3.F32.PACK_AB_MERGE_C R30, R35, R30, RZ ;  /* 0x0000001e231e723e */ /* 0x000fe200048070ff */
[----:B------:R-:W-:-:S02]  /*17970*/  HADD2.F32 R15, -RZ, R3.H1_H1 ;  /* 0x30000003ff0f7230 */ /* 0x000fc40000004100 */
[----:B------:R-:W-:Y:S02]  /*17980*/  HADD2.F32 R21, -RZ, R14.H1_H1 ;  /* 0x3000000eff157230 */ /* 0x000fe40000004100 */
        /* <DEDUP_REMOVED lines=13> */
[----:B------:R-:W-:Y:S02]  /*17a60*/  F2FP.SATFINITE.E4M3.F32.PACK_AB_MERGE_C R7, R37, R50, R7 ;  /* 0x000000322507723e */ /* 0x000fe40004807007 */
[----:B------:R-:W-:Y:S02]  /*17a70*/  F2FP.SATFINITE.E4M3.F32.PACK_AB_MERGE_C R4, R26, R27, R4 ;  /* 0x0000001b1a04723e */ /* 0x000fe40004807004 */
[----:B------:R-:W-:Y:S02]  /*17a80*/  F2FP.SATFINITE.E4M3.F32.PACK_AB_MERGE_C R6, R25, R6, R29 ;  /* 0x000000061906723e */ /* 0x000fe4000480701d */
[----:B------:R-:W-:-:S03]  /*17a90*/  F2FP.SATFINITE.E4M3.F32.PACK_AB_MERGE_C R10, R24, R3, R30 ;  /* 0x00000003180a723e */ /* 0x000fc6000480701e */
[----:B------:R0:W-:Y:S04]  /*17aa0*/  STS.128 [R47+0x14400], R4 ;  /* 0x014400042f007388 */ /* 0x0001e80000000c00 */
[----:B------:R0:W-:Y:S02]  /*17ab0*/  STS.128 [R0+0x14400], R8 ;  /* 0x0144000800007388 */ /* 0x0001e40000000c00 */
.L_x_2424:
[----:B------:R-:W-:Y:S05]  /*17ac0*/  BSYNC B0 ;  /* 0x0000000000007941 */ /* 0x000fea0003800000 */
.L_x_2417:
        /* <DEDUP_REMOVED lines=8> */
.L_x_2415:
[----:B0--3--:R-:W-:-:S05]  /*17b50*/  IMAD.U32 R0, RZ, RZ, UR53 ;  /* 0x00000035ff007e24 */ /* 0x009fca000f8e00ff */
[----:B------:R-:W-:-:S13]  /*17b60*/  ISETP.NE.AND P1, PT, R0, 0x3, PT ;  /* 0x000000030000780c */ /* 0x000fda0003f25270 */
[----:B------:R-:W-:Y:S05]  /*17b70*/  @!P1 BRA `(.L_x_2444) ;  /* 0x0000000000049947 */ /* 0x000fea0003800000 */
[----:B------:R-:W-:Y:S01]  /*17b80*/  BPT.TRAP 0x1 ;  /* 0x000000040000795c */ /* 0x000fe20000300000 */
.L_x_2444:
[----:B-1----:R-:W-:Y:S01]  /*17b90*/  IMAD R3, R189, 0x8, R16 ;  /* 0x00000008bd037824 */ /* 0x002fe200078e0210 */
[----:B------:R-:W-:-:S04]  /*17ba0*/  SHF.L.U32 R0, R190, 0x1f, RZ ;  /* 0x0000001fbe007819 */ /* 0x000fc800000006ff */
[----:B------:R0:W1:Y:S01]  /*17bb0*/  SYNCS.PHASECHK.TRANS64.TRYWAIT P0, [R3+URZ+0x29830], R0 ;  /* 0x02983000030075a7 */ /* 0x000062000800017f */
[----:B------:R-:W-:Y:S05]  /*17bc0*/  @!P1 BRA `(.L_x_2445) ;  /* 0x0000000000049947 */ /* 0x000fea0003800000 */
[----:B------:R-:W-:Y:S01]  /*17bd0*/  BPT.TRAP 0x1 ;  /* 0x000000040000795c */ /* 0x000fe20000300000 */
.L_x_2445:
[----:B--2--5:R-:W2:Y:S02]  /*17be0*/  S2R R4, SR_TID.X ;  /* 0x0000000000047919 */ /* 0x024ea40000002100 */
[----:B--2---:R-:W-:-:S04]  /*17bf0*/  LOP3.LUT R4, R4, 0x7f, RZ, 0xc0, !PT ;  /* 0x0000007f04047812 */ /* 0x004fc800078ec0ff */
[----:B------:R-:W-:Y:S01]  /*17c00*/  ISETP.NE.AND P2, PT, R4, RZ, PT ;  /* 0x000000ff0400720c */ /* 0x000fe20003f45270 */
[----:B-1----:R-:W-:-:S12]  /*17c10*/  @P0 BRA `(.L_x_2446) ;  /* 0x0000000000080947 */ /* 0x002fd80003800000 */
[----:B------:R-:W1:Y:S02]  /*17c20*/  SYNCS.PHASECHK.TRANS64.TRYWAIT P0, [R3+URZ+0x29830], R0 ;  /* 0x02983000030075a7 */ /* 0x000e64000800017f */
[----:B-1----:R-:W-:Y:S05]  /*17c30*/  @!P0 BRA `(.L_x_2447) ;  /* 0x0000017400348947 */ /* 0x002fea0003800000 */
.L_x_2446:
[----:B------:R-:W-:Y:S05]  /*17c40*/  WARPSYNC.ALL ;  /* 0x0000000000007948 */ /* 0x000fea0003800000 */
[----:B01----:R-:W-:Y:S01]  /*17c50*/  VIADD R0, R16, 0x1a400 ;  /* 0x0001a40010007836 */ /* 0x003fe20000000000 */
[----:B------:R-:W-:Y:S01]  /*17c60*/  R2UR UR24, R44 ;  /* 0x000000002c1872ca */ /* 0x000fe200000e0000 */
[----:B------:R-:W-:Y:S01]  /*17c70*/  WARPGROUP.ARRIVE ;  /* 0x00000000000079c5 */ /* 0x000fe20000000000 */
[----:B------:R-:W-:Y:S01]  /*17c80*/  MOV R7, 0x80000020 ;  /* 0x8000002000077802 */ /* 0x000fe20000000f00 */
        /* <DEDUP_REMOVED lines=15> */
[----:B------:R-:W-:Y:S01]  /*17d80*/  UMOV UR13, UR25 ;  /* 0x00000019000d7c82 */ /* 0x000fe20008000000 */
[----:B------:R-:W-:Y:S01]  /*17d90*/  R2UR UR11, R11 ;  /* 0x000000000b0b72ca */ /* 0x000fe200000e0000 */
[----:B------:R-:W-:Y:S01]  /*17da0*/  UMOV UR4, UR24 ;  /* 0x0000001800047c82 */ /* 0x000fe20008000000 */
[C---:B------:R-:W-:Y:S01]  /*17db0*/  VIADD R8, R6.reuse, 0x80 ;  /* 0x0000008006087836 */ /* 0x040fe20000000000 */
[C---:B------:R-:W-:Y:S01]  /*17dc0*/  R2UR UR26, R6.reuse ;  /* 0x00000000061a72ca */ /* 0x040fe200000e0000 */
[----:B------:R-:W-:Y:S01]  /*17dd0*/  UMOV UR16, UR24 ;  /* 0x0000001800107c82 */ /* 0x000fe20008000000 */
[----:B------:R-:W-:Y:S01]  /*17de0*/  VIADD R10, R6, 0x180 ;  /* 0x00000180060a7836 */ /* 0x000fe20000000000 */
[----:B------:R-:W-:Y:S01]  /*17df0*/  UMOV UR8, UR24 ;  /* 0x0000001800087c82 */ /* 0x000fe20008000000 */
[----:B------:R-:W-:Y:S01]  /*17e00*/  R2UR UR6, R8 ;  /* 0x00000000080672ca */ /* 0x000fe200000e0000 */
[----:B------:R-:W-:Y:S01]  /*17e10*/  VIADD R8, R6, 0x100 ;  /* 0x0000010006087836 */ /* 0x000fe20000000000 */
[----:B------:R-:W-:Y:S01]  /*17e20*/  UMOV UR12, UR24 ;  /* 0x00000018000c7c82 */ /* 0x000fe20008000000 */
[----:B------:R-:W-:Y:S01]  /*17e30*/  R2UR UR10, R10 ;  /* 0x000000000a0a72ca */ /* 0x000fe200000e0000 */
[----:B------:R-:W-:Y:S01]  /*17e40*/  IMAD.MOV.U32 R9, RZ, RZ, -0x7fffffe0 ;  /* 0x80000020ff097424 */ /* 0x000fe200078e00ff */
[----:B------:R-:W-:Y:S01]  /*17e50*/  IADD3 R10, R6, 0x2, RZ ;  /* 0x00000002060a7810 */ /* 0x000fe20007ffe0ff */
[----:B------:R-:W-:Y:S01]  /*17e60*/  IMAD.MOV.U32 R11, RZ, RZ, -0x7fffffe0 ;  /* 0x80000020ff0b7424 */ /* 0x000fe200078e00ff */
[----:B------:R-:W-:Y:S01]  /*17e70*/  R2UR UR18, R8 ;  /* 0x00000000081272ca */ /* 0x000fe200000e0000 */
[----:B------:R-:W-:Y:S01]  /*17e80*/  VIADD R8, R6, 0x200 ;  /* 0x0000020006087836 */ /* 0x000fe20000000000 */
[----:B------:R-:W-:Y:S01]  /*17e90*/  QGMMA.64x32x32.F32.E4M3.E4M3 R88, gdesc[UR24], RZ, !UPT, gsb0 ;  /* 0x00600000185879f3 */ /* 0x000fe2000c0008ff */
[----:B------:R-:W-:Y:S01]  /*17ea0*/  R2UR UR15, R9 ;  /* 0x00000000090f72ca */ /* 0x000fe200000e0000 */
[----:B------:R-:W-:Y:S01]  /*17eb0*/  IMAD.MOV.U32 R9, RZ, RZ, -0x7fffffe0 ;  /* 0x80000020ff097424 */ /* 0x000fe200078e00ff */
[----:B------:R-:W0:Y:S01]  /*17ec0*/  LDC R0, c[0x0][0x448] ;  /* 0x00011200ff007b82 */ /* 0x000e220000000800 */
[----:B------:R-:W-:Y:S01]  /*17ed0*/  R2UR UR14, R8 ;  /* 0x00000000080e72ca */ /* 0x000fe200000e0000 */
[----:B------:R-:W-:-:S02]  /*17ee0*/  VIADD R8, R6, 0x82 ;  /* 0x0000008206087836 */ /* 0x000fc40000000000 */
[----:B----4-:R-:W-:Y:S02]  /*17ef0*/  IMAD.IADD R14, R211, 0x1, R204 ;  /* 0x00000001d30e7824 */ /* 0x010fe400078e02cc */
[----:B------:R-:W-:-:S05]  /*17f00*/  @!P2 VIADD R3, R3, 0x29840 ;  /* 0x000298400303a836 */ /* 0x000fca0000000000 */
[----:B------:R-:W-:Y:S02]  /*17f10*/  @!P2 PRMT R3, RZ, 0x654, R3 ;  /* 0x00000654ff03a816 */ /* 0x000fe40000000003 */
[----:B0-----:R-:W-:-:S13]  /*17f20*/  ISETP.NE.AND P0, PT, R0, 0x1, PT ;  /* 0x000000010000780c */ /* 0x001fda0003f05270 */
[----:B------:R-:W0:Y:S01]  /*17f30*/  @P0 LDC R7, c[0x0][0x44c] ;  /* 0x00011300ff070b82 */ /* 0x000e220000000800 */
[----:B------:R-:W-:Y:S02]  /*17f40*/  WARPGROUP.DEPBAR.LE gsb0, 0x0 ;  /* 0x00008000000079c5 */ /* 0x000fe40000010000 */
[----:B------:R-:W-:Y:S01]  /*17f50*/  WARPGROUP.ARRIVE ;  /* 0x00000000000079c5 */ /* 0x000fe20000000000 */
[----:B0-----:R-:W-:-:S05]  /*17f60*/  @P0 IMAD.HI.U32 R0, R14, R7, RZ ;  /* 0x000000070e000227 */ /* 0x001fca00078e00ff */
[----:B------:R-:W-:Y:S01]  /*17f70*/  QGMMA.64x32x32.F32.E4M3.E4M3 R72, gdesc[UR4], RZ, !UPT, gsb0 ;  /* 0x00600000044879f3 */ /* 0x000fe2000c0008ff */
[----:B------:R-:W-:Y:S01]  /*17f80*/  R2UR UR6, R10 ;  /* 0x000000000a0672ca */ /* 0x000fe200000e0000 */
[----:B------:R-:W-:Y:S01]  /*17f90*/  UIADD3 UR4, UR24, 0x2, URZ ;  /* 0x0000000218047890 */ /* 0x000fe2000fffe03f */
[----:B------:R-:W-:Y:S01]  /*17fa0*/  R2UR UR7, R11 ;  /* 0x000000000b0772ca */ /* 0x000fe200000e0000 */
[----:B------:R-:W-:Y:S01]  /*17fb0*/  UMOV UR5, 0x80000020 ;  /* 0x8000002000057882 */ /* 0x000fe20000000000 */
[----:B------:R-:W-:Y:S02]  /*17fc0*/  VIADD R10, R6, 0x102 ;  /* 0x00000102060a7836 */ /* 0x000fe40000000000 */
[----:B------:R-:W-:Y:S02]  /*17fd0*/  IMAD.MOV.U32 R11, RZ, RZ, -0x7fffffe0 ;  /* 0x80000020ff0b7424 */ /* 0x000fe400078e00ff */
[----:B------:R-:W-:-:S05]  /*17fe0*/  IMAD R7, R104, -0xa0, RZ ;  /* 0xffffff6068077824 */ /* 0x000fca00078e02ff */
[----:B------:R-:W-:-:S04]  /*17ff0*/  IADD3 R7, -R208, 0xa1, R7 ;  /* 0x000000a1d0077810 */ /* 0x000fc80007ffe107 */
[----:B------:R-:W-:Y:S01]  /*18000*/  IADD3 R105, -R205, R7, R206 ;  /* 0x00000007cd697210 */ /* 0x000fe20007ffe1ce */
[----:B------:R-:W-:Y:S02]  /*18010*/  WARPGROUP.DEPBAR.LE gsb0, 0x0 ;  /* 0x00008000000079c5 */ /* 0x000fe40000010000 */
[----:B------:R-:W-:-:S06]  /*18020*/  WARPGROUP.ARRIVE ;  /* 0x00000000000079c5 */ /* 0x000fcc0000000000 */
[----:B------:R-:W-:Y:S01]  /*18030*/  QGMMA.64x32x32.F32.E4M3.E4M3 R56, gdesc[UR16], RZ, !UPT, gsb0 ;  /* 0x00600000103879f3 */ /* 0x000fe2000c0008ff */
[----:B------:R-:W-:Y:S01]  /*18040*/  UMOV UR16, UR4 ;  /* 0x0000000400107c82 */ /* 0x000fe20008000000 */
[----:B------:R-:W-:Y:S01]  /*18050*/  UMOV UR17, UR5 ;  /* 0x0000000500117c82 */ /* 0x000fe20008000000 */
[----:B------:R-:W-:Y:S02]  /*18060*/  WARPGROUP.DEPBAR.LE gsb0, 0x0 ;  /* 0x00008000000079c5 */ /* 0x000fe40000010000 */
[----:B------:R-:W-:-:S06]  /*18070*/  WARPGROUP.ARRIVE ;  /* 0x00000000000079c5 */ /* 0x000fcc0000000000 */
[----:B------:R-:W-:Y:S01]  /*18080*/  QGMMA.64x32x32.F32.E4M3.E4M3 R40, gdesc[UR8], RZ, !UPT, gsb0 ;  /* 0x00600000082879f3 */ /* 0x000fe2000c0008ff */
[----:B------:R-:W-:Y:S01]  /*18090*/  UIADD3 UR8, UR24, 0x200, URZ ;  /* 0x0000020018087890 */ /* 0x000fe2000fffe03f */
[----:B------:R-:W-:Y:S02]  /*180a0*/  UMOV UR9, 0x80000020 ;  /* 0x8000002000097882 */ /* 0x000fe40000000000 */
[----:B------:R-:W-:-:S04]  /*180b0*/  UMOV UR21, UR9 ;  /* 0x0000000900157c82 */ /* 0x000fc80008000000 */
[----:B------:R-:W-:Y:S01]  /*180c0*/  UMOV UR20, UR8 ;  /* 0x0000000800147c82 */ /* 0x000fe20008000000 */
        /* <DEDUP_REMOVED lines=23> */
[----:B------:R-:W-:Y:S02]  /*18240*/  R2UR UR6, R10 ;  /* 0x000000000a0672ca */ /* 0x000fe400000e0000 */
[----:B------:R-:W-:Y:S01]  /*18250*/  R2UR UR7, R11 ;  /* 0x000000000b0772ca */ /* 0x000fe200000e0000 */
        /* <DEDUP_REMOVED lines=12> */
[----:B------:R-:W-:Y:S01]  /*18320*/  UIADD3 UR12, UR24, 0x202, URZ ;  /* 0x00000202180c7890 */ /* 0x000fe2000fffe03f */
[----:B------:R-:W-:Y:S02]  /*18330*/  UMOV UR13, 0x80000020 ;  /* 0x80000020000d7882 */ /* 0x000fe40000000000 */
[----:B------:R-:W-:-:S04]  /*18340*/  UMOV UR29, UR13 ;  /* 0x0000000d001d7c82 */ /* 0x000fc80008000000 */
        /* <DEDUP_REMOVED lines=16> */
[----:B------:R-:W-:-:S03]  /*18450*/  IMAD.MOV.U32 R9, RZ, RZ, -0x7fffffe0 ;  /* 0x80000020ff097424 */ /* 0x000fc600078e00ff */
[----:B------:R-:W-:Y:S01]  /*18460*/  R2UR UR14, R8 ;  /* 0x00000000080e72ca */ /* 0x000fe200000e0000 */
[----:B------:R-:W-:Y:S01]  /*18470*/  VIADD R8, R6, 0x302 ;  /* 0x0000030206087836 */ /* 0x000fe20000000000 */
[----:B------:R-:W-:Y:S02]  /*18480*/  R2UR UR15, R9 ;  /* 0x00000000090f72ca */ /* 0x000fe400000e0000 */
[----:B------:R-:W-:Y:S01]  /*18490*/  MOV R9, 0x80000020 ;  /* 0x8000002000097802 */ /* 0x000fe20000000f00 */
        /* <DEDUP_REMOVED lines=35> */
[----:B------:R-:W-:Y:S02]  /*186d0*/  R2UR UR23, R9 ;  /* 0x00000000091772ca */ /* 0x000fe400000e0000 */
[----:B------:R-:W-:Y:S02]  /*186e0*/  MOV R9, 0x80000020 ;  /* 0x8000002000097802 */ /* 0x000fe40000000f00 */
[----:B------:R-:W-:Y:S01]  /*186f0*/  R2UR UR18, R8 ;  /* 0x00000000081272ca */ /* 0x000fe200000e0000 */
[----:B------:R-:W-:Y:S01]  /*18700*/  VIADD R8, R6, 0x580 ;  /* 0x0000058006087836 */ /* 0x000fe20000000000 */
[----:B------:R-:W-:Y:S01]  /*18710*/  R2UR UR19, R9 ;  /* 0x00000000091372ca */ /* 0x000fe200000e0000 */
[----:B------:R-:W-:Y:S01]  /*18720*/  IMAD.MOV.U32 R9, RZ, RZ, -0x7fffffe0 ;  /* 0x80000020ff097424 */ /* 0x000fe200078e00ff */
[----:B------:R-:W-:-:S02]  /*18730*/  WARPGROUP.DEPBAR.LE gsb0, 0x0 ;  /* 0x00008000000079c5 */ /* 0x000fc40000010000 */
        /* <DEDUP_REMOVED lines=46> */
[----:B------:R-:W-:Y:S02]  /*18a20*/  R2UR UR35, R11 ;  /* 0x000000000b2372ca */ /* 0x000fe400000e0000 */
[----:B------:R-:W0:Y:S02]  /*18a30*/  @P0 LDC R11, c[0x0][0x450] ;  /* 0x00011400ff0b0b82 */ /* 0x000e240000000800 */
[----:B0-----:R-:W-:Y:S01]  /*18a40*/  @P0 SHF.R.U32.HI R14, RZ, R11, R0 ;  /* 0x0000000bff0e0219 */ /* 0x001fe20000011600 */
[----:B------:R-:W-:-:S04]  /*18a50*/  IMAD R11, R104, -0xa0, R206 ;  /* 0xffffff60680b7824 */ /* 0x000fc800078e02ce */
[----:B------:R-:W0:Y:S01]  /*18a60*/  SHFL.IDX PT, R0, R14, RZ, 0x1c1f ;  /* 0x001c1fff0e007589 */ /* 0x000e2200000e0000 */
[----:B------:R-:W-:Y:S01]  /*18a70*/  IADD3 R20, -R208, 0xa0, R11 ;  /* 0x000000a0d0147810 */ /* 0x000fe20007ffe10b */
[----:B------:R-:W-:Y:S02]  /*18a80*/  WARPGROUP.DEPBAR.LE gsb0, 0x0 ;  /* 0x00008000000079c5 */ /* 0x000fe40000010000 */
[----:B------:R-:W-:Y:S01]  /*18a90*/  WARPGROUP.ARRIVE ;  /* 0x00000000000079c5 */ /* 0x000fe20000000000 */
[----:B0-----:R-:W-:-:S05]  /*18aa0*/  VIADDMNMX R0, R0, R105, R20, PT ;  /* 0x0000006900007246 */ /* 0x001fca0003800114 */
[----:B------:R-:W-:Y:S01]  /*18ab0*/  QGMMA.64x32x32.F32.E4M3.E4M3 R56, gdesc[UR16], R56, gsb0 ;  /* 0x00600000103879f3 */ /* 0x000fe20008000838 */
[C---:B------:R-:W-:Y:S02]  /*18ac0*/  ISETP.GT.AND P4, PT, R0.reuse, RZ, PT ;  /* 0x000000ff0000720c */ /* 0x040fe40003f84270 */
[C---:B------:R-:W-:Y:S02]  /*18ad0*/  ISETP.GT.AND P5, PT, R0.reuse, 0x1, PT ;  /* 0x000000010000780c */ /* 0x040fe40003fa4270 */
[----:B------:R-:W-:Y:S01]  /*18ae0*/  ISETP.GT.AND P3, PT, R0, 0x8, PT ;  /* 0x000000080000780c */ /* 0x000fe20003f64270 */
        /* <DEDUP_REMOVED lines=17> */
[----:B------:R-:W-:-:S04]  /*18c00*/  ISETP.GT.AND P4, PT, R0, 0x9, PT ;  /* 0x000000090000780c */ /* 0x000fc80003f84270 */
[----:B------:R-:W-:Y:S01]  /*18c10*/  QGMMA.64x32x32.F32.E4M3.E4M3 R72, gdesc[UR20], R72, gsb0 ;  /* 0x00600000144879f3 */ /* 0x000fe20008000848 */
[----:B------:R-:W-:Y:S02]  /*18c20*/  R2UR UR22, R8 ;  /* 0x00000000081672ca */ /* 0x000fe400000e0000 */
[----:B------:R-:W-:Y:S01]  /*18c30*/  R2UR UR23, R9 ;  /* 0x00000000091772ca */ /* 0x000fe200000e0000 */
[----:B------:R-:W-:Y:S01]  /*18c40*/  IMAD.MOV.U32 R9, RZ, RZ, -0x7fffffe0 ;  /* 0x80000020ff097424 */ /* 0x000fe200078e00ff */
[C---:B------:R-:W-:Y:S01]  /*18c50*/  IADD3 R8, R6.reuse, 0x682, RZ ;  /* 0x0000068206087810 */ /* 0x040fe20007ffe0ff */
[----:B------:R-:W-:Y:S01]  /*18c60*/  VIADD R6, R6, 0x702 ;  /* 0x0000070206067836 */ /* 0x000fe20000000000 */
        /* <DEDUP_REMOVED lines=13> */
[----:B------:R-:W-:Y:S02]  /*18d40*/  ISETP.GT.AND P3, PT, R0, 0x20, PT ;  /* 0x000000200000780c */ /* 0x000fe40003f64270 */
[----:B------:R-:W-:-:S02]  /*18d50*/  FSEL R100, R101, -INF , P4 ;  /* 0xff80000065647808 */ /* 0x000fc40002000000 */
[----:B------:R-:W-:Y:S01]  /*18d60*/  ISETP.GT.AND P4, PT, R0, 0x21, PT ;  /* 0x000000210000780c */ /* 0x000fe20003f84270 */
[----:B------:R-:W-:Y:S02]  /*18d70*/  WARPGROUP.DEPBAR.LE gsb0, 0x0 ;  /* 0x00008000000079c5 */ /* 0x000fe40000010000 */
[----:B------:R-:W-:Y:S01]  /*18d80*/  WARPGROUP.ARRIVE ;  /* 0x00000000000079c5 */ /* 0x000fe20000000000 */
[----:B------:R-:W-:Y:S02]  /*18d90*/  FSEL R92, R72, -INF , P3 ;  /* 0xff800000485c7808 */ /* 0x000fe40001800000 */
[----:B------:R-:W-:Y:S02]  /*18da0*/  ISETP.GT.AND P3, PT, R0, 0x28, PT ;  /* 0x000000280000780c */ /* 0x000fe40003f64270 */
[----:B------:R-:W-:Y:S01]  /*18db0*/  FSEL R88, R73, -INF , P4 ;  /* 0xff80000049587808 */ /* 0x000fe20002000000 */
[----:B------:R-:W-:Y:S01]  /*18dc0*/  QGMMA.64x32x32.F32.E4M3.E4M3 R56, gdesc[UR20], R56, gsb0 ;  /* 0x00600000143879f3 */ /* 0x000fe20008000838 */
[----:B------:R-:W-:-:S02]  /*18dd0*/  R2UR UR22, R8 ;  /* 0x00000000081672ca */ /* 0x000fc400000e0000 */
[----:B------:R-:W-:Y:S02]  /*18de0*/  R2UR UR23, R9 ;  /* 0x00000000091772ca */ /* 0x000fe400000e0000 */
[----:B------:R-:W-:Y:S02]  /*18df0*/  FMNMX.FTZ R8, R110, R7, !PT ;  /* 0x000000076e087209 */ /* 0x000fe40007810000 */
[----:B------:R-:W-:Y:S02]  /*18e00*/  ISETP.GT.AND P4, PT, R0, 0x29, PT ;  /* 0x000000290000780c */ /* 0x000fe40003f84270 */
[----:B------:R-:W-:Y:S02]  /*18e10*/  FMNMX.FTZ R7, R107, R8, !PT ;  /* 0x000000086b077209 */ /* 0x000fe40007810000 */
[----:B------:R-:W-:Y:S02]  /*18e20*/  FSEL R76, R76, -INF , P3 ;  /* 0xff8000004c4c7808 */ /* 0x000fe40001800000 */
[----:B------:R-:W-:-:S02]  /*18e30*/  FMNMX.FTZ R7, R100, R7, !PT ;  /* 0x0000000764077209 */ /* 0x000fc40007810000 */
[----:B------:R-:W-:Y:S02]  /*18e40*/  ISETP.GT.AND P3, PT, R0, 0x30, PT ;  /* 0x000000300000780c */ /* 0x000fe40003f64270 */
[----:B------:R-:W-:Y:S02]  /*18e50*/  FMNMX.FTZ R7, R92, R7, !PT ;  /* 0x000000075c077209 */ /* 0x000fe40007810000 */
[----:B------:R-:W-:Y:S02]  /*18e60*/  FSEL R72, R77, -INF , P4 ;  /* 0xff8000004d487808 */ /* 0x000fe40002000000 */
[----:B------:R-:W-:Y:S02]  /*18e70*/  FMNMX.FTZ R7, R88, R7, !PT ;  /* 0x0000000758077209 */ /* 0x000fe40007810000 */
[----:B------:R-:W-:Y:S02]  /*18e80*/  ISETP.GT.AND P4, PT, R0, 0x31, PT ;  /* 0x000000310000780c */ /* 0x000fe40003f84270 */
[----:B------:R-:W-:-:S02]  /*18e90*/  FMNMX.FTZ R7, R76, R7, !PT ;  /* 0x000000074c077209 */ /* 0x000fc40007810000 */
[----:B------:R-:W-:Y:S02]  /*18ea0*/  FSEL R80, R80, -INF , P3 ;  /* 0xff80000050507808 */ /* 0x000fe40001800000 */
[----:B------:R-:W-:Y:S01]  /*18eb0*/  FMNMX.FTZ R9, R72, R7, !PT ;  /* 0x0000000748097209 */ /* 0x000fe20007810000 */
[----:B------:R-:W-:Y:S01]  /*18ec0*/  IMAD.MOV.U32 R7, RZ, RZ, -0x7fffffe0 ;  /* 0x80000020ff077424 */ /* 0x000fe200078e00ff */
[----:B------:R-:W-:Y:S02]  /*18ed0*/  ISETP.GT.AND P3, PT, R0, 0x38, PT ;  /* 0x000000380000780c */ /* 0x000fe40003f64270 */
[----:B------:R-:W-:Y:S02]  /*18ee0*/  FSEL R12, R81, -INF , P4 ;  /* 0xff800000510c7808 */ /* 0x000fe40002000000 */
[----:B------:R-:W-:Y:S02]  /*18ef0*/  FMNMX.FTZ R9, R80, R9, !PT ;  /* 0x0000000950097209 */ /* 0x000fe40007810000 */
[----:B------:R-:W-:-:S02]  /*18f00*/  ISETP.GT.AND P4, PT, R0, 0x39, PT ;  /* 0x000000390000780c */ /* 0x000fc40003f84270 */
[----:B------:R-:W-:Y:S02]  /*18f10*/  FSEL R84, R84, -INF , P3 ;  /* 0xff80000054547808 */ /* 0x000fe40001800000 */
[----:B------:R-:W-:Y:S02]  /*18f20*/  FMNMX.FTZ R9, R12, R9, !PT ;  /* 0x000000090c097209 */ /* 0x000fe40007810000 */
[----:B------:R-:W-:Y:S02]  /*18f30*/  ISETP.GT.AND P3, PT, R0, 0x40, PT ;  /* 0x000000400000780c */ /* 0x000fe40003f64270 */
[----:B------:R-:W-:Y:S01]  /*18f40*/  FMNMX.FTZ R9, R84, R9, !PT ;  /* 0x0000000954097209 */ /* 0x000fe20007810000 */
[----:B------:R-:W-:Y:S02]  /*18f50*/  WARPGROUP.DEPBAR.LE gsb0, 0x0 ;  /* 0x00008000000079c5 */ /* 0x000fe40000010000 */
[----:B------:R-:W-:Y:S01]  /*18f60*/  WARPGROUP.ARRIVE ;  /* 0x00000000000079c5 */ /* 0x000fe20000000000 */
[----:B------:R-:W-:-:S02]  /*18f70*/  FSEL R56, R56, -INF , P3 ;  /* 0xff80000038387808 */ /* 0x000fc40001800000 */
[----:B------:R-:W-:-:S03]  /*18f80*/  ISETP.GT.AND P3, PT, R0, 0x48, PT ;  /* 0x000000480000780c */ /* 0x000fc60003f64270 */
[----:B------:R-:W-:Y:S01]  /*18f90*/  QGMMA.64x32x32.F32.E4M3.E4M3 R40, gdesc[UR20], R40, gsb0 ;  /* 0x00600000142879f3 */ /* 0x000fe20008000828 */
[----:B------:R-:W-:Y:S02]  /*18fa0*/  R2UR UR22, R6 ;  /* 0x00000000061672ca */ /* 0x000fe400000e0000 */
[----:B------:R-:W-:Y:S02]  /*18fb0*/  R2UR UR23, R7 ;  /* 0x00000000071772ca */ /* 0x000fe400000e0000 */
[----:B------:R-:W-:Y:S02]  /*18fc0*/  FSEL R6, R85, -INF , P4 ;  /* 0xff80000055067808 */ /* 0x000fe40002000000 */
[----:B------:R-:W-:Y:S02]  /*18fd0*/  ISETP.GT.AND P4, PT, R0, 0x41, PT ;  /* 0x000000410000780c */ /* 0x000fe40003f84270 */
[----:B------:R-:W-:Y:S02]  /*18fe0*/  FMNMX.FTZ R9, R6, R9, !PT ;  /* 0x0000000906097209 */ /* 0x000fe40007810000 */
        /* <DEDUP_REMOVED lines=21> */
[----:B------:R-:W-:Y:S01]  /*19140*/  FMNMX.FTZ R8, R69, R8, !PT ;  /* 0x0000000845087209 */ /* 0x000fe20007810000 */
[----:B------:R-:W-:Y:S02]  /*19150*/  WARPGROUP.DEPBAR.LE gsb0, 0x0 ;  /* 0x00008000000079c5 */ /* 0x000fe40000010000 */
[----:B------:R-:W-:Y:S01]  /*19160*/  WARPGROUP.ARRIVE ;  /* 0x00000000000079c5 */ /* 0x000fe20000000000 */
[----:B------:R-:W-:Y:S02]  /*19170*/  FSEL R11, R40, -INF , P3 ;  /* 0xff800000280b7808 */ /* 0x000fe40001800000 */
[----:B------:R-:W-:-:S02]  /*19180*/  ISETP.GT.AND P3, PT, R0, 0x68, PT ;  /* 0x000000680000780c */ /* 0x000fc40003f64270 */
[----:B------:R-:W-:Y:S01]  /*19190*/  FSEL R41, R41, -INF , P4 ;  /* 0xff80000029297808 */ /* 0x000fe20002000000 */
[----:B------:R-:W-:Y:S01]  /*191a0*/  QGMMA.64x32x32.F32.E4M3.E4M3 R24, gdesc[UR20], R24, gsb0 ;  /* 0x00600000141879f3 */ /* 0x000fe20008000818 */
[----:B------:R-:W-:Y:S02]  /*191b0*/  FMNMX.FTZ R8, R11, R8, !PT ;  /* 0x000000080b087209 */ /* 0x000fe40007810000 */
[----:B------:R-:W-:Y:S02]  /*191c0*/  ISETP.GT.AND P4, PT, R0, 0x69, PT ;  /* 0x000000690000780c */ /* 0x000fe40003f84270 */
[----:B------:R-:W-:Y:S02]  /*191d0*/  FSEL R13, R44, -INF , P3 ;  /* 0xff8000002c0d7808 */ /* 0x000fe40001800000 */
[----:B------:R-:W-:Y:S01]  /*191e0*/  FMNMX.FTZ R8, R41, R8, !PT ;  /* 0x0000000829087209 */ /* 0x000fe20007810000 */
[----:B------:R-:W0:Y:S01]  /*191f0*/  SHFL.IDX PT, R44, R14, 0x1, 0x1c1f ;  /* 0x003c1f000e2c7f89 */ /* 0x000e2200000e0000 */
        /* <DEDUP_REMOVED lines=16> */
[----:B------:R-:W-:Y:S02]  /*19300*/  FMNMX.FTZ R8, R53, R8, !PT ;  /* 0x0000000835087209 */ /* 0x000fe40007810000 */
[----:B0-----:R-:W-:-:S04]  /*19310*/  VIADDMNMX R44, R44, R105, R20, PT ;  /* 0x000000692c2c7246 */ /* 0x001fc80003800114 */
[----:B------:R-:W-:-:S04]  /*19320*/  ISETP.GT.AND P5, PT, R44, 0x1, PT ;  /* 0x000000012c00780c */ /* 0x000fc80003fa4270 */
[----:B------:R-:W-:Y:S01]  /*19330*/  FSEL R91, R91, -INF , P5 ;  /* 0xff8000005b5b7808 */ /* 0x000fe20002800000 */
[----:B------:R-:W-:Y:S02]  /*19340*/  WARPGROUP.DEPBAR.LE gsb0, 0x0 ;  /* 0x00008000000079c5 */ /* 0x000fe40000010000 */
[----:B------:R-:W-:Y:S01]  /*19350*/  FSEL R57, R24, -INF , P3 ;  /* 0xff80000018397808 */ /* 0x000fe20001800000 */
[----:B------:R0:W-:Y:S01]  /*19360*/  @!P2 SYNCS.ARRIVE.TRANS64.RED.A1T0 RZ, [R3+URZ], RZ ;  /* 0x000000ff03ffa9a7 */ /* 0x0001e2000810043f */
        /* <DEDUP_REMOVED lines=21> */
[----:B------:R-:W-:-:S05]  /*194c0*/  FMNMX.FTZ R8, R37, R8, !PT ;  /* 0x0000000825087209 */ /* 0x000fca0007810000 */
[----:B------:R-:W1:Y:S02]  /*194d0*/  SHFL.BFLY PT, R93, R8, 0x2, 0x1f ;  /* 0x0c401f00085d7f89 */ /* 0x000e6400000e0000 */
[----:B-1----:R-:W-:-:S05]  /*194e0*/  FMNMX.FTZ R24, R8, R93, !PT ;  /* 0x0000005d08187209 */ /* 0x002fca0007810000 */
[----:B------:R-:W1:Y:S02]  /*194f0*/  SHFL.BFLY PT, R93, R24, 0x1, 0x1f ;  /* 0x0c201f00185d7f89 */ /* 0x000e6400000e0000 */
[----:B-1----:R-:W-:-:S04]  /*19500*/  FMNMX.FTZ R0, R24, R93, !PT ;  /* 0x0000005d18007209 */ /* 0x002fc80007810000 */
[----:B------:R-:W-:Y:S01]  /*19510*/  FSETP.NEU.FTZ.AND P3, PT, R0, -INF , PT ;  /* 0xff8000000000780b */ /* 0x000fe20003f7d000 */
[----:B------:R-:W-:-:S05]  /*19520*/  FFMA.FTZ R93, R2, R0, -8 ;  /* 0xc1000000025d7423 */ /* 0x000fca0000010000 */
[----:B------:R-:W-:Y:S02]  /*19530*/  FSEL R93, R93, RZ, P3 ;  /* 0x000000ff5d5d7208 */ /* 0x000fe40001800000 */
[----:B------:R-:W-:-:S03]  /*19540*/  ISETP.GT.AND P3, PT, R44, 0x8, PT ;  /* 0x000000082c00780c */ /* 0x000fc60003f64270 */
[--C-:B------:R-:W-:Y:S01]  /*19550*/  FFMA.FTZ R14, R2, R107, -R93.reuse ;  /* 0x0000006b020e7223 */ /* 0x100fe2000001085d */
[----:B------:R-:W-:Y:S01]  /*19560*/  FSEL R107, R90, -INF , P4 ;  /* 0xff8000005a6b7808 */ /* 0x000fe20002000000 */
[--C-:B------:R-:W-:Y:S01]  /*19570*/  FFMA.FTZ R36, R2, R12, -R93.reuse ;  /* 0x0000000c02247223 */ /* 0x100fe2000001085d */
[----:B------:R-:W-:Y:S01]  /*19580*/  ISETP.GT.AND P4, PT, R44, 0x9, PT ;  /* 0x000000092c00780c */ /* 0x000fe20003f84270 */
[--C-:B------:R-:W-:Y:S01]  /*19590*/  FFMA.FTZ R40, R2, R65, -R93.reuse ;  /* 0x0000004102287223 */ /* 0x100fe2000001085d */
        /* <DEDUP_REMOVED lines=27> */
[C-C-:B------:R-:W-:Y:S01]  /*19750*/  FFMA.FTZ R88, R2.reuse, R88, -R93.reuse ;  /* 0x0000005802587223 */ /* 0x140fe2000001085d */
[----:B------:R-:W-:Y:S01]  /*19760*/  FSEL R117, R103, -INF , P4 ;  /* 0xff80000067757808 */ /* 0x000fe20002000000 */
[--C-:B------:R-:W-:Y:S01]  /*19770*/  FFMA.FTZ R76, R2, R76, -R93.reuse ;  /* 0x0000004c024c7223 */ /* 0x100fe2000001085d */
[----:B------:R-:W-:Y:S01]  /*19780*/  ISETP.GT.AND P3, PT, R44, 0x20, PT ;  /* 0x000000202c00780c */ /* 0x000fe20003f64270 */
[----:B------:R-:W1:Y:S01]  /*19790*/  MUFU.EX2 R101, R101 ;  /* 0x0000006500657308 */ /* 0x000e620000000800 */
        /* <DEDUP_REMOVED lines=24> */
[----:B------:R-:W-:Y:S02]  /*19920*/  ISETP.GT.AND P4, PT, R44, 0x31, PT ;  /* 0x000000312c00780c */ /* 0x000fe40003f84270 */
[----:B------:R-:W-:Y:S02]  /*19930*/  FSEL R125, R82, -INF , P3 ;  /* 0xff800000527d7808 */ /* 0x000fe40001800000 */
[----:B------:R-:W-:Y:S01]  /*19940*/  FMNMX.FTZ R32, R79, R28, !PT ;  /* 0x0000001c4f207209 */ /* 0x000fe20007810000 */
[----:B------:R-:W2:Y:S01]  /*19950*/  MUFU.EX2 R111, R111 ;  /* 0x0000006f006f7308 */ /* 0x000ea20000000800 */
[----:B------:R-:W-:-:S02]  /*19960*/  ISETP.GT.AND P3, PT, R44, 0x38, PT ;  /* 0x000000382c00780c */ /* 0x000fc40003f64270 */
[----:B------:R-:W-:Y:S02]  /*19970*/  FSEL R83, R83, -INF , P4 ;  /* 0xff80000053537808 */ /* 0x000fe40002000000 */
[----:B------:R-:W-:Y:S02]  /*19980*/  FMNMX.FTZ R32, R125, R32, !PT ;  /* 0x000000207d207209 */ /* 0x000fe40007810000 */
[----:B------:R-:W-:Y:S01]  /*19990*/  ISETP.GT.AND P4, PT, R44, 0x39, PT ;  /* 0x000000392c00780c */ /* 0x000fe20003f84270 */
[----:B------:R-:W-:Y:S01]  /*199a0*/  MUFU.EX2 R28, R80 ;  /* 0x00000050001c7308 */ /* 0x000fe20000000800 */
[----:B------:R-:W-:Y:S02]  /*199b0*/  FSEL R127, R86, -INF , P3 ;  /* 0xff800000567f7808 */ /* 0x000fe40001800000 */
[----:B------:R-:W-:Y:S02]  /*199c0*/  FMNMX.FTZ R32, R83, R32, !PT ;  /* 0x0000002053207209 */ /* 0x000fe40007810000 */
[----:B------:R-:W-:-:S02]  /*199d0*/  FSEL R129, R87, -INF , P4 ;  /* 0xff80000057817808 */ /* 0x000fc40002000000 */
[C---:B------:R-:W-:Y:S01]  /*199e0*/  ISETP.GT.AND P3, PT, R44.reuse, 0x40, PT ;  /* 0x000000402c00780c */ /* 0x040fe20003f64270 */
[----:B------:R3:W-:Y:S01]  /*199f0*/  MUFU.EX2 R87, R36 ;  /* 0x0000002400577308 */ /* 0x0007e20000000800 */
[----:B------:R-:W-:Y:S02]  /*19a00*/  FMNMX.FTZ R32, R127, R32, !PT ;  /* 0x000000207f207209 */ /* 0x000fe40007810000 */
[----:B------:R-:W-:Y:S02]  /*19a10*/  ISETP.GT.AND P4, PT, R44, 0x41, PT ;  /* 0x000000412c00780c */ /* 0x000fe40003f84270 */
[----:B------:R-:W-:Y:S02]  /*19a20*/  FSEL R131, R58, -INF , P3 ;  /* 0xff8000003a837808 */ /* 0x000fe40001800000 */
[----:B------:R-:W-:Y:S01]  /*19a30*/  FMNMX.FTZ R12, R129, R32, !PT ;  /* 0x00000020810c7209 */ /* 0x000fe20007810000 */
[----:B------:R-:W-:Y:S01]  /*19a40*/  MUFU.EX2 R20, R92 ;  /* 0x0000005c00147308 */ /* 0x000fe20000000800 */
[----:B------:R-:W-:Y:S01]  /*19a50*/  ISETP.GT.AND P3, PT, R44, 0x48, PT ;  /* 0x000000482c00780c */ /* 0x000fe20003f64270 */
[C-C-:B---3--:R-:W-:Y:S01]  /*19a60*/  FFMA.FTZ R36, R2.reuse, R6, -R93.reuse ;  /* 0x0000000602247223 */ /* 0x148fe2000001085d */
[----:B------:R-:W-:Y:S01]  /*19a70*/  FSEL R59, R59, -INF , P4 ;  /* 0xff8000003b3b7808 */ /* 0x000fe20002000000 */
[----:B------:R-:W-:Y:S01]  /*19a80*/  FFMA.FTZ R6, R2, R56, -R93 ;  /* 0x0000003802067223 */ /* 0x000fe2000001085d */
[----:B------:R-:W-:-:S02]  /*19a90*/  FMNMX.FTZ R12, R131, R12, !PT ;  /* 0x0000000c830c7209 */ /* 0x000fc40007810000 */
[----:B------:R-:W-:Y:S01]  /*19aa0*/  ISETP.GT.AND P4, PT, R44, 0x49, PT ;  /* 0x000000492c00780c */ /* 0x000fe20003f84270 */
[----:B------:R-:W-:Y:S01]  /*19ab0*/  MUFU.EX2 R32, R84 ;  /* 0x0000005400207308 */ /* 0x000fe20000000800 */
[----:B------:R-:W-:Y:S02]  /*19ac0*/  FSEL R133, R62, -INF , P3 ;  /* 0xff8000003e857808 */ /* 0x000fe40001800000 */
        /* <DEDUP_REMOVED lines=8> */
[----:B------:R3:W4:Y:S01]  /*19b50*/  MUFU.EX2 R63, R36 ;  /* 0x00000024003f7308 */ /* 0x0007220000000800 */
[----:B------:R-:W-:Y:S02]  /*19b60*/  ISETP.GT.AND P3, PT, R44, 0x58, PT ;  /* 0x000000582c00780c */ /* 0x000fe40003f64270 */
[----:B------:R-:W-:Y:S01]  /*19b70*/  FSEL R141, R67, -INF , P4 ;  /* 0xff800000438d7808 */ /* 0x000fe20002000000 */
[----:B------:R-:W-:-:S01]  /*19b80*/  FFMA.FTZ R67, R2, R89, -R93 ;  /* 0x0000005902437223 */ /* 0x000fc2000001085d */
[----:B------:R-:W-:-:S02]  /*19b90*/  FMNMX.FTZ R12, R137, R12, !PT ;  /* 0x0000000c890c7209 */ /* 0x000fc40007810000 */
[----:B------:R-:W-:Y:S01]  /*19ba0*/  ISETP.GT.AND P4, PT, R44, 0x59, PT ;  /* 0x000000592c00780c */ /* 0x000fe20003f84270 */
[----:B------:R-:W-:Y:S01]  /*19bb0*/  MUFU.EX2 R24, R76 ;  /* 0x0000004c00187308 */ /* 0x000fe20000000800 */
[----:B------:R-:W-:Y:S01]  /*19bc0*/  FSEL R139, R70, -INF , P3 ;  /* 0xff800000468b7808 */ /* 0x000fe20001800000 */
[----:B---3--:R-:W-:Y:S01]  /*19bd0*/  FFMA.FTZ R36, R2, R77, -R93 ;  /* 0x0000004d02247223 */ /* 0x008fe2000001085d */
[----:B------:R-:W-:Y:S02]  /*19be0*/  FMNMX.FTZ R12, R141, R12, !PT ;  /* 0x0000000c8d0c7209 */ /* 0x000fe40007810000 */
[----:B------:R-:W-:Y:S02]  /*19bf0*/  FSEL R71, R71, -INF , P4 ;  /* 0xff80000047477808 */ /* 0x000fe40002000000 */
[----:B------:R-:W-:Y:S01]  /*19c00*/  ISETP.GT.AND P3, PT, R44, 0x60, PT ;  /* 0x000000602c00780c */ /* 0x000fe20003f64270 */
[----:B------:R-:W3:Y:S01]  /*19c10*/  MUFU.EX2 R123, R123 ;  /* 0x0000007b007b7308 */ /* 0x000ee20000000800 */
[----:B------:R-:W-:-:S02]  /*19c20*/  FMNMX.FTZ R12, R139, R12, !PT ;  /* 0x0000000c8b0c7209 */ /* 0x000fc40007810000 */
[----:B------:R-:W-:Y:S02]  /*19c30*/  ISETP.GT.AND P4, PT, R44, 0x61, PT ;  /* 0x000000612c00780c */ /* 0x000fe40003f84270 */
        /* <DEDUP_REMOVED lines=9> */
[----:B------:R-:W-:Y:S02]  /*19cd0*/  ISETP.GT.AND P4, PT, R44, 0x69, PT ;  /* 0x000000692c00780c */ /* 0x000fe40003f84270 */
[----:B------:R-:W-:Y:S01]  /*19ce0*/  FSEL R143, R46, -INF , P3 ;  /* 0xff8000002e8f7808 */ /* 0x000fe20001800000 */
[C-C-:B------:R-:W-:Y:S01]  /*19cf0*/  FFMA.FTZ R46, R2.reuse, R29, -R93.reuse ;  /* 0x0000001d022e7223 */ /* 0x140fe2000001085d */
[----:B------:R-:W-:Y:S01]  /*19d00*/  FMNMX.FTZ R12, R77, R12, !PT ;  /* 0x0000000c4d0c7209 */ /* 0x000fe20007810000 */
[----:B------:R-:W-:Y:S01]  /*19d10*/  FFMA.FTZ R29, R2, R81, -R93 ;  /* 0x00000051021d7223 */ /* 0x000fe2000001085d */
[----:B------:R-:W-:Y:S01]  /*19d20*/  ISETP.GT.AND P3, PT, R44, 0x70, PT ;  /* 0x000000702c00780c */ /* 0x000fe20003f64270 */
[----:B------:R-:W-:Y:S01]  /*19d30*/  MUFU.EX2 R67, R67 ;  /* 0x0000004300437308 */ /* 0x000fe20000000800 */
[----:B------:R-:W-:Y:S02]  /*19d40*/  FSEL R47, R47, -INF , P4 ;  /* 0xff8000002f2f7808 */ /* 0x000fe40002000000 */
[----:B------:R-:W-:-:S02]  /*19d50*/  FMNMX.FTZ R12, R143, R12, !PT ;  /* 0x0000000c8f0c7209 */ /* 0x000fc40007810000 */
[----:B------:R-:W-:Y:S02]  /*19d60*/  ISETP.GT.AND P4, PT, R44, 0x71, PT ;  /* 0x000000712c00780c */ /* 0x000fe40003f84270 */
[----:B------:R-:W-:Y:S01]  /*19d70*/  FSEL R61, R50, -INF , P3 ;  /* 0xff800000323d7808 */ /* 0x000fe20001800000 */
[----:B------:R-:W-:-:S01]  /*19d80*/  FFMA.FTZ R50, R2, R37, -R93 ;  /* 0x0000002502327223 */ /* 0x000fc2000001085d */
[----:B------:R-:W-:Y:S01]  /*19d90*/  FMNMX.FTZ R12, R47, R12, !PT ;  /* 0x0000000c2f0c7209 */ /* 0x000fe20007810000 */
[----:B------:R-:W-:Y:S01]  /*19da0*/  MUFU.EX2 R36, R36 ;  /* 0x0000002400247308 */ /* 0x000fe20000000800 */
[----:B------:R-:W-:Y:S02]  /*19db0*/  ISETP.GT.AND P3, PT, R44, 0x78, PT ;  /* 0x000000782c00780c */ /* 0x000fe40003f64270 */
[----:B------:R-:W-:Y:S02]  /*19dc0*/  FSEL R51, R51, -INF , P4 ;  /* 0xff80000033337808 */ /* 0x000fe40002000000 */
[----:B------:R-:W-:-:S02]  /*19dd0*/  FMNMX.FTZ R12, R61, R12, !PT ;  /* 0x0000000c3d0c7209 */ /* 0x000fc40007810000 */
[----:B------:R-:W-:Y:S01]  /*19de0*/  ISETP.GT.AND P4, PT, R44, 0x79, PT ;  /* 0x000000792c00780c */ /* 0x000fe20003f84270 */
[----:B------:R-:W5:Y:S01]  /*19df0*/  MUFU.EX2 R43, R43 ;  /* 0x0000002b002b7308 */ /* 0x000f620000000800 */
[----:B------:R-:W-:Y:S02]  /*19e00*/  FSEL R145, R54, -INF , P3 ;  /* 0xff80000036917808 */ /* 0x000fe40001800000 */
[----:B------:R-:W-:Y:S02]  /*19e10*/  FMNMX.FTZ R12, R51, R12, !PT ;  /* 0x0000000c330c7209 */ /* 0x000fe40007810000 */
[----:B------:R-:W-:Y:S02]  /*19e20*/  FSEL R55, R55, -INF , P4 ;  /* 0xff80000037377808 */ /* 0x000fe40002000000 */
[----:B------:R-:W-:Y:S01]  /*19e30*/  ISETP.GT.AND P3, PT, R44, 0x80, PT ;  /* 0x000000802c00780c */ /* 0x000fe20003f64270 */
[----:B------:R-:W-:Y:S01]  /*19e40*/  MUFU.EX2 R7, R7 ;  /* 0x0000000700077308 */ /* 0x000fe20000000800 */
[----:B------:R-:W-:-:S02]  /*19e50*/  FMNMX.FTZ R12, R145, R12, !PT ;  /* 0x0000000c910c7209 */ /* 0x000fc40007810000 */
[----:B------:R-:W-:Y:S02]  /*19e60*/  ISETP.GT.AND P4, PT, R44, 0x81, PT ;  /* 0x000000812c00780c */ /* 0x000fe40003f84270 */
[----:B------:R-:W-:Y:S01]  /*19e70*/  FSEL R65, R26, -INF , P3 ;  /* 0xff8000001a417808 */ /* 0x000fe20001800000 */
[----:B------:R-:W-:Y:S01]  /*19e80*/  FFMA.FTZ R26, R2, R69, -R93 ;  /* 0x00000045021a7223 */ /* 0x000fe2000001085d */
[----:B------:R-:W-:Y:S01]  /*19e90*/  FMNMX.FTZ R12, R55, R12, !PT ;  /* 0x0000000c370c7209 */ /* 0x000fe20007810000 */
[----:B------:R-:W-:Y:S01]  /*19ea0*/  MUFU.EX2 R40, R40 ;  /* 0x0000002800287308 */ /* 0x000fe20000000800 */
[----:B------:R-:W-:Y:S02]  /*19eb0*/  ISETP.GT.AND P3, PT, R44, 0x88, PT ;  /* 0x000000882c00780c */ /* 0x000fe40003f64270 */
[----:B------:R-:W-:Y:S02]  /*19ec0*/  FSEL R147, R27, -INF , P4 ;  /* 0xff8000001b937808 */ /* 0x000fe40002000000 */
[----:B------:R-:W-:-:S02]  /*19ed0*/  FMNMX.FTZ R12, R65, R12, !PT ;  /* 0x0000000c410c7209 */ /* 0x000fc40007810000 */
[----:B------:R-:W-:Y:S01]  /*19ee0*/  ISETP.GT.AND P4, PT, R44, 0x89, PT ;  /* 0x000000892c00780c */ /* 0x000fe20003f84270 */
[----:B------:R-:W-:Y:S01]  /*19ef0*/  MUFU.EX2 R9, R9 ;  /* 0x0000000900097308 */ /* 0x000fe20000000800 */
[----:B------:R-:W-:Y:S01]  /*19f00*/  FSEL R149, R30, -INF , P3 ;  /* 0xff8000001e957808 */ /* 0x000fe20001800000 */
[----:B------:R-:W-:Y:S01]  /*19f10*/  FFMA.FTZ R30, R2, R41, -R93 ;  /* 0x00000029021e7223 */ /* 0x000fe2000001085d */
[----:B------:R-:W-:Y:S02]  /*19f20*/  FMNMX.FTZ R12, R147, R12, !PT ;  /* 0x0000000c930c7209 */ /* 0x000fe40007810000 */
[----:B------:R-:W-:Y:S02]  /*19f30*/  ISETP.GT.AND P3, PT, R44, 0x90, PT ;  /* 0x000000902c00780c */ /* 0x000fe40003f64270 */
[----:B------:R-:W-:Y:S01]  /*19f40*/  FSEL R31, R31, -INF , P4 ;  /* 0xff8000001f1f7808 */ /* 0x000fe20002000000 */
[----:B------:R-:W0:Y:S01]  /*19f50*/  MUFU.EX2 R26, R26 ;  /* 0x0000001a001a7308 */ /* 0x000e220000000800 */
        /* <DEDUP_REMOVED lines=10> */
[----:B------:R-:W-:-:S01]  /*1a000*/  FFMA.FTZ R44, R2, R25, -R93 ;  /* 0x00000019022c7223 */ /* 0x000fc2000001085d */
[----:B------:R-:W-:Y:S01]  /*1a010*/  FSEL R151, R38, -INF , P3 ;  /* 0xff80000026977808 */ /* 0x000fe20001800000 */
[----:B------:R-:W-:-:S01]  /*1a020*/  FFMA.FTZ R38, R2, R49, -R93 ;  /* 0x0000003102267223 */ /* 0x000fc2000001085d */
[----:B------:R-:W-:Y:S01]  /*1a030*/  FMNMX.FTZ R12, R35, R12, !PT ;  /* 0x0000000c230c7209 */ /* 0x000fe20007810000 */
[----:B------:R-:W-:-:S01]  /*1a040*/  FFMA.FTZ R25, R2, R73, -R93 ;  /* 0x0000004902197223 */ /* 0x000fc2000001085d */
[----:B------:R-:W-:Y:S01]  /*1a050*/  FSEL R39, R39, -INF , P4 ;  /* 0xff80000027277808 */ /* 0x000fe20002000000 */
[----:B------:R-:W-:Y:S01]  /*1a060*/  MUFU.EX2 R30, R30 ;  /* 0x0000001e001e7308 */ /* 0x000fe20000000800 */
[----:B------:R-:W-:Y:S02]  /*1a070*/  FMNMX.FTZ R12, R151, R12, !PT ;  /* 0x0000000c970c7209 */ /* 0x000fe40007810000 */
[----:B-1----:R-:W-:-:S02]  /*1a080*/  F2FP.SATFINITE.E4M3.F32.PACK_AB_MERGE_C R184, R101, R8, RZ ;  /* 0x0000000865b8723e */ /* 0x002fc400048070ff */
[----:B------:R-:W-:Y:S02]  /*1a090*/  FMNMX.FTZ R12, R39, R12, !PT ;  /* 0x0000000c270c7209 */ /* 0x000fe40007810000 */
[----:B--2---:R-:W-:Y:S01]  /*1a0a0*/  F2FP.SATFINITE.E4M3.F32.PACK_AB_MERGE_C R186, R111, R14, RZ ;  /* 0x0000000e6fba723e */ /* 0x004fe200048070ff */
[----:B------:R-:W-:Y:S01]  /*1a0b0*/  MUFU.EX2 R13, R13 ;  /* 0x0000000d000d7308 */ /* 0x000fe20000000800 */
[----:B------:R-:W-:Y:S01]  /*1a0c0*/  F2FP.SATFINITE.E4M3.F32.PACK_AB_MERGE_C R184, R97, R4, R184 ;  /* 0x0000000461b8723e */ /* 0x000fe200048070b8 */
[----:B------:R-:W1:Y:S01]  /*1a0d0*/  SHFL.BFLY PT, R27, R12, 0x2, 0x1f ;  /* 0x0c401f000c1b7f89 */ /* 0x000e6200000e0000 */
[----:B----4-:R-:W-:Y:S02]  /*1a0e0*/  F2FP.SATFINITE.E4M3.F32.PACK_AB_MERGE_C R182, R63, R32, RZ ;  /* 0x000000203fb6723e */ /* 0x010fe400048070ff */
[----:B---3--:R-:W-:Y:S02]  /*1a0f0*/  F2FP.SATFINITE.E4M3.F32.PACK_AB_MERGE_C R180, R123, R24, RZ ;  /* 0x000000187bb4723e */ /* 0x008fe400048070ff */
[----:B------:R-:W-:Y:S01]  /*1a100*/  F2FP.SATFINITE.E4M3.F32.PACK_AB_MERGE_C R186, R105, R10, R186 ;  /* 0x0000000a69ba723e */ /* 0x000fe200048070ba */
[----:B------:R-:W2:Y:S01]  /*1a110*/  MUFU.EX2 R34, R34 ;  /* 0x0000002200227308 */ /* 0x000ea20000000800 */
[----:B------:R-:W-:-:S02]  /*1a120*/  F2FP.SATFINITE.E4M3.F32.PACK_AB_MERGE_C R180, R103, R20, R180 ;  /* 0x0000001467b4723e */ /* 0x000fc400048070b4 */
[----:B-----5:R-:W-:Y:S02]  /*1a130*/  F2FP.SATFINITE.E4M3.F32.PACK_AB_MERGE_C R176, R43, R36, RZ ;  /* 0x000000242bb0723e */ /* 0x020fe400048070ff */
[----:B0-----:R-:W-:Y:S02]  /*1a140*/  F2FP.SATFINITE.E4M3.F32.PACK_AB_MERGE_C R178, R26, R9, RZ ;  /* 0x000000091ab2723e */ /* 0x001fe400048070ff */
[----:B------:R-:W-:Y:S01]  /*1a150*/  F2FP.SATFINITE.E4M3.F32.PACK_AB_MERGE_C R176, R67, R6, R176 ;  /* 0x0000000643b0723e */ /* 0x000fe200048070b0 */
[----:B------:R-:W-:Y:S01]  /*1a160*/  MUFU.EX2 R15, R15 ;  /* 0x0000000f000f7308 */ /* 0x000fe20000000800 */
[----:B------:R-:W-:Y:S02]  /*1a170*/  F2FP.SATFINITE.E4M3.F32.PACK_AB_MERGE_C R178, R40, R7, R178 ;  /* 0x0000000728b2723e */ /* 0x000fe400048070b2 */
[----:B------:R-:W-:-:S05]  /*1a180*/  F2FP.SATFINITE.E4M3.F32.PACK_AB_MERGE_C R182, R87, R28, R182 ;  /* 0x0000001c57b6723e */ /* 0x000fca00048070b6 */
[----:B------:R-:W-:Y:S01]  /*1a190*/  MUFU.EX2 R38, R38 ;  /* 0x0000002600267308 */ /* 0x000fe20000000800 */
[----:B--2---:R-:W-:Y:S02]  /*1a1a0*/  F2FP.SATFINITE.E4M3.F32.PACK_AB_MERGE_C R172, R34, R13, RZ ;  /* 0x0000000d22ac723e */ /* 0x004fe400048070ff */
[----:B-1----:R-:W-:Y:S01]  /*1a1b0*/  FMNMX.FTZ R41, R12, R27, !PT ;  /* 0x0000001b0c297209 */ /* 0x002fe20007810000 */
[----:B------:R-:W-:-:S01]  /*1a1c0*/  FFMA.FTZ R27, R2, R57, -R93 ;  /* 0x00000039021b7223 */ /* 0x000fc2000001085d */
[----:B------:R-:W-:-:S03]  /*1a1d0*/  F2FP.SATFINITE.E4M3.F32.PACK_AB_MERGE_C R172, R30, R11, R172 ;  /* 0x0000000b1eac723e */ /* 0x000fc600048070ac */
[----:B------:R-:W0:Y:S01]  /*1a1e0*/  SHFL.BFLY PT, R12, R41, 0x1, 0x1f ;  /* 0x0c201f00290c7f89 */ /* 0x000e2200000e0000 */
[----:B------:R-:W-:Y:S08]  /*1a1f0*/  MUFU.EX2 R42, R42 ;  /* 0x0000002a002a7308 */ /* 0x000ff00000000800 */
[----:B------:R-:W1:Y:S08]  /*1a200*/  MUFU.EX2 R21, R21 ;  /* 0x0000001500157308 */ /* 0x000e700000000800 */
[----:B------:R-:W-:Y:S01]  /*1a210*/  MUFU.EX2 R27, R27 ;  /* 0x0000001b001b7308 */ /* 0x000fe20000000800 */
[----:B0-----:R-:W-:-:S07]  /*1a220*/  FMNMX.FTZ R12, R41, R12, !PT ;  /* 0x0000000c290c7209 */ /* 0x001fce0007810000 */
[----:B------:R-:W-:Y:S01]  /*1a230*/  MUFU.EX2 R44, R44 ;  /* 0x0000002c002c7308 */ /* 0x000fe20000000800 */
[----:B-1----:R-:W-:Y:S02]  /*1a240*/  F2FP.SATFINITE.E4M3.F32.PACK_AB_MERGE_C R174, R21, R42, RZ ;  /* 0x0000002a15ae723e */ /* 0x002fe400048070ff */
[----:B------:R-:W-:Y:S01]  /*1a250*/  FSETP.NEU.FTZ.AND P3, PT, R12, -INF , PT ;  /* 0xff8000000c00780b */ /* 0x000fe20003f7d000 */
[----:B------:R-:W-:-:S01]  /*1a260*/  FFMA.FTZ R52, R2, R12, -8 ;  /* 0xc100000002347423 */ /* 0x000fc2000001000c */
[----:B------:R-:W-:-:S03]  /*1a270*/  F2FP.SATFINITE.E4M3.F32.PACK_AB_MERGE_C R174, R38, R15, R174 ;  /* 0x0000000f26ae723e */ /* 0x000fc600048070ae */
[----:B------:R-:W-:Y:S01]  /*1a280*/  MUFU.EX2 R25, R25 ;  /* 0x0000001900197308 */ /* 0x000fe20000000800 */
[----:B------:R-:W-:-:S05]  /*1a290*/  FSEL R52, R52, RZ, P3 ;  /* 0x000000ff34347208 */ /* 0x000fca0001800000 */
        /* <DEDUP_REMOVED lines=8> */
[----:B------:R-:W-:Y:S01]  /*1a320*/  FFMA.FTZ R78, R2, R77, -R52 ;  /* 0x0000004d024e7223 */ /* 0x000fe20000010834 */
[----:B------:R-:W-:-:S01]  /*1a330*/  FADD.FTZ R77, R4, R97 ;  /* 0x00000061044d7221 */ /* 0x000fc20000010000 */
[C-C-:B------:R-:W-:Y:S01]  /*1a340*/  FFMA.FTZ R62, R2.reuse, R117, -R52.reuse ;  /* 0x00000075023e7223 */ /* 0x140fe20000010834 */
[----:B------:R-:W-:-:S01]  /*1a350*/  FFMA.FTZ R80, R2, R47, -R52 ;  /* 0x0000002f02507223 */ /* 0x000fc20000010834 */
[----:B------:R-:W-:Y:S01]  /*1a360*/  FFMA.FTZ R49, R2, R119, -R52 ;  /* 0x0000007702317223 */ /* 0x000fe20000010834 */
[----:B------:R-:W-:-:S01]  /*1a370*/  FADD.FTZ R84, R8, R77 ;  /* 0x0000004d08547221 */ /* 0x000fc20000010000 */
[----:B------:R-:W0:Y:S01]  /*1a380*/  MUFU.EX2 R54, R54 ;  /* 0x0000003600367308 */ /* 0x000e220000000800 */
[----:B------:R-:W-:-:S01]  /*1a390*/  FFMA.FTZ R77, R2, R51, -R52 ;  /* 0x00000033024d7223 */ /* 0x000fc20000010834 */
[----:B------:R-:W-:Y:S01]  /*1a3a0*/  FFMA.FTZ R60, R2, R75, -R52 ;  /* 0x0000004b023c7223 */ /* 0x000fe20000010834 */
[----:B------:R-:W-:-:S01]  /*1a3b0*/  FADD.FTZ R51, R101, R84 ;  /* 0x0000005465337221 */ /* 0x000fc20000010000 */
[C-C-:B------:R-:W-:Y:S01]  /*1a3c0*/  FFMA.FTZ R68, R2.reuse, R121, -R52.reuse ;  /* 0x0000007902447223 */ /* 0x140fe20000010834 */
[----:B------:R-:W-:-:S01]  /*1a3d0*/  FFMA.FTZ R73, R2, R79, -R52 ;  /* 0x0000004f02497223 */ /* 0x000fc20000010834 */
[----:B------:R-:W-:Y:S01]  /*1a3e0*/  FFMA.FTZ R64, R2, R83, -R52 ;  /* 0x0000005302407223 */ /* 0x000fe20000010834 */
[----:B------:R-:W-:-:S01]  /*1a3f0*/  FADD.FTZ R84, R10, R51 ;  /* 0x000000330a547221 */ /* 0x000fc20000010000 */
[----:B------:R-:W1:Y:S01]  /*1a400*/  MUFU.EX2 R41, R41 ;  /* 0x0000002900297308 */ /* 0x000e620000000800 */
[----:B------:R-:W-:-:S01]  /*1a410*/  FFMA.FTZ R57, R2, R125, -R52 ;  /* 0x0000007d02397223 */ /* 0x000fc20000010834 */
[----:B------:R-:W-:Y:S01]  /*1a420*/  FFMA.FTZ R72, R2, R127, -R52 ;  /* 0x0000007f02487223 */ /* 0x000fe20000010834 */
[----:B------:R-:W-:-:S01]  /*1a430*/  FADD.FTZ R51, R105, R84 ;  /* 0x0000005469337221 */ /* 0x000fc20000010000 */
[C-C-:B------:R-:W-:Y:S01]  /*1a440*/  FFMA.FTZ R79, R2.reuse, R129, -R52.reuse ;  /* 0x00000081024f7223 */ /* 0x140fe20000010834 */
[----:B------:R-:W-:-:S01]  /*1a450*/  FFMA.FTZ R66, R2, R131, -R52 ;  /* 0x0000008302427223 */ /* 0x000fc20000010834 */
[----:B------:R-:W-:Y:S01]  /*1a460*/  FFMA.FTZ R59, R2, R59, -R52 ;  /* 0x0000003b023b7223 */ /* 0x000fe20000010834 */
[----:B------:R-:W-:-:S01]  /*1a470*/  FADD.FTZ R84, R14, R51 ;  /* 0x000000330e547221 */ /* 0x000fc20000010000 */
[----:B------:R-:W2:Y:S01]  /*1a480*/  MUFU.EX2 R58, R58 ;  /* 0x0000003a003a7308 */ /* 0x000ea20000000800 */
[----:B0-----:R-:W-:-:S01]  /*1a490*/  FADD.FTZ R82, R37, R54 ;  /* 0x0000003625527221 */ /* 0x001fc20000010000 */
[----:B------:R-:W-:Y:S01]  /*1a4a0*/  FFMA.FTZ R51, R2, R31, -R52 ;  /* 0x0000001f02337223 */ /* 0x000fe20000010834 */
[----:B------:R-:W-:-:S01]  /*1a4b0*/  FADD.FTZ R31, R111, R84 ;  /* 0x000000546f1f7221 */ /* 0x000fc20000010000 */
[C-C-:B------:R-:W-:Y:S01]  /*1a4c0*/  FFMA.FTZ R74, R2.reuse, R133, -R52.reuse ;  /* 0x00000085024a7223 */ /* 0x140fe20000010834 */
[----:B------:R-:W-:-:S01]  /*1a4d0*/  FFMA.FTZ R81, R2, R135, -R52 ;  /* 0x0000008702517223 */ /* 0x000fc20000010834 */
[----:B------:R-:W-:Y:S01]  /*1a4e0*/  FFMA.FTZ R70, R2, R137, -R52 ;  /* 0x0000008902467223 */ /* 0x000fe20000010834 */
[----:B------:R-:W-:-:S01]  /*1a4f0*/  FADD.FTZ R84, R20, R31 ;  /* 0x0000001f14547221 */ /* 0x000fc20000010000 */
        /* <DEDUP_REMOVED lines=20> */
[----:B------:R-:W-:Y:S01]  /*1a640*/  FFMA.FTZ R39, R2, R39, -R52 ;  /* 0x0000002702277223 */ /* 0x000fe20000010834 */
[----:B------:R-:W-:-:S03]  /*1a650*/  F2FP.SATFINITE.E4M3.F32.PACK_AB_MERGE_C R185, R58, R41, RZ ;  /* 0x000000293ab9723e */ /* 0x000fc600048070ff */
[----:B------:R-:W0:Y:S01]  /*1a660*/  MUFU.EX2 R62, R62 ;  /* 0x0000003e003e7308 */ /* 0x000e220000000800 */
[----:B-1----:R-:W-:-:S01]  /*1a670*/  FADD.FTZ R82, R56, R47 ;  /* 0x0000002f38527221 */ /* 0x002fc20000010000 */
[----:B------:R-:W-:-:S06]  /*1a680*/  F2FP.SATFINITE.E4M3.F32.PACK_AB_MERGE_C R185, R54, R37, R185 ;  /* 0x0000002536b9723e */ /* 0x000fcc00048070b9 */
[----:B------:R-:W1:Y:S01]  /*1a690*/  MUFU.EX2 R49, R49 ;  /* 0x0000003100317308 */ /* 0x000e620000000800 */
[----:B--2---:R-:W-:-:S07]  /*1a6a0*/  FADD.FTZ R83, R53, R82 ;  /* 0x0000005235537221 */ /* 0x004fce0000010000 */
        /* <DEDUP_REMOVED lines=8> */
[----:B------:R-:W-:Y:S01]  /*1a730*/  FADD.FTZ R41, R123, R52 ;  /* 0x000000347b297221 */ /* 0x000fe20000010000 */
[----:B------:R-:W-:-:S03]  /*1a740*/  CS2R R82, SRZ ;  /* 0x0000000000527805 */ /* 0x000fc6000001ff00 */
[----:B------:R-:W-:Y:S02]  /*1a750*/  FADD.FTZ R52, R28, R41 ;  /* 0x000000291c347221 */ /* 0x000fe40000010000 */
[----:B------:R-:W1:Y:S01]  /*1a760*/  MUFU.EX2 R73, R73 ;  /* 0x0000004900497308 */ /* 0x000e620000000800 */
[----:B--2---:R-:W-:-:S01]  /*1a770*/  FADD.FTZ R85, R60, R31 ;  /* 0x0000001f3c557221 */ /* 0x004fc20000010000 */
[----:B------:R-:W-:Y:S01]  /*1a780*/  FADD.FTZ R53, R87, R52 ;  /* 0x0000003457357221 */ /* 0x000fe20000010000 */
[----:B------:R-:W-:-:S05]  /*1a790*/  CS2R R86, SRZ ;  /* 0x0000000000567805 */ /* 0x000fca000001ff00 */
[----:B------:R-:W2:Y:S01]  /*1a7a0*/  MUFU.EX2 R57, R57 ;  /* 0x0000003900397308 */ /* 0x000ea20000000800 */
[----:B0-----:R-:W-:-:S01]  /*1a7b0*/  FADD.FTZ R8, R68, R85 ;  /* 0x0000005544087221 */ /* 0x001fc20000010000 */
[----:B------:R-:W-:-:S06]  /*1a7c0*/  CS2R R84, SRZ ;  /* 0x0000000000547805 */ /* 0x000fcc000001ff00 */
[----:B------:R-:W0:Y:S01]  /*1a7d0*/  MUFU.EX2 R64, R64 ;  /* 0x0000004000407308 */ /* 0x000e220000000800 */
[----:B-1----:R-:W-:-:S01]  /*1a7e0*/  FADD.FTZ R14, R73, R8 ;  /* 0x00000008490e7221 */ /* 0x002fc20000010000 */
[----:B------:R-:W-:-:S04]  /*1a7f0*/  F2FP.SATFINITE.E4M3.F32.PACK_AB_MERGE_C R181, R73, R68, RZ ;  /* 0x0000004449b5723e */ /* 0x000fc800048070ff */
[----:B------:R-:W-:Y:S02]  /*1a800*/  F2FP.SATFINITE.E4M3.F32.PACK_AB_MERGE_C R181, R60, R49, R181 ;  /* 0x000000313cb5723e */ /* 0x000fe400048070b5 */
[----:B------:R-:W1:Y:S01]  /*1a810*/  MUFU.EX2 R72, R72 ;  /* 0x0000004800487308 */ /* 0x000e620000000800 */
[----:B--2---:R-:W-:-:S01]  /*1a820*/  FADD.FTZ R41, R57, R14 ;  /* 0x0000000e39297221 */ /* 0x004fc20000010000 */
[----:B------:R-:W-:Y:S01]  /*1a830*/  FADD.FTZ R14, R32, R53 ;  /* 0x00000035200e7221 */ /* 0x000fe20000010000 */
[----:B------:R-:W-:-:S03]  /*1a840*/  CS2R R52, SRZ ;  /* 0x0000000000347805 */ /* 0x000fc6000001ff00 */
[----:B------:R-:W-:Y:S02]  /*1a850*/  FADD.FTZ R63, R63, R14 ;  /* 0x0000000e3f3f7221 */ /* 0x000fe40000010000 */
[----:B------:R-:W2:Y:S01]  /*1a860*/  MUFU.EX2 R79, R79 ;  /* 0x0000004f004f7308 */ /* 0x000ea20000000800 */
[----:B0-----:R-:W-:-:S01]  /*1a870*/  FADD.FTZ R41, R64, R41 ;  /* 0x0000002940297221 */ /* 0x001fc20000010000 */
[----:B------:R-:W-:Y:S01]  /*1a880*/  FADD.FTZ R14, R6, R63 ;  /* 0x0000003f060e7221 */ /* 0x000fe20000010000 */
[----:B------:R-:W-:-:S03]  /*1a890*/  CS2R R62, SRZ ;  /* 0x00000000003e7805 */ /* 0x000fc6000001ff00 */
[----:B------:R-:W-:Y:S02]  /*1a8a0*/  FADD.FTZ R37, R67, R14 ;  /* 0x0000000e43257221 */ /* 0x000fe40000010000 */
[----:B------:R-:W0:Y:S01]  /*1a8b0*/  MUFU.EX2 R66, R66 ;  /* 0x0000004200427308 */ /* 0x000e220000000800 */
[----:B-1----:R-:W-:-:S01]  /*1a8c0*/  FADD.FTZ R4, R72, R41 ;  /* 0x0000002948047221 */ /* 0x002fc20000010000 */
[----:B------:R-:W-:-:S04]  /*1a8d0*/  FADD.FTZ R10, R36, R37 ;  /* 0x00000025240a7221 */ /* 0x000fc80000010000 */
[----:B------:R-:W-:Y:S02]  /*1a8e0*/  FADD.FTZ R20, R43, R10 ;  /* 0x0000000a2b147221 */ /* 0x000fe40000010000 */
[----:B------:R-:W1:Y:S01]  /*1a8f0*/  MUFU.EX2 R59, R59 ;  /* 0x0000003b003b7308 */ /* 0x000e620000000800 */
[C---:B--2---:R-:W-:Y:S01]  /*1a900*/  F2FP.SATFINITE.E4M3.F32.PACK_AB_MERGE_C R183, R79.reuse, R72, RZ ;  /* 0x000000484fb7723e */ /* 0x044fe200048070ff */
[----:B------:R-:W-:Y:S01]  /*1a910*/  FADD.FTZ R79, R79, R4 ;  /* 0x000000044f4f7221 */ /* 0x000fe20000010000 */
[----:B------:R-:W-:-:S01]  /*1a920*/  FADD.FTZ R37, R7, R20 ;  /* 0x0000001407257221 */ /* 0x000fc20000010000 */
[----:B------:R-:W-:Y:S02]  /*1a930*/  CS2R R72, SRZ ;  /* 0x0000000000487805 */ /* 0x000fe4000001ff00 */
[----:B------:R-:W-:Y:S02]  /*1a940*/  F2FP.SATFINITE.E4M3.F32.PACK_AB_MERGE_C R183, R64, R57, R183 ;  /* 0x0000003940b7723e */ /* 0x000fe400048070b7 */
[----:B------:R-:W-:Y:S01]  /*1a950*/  CS2R R56, SRZ ;  /* 0x0000000000387805 */ /* 0x000fe2000001ff00 */
[----:B------:R-:W-:-:S01]  /*1a960*/  FADD.FTZ R20, R40, R37 ;  /* 0x0000002528147221 */ /* 0x000fc20000010000 */
[----:B------:R-:W2:Y:S01]  /*1a970*/  MUFU.EX2 R74, R74 ;  /* 0x0000004a004a7308 */ /* 0x000ea20000000800 */
[----:B0-----:R-:W-:-:S07]  /*1a980*/  FADD.FTZ R24, R66, R79 ;  /* 0x0000004f42187221 */ /* 0x001fce0000010000 */
[----:B------:R-:W0:Y:S01]  /*1a990*/  MUFU.EX2 R81, R81 ;  /* 0x0000005100517308 */ /* 0x000e220000000800 */
[----:B-1----:R-:W-:-:S02]  /*1a9a0*/  FADD.FTZ R41, R59, R24 ;  /* 0x000000183b297221 */ /* 0x002fc40000010000 */
[----:B------:R-:W1:Y:S05]  /*1a9b0*/  @P0 LDC R24, c[0x0][0x450] ;  /* 0x00011400ff180b82 */ /* 0x000e6a0000000800 */
[----:B------:R-:W3:Y:S01]  /*1a9c0*/  MUFU.EX2 R70, R70 ;  /* 0x0000004600467308 */ /* 0x000ee20000000800 */
[----:B--2---:R-:W-:-:S01]  /*1a9d0*/  FADD.FTZ R14, R74, R41 ;  /* 0x000000294a0e7221 */ /* 0x004fc20000010000 */
[----:B------:R-:W-:-:S04]  /*1a9e0*/  FADD.FTZ R41, R9, R20 ;  /* 0x0000001409297221 */ /* 0x000fc80000010000 */
[----:B------:R-:W-:Y:S01]  /*1a9f0*/  FADD.FTZ R26, R26, R41 ;  /* 0x000000291a1a7221 */ /* 0x000fe20000010000 */
[----:B------:R-:W-:Y:S01]  /*1aa00*/  CS2R R40, SRZ ;  /* 0x0000000000287805 */ /* 0x000fe2000001ff00 */
[----:B------:R-:W2:Y:S01]  /*1aa10*/  MUFU.EX2 R75, R75 ;  /* 0x0000004b004b7308 */ /* 0x000ea20000000800 */
[C---:B0-----:R-:W-:Y:S01]  /*1aa20*/  F2FP.SATFINITE.E4M3.F32.PACK_AB_MERGE_C R177, R81.reuse, R74, RZ ;  /* 0x0000004a51b1723e */ /* 0x041fe200048070ff */
[----:B------:R-:W-:Y:S01]  /*1aa30*/  FADD.FTZ R81, R81, R14 ;  /* 0x0000000e51517221 */ /* 0x000fe20000010000 */
[----:B------:R-:W-:-:S01]  /*1aa40*/  FADD.FTZ R9, R11, R26 ;  /* 0x0000001a0b097221 */ /* 0x000fc20000010000 */
[----:B------:R-:W-:Y:S01]  /*1aa50*/  IMAD.MOV.U32 R11, RZ, RZ, R204 ;  /* 0x000000ffff0b7224 */ /* 0x000fe200078e00cc */
[----:B------:R-:W-:Y:S02]  /*1aa60*/  F2FP.SATFINITE.E4M3.F32.PACK_AB_MERGE_C R177, R59, R66, R177 ;  /* 0x000000423bb1723e */ /* 0x000fe400048070b1 */
[----:B------:R-:W-:Y:S02]  /*1aa70*/  CS2R R58, SRZ ;  /* 0x00000000003a7805 */ /* 0x000fe4000001ff00 */
[----:B------:R-:W-:Y:S01]  /*1aa80*/  CS2R R66, SRZ ;  /* 0x0000000000427805 */ /* 0x000fe2000001ff00 */
[----:B------:R-:W0:Y:S01]  /*1aa90*/  MUFU.EX2 R76, R76 ;  /* 0x0000004c004c7308 */ /* 0x000e220000000800 */
[----:B---3--:R-:W-:-:S07]  /*1aaa0*/  FADD.FTZ R14, R70, R81 ;  /* 0x00000051460e7221 */ /* 0x008fce0000010000 */
[----:B------:R-:W3:Y:S01]  /*1aab0*/  MUFU.EX2 R71, R71 ;  /* 0x0000004700477308 */ /* 0x000ee20000000800 */
[----:B--2---:R-:W-:-:S07]  /*1aac0*/  FADD.FTZ R37, R75, R14 ;  /* 0x0000000e4b257221 */ /* 0x004fce0000010000 */
[----:B------:R-:W2:Y:S01]  /*1aad0*/  MUFU.EX2 R3, R3 ;  /* 0x0000000300037308 */ /* 0x000ea20000000800 */
[----:B0-----:R-:W-:-:S07]  /*1aae0*/  FADD.FTZ R6, R76, R37 ;  /* 0x000000254c067221 */ /* 0x001fce0000010000 */
[----:B------:R-:W0:Y:S01]  /*1aaf0*/  MUFU.EX2 R78, R78 ;  /* 0x0000004e004e7308 */ /* 0x000e220000000800 */
[----:B---3--:R-:W-:-:S01]  /*1ab00*/  FADD.FTZ R14, R71, R6 ;  /* 0x00000006470e7221 */ /* 0x008fc20000010000 */
[----:B------:R-:W-:-:S04]  /*1ab10*/  F2FP.SATFINITE.E4M3.F32.PACK_AB_MERGE_C R179, R71, R76, RZ ;  /* 0x0000004c47b3723e */ /* 0x000fc800048070ff */
[----:B------:R-:W-:Y:S02]  /*1ab20*/  F2FP.SATFINITE.E4M3.F32.PACK_AB_MERGE_C R179, R75, R70, R179 ;  /* 0x000000464bb3723e */ /* 0x000fe400048070b3 */
[----:B------:R-:W-:Y:S01]  /*1ab30*/  CS2R R70, SRZ ;  /* 0x0000000000467805 */ /* 0x000fe2000001ff00 */
[----:B------:R-:W3:Y:S01]  /*1ab40*/  MUFU.EX2 R47, R143 ;  /* 0x0000008f002f7308 */ /* 0x000ee20000000800 */
[----:B--2---:R-:W-:-:S01]  /*1ab50*/  FADD.FTZ R37, R3, R14 ;  /* 0x0000000e03257221 */ /* 0x004fc20000010000 */
[----:B------:R-:W-:Y:S01]  /*1ab60*/  FADD.FTZ R14, R30, R9 ;  /* 0x000000091e0e7221 */ /* 0x000fe20000010000 */
[----:B------:R-:W-:-:S03]  /*1ab70*/  CS2R R74, SRZ ;  /* 0x00000000004a7805 */ /* 0x000fc6000001ff00 */
[----:B------:R-:W-:Y:S02]  /*1ab80*/  FADD.FTZ R7, R13, R14 ;  /* 0x0000000e0d077221 */ /* 0x000fe40000010000 */
[----:B------:R-:W2:Y:S01]  /*1ab90*/  MUFU.EX2 R80, R80 ;  /* 0x0000005000507308 */ /* 0x000ea20000000800 */
[----:B0-----:R-:W-:-:S01]  /*1aba0*/  FADD.FTZ R20, R78, R37 ;  /* 0x000000254e147221 */ /* 0x001fc20000010000 */
[----:B------:R-:W-:Y:S01]  /*1abb0*/  FADD.FTZ R34, R34, R7 ;  /* 0x0000000722227221 */ /* 0x000fe20000010000 */
[----:B------:R-:W0:Y:S05]  /*1abc0*/  @P0 LDC R37, c[0x0][0x44c] ;  /* 0x00011300ff250b82 */ /* 0x000e2a0000000800 */
[----:B------:R4:W5:Y:S01]  /*1abd0*/  MUFU.EX2 R31, R61 ;  /* 0x0000003d001f7308 */ /* 0x0009620000000800 */
[----:B---3--:R-:W-:-:S07]  /*1abe0*/  FADD.FTZ R9, R47, R20 ;  /* 0x000000142f097221 */ /* 0x008fce0000010000 */
[----:B------:R3:W1:Y:S01]  /*1abf0*/  MUFU.EX2 R8, R77 ;  /* 0x0000004d00087308 */ /* 0x0006620000000800 */
[C---:B--2---:R-:W-:Y:S01]  /*1ac00*/  F2FP.SATFINITE.E4M3.F32.PACK_AB_MERGE_C R173, R80.reuse, R47, RZ ;  /* 0x0000002f50ad723e */ /* 0x044fe200048070ff */
[----:B------:R-:W-:Y:S01]  /*1ac10*/  FADD.FTZ R80, R80, R9 ;  /* 0x0000000950507221 */ /* 0x000fe20000010000 */
[----:B----4-:R-:W-:Y:S02]  /*1ac20*/  CS2R R60, SRZ ;  /* 0x00000000003c7805 */ /* 0x010fe4000001ff00 */
[----:B------:R-:W-:Y:S01]  /*1ac30*/  F2FP.SATFINITE.E4M3.F32.PACK_AB_MERGE_C R173, R78, R3, R173 ;  /* 0x000000034ead723e */ /* 0x000fe200048070ad */
[----:B------:R-:W-:-:S01]  /*1ac40*/  FADD.FTZ R3, R15, R34 ;  /* 0x000000220f037221 */ /* 0x000fc20000010000 */
[----:B------:R-:W-:Y:S01]  /*1ac50*/  CS2R R78, SRZ ;  /* 0x00000000004e7805 */ /* 0x000fe2000001ff00 */
[----:B------:R-:W-:Y:S01]  /*1ac60*/  MUFU.EX2 R145, R145 ;  /* 0x0000009100917308 */ /* 0x000fe20000000800 */
[----:B-----5:R-:W-:-:S01]  /*1ac70*/  FADD.FTZ R7, R31, R80 ;  /* 0x000000501f077221 */ /* 0x020fc20000010000 */
[----:B------:R-:W-:Y:S01]  /*1ac80*/  FADD.FTZ R3, R38, R3 ;  /* 0x0000000326037221 */ /* 0x000fe20000010000 */
[----:B0-----:R-:W-:Y:S01]  /*1ac90*/  @P0 IMAD.HI.U32 R13, R204, R37, RZ ;  /* 0x00000025cc0d0227 */ /* 0x001fe200078e00ff */
[----:B------:R-:W-:-:S02]  /*1aca0*/  CS2R R36, SRZ ;  /* 0x0000000000247805 */ /* 0x000fc4000001ff00 */
[----:B---3--:R-:W-:Y:S01]  /*1acb0*/  CS2R R76, SRZ ;  /* 0x00000000004c7805 */ /* 0x008fe2000001ff00 */
[----:B------:R-:W-:Y:S01]  /*1acc0*/  FADD.FTZ R42, R42, R3 ;  /* 0x000000032a2a7221 */ /* 0x000fe20000010000 */
[----:B------:R-:W-:Y:S01]  /*1acd0*/  CS2R R80, SRZ ;  /* 0x0000000000507805 */ /* 0x000fe2000001ff00 */
[----:B------:R0:W2:Y:S01]  /*1ace0*/  MUFU.EX2 R4, R55 ;  /* 0x0000003700047308 */ /* 0x0000a20000000800 */
[----:B-1----:R-:W-:-:S01]  /*1acf0*/  FADD.FTZ R20, R8, R7 ;  /* 0x0000000708147221 */ /* 0x002fc20000010000 */
[----:B------:R-:W-:Y:S01]  /*1ad00*/  FADD.FTZ R42, R21, R42 ;  /* 0x0000002a152a7221 */ /* 0x000fe20000010000 */
[----:B------:R-:W-:-:S03]  /*1ad10*/  @P0 SHF.R.U32.HI R11, RZ, R24, R13 ;  /* 0x00000018ff0b0219 */ /* 0x000fc6000001160d */
[----:B------:R-:W-:Y:S01]  /*1ad20*/  FADD.FTZ R3, R27, R42 ;  /* 0x0000002a1b037221 */ /* 0x000fe20000010000 */
[----:B------:R-:W-:Y:S01]  /*1ad30*/  CS2R R42, SRZ ;  /* 0x00000000002a7805 */ /* 0x000fe2000001ff00 */
[----:B------:R-:W1:Y:S01]  /*1ad40*/  MUFU.EX2 R65, R65 ;  /* 0x0000004100417308 */ /* 0x000e620000000800 */
[----:B0-----:R-:W-:-:S07]  /*1ad50*/  CS2R R54, SRZ ;  /* 0x0000000000367805 */ /* 0x001fce000001ff00 */
[----:B------:R-:W0:Y:S01]  /*1ad60*/  MUFU.EX2 R10, R147 ;  /* 0x00000093000a7308 */ /* 0x000e220000000800 */
[----:B--2---:R-:W-:Y:S01]  /*1ad70*/  F2FP.SATFINITE.E4M3.F32.PACK_AB_MERGE_C R175, R4, R145, RZ ;  /* 0x0000009104af723e */ /* 0x004fe200048070ff */
[----:B------:R-:W-:-:S03]  /*1ad80*/  FADD.FTZ R145, R145, R20 ;  /* 0x0000001491917221 */ /* 0x000fc60000010000 */
[----:B------:R-:W-:Y:S01]  /*1ad90*/  F2FP.SATFINITE.E4M3.F32.PACK_AB_MERGE_C R175, R8, R31, R175 ;  /* 0x0000001f08af723e */ /* 0x000fe200048070af */
[----:B------:R-:W-:-:S01]  /*1ada0*/  FADD.FTZ R4, R4, R145 ;  /* 0x0000009104047221 */ /* 0x000fc20000010000 */
[----:B------:R-:W-:Y:S01]  /*1adb0*/  CS2R R30, SRZ ;  /* 0x00000000001e7805 */ /* 0x000fe2000001ff00 */
[----:B------:R-:W2:Y:S02]  /*1adc0*/  MUFU.EX2 R149, R149 ;  /* 0x0000009500957308 */ /* 0x000ea40000000800 */
[----:B-1----:R-:W-:-:S01]  /*1add0*/  FADD.FTZ R7, R65, R4 ;  /* 0x0000000441077221 */ /* 0x002fc20000010000 */
[----:B------:R-:W-:-:S05]  /*1ade0*/  FADD.FTZ R4, R44, R3 ;  /* 0x000000032c047221 */ /* 0x000fca0000010000 */
[----:B------:R-:W1:Y:S01]  /*1adf0*/  MUFU.EX2 R46, R46 ;  /* 0x0000002e002e7308 */ /* 0x000e620000000800 */
[----:B0-----:R-:W-:-:S07]  /*1ae00*/  FADD.FTZ R20, R10, R7 ;  /* 0x000000070a147221 */ /* 0x001fce0000010000 */
[----:B------:R-:W0:Y:S01]  /*1ae10*/  MUFU.EX2 R6, R51 ;  /* 0x0000003300067308 */ /* 0x000e220000000800 */
[----:B--2---:R-:W-:-:S07]  /*1ae20*/  FADD.FTZ R3, R149, R20 ;  /* 0x0000001495037221 */ /* 0x004fce0000010000 */
[----:B------:R-:W-:Y:S01]  /*1ae30*/  MUFU.EX2 R33, R33 ;  /* 0x0000002100217308 */ /* 0x000fe20000000800 */
[----:B-1----:R-:W-:Y:S01]  /*1ae40*/  F2FP.SATFINITE.E4M3.F32.PACK_AB_MERGE_C R9, R46, R25, RZ ;  /* 0x000000192e09723e */ /* 0x002fe200048070ff */
[----:B------:R-:W-:Y:S01]  /*1ae50*/  FADD.FTZ R25, R25, R4 ;  /* 0x0000000419197221 */ /* 0x000fe20000010000 */
[----:B------:R-:W-:Y:S02]  /*1ae60*/  IADD3 R4, R11, R206, -R205 ;  /* 0x000000ce0b047210 */ /* 0x000fe40007ffe8cd */
[----:B------:R-:W-:Y:S01]  /*1ae70*/  F2FP.SATFINITE.E4M3.F32.PACK_AB_MERGE_C R168, R44, R27, R9 ;  /* 0x0000001b2ca8723e */ /* 0x000fe20004807009 */
[----:B------:R-:W-:-:S01]  /*1ae80*/  FADD.FTZ R46, R46, R25 ;  /* 0x000000192e2e7221 */ /* 0x000fc20000010000 */
[----:B------:R-:W-:Y:S01]  /*1ae90*/  CS2R R24, SRZ ;  /* 0x0000000000187805 */ /* 0x000fe2000001ff00 */
[----:B------:R-:W1:Y:S01]  /*1aea0*/  MUFU.EX2 R50, R50 ;  /* 0x0000003200327308 */ /* 0x000e620000000800 */
[C---:B0-----:R-:W-:Y:S01]  /*1aeb0*/  F2FP.SATFINITE.E4M3.F32.PACK_AB_MERGE_C R149, R6.reuse, R149, RZ ;  /* 0x000000950695723e */ /* 0x041fe200048070ff */
[----:B------:R-:W-:Y:S01]  /*1aec0*/  FADD.FTZ R6, R6, R3 ;  /* 0x0000000306067221 */ /* 0x000fe20000010000 */
[----:B------:R-:W-:-:S02]  /*1aed0*/  CS2R R26, SRZ ;  /* 0x00000000001a7805 */ /* 0x000fc4000001ff00 */
[----:B------:R-:W-:Y:S02]  /*1aee0*/  CS2R R44, SRZ ;  /* 0x00000000002c7805 */ /* 0x000fe4000001ff00 */
[----:B------:R-:W-:Y:S01]  /*1aef0*/  F2FP.SATFINITE.E4M3.F32.PACK_AB_MERGE_C R169, R10, R65, R149 ;  /* 0x000000410aa9723e */ /* 0x000fe20004807095 */
[----:B------:R-:W-:Y:S01]  /*1af00*/  IMAD.HI R10, R4, 0x66666667, RZ ;  /* 0x66666667040a7827 */ /* 0x000fe200078e02ff */
[----:B------:R-:W-:Y:S01]  /*1af10*/  CS2R R64, SRZ ;  /* 0x0000000000407805 */ /* 0x000fe2000001ff00 */
[----:B------:R-:W0:Y:S08]  /*1af20*/  MUFU.EX2 R69, R69 ;  /* 0x0000004500457308 */ /* 0x000e300000000800 */
[----:B------:R-:W2:Y:S01]  /*1af30*/  MUFU.EX2 R29, R29 ;  /* 0x0000001d001d7308 */ /* 0x000ea20000000800 */
[----:B-1----:R-:W-:-:S07]  /*1af40*/  F2FP.SATFINITE.E4M3.F32.PACK_AB_MERGE_C R9, R50, R33, RZ ;  /* 0x000000213209723e */ /* 0x002fce00048070ff */
[----:B------:R-:W1:Y:S01]  /*1af50*/  MUFU.EX2 R48, R48 ;  /* 0x0000003000307308 */ /* 0x000e620000000800 */
[----:B0-----:R-:W-:-:S07]  /*1af60*/  FADD.FTZ R7, R69, R6 ;  /* 0x0000000645077221 */ /* 0x001fce0000010000 */
[----:B------:R0:W3:Y:S01]  /*1af70*/  MUFU.EX2 R14, R35 ;  /* 0x00000023000e7308 */ /* 0x0000e20000000800 */
[----:B--2---:R-:W-:-:S01]  /*1af80*/  FADD.FTZ R3, R29, R46 ;  /* 0x0000002e1d037221 */ /* 0x004fc20000010000 */
[----:B------:R-:W-:-:S06]  /*1af90*/  CS2R R46, SRZ ;  /* 0x00000000002e7805 */ /* 0x000fcc000001ff00 */
[----:B------:R-:W2:Y:S01]  /*1afa0*/  MUFU.EX2 R151, R151 ;  /* 0x0000009700977308 */ /* 0x000ea20000000800 */
[C---:B-1----:R-:W-:Y:S01]  /*1afb0*/  F2FP.SATFINITE.E4M3.F32.PACK_AB_MERGE_C R170, R48.reuse, R29, R9 ;  /* 0x0000001d30aa723e */ /* 0x042fe20004807009 */
[----:B------:R-:W-:Y:S01]  /*1afc0*/  FADD.FTZ R4, R48, R3 ;  /* 0x0000000330047221 */ /* 0x000fe20000010000 */
[----:B------:R-:W-:Y:S02]  /*1afd0*/  SHF.R.U32.HI R9, RZ, 0x1f, R10 ;  /* 0x0000001fff097819 */ /* 0x000fe4000001160a */
[----:B------:R-:W-:Y:S02]  /*1afe0*/  CS2R R28, SRZ ;  /* 0x00000000001c7805 */ /* 0x000fe4000001ff00 */
[----:B0-----:R-:W-:Y:S01]  /*1aff0*/  CS2R R34, SRZ ;  /* 0x0000000000227805 */ /* 0x001fe2000001ff00 */
[----:B------:R-:W-:Y:S01]  /*1b000*/  FADD.FTZ R33, R33, R4 ;  /* 0x0000000421217221 */ /* 0x000fe20000010000 */
[----:B------:R-:W-:Y:S01]  /*1b010*/  CS2R R48, SRZ ;  /* 0x0000000000307805 */ /* 0x000fe2000001ff00 */
[----:B------:R0:W1:Y:S01]  /*1b020*/  MUFU.EX2 R8, R39 ;  /* 0x0000002700087308 */ /* 0x0000620000000800 */
[----:B---3--:R-:W-:-:S01]  /*1b030*/  FADD.FTZ R6, R14, R7 ;  /* 0x000000070e067221 */ /* 0x008fc20000010000 */
[----:B------:R-:W-:Y:S01]  /*1b040*/  FADD.FTZ R4, R50, R33 ;  /* 0x0000002132047221 */ /* 0x000fe20000010000 */
[----:B------:R-:W-:-:S02]  /*1b050*/  CS2R R32, SRZ ;  /* 0x0000000000207805 */ /* 0x000fc4000001ff00 */
[----:B------:R-:W-:Y:S01]  /*1b060*/  CS2R R50, SRZ ;  /* 0x0000000000327805 */ /* 0x000fe2000001ff00 */
[----:B--2---:R-:W-:-:S01]  /*1b070*/  FADD.FTZ R3, R151, R6 ;  /* 0x0000000697037221 */ /* 0x004fc20000010000 */
[----:B------:R-:W-:Y:S01]  /*1b080*/  LEA.HI.SX32 R6, R10, R9, 0x1a ;  /* 0x000000090a067211 */ /* 0x000fe200078fd2ff */
[----:B------:R-:W-:Y:S01]  /*1b090*/  VIADD R9, R104, 0xfffffffe ;  /* 0xfffffffe68097836 */ /* 0x000fe20000000000 */
[----:B0-----:R-:W-:Y:S02]  /*1b0a0*/  CS2R R38, SRZ ;  /* 0x0000000000267805 */ /* 0x001fe4000001ff00 */
[----:B------:R-:W-:Y:S02]  /*1b0b0*/  VIMNMX R6, R203, R6, !PT ;  /* 0x00000006cb067248 */ /* 0x000fe40007fe0100 */
[C---:B-1----:R-:W-:Y:S01]  /*1b0c0*/  F2FP.SATFINITE.E4M3.F32.PACK_AB_MERGE_C R7, R8.reuse, R151, RZ ;  /* 0x000000970807723e */ /* 0x042fe200048070ff */
[----:B------:R-:W-:-:S01]  /*1b0d0*/  FADD.FTZ R3, R8, R3 ;  /* 0x0000000308037221 */ /* 0x000fc20000010000 */
[----:B------:R-:W-:-:S02]  /*1b0e0*/  ISETP.GE.AND P2, PT, R9, R6, PT ;  /* 0x000000060900720c */ /* 0x000fc40003f46270 */
[----:B------:R-:W-:Y:S02]  /*1b0f0*/  F2FP.SATFINITE.E4M3.F32.PACK_AB_MERGE_C R171, R14, R69, R7 ;  /* 0x000000450eab723e */ /* 0x000fe40004807007 */
[----:B------:R-:W-:-:S09]  /*1b100*/  CS2R R68, SRZ ;  /* 0x0000000000447805 */ /* 0x000fd2000001ff00 */
[----:B------:R-:W-:Y:S05]  /*1b110*/  @!P2 BRA `(.L_x_2448) ;  /* 0x0000003c00e0a947 */ /* 0x000fea0003800000 */
[----:B------:R-:W-:Y:S01]  /*1b120*/  IMAD.MOV.U32 R7, RZ, RZ, R12 ;  /* 0x000000ffff077224 */ /* 0x000fe200078e000c */
[----:B------:R-:W-:Y:S01]  /*1b130*/  MOV R8, R0 ;  /* 0x0000000000087202 */ /* 0x000fe20000000f00 */
        /* <DEDUP_REMOVED lines=33> */
.L_x_2459:
        /* <DEDUP_REMOVED lines=8> */
.L_x_2450:
        /* <DEDUP_REMOVED lines=8> */
.L_x_2451:
[----:B------:R-:W-:Y:S04]  /*1b450*/  BSSY B0, `(.L_x_2449) ;  /* 0x0000004000007945 */ /* 0x000fe80003800000 */
[----:B-1----:R-:W-:Y:S05]  /*1b460*/  @P3 BRA `(.L_x_2452) ;  /* 0x0000000000083947 */ /* 0x002fea0003800000 */
[----:B------:R-:W1:Y:S02]  /*1b470*/  SYNCS.PHASECHK.TRANS64.TRYWAIT P3, [R11+URZ+0x29830], R0 ;  /* 0x029830000b0075a7 */ /* 0x000e64000806017f */
[----:B-1----:R-:W-:Y:S05]  /*1b480*/  @!P3 BRA `(.L_x_2453) ;  /* 0x0000013c0034b947 */ /* 0x002fea0003800000 */
.L_x_2452:
[----:B------:R-:W-:Y:S05]  /*1b490*/  BSYNC B0 ;  /* 0x0000000000007941 */ /* 0x000fea0003800000 */
.L_x_2449:
        /* <DEDUP_REMOVED lines=19> */
[----:B------:R-:W-:Y:S01]  /*1b5d0*/  IADD3 R14, R12, 0x100, RZ ;  /* 0x000001000c0e7810 */ /* 0x000fe20007ffe0ff */
[----:B------:R-:W-:Y:S01]  /*1b5e0*/  IMAD.MOV.U32 R21, RZ, RZ, -0x7fffffe0 ;  /* 0x80000020ff157424 */ /* 0x000fe200078e00ff */
[----:B------:R-:W-:Y:S01]  /*1b5f0*/  R2UR UR46, R88 ;  /* 0x00000000582e72ca */ /* 0x000fe200000e0000 */
[----:B------:R-:W-:Y:S01]  /*1b600*/  UMOV UR33, UR25 ;  /* 0x0000001900217c82 */ /* 0x000fe20008000000 */
[----:B------:R-:W-:Y:S01]  /*1b610*/  R2UR UR26, R14 ;  /* 0x000000000e1a72ca */ /* 0x000fe200000e0000 */
[----:B------:R-:W-:Y:S01]  /*1b620*/  VIADD R88, R12, 0x200 ;  /* 0x000002000c587836 */ /* 0x000fe20000000000 */
[----:B------:R-:W-:Y:S01]  /*1b630*/  R2UR UR27, R15 ;  /* 0x000000000f1b72ca */ /* 0x000fe200000e0000 */
[----:B------:R-:W-:Y:S01]  /*1b640*/  UMOV UR28, UR24 ;  /* 0x00000018001c7c82 */ /* 0x000fe20008000000 */
[----:B------:R-:W-:Y:S01]  /*1b650*/  R2UR UR34, R20 ;  /* 0x00000000142272ca */ /* 0x000fe200000e0000 */
[----:B------:R-:W-:Y:S01]  /*1b660*/  UMOV UR29, UR25 ;  /* 0x00000019001d7c82 */ /* 0x000fe20008000000 */
[----:B0-----:R-:W-:Y:S01]  /*1b670*/  SHF.R.U32.HI R0, RZ, 0x7, R0 ;  /* 0x00000007ff007819 */ /* 0x001fe20000011600 */
[C---:B------:R-:W-:Y:S01]  /*1b680*/  VIADD R14, R12.reuse, 0x2 ;  /* 0x000000020c0e7836 */ /* 0x040fe20000000000 */
[----:B------:R-:W-:Y:S01]  /*1b690*/  R2UR UR35, R21 ;  /* 0x00000000152372ca */ /* 0x000fe200000e0000 */
[----:B------:R-:W-:Y:S01]  /*1b6a0*/  VIADD R20, R12, 0x82 ;  /* 0x000000820c147836 */ /* 0x000fe20000000000 */
[----:B------:R-:W-:Y:S01]  /*1b6b0*/  R2UR UR30, R88 ;  /* 0x00000000581e72ca */ /* 0x000fe200000e0000 */
[----:B------:R-:W-:Y:S01]  /*1b6c0*/  VIADD R0, R0, 0x8 ;  /* 0x0000000800007836 */ /* 0x000fe20000000000 */
[----:B------:R-:W-:Y:S01]  /*1b6d0*/  R2UR UR31, R89 ;  /* 0x00000000591f72ca */ /* 0x000fe200000e0000 */
[----:B------:R-:W-:Y:S01]  /*1b6e0*/  IMAD.MOV.U32 R21, RZ, RZ, -0x7fffffe0 ;  /* 0x80000020ff157424 */ /* 0x000fe200078e00ff */
[----:B------:R-:W-:Y:S01]  /*1b6f0*/  R2UR UR6, R14 ;  /* 0x000000000e0672ca */ /* 0x000fe200000e0000 */
[----:B------:R-:W-:Y:S01]  /*1b700*/  IMAD.MOV.U32 R13, RZ, RZ, -0x7fffffe0 ;  /* 0x80000020ff0d7424 */ /* 0x000fe200078e00ff */
[----:B------:R0:W-:Y:S01]  /*1b710*/  BAR.SYNC.DEFER_BLOCKING R0, 0x100 ;  /* 0x000400000000751d */ /* 0x0001e20000010000 */
[----:B------:R-:W-:Y:S01]  /*1b720*/  R2UR UR7, R15 ;  /* 0x000000000f0772ca */ /* 0x000fe200000e0000 */
[----:B------:R-:W-:Y:S01]  /*1b730*/  IMAD.MOV.U32 R15, RZ, RZ, -0x7fffffe0 ;  /* 0x80000020ff0f7424 */ /* 0x000fe200078e00ff */
[----:B------:R-:W-:-:S03]  /*1b740*/  IADD3 R14, R12, 0x102, RZ ;  /* 0x000001020c0e7810 */ /* 0x000fc60007ffe0ff */
        /* <DEDUP_REMOVED lines=102> */
[----:B------:R-:W-:Y:S01]  /*1bdb0*/  VIADD R14, R12, 0x402 ;  /* 0x000004020c0e7836 */ /* 0x000fe20000000000 */
[----:B------:R-:W-:Y:S01]  /*1bdc0*/  MOV R15, 0x80000020 ;  /* 0x80000020000f7802 */ /* 0x000fe20000000f00 */
        /* <DEDUP_REMOVED lines=64> */
[----:B------:R-:W-:Y:S01]  /*1c1d0*/  MOV R15, 0x80000020 ;  /* 0x80000020000f7802 */ /* 0x000fe20000000f00 */
        /* <DEDUP_REMOVED lines=55> */
.L_x_2455:
[----:B------:R-:W-:Y:S01]  /*1c550*/  SHF.L.U32 R0, R10, 0x1f, RZ ;  /* 0x0000001f0a007819 */ /* 0x000fe200000006ff */
[----:B------:R-:W-:-:S04]  /*1c560*/  IMAD R10, R189, 0x8, R16 ;  /* 0x00000008bd0a7824 */ /* 0x000fc800078e0210 */
[----:B------:R0:W1:Y:S01]  /*1c570*/  SYNCS.PHASECHK.TRANS64.TRYWAIT P2, [R10+URZ+0x29850], R0 ;  /* 0x029850000a0075a7 */ /* 0x000062000804017f */
[----:B------:R-:W-:Y:S05]  /*1c580*/  @!P1 BRA `(.L_x_2456) ;  /* 0x0000000000049947 */ /* 0x000fea0003800000 */
[----:B------:R-:W-:Y:S01]  /*1c590*/  BPT.TRAP 0x1 ;  /* 0x000000040000795c */ /* 0x000fe20000300000 */
.L_x_2456:
[----:B-1----:R-:W-:Y:S05]  /*1c5a0*/  @P2 BRA `(.L_x_2454) ;  /* 0x0000000000082947 */ /* 0x002fea0003800000 */
[----:B------:R-:W1:Y:S02]  /*1c5b0*/  SYNCS.PHASECHK.TRANS64.TRYWAIT P2, [R10+URZ+0x29850], R0 ;  /* 0x029850000a0075a7 */ /* 0x000e64000804017f */
[----:B-1----:R-:W-:Y:S05]  /*1c5c0*/  @!P2 BRA `(.L_x_2457) ;  /* 0x0000012800f8a947 */ /* 0x002fea0003800000 */
.L_x_2454:
[----:B01----:R-:W-:Y:S01]  /*1c5d0*/  IADD3 R0, R16, 0x400, RZ ;  /* 0x0000040010007810 */ /* 0x003fe20007ffe0ff */
[----:B------:R-:W-:Y:S01]  /*1c5e0*/  IMAD.MOV.U32 R13, RZ, RZ, -0x3ffffff0 ;  /* 0xc0000010ff0d7424 */ /* 0x000fe200078e00ff */
[----:B------:R-:W-:Y:S05]  /*1c5f0*/  WARPSYNC.ALL ;  /* 0x0000000000007948 */ /* 0x000fea0003800000 */
[----:B------:R-:W-:Y:S01]  /*1c600*/  SHF.R.U32.HI R0, RZ, 0x4, R0 ;  /* 0x00000004ff007819 */ /* 0x000fe20000011600 */
[----:B------:R-:W-:Y:S01]  /*1c610*/  WARPGROUP.ARRIVE ;  /* 0x00000000000079c5 */ /* 0x000fe20000000000 */
[----:B------:R-:W-:Y:S01]  /*1c620*/  R2UR UR7, R13 ;  /* 0x000000000d0772ca */ /* 0x000fe200000e0000 */
[----:B------:R-:W-:Y:S01]  /*1c630*/  IMAD.MOV.U32 R15, RZ, RZ, -0x3ffffff0 ;  /* 0xc0000010ff0f7424 */ /* 0x000fe200078e00ff */
[----:B------:R-:W-:Y:S01]  /*1c640*/  LOP3.LUT R0, R0, 0x3fff, RZ, 0xc0, !PT ;  /* 0x00003fff00007812 */ /* 0x000fe200078ec0ff */
[----:B------:R-:W0:Y:S01]  /*1c650*/  @P0 LDC R10, c[0x0][0x44c] ;  /* 0x00011300ff0a0b82 */ /* 0x000e220000000800 */
[----:B------:R-:W-:-:S02]  /*1c660*/  IADD3 R13, R211, R204, RZ ;  /* 0x000000ccd30d7210 */ /* 0x000fc40007ffe0ff */
[----:B------:R-:W-:-:S05]  /*1c670*/  LOP3.LUT R0, R0, 0x10000, RZ, 0xfc, !PT ;  /* 0x0001000000007812 */ /* 0x000fca00078efcff */
[----:B------:R-:W-:Y:S02]  /*1c680*/  IMAD R12, R189, 0x500, R0 ;  /* 0x00000500bd0c7824 */ /* 0x000fe400078e0200 */
[----:B------:R-:W1:Y:S02]  /*1c690*/  @P0 LDC R0, c[0x0][0x450] ;  /* 0x00011400ff000b82 */ /* 0x000e640000000800 */
[C---:B------:R-:W-:Y:S01]  /*1c6a0*/  VIADD R14, R12.reuse, 0x100 ;  /* 0x000001000c0e7836 */ /* 0x040fe20000000000 */
[----:B------:R-:W-:-:S13]  /*1c6b0*/  R2UR UR6, R12 ;  /* 0x000000000c0672ca */ /* 0x000fda00000e0000 */
[----:B------:R-:W-:Y:S01]  /*1c6c0*/  QGMMA.64x128x32.F32.E4M3.E4M3 R24, R184, gdesc[UR4], R24, gsb0 ;  /* 0x01e00004b8187df3 */ /* 0x000fe20008000818 */
[----:B------:R-:W-:Y:S01]  /*1c6d0*/  R2UR UR6, R14 ;  /* 0x000000000e0672ca */ /* 0x000fe200000e0000 */
[----:B------:R-:W-:Y:S01]  /*1c6e0*/  VIADD R14, R12, 0x200 ;  /* 0x000002000c0e7836 */ /* 0x000fe20000000000 */
[----:B------:R-:W-:Y:S01]  /*1c6f0*/  R2UR UR7, R15 ;  /* 0x000000000f0772ca */ /* 0x000fe200000e0000 */
[----:B------:R-:W-:Y:S01]  /*1c700*/  IMAD.MOV.U32 R15, RZ, RZ, -0x3ffffff0 ;  /* 0xc0000010ff0f7424 */ /* 0x000fe200078e00ff */
[----:B------:R-:W-:Y:S02]  /*1c710*/  WARPGROUP.DEPBAR.LE gsb0, 0x0 ;  /* 0x00008000000079c5 */ /* 0x000fe40000010000 */
[----:B------:R-:W-:-:S06]  /*1c720*/  WARPGROUP.ARRIVE ;  /* 0x00000000000079c5 */ /* 0x000fcc0000000000 */
[----:B------:R-:W2:Y:S03]  /*1c730*/  S2R R187, SR_TID.X ;  /* 0x0000000000bb7919 */ /* 0x000ea60000002100 */
[----:B------:R-:W-:Y:S01]  /*1c740*/  QGMMA.64x128x32.F32.E4M3.E4M3 R24, R180, gdesc[UR4], R24, gsb0 ;  /* 0x01e00004b4187df3 */ /* 0x000fe20008000818 */
[----:B------:R-:W-:Y:S01]  /*1c750*/  R2UR UR6, R14 ;  /* 0x000000000e0672ca */ /* 0x000fe200000e0000 */
[C---:B------:R-:W-:Y:S01]  /*1c760*/  VIADD R14, R12.reuse, 0x300 ;  /* 0x000003000c0e7836 */ /* 0x040fe20000000000 */
[----:B------:R-:W-:Y:S01]  /*1c770*/  R2UR UR7, R15 ;  /* 0x000000000f0772ca */ /* 0x000fe200000e0000 */
[----:B------:R-:W-:Y:S02]  /*1c780*/  IMAD.MOV.U32 R15, RZ, RZ, -0x3ffffff0 ;  /* 0xc0000010ff0f7424 */ /* 0x000fe400078e00ff */
[----:B------:R-:W-:Y:S01]  /*1c790*/  VIADD R12, R12, 0x400 ;  /* 0x000004000c0c7836 */ /* 0x000fe20000000000 */
[----:B--2---:R-:W-:Y:S01]  /*1c7a0*/  LOP3.LUT R187, R187, 0x7f, RZ, 0xc0, !PT ;  /* 0x0000007fbbbb7812 */ /* 0x004fe200078ec0ff */
[----:B------:R-:W-:-:S02]  /*1c7b0*/  WARPGROUP.DEPBAR.LE gsb0, 0x0 ;  /* 0x00008000000079c5 */ /* 0x000fc40000010000 */
[----:B------:R-:W-:-:S06]  /*1c7c0*/  WARPGROUP.ARRIVE ;  /* 0x00000000000079c5 */ /* 0x000fcc0000000000 */
[----:B------:R-:W-:Y:S01]  /*1c7d0*/  QGMMA.64x128x32.F32.E4M3.E4M3 R24, R176, gdesc[UR4], R24, gsb0 ;  /* 0x01e00004b0187df3 */ /* 0x000fe20008000818 */
[----:B------:R-:W-:Y:S01]  /*1c7e0*/  R2UR UR6, R14 ;  /* 0x000000000e0672ca */ /* 0x000fe200000e0000 */
[----:B0-----:R-:W-:Y:S01]  /*1c7f0*/  @P0 IMAD.HI.U32 R14, R13, R10, RZ ;  /* 0x0000000a0d0e0227 */ /* 0x001fe200078e00ff */
[----:B------:R-:W-:-:S03]  /*1c800*/  R2UR UR7, R15 ;  /* 0x000000000f0772ca */ /* 0x000fc600000e0000 */
[----:B------:R-:W-:Y:S01]  /*1c810*/  IMAD.MOV.U32 R10, RZ, RZ, R13 ;  /* 0x000000ffff0a7224 */ /* 0x000fe200078e000d */
[----:B-1----:R-:W-:Y:S01]  /*1c820*/  @P0 SHF.R.U32.HI R10, RZ, R0, R14 ;  /* 0x00000000ff0a0219 */ /* 0x002fe2000001160e */
[----:B------:R-:W-:-:S04]  /*1c830*/  IMAD R13, R9, -0xa0, RZ ;  /* 0xffffff60090d7824 */ /* 0x000fc800078e02ff */
[----:B------:R-:W0:Y:S01]  /*1c840*/  SHFL.IDX PT, R0, R10, RZ, 0x1c1f ;  /* 0x001c1fff0a007589 */ /* 0x000e2200000e0000 */
[----:B------:R-:W-:-:S04]  /*1c850*/  IADD3 R13, -R208, 0x1, R13 ;  /* 0x00000001d00d7810 */ /* 0x000fc80007ffe10d */
[----:B------:R-:W-:-:S05]  /*1c860*/  IADD3 R14, -R205, R13, R206 ;  /* 0x0000000dcd0e7210 */ /* 0x000fca0007ffe1ce */
[----:B0-----:R-:W-:-:S05]  /*1c870*/  IMAD.IADD R0, R14, 0x1, R0 ;  /* 0x000000010e007824 */ /* 0x001fca00078e0200 */
[C---:B------:R-:W-:Y:S02]  /*1c880*/  ISETP.GT.AND P2, PT, R0.reuse, RZ, PT ;  /* 0x000000ff0000720c */ /* 0x040fe40003f44270 */
[----:B------:R-:W-:Y:S02]  /*1c890*/  ISETP.GT.AND P3, PT, R0, 0x1, PT ;  /* 0x000000010000780c */ /* 0x000fe40003f64270 */
        /* <DEDUP_REMOVED lines=48> */
[----:B------:R-:W-:Y:S01]  /*1cba0*/  FMNMX.FTZ R13, R149, R13, !PT ;  /* 0x0000000d950d7209 */ /* 0x000fe20007810000 */
[----:B------:R-:W-:Y:S02]  /*1cbb0*/  WARPGROUP.DEPBAR.LE gsb0, 0x0 ;  /* 0x00008000000079c5 */ /* 0x000fe40000010000 */
[----:B------:R-:W-:Y:S01]  /*1cbc0*/  ISETP.GT.AND P2, PT, R0, 0x48, PT ;  /* 0x000000480000780c */ /* 0x000fe20003f44270 */
[----:B------:R-:W-:Y:S01]  /*1cbd0*/  WARPGROUP.ARRIVE ;  /* 0x00000000000079c5 */ /* 0x000fe20000000000 */
[----:B------:R-:W-:Y:S02]  /*1cbe0*/  FSEL R121, R121, -INF , P3 ;  /* 0xff80000079797808 */ /* 0x000fe40001800000 */
[----:B------:R-:W-:-:S02]  /*1cbf0*/  FMNMX.FTZ R13, R120, R13, !PT ;  /* 0x0000000d780d7209 */ /* 0x000fc40007810000 */
[----:B------:R-:W-:Y:S01]  /*1cc00*/  ISETP.GT.AND P3, PT, R0, 0x49, PT ;  /* 0x000000490000780c */ /* 0x000fe20003f64270 */
[----:B------:R-:W-:Y:S01]  /*1cc10*/  QGMMA.64x128x32.F32.E4M3.E4M3 R24, R172, gdesc[UR4], R24, gsb0 ;  /* 0x01e00004ac187df3 */ /* 0x000fe20008000818 */
        /* <DEDUP_REMOVED lines=64> */
[----:B------:R-:W-:-:S02]  /*1d020*/  R2UR UR6, R12 ;  /* 0x000000000c0672ca */ /* 0x000fc400000e0000 */
[----:B------:R-:W-:Y:S01]  /*1d030*/  FMNMX.FTZ R0, R101, R0, !PT ;  /* 0x0000000065007209 */ /* 0x000fe20007810000 */
[----:B------:R-:W0:Y:S04]  /*1d040*/  SHFL.IDX PT, R12, R10, 0x1, 0x1c1f ;  /* 0x003c1f000a0c7f89 */ /* 0x000e2800000e0000 */
[----:B------:R-:W1:Y:S01]  /*1d050*/  SHFL.BFLY PT, R13, R0, 0x2, 0x1f ;  /* 0x0c401f00000d7f89 */ /* 0x000e6200000e0000 */
[----:B------:R-:W-:Y:S02]  /*1d060*/  WARPGROUP.DEPBAR.LE gsb0, 0x0 ;  /* 0x00008000000079c5 */ /* 0x000fe40000010000 */
[----:B------:R-:W-:Y:S01]  /*1d070*/  WARPGROUP.ARRIVE ;  /* 0x00000000000079c5 */ /* 0x000fe20000000000 */
[----:B0-----:R-:W-:Y:S01]  /*1d080*/  IMAD.IADD R12, R14, 0x1, R12 ;  /* 0x000000010e0c7824 */ /* 0x001fe200078e020c */
[----:B-1----:R-:W-:Y:S01]  /*1d090*/  FMNMX.FTZ R0, R0, R13, !PT ;  /* 0x0000000d00007209 */ /* 0x002fe20007810000 */
[----:B------:R-:W-:-:S03]  /*1d0a0*/  IMAD.MOV.U32 R13, RZ, RZ, -0x3ffffff0 ;  /* 0xc0000010ff0d7424 */ /* 0x000fc600078e00ff */
[C---:B------:R-:W-:Y:S02]  /*1d0b0*/  ISETP.GT.AND P4, PT, R12.reuse, RZ, PT ;  /* 0x000000ff0c00720c */ /* 0x040fe40003f84270 */
[----:B------:R-:W-:Y:S01]  /*1d0c0*/  ISETP.GT.AND P3, PT, R12, 0x1, PT ;  /* 0x000000010c00780c */ /* 0x000fe20003f64270 */
[----:B------:R-:W0:Y:S01]  /*1d0d0*/  SHFL.BFLY PT, R15, R0, 0x1, 0x1f ;  /* 0x0c201f00000f7f89 */ /* 0x000e2200000e0000 */
[----:B------:R-:W-:Y:S02]  /*1d0e0*/  R2UR UR7, R13 ;  /* 0x000000000d0772ca */ /* 0x000fe400000e0000 */
[----:B------:R-:W-:Y:S02]  /*1d0f0*/  FSEL R154, R154, -INF , P4 ;  /* 0xff8000009a9a7808 */ /* 0x000fe40002000000 */
[----:B------:R-:W-:Y:S02]  /*1d100*/  ISETP.GT.AND P5, PT, R12, 0x8, PT ;  /* 0x000000080c00780c */ /* 0x000fe40003fa4270 */
[----:B------:R-:W-:-:S02]  /*1d110*/  FSEL R155, R155, -INF , P3 ;  /* 0xff8000009b9b7808 */ /* 0x000fc40001800000 */
[----:B------:R-:W-:Y:S02]  /*1d120*/  ISETP.GT.AND P4, PT, R12, 0x9, PT ;  /* 0x000000090c00780c */ /* 0x000fe40003f84270 */
[----:B------:R-:W-:Y:S02]  /*1d130*/  FSEL R158, R158, -INF , P5 ;  /* 0xff8000009e9e7808 */ /* 0x000fe40002800000 */
[C---:B------:R-:W-:Y:S01]  /*1d140*/  ISETP.GT.AND P3, PT, R12.reuse, 0x10, PT ;  /* 0x000000100c00780c */ /* 0x040fe20003f64270 */
[----:B------:R-:W-:Y:S01]  /*1d150*/  QGMMA.64x128x32.F32.E4M3.E4M3 R24, R168, gdesc[UR4], R24, gsb0 ;  /* 0x01e00004a8187df3 */ /* 0x000fe20008000818 */
[----:B------:R-:W-:Y:S02]  /*1d160*/  FSEL R159, R159, -INF , P4 ;  /* 0xff8000009f9f7808 */ /* 0x000fe40002000000 */
[----:B------:R-:W-:Y:S02]  /*1d170*/  ISETP.GT.AND P5, PT, R12, 0x11, PT ;  /* 0x000000110c00780c */ /* 0x000fe40003fa4270 */
[----:B------:R-:W-:-:S02]  /*1d180*/  FSEL R162, R162, -INF , P3 ;  /* 0xff800000a2a27808 */ /* 0x000fc40001800000 */
[----:B------:R-:W-:Y:S02]  /*1d190*/  ISETP.GT.AND P4, PT, R12, 0x18, PT ;  /* 0x000000180c00780c */ /* 0x000fe40003f84270 */
[----:B------:R-:W-:Y:S02]  /*1d1a0*/  FSEL R163, R163, -INF , P5 ;  /* 0xff800000a3a37808 */ /* 0x000fe40002800000 */
[----:B0-----:R-:W-:Y:S02]  /*1d1b0*/  FMNMX.FTZ R0, R0, R15, !PT ;  /* 0x0000000f00007209 */ /* 0x001fe40007810000 */
[----:B------:R-:W-:Y:S02]  /*1d1c0*/  ISETP.GT.AND P3, PT, R12, 0x19, PT ;  /* 0x000000190c00780c */ /* 0x000fe40003f64270 */
[----:B------:R-:W-:Y:S01]  /*1d1d0*/  FSETP.NEU.FTZ.AND P2, PT, R0, -INF , PT ;  /* 0xff8000000000780b */ /* 0x000fe20003f5d000 */
[----:B------:R-:W-:-:S01]  /*1d1e0*/  FFMA.FTZ R13, R2, R0, -8 ;  /* 0xc1000000020d7423 */ /* 0x000fc20000010000 */
[----:B------:R-:W-:-:S02]  /*1d1f0*/  FSEL R166, R166, -INF , P4 ;  /* 0xff800000a6a67808 */ /* 0x000fc40002000000 */
[----:B------:R-:W-:Y:S02]  /*1d200*/  FSEL R167, R167, -INF , P3 ;  /* 0xff800000a7a77808 */ /* 0x000fe40001800000 */
[----:B------:R-:W-:Y:S02]  /*1d210*/  FSEL R13, R13, RZ, P2 ;  /* 0x000000ff0d0d7208 */ /* 0x000fe40001000000 */
[C---:B------:R-:W-:Y:S02]  /*1d220*/  ISETP.GT.AND P4, PT, R12.reuse, 0x20, PT ;  /* 0x000000200c00780c */ /* 0x040fe40003f84270 */
[----:B------:R-:W-:Y:S01]  /*1d230*/  ISETP.GT.AND P3, PT, R12, 0x21, PT ;  /* 0x000000210c00780c */ /* 0x000fe20003f64270 */
[----:B------:R-:W-:-:S01]  /*1d240*/  FFMA.FTZ R21, R2, R157, -R13 ;  /* 0x0000009d02157223 */ /* 0x000fc2000001080d */
[----:B------:R-:W-:Y:S01]  /*1d250*/  FMNMX.FTZ R157, R154, R7, !PT ;  /* 0x000000079a9d7209 */ /* 0x000fe20007810000 */
[----:B------:R-:W-:-:S01]  /*1d260*/  FFMA.FTZ R152, R2, R152, -R13 ;  /* 0x0000009802987223 */ /* 0x000fc2000001080d */
[----:B------:R-:W-:Y:S01]  /*1d270*/  ISETP.GT.AND P5, PT, R12, 0x28, PT ;  /* 0x000000280c00780c */ /* 0x000fe20003fa4270 */
[----:B------:R-:W-:-:S01]  /*1d280*/  FFMA.FTZ R15, R2, R153, -R13 ;  /* 0x00000099020f7223 */ /* 0x000fc2000001080d */
[----:B------:R-:W-:Y:S01]  /*1d290*/  FMNMX.FTZ R157, R155, R157, !PT ;  /* 0x0000009d9b9d7209 */ /* 0x000fe20007810000 */
[----:B------:R0:W-:Y:S01]  /*1d2a0*/  MUFU.EX2 R10, R152 ;  /* 0x00000098000a7308 */ /* 0x0001e20000000800 */
[----:B------:R-:W-:Y:S01]  /*1d2b0*/  FSEL R139, R139, -INF , P3 ;  /* 0xff8000008b8b7808 */ /* 0x000fe20001800000 */
[--C-:B------:R-:W-:Y:S01]  /*1d2c0*/  FFMA.FTZ R20, R2, R156, -R13.reuse ;  /* 0x0000009c02147223 */ /* 0x100fe2000001080d */
[----:B------:R-:W-:Y:S01]  /*1d2d0*/  FMNMX.FTZ R157, R158, R157, !PT ;  /* 0x0000009d9e9d7209 */ /* 0x000fe20007810000 */
[--C-:B------:R-:W-:Y:S01]  /*1d2e0*/  FFMA.FTZ R14, R2, R161, -R13.reuse ;  /* 0x000000a1020e7223 */ /* 0x100fe2000001080d */
[----:B------:R-:W-:Y:S01]  /*1d2f0*/  FSEL R142, R142, -INF , P5 ;  /* 0xff8000008e8e7808 */ /* 0x000fe20002800000 */
[C-C-:B------:R-:W-:Y:S01]  /*1d300*/  FFMA.FTZ R153, R2.reuse, R164, -R13.reuse ;  /* 0x000000a402997223 */ /* 0x140fe2000001080d */
[----:B------:R-:W-:Y:S01]  /*1d310*/  FMNMX.FTZ R157, R159, R157, !PT ;  /* 0x0000009d9f9d7209 */ /* 0x000fe20007810000 */
[C-C-:B------:R-:W-:Y:S01]  /*1d320*/  FFMA.FTZ R156, R2.reuse, R165, -R13.reuse ;  /* 0x000000a5029c7223 */ /* 0x140fe2000001080d */
[----:B0-----:R-:W-:-:S01]  /*1d330*/  FFMA.FTZ R152, R2, R160, -R13 ;  /* 0x000000a002987223 */ /* 0x001fc2000001080d */
[--C-:B------:R-:W-:Y:S01]  /*1d340*/  FFMA.FTZ R160, R2, R140, -R13.reuse ;  /* 0x0000008c02a07223 */ /* 0x100fe2000001080d */
[----:B------:R-:W-:Y:S01]  /*1d350*/  FMNMX.FTZ R157, R162, R157, !PT ;  /* 0x0000009da29d7209 */ /* 0x000fe20007810000 */
[--C-:B------:R-:W-:Y:S01]  /*1d360*/  FFMA.FTZ R136, R2, R136, -R13.reuse ;  /* 0x0000008802887223 */ /* 0x100fe2000001080d */
[----:B------:R-:W-:Y:S01]  /*1d370*/  FSEL R140, R138, -INF , P4 ;  /* 0xff8000008a8c7808 */ /* 0x000fe20002000000 */
[--C-:B------:R-:W-:Y:S01]  /*1d380*/  FFMA.FTZ R137, R2, R137, -R13.reuse ;  /* 0x0000008902897223 */ /* 0x100fe2000001080d */
[----:B------:R-:W-:Y:S01]  /*1d390*/  FMNMX.FTZ R157, R163, R157, !PT ;  /* 0x0000009da39d7209 */ /* 0x000fe20007810000 */
[----:B------:R0:W-:Y:S01]  /*1d3a0*/  MUFU.EX2 R138, R160 ;  /* 0x000000a0008a7308 */ /* 0x0001e20000000800 */
[----:B------:R-:W-:Y:S01]  /*1d3b0*/  ISETP.GT.AND P4, PT, R12, 0x29, PT ;  /* 0x000000290c00780c */ /* 0x000fe20003f84270 */
[--C-:B------:R-:W-:Y:S01]  /*1d3c0*/  FFMA.FTZ R141, R2, R141, -R13.reuse ;  /* 0x0000008d028d7223 */ /* 0x100fe2000001080d */
[----:B------:R-:W-:Y:S01]  /*1d3d0*/  FMNMX.FTZ R157, R166, R157, !PT ;  /* 0x0000009da69d7209 */ /* 0x000fe20007810000 */
[--C-:B------:R-:W-:Y:S01]  /*1d3e0*/  FFMA.FTZ R144, R2, R144, -R13.reuse ;  /* 0x0000009002907223 */ /* 0x100fe2000001080d */
[----:B------:R-:W-:Y:S01]  /*1d3f0*/  ISETP.GT.AND P3, PT, R12, 0x30, PT ;  /* 0x000000300c00780c */ /* 0x000fe20003f64270 */
[C-C-:B------:R-:W-:Y:S01]  /*1d400*/  FFMA.FTZ R145, R2.reuse, R145, -R13.reuse ;  /* 0x0000009102917223 */ /* 0x140fe2000001080d */
[----:B------:R-:W-:Y:S01]  /*1d410*/  FMNMX.FTZ R157, R167, R157, !PT ;  /* 0x0000009da79d7209 */ /* 0x000fe20007810000 */
[C-C-:B------:R-:W-:Y:S01]  /*1d420*/  FFMA.FTZ R149, R2.reuse, R149, -R13.reuse ;  /* 0x0000009502957223 */ /* 0x140fe2000001080d */
[----:B------:R-:W-:Y:S01]  /*1d430*/  FSEL R143, R143, -INF , P4 ;  /* 0xff8000008f8f7808 */ /* 0x000fe20002000000 */
[--C-:B0-----:R-:W-:Y:S01]  /*1d440*/  FFMA.FTZ R160, R2, R148, -R13.reuse ;  /* 0x0000009402a07223 */ /* 0x101fe2000001080d */
[----:B------:R-:W-:Y:S01]  /*1d450*/  FMNMX.FTZ R157, R140, R157, !PT ;  /* 0x0000009d8c9d7209 */ /* 0x000fe20007810000 */
[--C-:B------:R-:W-:Y:S01]  /*1d460*/  FFMA.FTZ R120, R2, R120, -R13.reuse ;  /* 0x0000007802787223 */ /* 0x100fe2000001080d */
[----:B------:R-:W-:Y:S01]  /*1d470*/  ISETP.GT.AND P5, PT, R12, 0x31, PT ;  /* 0x000000310c00780c */ /* 0x000fe20003fa4270 */
[C-C-:B------:R-:W-:Y:S01]  /*1d480*/  FFMA.FTZ R121, R2.reuse, R121, -R13.reuse ;  /* 0x0000007902797223 */ /* 0x140fe2000001080d */
[----:B------:R-:W-:Y:S01]  /*1d490*/  FMNMX.FTZ R157, R139, R157, !PT ;  /* 0x0000009d8b9d7209 */ /* 0x000fe20007810000 */
[--C-:B------:R-:W-:Y:S01]  /*1d4a0*/  FFMA.FTZ R125, R2, R125, -R13.reuse ;  /* 0x0000007d027d7223 */ /* 0x100fe2000001080d */
[----:B------:R-:W-:Y:S01]  /*1d4b0*/  FSEL R146, R146, -INF , P3 ;  /* 0xff80000092927808 */ /* 0x000fe20001800000 */
        /* <DEDUP_REMOVED lines=10> */
[--C-:B------:R-:W-:Y:S01]  /*1d560*/  FFMA.FTZ R109, R2, R109, -R13.reuse ;  /* 0x0000006d026d7223 */ /* 0x100fe2000001080d */
[----:B------:R-:W-:Y:S01]  /*1d570*/  ISETP.GT.AND P3, PT, R12, 0x39, PT ;  /* 0x000000390c00780c */ /* 0x000fe20003f64270 */
[--C-:B------:R-:W-:Y:S01]  /*1d580*/  FFMA.FTZ R112, R2, R112, -R13.reuse ;  /* 0x0000007002707223 */ /* 0x100fe2000001080d */
[----:B------:R-:W-:Y:S01]  /*1d590*/  FSEL R150, R150, -INF , P4 ;  /* 0xff80000096967808 */ /* 0x000fe20002000000 */
[C-C-:B------:R-:W-:Y:S01]  /*1d5a0*/  FFMA.FTZ R113, R2.reuse, R113, -R13.reuse ;  /* 0x0000007102717223 */ /* 0x140fe2000001080d */
[----:B------:R-:W-:Y:S01]  /*1d5b0*/  FMNMX.FTZ R157, R147, R157, !PT ;  /* 0x0000009d939d7209 */ /* 0x000fe20007810000 */
[C-C-:B------:R-:W-:Y:S01]  /*1d5c0*/  FFMA.FTZ R116, R2.reuse, R116, -R13.reuse ;  /* 0x0000007402747223 */ /* 0x140fe2000001080d */
[----:B------:R-:W-:Y:S01]  /*1d5d0*/  FSEL R151, R151, -INF , P3 ;  /* 0xff80000097977808 */ /* 0x000fe20001800000 */
[--C-:B------:R-:W-:Y:S01]  /*1d5e0*/  FFMA.FTZ R117, R2, R117, -R13.reuse ;  /* 0x0000007502757223 */ /* 0x100fe2000001080d */
[----:B------:R-:W-:Y:S01]  /*1d5f0*/  ISETP.GT.AND P4, PT, R12, 0x40, PT ;  /* 0x000000400c00780c */ /* 0x000fe20003f84270 */
[--C-:B------:R-:W-:Y:S01]  /*1d600*/  FFMA.FTZ R88, R2, R88, -R13.reuse ;  /* 0x0000005802587223 */ /* 0x100fe2000001080d */
[----:B------:R-:W-:Y:S01]  /*1d610*/  FMNMX.FTZ R157, R150, R157, !PT ;  /* 0x0000009d969d7209 */ /* 0x000fe20007810000 */
[--C-:B------:R-:W-:Y:S01]  /*1d620*/  FFMA.FTZ R89, R2, R89, -R13.reuse ;  /* 0x0000005902597223 */ /* 0x100fe2000001080d */
[----:B------:R-:W-:Y:S01]  /*1d630*/  ISETP.GT.AND P3, PT, R12, 0x41, PT ;  /* 0x000000410c00780c */ /* 0x000fe20003f64270 */
[--C-:B------:R-:W-:Y:S01]  /*1d640*/  FFMA.FTZ R92, R2, R92, -R13.reuse ;  /* 0x0000005c025c7223 */ /* 0x100fe2000001080d */
[----:B------:R-:W-:Y:S01]  /*1d650*/  FSEL R148, R122, -INF , P4 ;  /* 0xff8000007a947808 */ /* 0x000fe20002000000 */
[--C-:B------:R-:W-:Y:S01]  /*1d660*/  FFMA.FTZ R93, R2, R93, -R13.reuse ;  /* 0x0000005d025d7223 */ /* 0x100fe2000001080d */
[----:B------:R-:W-:Y:S01]  /*1d670*/  FMNMX.FTZ R157, R151, R157, !PT ;  /* 0x0000009d979d7209 */ /* 0x000fe20007810000 */
[----:B------:R0:W-:Y:S01]  /*1d680*/  MUFU.EX2 R122, R160 ;  /* 0x000000a0007a7308 */ /* 0x0001e20000000800 */
[----:B------:R-:W-:Y:S01]  /*1d690*/  ISETP.GT.AND P5, PT, R12, 0x48, PT ;  /* 0x000000480c00780c */ /* 0x000fe20003fa4270 */
[C-C-:B------:R-:W-:Y:S01]  /*1d6a0*/  FFMA.FTZ R96, R2.reuse, R96, -R13.reuse ;  /* 0x0000006002607223 */ /* 0x140fe2000001080d */
[----:B------:R-:W-:Y:S01]  /*1d6b0*/  FSEL R123, R123, -INF , P3 ;  /* 0xff8000007b7b7808 */ /* 0x000fe20001800000 */
[--C-:B------:R-:W-:Y:S01]  /*1d6c0*/  FFMA.FTZ R97, R2, R97, -R13.reuse ;  /* 0x0000006102617223 */ /* 0x100fe2000001080d */
[----:B------:R-:W-:Y:S01]  /*1d6d0*/  FMNMX.FTZ R157, R148, R157, !PT ;  /* 0x0000009d949d7209 */ /* 0x000fe20007810000 */
[--C-:B------:R-:W-:Y:S01]  /*1d6e0*/  FFMA.FTZ R100, R2, R100, -R13.reuse ;  /* 0x0000006402647223 */ /* 0x100fe2000001080d */
[----:B------:R-:W-:Y:S01]  /*1d6f0*/  ISETP.GT.AND P4, PT, R12, 0x49, PT ;  /* 0x000000490c00780c */ /* 0x000fe20003f84270 */
[----:B------:R-:W-:Y:S01]  /*1d700*/  MUFU.EX2 R15, R15 ;  /* 0x0000000f000f7308 */ /* 0x000fe20000000800 */
[----:B------:R-:W-:Y:S01]  /*1d710*/  FSEL R126, R126, -INF , P5 ;  /* 0xff8000007e7e7808 */ /* 0x000fe20002800000 */
[----:B0-----:R-:W-:Y:S01]  /*1d720*/  FFMA.FTZ R160, R2, R124, -R13 ;  /* 0x0000007c02a07223 */ /* 0x001fe2000001080d */
[----:B------:R-:W-:-:S02]  /*1d730*/  FMNMX.FTZ R157, R123, R157, !PT ;  /* 0x0000009d7b9d7209 */ /* 0x000fc40007810000 */
[----:B------:R-:W-:Y:S02]  /*1d740*/  ISETP.GT.AND P3, PT, R12, 0x50, PT ;  /* 0x000000500c00780c */ /* 0x000fe40003f64270 */
[----:B------:R-:W-:Y:S01]  /*1d750*/  FSEL R127, R127, -INF , P4 ;  /* 0xff8000007f7f7808 */ /* 0x000fe20002000000 */
[----:B------:R-:W-:Y:S01]  /*1d760*/  MUFU.EX2 R20, R20 ;  /* 0x0000001400147308 */ /* 0x000fe20000000800 */
[----:B------:R-:W-:Y:S02]  /*1d770*/  FMNMX.FTZ R157, R126, R157, !PT ;  /* 0x0000009d7e9d7209 */ /* 0x000fe40007810000 */
[----:B------:R-:W-:Y:S02]  /*1d780*/  ISETP.GT.AND P5, PT, R12, 0x51, PT ;  /* 0x000000510c00780c */ /* 0x000fe40003fa4270 */
[----:B------:R-:W-:Y:S02]  /*1d790*/  FSEL R130, R130, -INF , P3 ;  /* 0xff80000082827808 */ /* 0x000fe40001800000 */
[----:B------:R-:W-:Y:S01]  /*1d7a0*/  FMNMX.FTZ R157, R127, R157, !PT ;  /* 0x0000009d7f9d7209 */ /* 0x000fe20007810000 */
[----:B------:R-:W-:Y:S01]  /*1d7b0*/  MUFU.EX2 R21, R21 ;  /* 0x0000001500157308 */ /* 0x000fe20000000800 */
        /* <DEDUP_REMOVED lines=8> */
[----:B------:R-:W-:Y:S01]  /*1d840*/  ISETP.GT.AND P4, PT, R12, 0x60, PT ;  /* 0x000000600c00780c */ /* 0x000fe20003f84270 */
[----:B------:R-:W-:Y:S01]  /*1d850*/  MUFU.EX2 R14, R14 ;  /* 0x0000000e000e7308 */ /* 0x000fe20000000800 */
[----:B------:R-:W-:Y:S02]  /*1d860*/  FMNMX.FTZ R157, R134, R157, !PT ;  /* 0x0000009d869d7209 */ /* 0x000fe40007810000 */
[----:B------:R-:W-:Y:S02]  /*1d870*/  ISETP.GT.AND P3, PT, R12, 0x61, PT ;  /* 0x000000610c00780c */ /* 0x000fe40003f64270 */
[----:B------:R-:W-:Y:S02]  /*1d880*/  FSEL R124, R106, -INF , P4 ;  /* 0xff8000006a7c7808 */ /* 0x000fe40002000000 */
[----:B------:R-:W-:Y:S01]  /*1d890*/  FMNMX.FTZ R157, R135, R157, !PT ;  /* 0x0000009d879d7209 */ /* 0x000fe20007810000 */
[----:B------:R0:W-:Y:S01]  /*1d8a0*/  MUFU.EX2 R106, R160 ;  /* 0x000000a0006a7308 */ /* 0x0001e20000000800 */
[----:B------:R-:W-:Y:S01]  /*1d8b0*/  ISETP.GT.AND P5, PT, R12, 0x68, PT ;  /* 0x000000680c00780c */ /* 0x000fe20003fa4270 */
[----:B------:R-:W-:-:S02]  /*1d8c0*/  WARPGROUP.DEPBAR.LE gsb0, 0x0 ;  /* 0x00008000000079c5 */ /* 0x000fc40000010000 */
[----:B------:R-:W-:Y:S02]  /*1d8d0*/  FSEL R107, R107, -INF , P3 ;  /* 0xff8000006b6b7808 */ /* 0x000fe40001800000 */
[----:B------:R-:W-:Y:S02]  /*1d8e0*/  FMNMX.FTZ R157, R124, R157, !PT ;  /* 0x0000009d7c9d7209 */ /* 0x000fe40007810000 */
[----:B------:R-:W-:Y:S01]  /*1d8f0*/  ISETP.GT.AND P4, PT, R12, 0x69, PT ;  /* 0x000000690c00780c */ /* 0x000fe20003f84270 */
[----:B0-----:R-:W-:Y:S01]  /*1d900*/  FFMA.FTZ R160, R2, R132, -R13 ;  /* 0x0000008402a07223 */ /* 0x001fe2000001080d */
[----:B------:R-:W-:Y:S01]  /*1d910*/  FSEL R110, R110, -INF , P5 ;  /* 0xff8000006e6e7808 */ /* 0x000fe20002800000 */
[----:B------:R-:W-:Y:S01]  /*1d920*/  MUFU.EX2 R153, R153 ;  /* 0x0000009900997308 */ /* 0x000fe20000000800 */
[----:B------:R-:W-:Y:S02]  /*1d930*/  FMNMX.FTZ R157, R107, R157, !PT ;  /* 0x0000009d6b9d7209 */ /* 0x000fe40007810000 */
[----:B------:R-:W-:-:S02]  /*1d940*/  ISETP.GT.AND P3, PT, R12, 0x70, PT ;  /* 0x000000700c00780c */ /* 0x000fc40003f64270 */
[----:B------:R-:W-:Y:S02]  /*1d950*/  FSEL R111, R111, -INF , P4 ;  /* 0xff8000006f6f7808 */ /* 0x000fe40002000000 */
        /* <DEDUP_REMOVED lines=13> */
[----:B------:R-:W-:Y:S02]  /*1da30*/  FSEL R119, R119, -INF , P3 ;  /* 0xff80000077777808 */ /* 0x000fe40001800000 */
        /* <DEDUP_REMOVED lines=31> */
[----:B------:R-:W-:-:S07]  /*1dc30*/  FSEL R103, R103, -INF , P3 ;  /* 0xff80000067677808 */ /* 0x000fce0001800000 */
[----:B------:R-:W-:Y:S01]  /*1dc40*/  MUFU.EX2 R120, R120 ;  /* 0x0000007800787308 */ /* 0x000fe20000000800 */
[----:B0-----:R-:W-:-:S04]  /*1dc50*/  FMNMX.FTZ R12, R105, R157, !PT ;  /* 0x0000009d690c7209 */ /* 0x001fc80007810000 */
[----:B------:R-:W-:-:S03]  /*1dc60*/  FMNMX.FTZ R12, R103, R12, !PT ;  /* 0x0000000c670c7209 */ /* 0x000fc60007810000 */
[----:B------:R-:W-:Y:S02]  /*1dc70*/  MUFU.EX2 R121, R121 ;  /* 0x0000007900797308 */ /* 0x000fe40000000800 */
[----:B------:R-:W0:Y:S06]  /*1dc80*/  SHFL.BFLY PT, R157, R12, 0x2, 0x1f ;  /* 0x0c401f000c9d7f89 */ /* 0x000e2c00000e0000 */
        /* <DEDUP_REMOVED lines=14> */
[--C-:B------:R-:W-:Y:S01]  /*1dd70*/  FFMA.FTZ R160, R2, R163, -R101.reuse ;  /* 0x000000a302a07223 */ /* 0x100fe20000010865 */
[----:B------:R-:W-:Y:S01]  /*1dd80*/  FSEL R163, R0, RZ, P2 ;  /* 0x000000ff00a37208 */ /* 0x000fe20001000000 */
[C-C-:B------:R-:W-:Y:S01]  /*1dd90*/  FFMA.FTZ R126, R2.reuse, R126, -R101.reuse ;  /* 0x0000007e027e7223 */ /* 0x140fe20000010865 */
[----:B------:R-:W-:-:S01]  /*1dda0*/  FFMA.FTZ R154, R2, R154, -R101 ;  /* 0x0000009a029a7223 */ /* 0x000fc20000010865 */
[C-C-:B------:R-:W-:Y:S01]  /*1ddb0*/  FFMA.FTZ R155, R2.reuse, R155, -R101.reuse ;  /* 0x0000009b029b7223 */ /* 0x140fe20000010865 */
[----:B------:R-:W-:-:S01]  /*1ddc0*/  FFMA.FTZ R157, R2, R158, -R101 ;  /* 0x0000009e029d7223 */ /* 0x000fc20000010865 */
[----:B------:R-:W-:Y:S01]  /*1ddd0*/  FADD.FTZ R163, -R163, R8 ;  /* 0x00000008a3a37221 */ /* 0x000fe20000010100 */
[----:B------:R-:W-:-:S01]  /*1dde0*/  FFMA.FTZ R158, R2, R159, -R101 ;  /* 0x0000009f029e7223 */ /* 0x000fc20000010865 */
[----:B------:R0:W-:Y:S01]  /*1ddf0*/  MUFU.EX2 R8, R126 ;  /* 0x0000007e00087308 */ /* 0x0001e20000000800 */
[----:B------:R-:W-:-:S01]  /*1de00*/  FFMA.FTZ R159, R2, R162, -R101 ;  /* 0x000000a2029f7223 */ /* 0x000fc20000010865 */
[C---:B------:R-:W-:Y:S01]  /*1de10*/  FMUL.FTZ R163, R2.reuse, R163 ;  /* 0x000000a302a37220 */ /* 0x040fe20000410000 */
[----:B------:R-:W-:-:S01]  /*1de20*/  FFMA.FTZ R161, R2, R166, -R101 ;  /* 0x000000a602a17223 */ /* 0x000fc20000010865 */
[C-C-:B------:R-:W-:Y:S01]  /*1de30*/  FFMA.FTZ R162, R2.reuse, R167, -R101.reuse ;  /* 0x000000a702a27223 */ /* 0x140fe20000010865 */
[----:B------:R-:W-:-:S01]  /*1de40*/  FFMA.FTZ R140, R2, R140, -R101 ;  /* 0x0000008c028c7223 */ /* 0x000fc20000010865 */
[C-C-:B------:R-:W-:Y:S01]  /*1de50*/  FFMA.FTZ R139, R2.reuse, R139, -R101.reuse ;  /* 0x0000008b028b7223 */ /* 0x140fe20000010865 */
[----:B------:R-:W-:-:S01]  /*1de60*/  FFMA.FTZ R142, R2, R142, -R101 ;  /* 0x0000008e028e7223 */ /* 0x000fc20000010865 */
[----:B------:R-:W-:Y:S01]  /*1de70*/  MUFU.EX2 R154, R154 ;  /* 0x0000009a009a7308 */ /* 0x000fe20000000800 */
[----:B0-----:R-:W-:Y:S01]  /*1de80*/  FSEL R126, R12, RZ, P3 ;  /* 0x000000ff0c7e7208 */ /* 0x001fe20001800000 */
[C-C-:B------:R-:W-:Y:S01]  /*1de90*/  FFMA.FTZ R143, R2.reuse, R143, -R101.reuse ;  /* 0x0000008f028f7223 */ /* 0x140fe20000010865 */
[----:B------:R-:W-:-:S01]  /*1dea0*/  FFMA.FTZ R146, R2, R146, -R101 ;  /* 0x0000009202927223 */ /* 0x000fc20000010865 */
[C-C-:B------:R-:W-:Y:S01]  /*1deb0*/  FFMA.FTZ R147, R2.reuse, R147, -R101.reuse ;  /* 0x0000009302937223 */ /* 0x140fe20000010865 */
[----:B------:R-:W-:-:S01]  /*1dec0*/  FFMA.FTZ R150, R2, R150, -R101 ;  /* 0x0000009602967223 */ /* 0x000fc20000010865 */
[----:B------:R-:W-:Y:S01]  /*1ded0*/  FADD.FTZ R7, -R126, R7 ;  /* 0x000000077e077221 */ /* 0x000fe20000010100 */
[----:B------:R-:W-:-:S01]  /*1dee0*/  FFMA.FTZ R151, R2, R151, -R101 ;  /* 0x0000009702977223 */ /* 0x000fc20000010865 */
[----:B------:R-:W0:Y:S01]  /*1def0*/  MUFU.EX2 R126, R163 ;  /* 0x000000a3007e7308 */ /* 0x000e220000000800 */
[----:B------:R-:W-:-:S01]  /*1df00*/  FFMA.FTZ R148, R2, R148, -R101 ;  /* 0x0000009402947223 */ /* 0x000fc20000010865 */
[C---:B------:R-:W-:Y:S01]  /*1df10*/  FMUL.FTZ R7, R2.reuse, R7 ;  /* 0x0000000702077220 */ /* 0x040fe20000410000 */
        /* <DEDUP_REMOVED lines=15> */
[C-C-:B------:R-:W-:Y:S01]  /*1e010*/  FFMA.FTZ R118, R2.reuse, R118, -R101.reuse ;  /* 0x0000007602767223 */ /* 0x140fe20000010865 */
[----:B------:R-:W-:-:S01]  /*1e020*/  FFMA.FTZ R119, R2, R119, -R101 ;  /* 0x0000007702777223 */ /* 0x000fc20000010865 */
[----:B------:R-:W-:Y:S01]  /*1e030*/  FFMA.FTZ R132, R2, R132, -R101 ;  /* 0x0000008402847223 */ /* 0x000fe20000010865 */
[----:B------:R-:W-:-:S01]  /*1e040*/  FADD.FTZ R4, R15, R4 ;  /* 0x000000040f047221 */ /* 0x000fc20000010000 */
[----:B------:R-:W-:Y:S01]  /*1e050*/  FFMA.FTZ R91, R2, R91, -R101 ;  /* 0x0000005b025b7223 */ /* 0x000fe20000010865 */
[----:B------:R-:W-:Y:S01]  /*1e060*/  ISETP.NE.AND P2, PT, R187, RZ, PT ;  /* 0x000000ffbb00720c */ /* 0x000fe20003f45270 */
[----:B------:R-:W0:Y:S01]  /*1e070*/  MUFU.EX2 R157, R157 ;  /* 0x0000009d009d7308 */ /* 0x000e220000000800 */
[----:B-1----:R-:W-:-:S01]  /*1e080*/  FFMA.FTZ R3, R7, R3, R154 ;  /* 0x0000000307037223 */ /* 0x002fc2000001009a */
[----:B------:R-:W-:Y:S01]  /*1e090*/  FADD.FTZ R4, R20, R4 ;  /* 0x0000000414047221 */ /* 0x000fe20000010000 */
[----:B------:R-:W1:Y:S01]  /*1e0a0*/  S2R R187, SR_TID.X ;  /* 0x0000000000bb7919 */ /* 0x000e620000002100 */
[----:B------:R-:W-:-:S01]  /*1e0b0*/  FFMA.FTZ R94, R2, R94, -R101 ;  /* 0x0000005e025e7223 */ /* 0x000fc20000010865 */
[----:B------:R-:W-:Y:S01]  /*1e0c0*/  FFMA.FTZ R95, R2, R95, -R101 ;  /* 0x0000005f025f7223 */ /* 0x000fe20000010865 */
[----:B------:R-:W-:-:S01]  /*1e0d0*/  FADD.FTZ R4, R21, R4 ;  /* 0x0000000415047221 */ /* 0x000fc20000010000 */
[----:B------:R-:W-:Y:S01]  /*1e0e0*/  FFMA.FTZ R98, R2, R98, -R101 ;  /* 0x0000006202627223 */ /* 0x000fe20000010865 */
[----:B------:R-:W3:Y:S01]  /*1e0f0*/  MUFU.EX2 R158, R158 ;  /* 0x0000009e009e7308 */ /* 0x000ee20000000800 */
[----:B--2---:R-:W-:-:S01]  /*1e100*/  FADD.FTZ R3, R155, R3 ;  /* 0x000000039b037221 */ /* 0x004fc20000010000 */
[----:B------:R-:W-:Y:S01]  /*1e110*/  FADD.FTZ R4, R152, R4 ;  /* 0x0000000498047221 */ /* 0x000fe20000010000 */
[----:B------:R-:W-:-:S01]  /*1e120*/  FFMA.FTZ R99, R2, R99, -R101 ;  /* 0x0000006302637223 */ /* 0x000fc20000010865 */
[C-C-:B------:R-:W-:Y:S01]  /*1e130*/  FFMA.FTZ R105, R2.reuse, R105, -R101.reuse ;  /* 0x0000006902697223 */ /* 0x140fe20000010865 */
[----:B------:R-:W-:-:S01]  /*1e140*/  FFMA.FTZ R101, R2, R103, -R101 ;  /* 0x0000006702657223 */ /* 0x000fc20000010865 */
[----:B------:R-:W-:-:S02]  /*1e150*/  FADD.FTZ R4, R14, R4 ;  /* 0x000000040e047221 */ /* 0x000fc40000010000 */
[----:B------:R-:W2:Y:S01]  /*1e160*/  MUFU.EX2 R159, R159 ;  /* 0x0000009f009f7308 */ /* 0x000ea20000000800 */
[----:B0-----:R-:W-:-:S01]  /*1e170*/  FADD.FTZ R3, R157, R3 ;  /* 0x000000039d037221 */ /* 0x001fc20000010000 */
[----:B------:R-:W-:-:S04]  /*1e180*/  FADD.FTZ R4, R153, R4 ;  /* 0x0000000499047221 */ /* 0x000fc80000010000 */
[----:B------:R-:W-:Y:S02]  /*1e190*/  FADD.FTZ R4, R156, R4 ;  /* 0x000000049c047221 */ /* 0x000fe40000010000 */
[----:B------:R-:W0:Y:S01]  /*1e1a0*/  MUFU.EX2 R160, R160 ;  /* 0x000000a000a07308 */ /* 0x000e220000000800 */
[----:B---3--:R-:W-:-:S01]  /*1e1b0*/  FADD.FTZ R3, R158, R3 ;  /* 0x000000039e037221 */ /* 0x008fc20000010000 */
[----:B------:R-:W-:-:S04]  /*1e1c0*/  FADD.FTZ R4, R136, R4 ;  /* 0x0000000488047221 */ /* 0x000fc80000010000 */
[----:B------:R-:W-:Y:S02]  /*1e1d0*/  FADD.FTZ R4, R137, R4 ;  /* 0x0000000489047221 */ /* 0x000fe40000010000 */
[----:B------:R-:W3:Y:S01]  /*1e1e0*/  MUFU.EX2 R161, R161 ;  /* 0x000000a100a17308 */ /* 0x000ee20000000800 */
[----:B--2---:R-:W-:-:S01]  /*1e1f0*/  FADD.FTZ R3, R159, R3 ;  /* 0x000000039f037221 */ /* 0x004fc20000010000 */
[----:B------:R-:W-:Y:S01]  /*1e200*/  FADD.FTZ R4, R138, R4 ;  /* 0x000000048a047221 */ /* 0x000fe20000010000 */
[----:B-1----:R-:W-:-:S03]  /*1e210*/  SHF.R.U32.HI R187, RZ, 0x7, R187 ;  /* 0x00000007ffbb7819 */ /* 0x002fc600000116bb */
[----:B------:R-:W-:Y:S01]  /*1e220*/  FADD.FTZ R4, R141, R4 ;  /* 0x000000048d047221 */ /* 0x000fe20000010000 */
[----:B------:R-:W-:Y:S01]  /*1e230*/  IADD3 R163, -R187, 0xb, RZ ;  /* 0x0000000bbba37810 */ /* 0x000fe20007ffe1ff */
[----:B------:R-:W1:Y:S01]  /*1e240*/  MUFU.EX2 R162, R162 ;  /* 0x000000a200a27308 */ /* 0x000e620000000800 */
[----:B0-----:R-:W-:-:S01]  /*1e250*/  FADD.FTZ R3, R160, R3 ;  /* 0x00000003a0037221 */ /* 0x001fc20000010000 */
[----:B------:R-:W-:-:S04]  /*1e260*/  FADD.FTZ R4, R144, R4 ;  /* 0x0000000490047221 */ /* 0x000fc80000010000 */
[----:B------:R-:W-:Y:S02]  /*1e270*/  FADD.FTZ R4, R145, R4 ;  /* 0x0000000491047221 */ /* 0x000fe40000010000 */
[----:B------:R-:W0:Y:S01]  /*1e280*/  MUFU.EX2 R140, R140 ;  /* 0x0000008c008c7308 */ /* 0x000e220000000800 */
[----:B---3--:R-:W-:-:S01]  /*1e290*/  FADD.FTZ R3, R161, R3 ;  /* 0x00000003a1037221 */ /* 0x008fc20000010000 */
        /* <DEDUP_REMOVED lines=36> */
[----:B0-----:R-:W-:-:S04]  /*1e4e0*/  FADD.FTZ R3, R123, R3 ;  /* 0x000000037b037221 */ /* 0x001fc80000010000 */
[----:B------:R-:W-:-:S03]  /*1e4f0*/  FADD.FTZ R3, R8, R3 ;  /* 0x0000000308037221 */ /* 0x000fc60000010000 */
        /* <DEDUP_REMOVED lines=69> */
.L_x_2458:
[----:B------:R-:W-:Y:S01]  /*1e950*/  LEA R103, R189, R16, 0x3 ;  /* 0x00000010bd677211 */ /* 0x000fe200078e18ff */
[----:B------:R-:W-:Y:S01]  /*1e960*/  IMAD.U32 R163, RZ, RZ, UR37 ;  /* 0x00000025ffa37e24 */ /* 0x000fe2000f8e00ff */
[----:B------:R-:W-:Y:S01]  /*1e970*/  ISETP.GT.AND P2, PT, R9, R6, PT ;  /* 0x000000060900720c */ /* 0x000fe20003f44270 */
[-C--:B------:R-:W-:Y:S01]  /*1e980*/  FMUL.FTZ R26, R26, R7.reuse ;  /* 0x000000071a1a7220 */ /* 0x080fe20000410000 */
        /* <DEDUP_REMOVED lines=109> */
[----:B------:R-:W-:Y:S02]  /*1f060*/  IMAD.MOV.U32 R10, RZ, RZ, R190 ;  /* 0x000000ffff0a7224 */ /* 0x000fe400078e00be */
[----:B------:R-:W-:Y:S01]  /*1f070*/  IMAD.MOV.U32 R189, RZ, RZ, R11 ;  /* 0x000000ffffbd7224 */ /* 0x000fe200078e000b */
[----:B0-----:R-:W-:Y:S06]  /*1f080*/  @P2 BRA `(.L_x_2459) ;  /* 0xffffffc000b02947 */ /* 0x001fec000383ffff */
[----:B------:R-:W-:-:S07]  /*1f090*/  MOV R189, R11 ;  /* 0x0000000b00bd7202 */ /* 0x000fce0000000f00 */
.L_x_2448:
[----:B------:R-:W-:-:S13]  /*1f0a0*/  ISETP.GE.AND P0, PT, R9, R203, PT ;  /* 0x000000cb0900720c */ /* 0x000fda0003f06270 */
[----:B------:R-:W-:Y:S05]  /*1f0b0*/  @!P0 BRA `(.L_x_2460) ;  /* 0x0000003000848947 */ /* 0x000fea0003800000 */
[----:B------:R-:W-:Y:S02]  /*1f0c0*/  IMAD.MOV.U32 R6, RZ, RZ, R12 ;  /* 0x000000ffff067224 */ /* 0x000fe400078e000c */
[----:B------:R-:W-:Y:S02]  /*1f0d0*/  IMAD.MOV.U32 R7, RZ, RZ, R0 ;  /* 0x000000ffff077224 */ /* 0x000fe400078e0000 */
[----:B------:R-:W-:Y:S02]  /*1f0e0*/  IMAD.MOV.U32 R8, RZ, RZ, R190 ;  /* 0x000000ffff087224 */ /* 0x000fe400078e00be */
[----:B------:R-:W-:-:S07]  /*1f0f0*/  IMAD.MOV.U32 R10, RZ, RZ, R189 ;  /* 0x000000ffff0a7224 */ /* 0x000fce00078e00bd */
.L_x_2471:
[----:B------:R-:W-:Y:S01]  /*1f100*/  ISETP.NE.AND P2, PT, R197, RZ, PT ;  /* 0x000000ffc500720c */ /* 0x000fe20003f45270 */
[----:B------:R-:W-:Y:S01]  /*1f110*/  VIADD R189, R10, 0x1 ;  /* 0x000000010abd7836 */ /* 0x000fe20000000000 */
[----:B------:R-:W-:Y:S05]  /*1f120*/  YIELD ;  /* 0x0000000000007946 */ /* 0x000fea0003800000 */
[----:B------:R-:W-:-:S04]  /*1f130*/  ISETP.NE.AND P0, PT, R189, 0x2, PT ;  /* 0x00000002bd00780c */ /* 0x000fc80003f05270 */
[----:B------:R-:W-:Y:S02]  /*1f140*/  SEL R11, RZ, 0x1, P0 ;  /* 0x00000001ff0b7807 */ /* 0x000fe40000000000 */
[----:B------:R-:W-:Y:S02]  /*1f150*/  SEL R189, R189, RZ, P0 ;  /* 0x000000ffbdbd7207 */ /* 0x000fe40000000000 */
[----:B------:R-:W-:Y:S01]  /*1f160*/  LOP3.LUT R190, R8, R11, RZ, 0x3c, !PT ;  /* 0x0000000b08be7212 */ /* 0x000fe200078e3cff */
[----:B------:R-:W-:Y:S06]  /*1f170*/  @P2 BRA `(.L_x_2461) ;  /* 0x0000000000302947 */ /* 0x000fec0003800000 */
[----:B------:R-:W-:Y:S05]  /*1f180*/  @!P1 BRA `(.L_x_2462) ;  /* 0x0000000000049947 */ /* 0x000fea0003800000 */
[----:B------:R-:W-:Y:S01]  /*1f190*/  BPT.TRAP 0x1 ;  /* 0x000000040000795c */ /* 0x000fe20000300000 */
.L_x_2462:
[----:B------:R-:W-:Y:S01]  /*1f1a0*/  IMAD R0, R189, 0x8, R16 ;  /* 0x00000008bd007824 */ /* 0x000fe200078e0210 */
[----:B------:R-:W-:-:S04]  /*1f1b0*/  SHF.L.U32 R11, R190, 0x1f, RZ ;  /* 0x0000001fbe0b7819 */ /* 0x000fc800000006ff */
[----:B------:R0:W1:Y:S01]  /*1f1c0*/  SYNCS.PHASECHK.TRANS64.TRYWAIT P0, [R0+URZ+0x29830], R11 ;  /* 0x0298300b000075a7 */ /* 0x000062000800017f */
[----:B------:R-:W-:Y:S05]  /*1f1d0*/  @!P1 BRA `(.L_x_2463) ;  /* 0x0000000000049947 */ /* 0x000fea0003800000 */
[----:B------:R-:W-:Y:S01]  /*1f1e0*/  BPT.TRAP 0x1 ;  /* 0x000000040000795c */ /* 0x000fe20000300000 */
.L_x_2463:
[----:B------:R-:W-:Y:S04]  /*1f1f0*/  BSSY B0, `(.L_x_2461) ;  /* 0x0000004000007945 */ /* 0x000fe80003800000 */
[----:B-1----:R-:W-:Y:S05]  /*1f200*/  @P0 BRA `(.L_x_2464) ;  /* 0x0000000000080947 */ /* 0x002fea0003800000 */
[----:B------:R-:W1:Y:S02]  /*1f210*/  SYNCS.PHASECHK.TRANS64.TRYWAIT P0, [R0+URZ+0x29830], R11 ;  /* 0x0298300b000075a7 */ /* 0x000e64000800017f */
[----:B-1----:R-:W-:Y:S05]  /*1f220*/  @!P0 BRA `(.L_x_2465) ;  /* 0x000000fc00f48947 */ /* 0x002fea0003800000 */
.L_x_2464:
[----:B------:R-:W-:Y:S05]  /*1f230*/  BSYNC B0 ;  /* 0x0000000000007941 */ /* 0x000fea0003800000 */
.L_x_2461:
[----:B01----:R-:W0:Y:S01]  /*1f240*/  S2R R0, SR_TID.X ;  /* 0x0000000000007919 */ /* 0x003e220000002100 */
[----:B------:R-:W-:Y:S05]  /*1f250*/  WARPSYNC.ALL ;  /* 0x0000000000007948 */ /* 0x000fea0003800000 */
[----:B------:R-:W-:Y:S01]  /*1f260*/  IMAD R12, R189, 0x780, R5 ;  /* 0x00000780bd0c7824 */ /* 0x000fe200078e0205 */
[----:B------:R-:W-:Y:S01]  /*1f270*/  UMOV UR48, UR24 ;  /* 0x0000001800307c82 */ /* 0x000fe20008000000 */
[----:B------:R-:W-:Y:S01]  /*1f280*/  IMAD.MOV.U32 R13, RZ, RZ, -0x7fffffe0 ;  /* 0x80000020ff0d7424 */ /* 0x000fe200078e00ff */
[----:B------:R-:W-:Y:S01]  /*1f290*/  UMOV UR49, UR25 ;  /* 0x0000001900317c82 */ /* 0x000fe20008000000 */
[----:B------:R-:W-:Y:S01]  /*1f2a0*/  IMAD.MOV.U32 R89, RZ, RZ, -0x7fffffe0 ;  /* 0x80000020ff597424 */ /* 0x000fe200078e00ff */
[C---:B------:R-:W-:Y:S01]  /*1f2b0*/  R2UR UR50, R12.reuse ;  /* 0x000000000c3272ca */ /* 0x040fe200000e0000 */
[----:B------:R-:W-:Y:S01]  /*1f2c0*/  UMOV UR44, UR24 ;  /* 0x00000018002c7c82 */ /* 0x000fe20008000000 */
[----:B------:R-:W-:Y:S01]  /*1f2d0*/  R2UR UR51, R13 ;  /* 0x000000000d3372ca */ /* 0x000fe200000e0000 */
[----:B------:R-:W-:Y:S01]  /*1f2e0*/  UMOV UR45, UR25 ;  /* 0x00000019002d7c82 */ /* 0x000fe20008000000 */
[C---:B------:R-:W-:Y:S01]  /*1f2f0*/  IADD3 R88, R12.reuse, 0x80, RZ ;  /* 0x000000800c587810 */ /* 0x040fe20007ffe0ff */
[----:B------:R-:W-:Y:S01]  /*1f300*/  VIADD R14, R12, 0x100 ;  /* 0x000001000c0e7836 */ /* 0x000fe20000000000 */
[----:B------:R-:W-:Y:S01]  /*1f310*/  R2UR UR47, R89 ;  /* 0x00000000592f72ca */ /* 0x000fe200000e0000 */
[----:B------:R-:W-:Y:S01]  /*1f320*/  IMAD.MOV.U32 R15, RZ, RZ, -0x7fffffe0 ;  /* 0x80000020ff0f7424 */ /* 0x000fe200078e00ff */
[----:B------:R-:W-:Y:S01]  /*1f330*/  R2UR UR46, R88 ;  /* 0x00000000582e72ca */ /* 0x000fe200000e0000 */
[----:B------:R-:W-:Y:S01]  /*1f340*/  VIADD R20, R12, 0x180 ;  /* 0x000001800c147836 */ /* 0x000fe20000000000 */
        /* <DEDUP_REMOVED lines=8> */
[----:B------:R-:W-:Y:S01]  /*1f3d0*/  R2UR UR31, R89 ;  /* 0x00000000591f72ca */ /* 0x000fe200000e0000 */
[----:B------:R-:W-:Y:S01]  /*1f3e0*/  UMOV UR28, UR24 ;  /* 0x00000018001c7c82 */ /* 0x000fe20008000000 */
[----:B------:R-:W-:Y:S01]  /*1f3f0*/  UMOV UR29, UR25 ;  /* 0x00000019001d7c82 */ /* 0x000fe20008000000 */
[----:B0-----:R-:W-:Y:S01]  /*1f400*/  SHF.R.U32.HI R0, RZ, 0x7, R0 ;  /* 0x00000007ff007819 */ /* 0x001fe20000011600 */
[----:B------:R-:W-:Y:S01]  /*1f410*/  VIADD R20, R12, 0x82 ;  /* 0x000000820c147836 */ /* 0x000fe20000000000 */
[----:B------:R-:W-:Y:S01]  /*1f420*/  R2UR UR30, R88 ;  /* 0x00000000581e72ca */ /* 0x000fe200000e0000 */
[----:B------:R-:W-:Y:S01]  /*1f430*/  IMAD.MOV.U32 R21, RZ, RZ, -0x7fffffe0 ;  /* 0x80000020ff157424 */ /* 0x000fe200078e00ff */
[----:B------:R-:W-:Y:S01]  /*1f440*/  IADD3 R14, R12, 0x2, RZ ;  /* 0x000000020c0e7810 */ /* 0x000fe20007ffe0ff */
[----:B------:R-:W-:Y:S01]  /*1f450*/  VIADD R0, R0, 0x8 ;  /* 0x0000000800007836 */ /* 0x000fe20000000000 */
[----:B------:R-:W-:Y:S01]  /*1f460*/  R2UR UR7, R15 ;  /* 0x000000000f0772ca */ /* 0x000fe200000e0000 */
[----:B------:R-:W-:Y:S01]  /*1f470*/  IMAD.MOV.U32 R15, RZ, RZ, -0x7fffffe0 ;  /* 0x80000020ff0f7424 */ /* 0x000fe200078e00ff */
[----:B------:R-:W-:Y:S01]  /*1f480*/  R2UR UR6, R14 ;  /* 0x000000000e0672ca */ /* 0x000fe200000e0000 */
[----:B------:R-:W-:Y:S01]  /*1f490*/  VIADD R14, R12, 0x102 ;  /* 0x000001020c0e7836 */ /* 0x000fe20000000000 */
[----:B------:R0:W-:Y:S01]  /*1f4a0*/  BAR.SYNC.DEFER_BLOCKING R0, 0x100 ;  /* 0x000400000000751d */ /* 0x0001e20000010000 */
[----:B------:R-:W-:-:S05]  /*1f4b0*/  MOV R13, 0x80000020 ;  /* 0x80000020000d7802 */ /* 0x000fca0000000f00 */
        /* <DEDUP_REMOVED lines=30> */
[----:B------:R-:W-:Y:S01]  /*1f6a0*/  VIADD R14, R12, 0x202 ;  /* 0x000002020c0e7836 */ /* 0x000fe20000000000 */
[----:B------:R-:W-:-:S04]  /*1f6b0*/  MOV R15, 0x80000020 ;  /* 0x80000020000f7802 */ /* 0x000fc80000000f00 */
        /* <DEDUP_REMOVED lines=192> */
.L_x_2467:
[----:B------:R-:W-:Y:S01]  /*202c0*/  SHF.L.U32 R0, R8, 0x1f, RZ ;  /* 0x0000001f08007819 */ /* 0x000fe200000006ff */
[----:B------:R-:W-:-:S04]  /*202d0*/  IMAD R8, R10, 0x8, R16 ;  /* 0x000000080a087824 */ /* 0x000fc800078e0210 */
[----:B------:R0:W1:Y:S01]  /*202e0*/  SYNCS.PHASECHK.TRANS64.TRYWAIT P0, [R8+URZ+0x29850], R0 ;  /* 0x02985000080075a7 */ /* 0x000062000800017f */
[----:B------:R-:W-:Y:S05]  /*202f0*/  @!P1 BRA `(.L_x_2468) ;  /* 0x0000000000049947 */ /* 0x000fea0003800000 */
[----:B------:R-:W-:Y:S01]  /*20300*/  BPT.TRAP 0x1 ;  /* 0x000000040000795c */ /* 0x000fe20000300000 */
.L_x_2468:
[----:B-1----:R-:W-:Y:S05]  /*20310*/  @P0 BRA `(.L_x_2466) ;  /* 0x0000000000080947 */ /* 0x002fea0003800000 */
[----:B------:R-:W1:Y:S02]  /*20320*/  SYNCS.PHASECHK.TRANS64.TRYWAIT P0, [R8+URZ+0x29850], R0 ;  /* 0x02985000080075a7 */ /* 0x000e64000800017f */
[----:B-1----:R-:W-:Y:S05]  /*20330*/  @!P0 BRA `(.L_x_2469) ;  /* 0x000000ec00c48947 */ /* 0x002fea0003800000 */
.L_x_2466:
        /* <DEDUP_REMOVED lines=99> */
[----:B------:R-:W-:Y:S02]  /*20970*/  FMNMX.FTZ R0, R101, R0, !PT ;  /* 0x0000000065007209 */ /* 0x000fe40007810000 */
[----:B------:R-:W-:Y:S02]  /*20980*/  FMNMX.FTZ R8, R103, R8, !PT ;  /* 0x0000000867087209 */ /* 0x000fe40007810000 */
[----:B0-----:R-:W-:Y:S01]  /*20990*/  LOP3.LUT R205, R205, 0x7f, RZ, 0xc0, !PT ;  /* 0x0000007fcdcd7812 */ /* 0x001fe200078ec0ff */
[----:B------:R-:W-:Y:S01]  /*209a0*/  QGMMA.64x128x32.F32.E4M3.E4M3 R24, R180, gdesc[UR4], R24, gsb0 ;  /* 0x01e00004b4187df3 */ /* 0x000fe20008000818 */
[----:B------:R-:W-:Y:S01]  /*209b0*/  R2UR UR6, R14 ;  /* 0x000000000e0672ca */ /* 0x000fe200000e0000 */
[----:B------:R-:W0:Y:S01]  /*209c0*/  SHFL.BFLY PT, R11, R0, 0x2, 0x1f ;  /* 0x0c401f00000b7f89 */ /* 0x000e2200000e0000 */
[----:B------:R-:W-:Y:S01]  /*209d0*/  R2UR UR7, R15 ;  /* 0x000000000f0772ca */ /* 0x000fe200000e0000 */
[----:B------:R-:W-:Y:S01]  /*209e0*/  IMAD.MOV.U32 R15, RZ, RZ, -0x3ffffff0 ;  /* 0xc0000010ff0f7424 */ /* 0x000fe200078e00ff */
[C---:B------:R-:W-:Y:S01]  /*209f0*/  IADD3 R14, R12.reuse, 0x300, RZ ;  /* 0x000003000c0e7810 */ /* 0x040fe20007ffe0ff */
[----:B------:R-:W-:Y:S01]  /*20a00*/  VIADD R12, R12, 0x400 ;  /* 0x000004000c0c7836 */ /* 0x000fe20000000000 */
[----:B------:R-:W-:-:S02]  /*20a10*/  ISETP.NE.AND P0, PT, R205, RZ, PT ;  /* 0x000000ffcd00720c */ /* 0x000fc40003f05270 */
[----:B------:R-:W1:Y:S01]  /*20a20*/  S2R R205, SR_TID.X ;  /* 0x0000000000cd7919 */ /* 0x000e620000002100 */
[----:B0-----:R-:W-:Y:S02]  /*20a30*/  FMNMX.FTZ R0, R0, R11, !PT ;  /* 0x0000000b00007209 */ /* 0x001fe40007810000 */
[----:B-1----:R-:W-:Y:S01]  /*20a40*/  SHF.R.U32.HI R205, RZ, 0x7, R205 ;  /* 0x00000007ffcd7819 */ /* 0x002fe200000116cd */
        /* <DEDUP_REMOVED lines=9> */
[----:B------:R-:W-:Y:S01]  /*20ae0*/  FFMA.FTZ R11, R2, R0, -8 ;  /* 0xc1000000020b7423 */ /* 0x000fe20000010000 */
[----:B------:R-:W-:-:S03]  /*20af0*/  FADD.FTZ R7, -R0, R7 ;  /* 0x0000000700077221 */ /* 0x000fc60000010100 */
        /* <DEDUP_REMOVED lines=36> */
[----:B------:R-:W-:Y:S01]  /*20d40*/  FMUL.FTZ R7, R2, R7 ;  /* 0x0000000702077220 */ /* 0x000fe20000410000 */
[----:B------:R-:W-:Y:S08]  /*20d50*/  MUFU.EX2 R8, R8 ;  /* 0x0000000800087308 */ /* 0x000ff00000000800 */
[----:B------:R-:W0:Y:S08]  /*20d60*/  MUFU.EX2 R7, R7 ;  /* 0x0000000700077308 */ /* 0x000e300000000800 */
[----:B------:R-:W-:Y:S08]  /*20d70*/  MUFU.EX2 R15, R15 ;  /* 0x0000000f000f7308 */ /* 0x000ff00000000800 */
[----:B------:R-:W-:Y:S01]  /*20d80*/  MUFU.EX2 R20, R20 ;  /* 0x0000001400147308 */ /* 0x000fe20000000800 */
[----:B0-----:R-:W-:-:S07]  /*20d90*/  FFMA.FTZ R4, R7, R4, R8 ;  /* 0x0000000407047223 */ /* 0x001fce0000010008 */
[----:B------:R-:W-:Y:S08]  /*20da0*/  MUFU.EX2 R21, R21 ;  /* 0x0000001500157308 */ /* 0x000ff00000000800 */
[----:B------:R-:W-:Y:S01]  /*20db0*/  MUFU.EX2 R152, R152 ;  /* 0x0000009800987308 */ /* 0x000fe20000000800 */
[----:B------:R-:W-:Y:S02]  /*20dc0*/  WARPGROUP.DEPBAR.LE gsb0, 0x0 ;  /* 0x00008000000079c5 */ /* 0x000fe40000010000 */
[----:B------:R-:W-:-:S05]  /*20dd0*/  WARPGROUP.ARRIVE ;  /* 0x00000000000079c5 */ /* 0x000fca0000000000 */
[----:B------:R-:W-:Y:S01]  /*20de0*/  MUFU.EX2 R136, R136 ;  /* 0x0000008800887308 */ /* 0x000fe20000000800 */
[----:B------:R-:W-:Y:S01]  /*20df0*/  QGMMA.64x128x32.F32.E4M3.E4M3 R24, R172, gdesc[UR4], R24, gsb0 ;  /* 0x01e00004ac187df3 */ /* 0x000fe20008000818 */
[----:B------:R-:W-:Y:S02]  /*20e00*/  R2UR UR6, R12 ;  /* 0x000000000c0672ca */ /* 0x000fe400000e0000 */
[----:B------:R-:W0:Y:S01]  /*20e10*/  SHFL.BFLY PT, R12, R14, 0x1, 0x1f ;  /* 0x0c201f000e0c7f89 */ /* 0x000e2200000e0000 */
[----:B------:R-:W-:Y:S01]  /*20e20*/  R2UR UR7, R13 ;  /* 0x000000000d0772ca */ /* 0x000fe200000e0000 */
[C-C-:B------:R-:W-:Y:S01]  /*20e30*/  FFMA.FTZ R13, R2.reuse, R153, -R11.reuse ;  /* 0x00000099020d7223 */ /* 0x140fe2000001080b */
[----:B------:R-:W-:-:S01]  /*20e40*/  FFMA.FTZ R153, R2, R165, -R11 ;  /* 0x000000a502997223 */ /* 0x000fc2000001080b */
[----:B------:R-:W-:Y:S08]  /*20e50*/  MUFU.EX2 R137, R137 ;  /* 0x0000008900897308 */ /* 0x000ff00000000800 */
[----:B------:R-:W1:Y:S08]  /*20e60*/  MUFU.EX2 R13, R13 ;  /* 0x0000000d000d7308 */ /* 0x000e700000000800 */
[----:B------:R-:W-:Y:S01]  /*20e70*/  MUFU.EX2 R153, R153 ;  /* 0x0000009900997308 */ /* 0x000fe20000000800 */
[----:B0-----:R-:W-:Y:S01]  /*20e80*/  FMNMX.FTZ R12, R14, R12, !PT ;  /* 0x0000000c0e0c7209 */ /* 0x001fe20007810000 */
[C-C-:B------:R-:W-:Y:S01]  /*20e90*/  FFMA.FTZ R14, R2.reuse, R156, -R11.reuse ;  /* 0x0000009c020e7223 */ /* 0x140fe2000001080b */
[----:B------:R-:W-:-:S05]  /*20ea0*/  FFMA.FTZ R11, R2, R101, -R11 ;  /* 0x00000065020b7223 */ /* 0x000fca000001080b */
[----:B------:R-:W-:Y:S01]  /*20eb0*/  MUFU.EX2 R140, R140 ;  /* 0x0000008c008c7308 */ /* 0x000fe20000000800 */
[----:B------:R-:W-:-:S01]  /*20ec0*/  FADD.FTZ R6, -R12, R6 ;  /* 0x000000060c067221 */ /* 0x000fc20000010100 */
[----:B------:R-:W-:Y:S01]  /*20ed0*/  FFMA.FTZ R101, R2, R12, -8 ;  /* 0xc100000002657423 */ /* 0x000fe2000001000c */
[----:B-1----:R-:W-:-:S02]  /*20ee0*/  FADD.FTZ R4, R13, R4 ;  /* 0x000000040d047221 */ /* 0x002fc40000010000 */
[C---:B------:R-:W-:Y:S01]  /*20ef0*/  FMUL.FTZ R6, R2.reuse, R6 ;  /* 0x0000000602067220 */ /* 0x040fe20000410000 */
[----:B------:R-:W-:-:S01]  /*20f00*/  FFMA.FTZ R154, R2, R154, -R101 ;  /* 0x0000009a029a7223 */ /* 0x000fc20000010865 */
[C-C-:B------:R-:W-:Y:S01]  /*20f10*/  FFMA.FTZ R155, R2.reuse, R155, -R101.reuse ;  /* 0x0000009b029b7223 */ /* 0x140fe20000010865 */
[----:B------:R-:W-:-:S01]  /*20f20*/  FFMA.FTZ R156, R2, R158, -R101 ;  /* 0x0000009e029c7223 */ /* 0x000fc20000010865 */
[C-C-:B------:R-:W-:Y:S01]  /*20f30*/  FFMA.FTZ R157, R2.reuse, R159, -R101.reuse ;  /* 0x0000009f029d7223 */ /* 0x140fe20000010865 */
        /* <DEDUP_REMOVED lines=33> */
[----:B-1----:R-:W-:-:S01]  /*21150*/  FFMA.FTZ R3, R6, R3, R154 ;  /* 0x0000000306037223 */ /* 0x002fc2000001009a */
[----:B------:R-:W-:Y:S01]  /*21160*/  FADD.FTZ R4, R152, R4 ;  /* 0x0000000498047221 */ /* 0x000fe20000010000 */
[----:B------:R-:W-:-:S01]  /*21170*/  FFMA.FTZ R114, R2, R114, -R101 ;  /* 0x0000007202727223 */ /* 0x000fc20000010865 */
[C-C-:B------:R-:W-:Y:S01]  /*21180*/  FFMA.FTZ R115, R2.reuse, R115, -R101.reuse ;  /* 0x0000007302737223 */ /* 0x140fe20000010865 */
[----:B------:R-:W-:-:S01]  /*21190*/  FFMA.FTZ R118, R2, R118, -R101 ;  /* 0x0000007602767223 */ /* 0x000fc20000010865 */
[----:B------:R-:W-:Y:S01]  /*211a0*/  FADD.FTZ R4, R153, R4 ;  /* 0x0000000499047221 */ /* 0x000fe20000010000 */
[----:B------:R-:W-:-:S01]  /*211b0*/  FFMA.FTZ R119, R2, R119, -R101 ;  /* 0x0000007702777223 */ /* 0x000fc20000010865 */
[----:B------:R-:W1:Y:S01]  /*211c0*/  MUFU.EX2 R157, R157 ;  /* 0x0000009d009d7308 */ /* 0x000e620000000800 */
[----:B0-----:R-:W-:-:S01]  /*211d0*/  FADD.FTZ R3, R155, R3 ;  /* 0x000000039b037221 */ /* 0x001fc20000010000 */
[----:B------:R-:W-:Y:S01]  /*211e0*/  FADD.FTZ R4, R136, R4 ;  /* 0x0000000488047221 */ /* 0x000fe20000010000 */
[----:B------:R-:W-:-:S01]  /*211f0*/  FFMA.FTZ R90, R2, R90, -R101 ;  /* 0x0000005a025a7223 */ /* 0x000fc20000010865 */
[C-C-:B------:R-:W-:Y:S01]  /*21200*/  FFMA.FTZ R91, R2.reuse, R91, -R101.reuse ;  /* 0x0000005b025b7223 */ /* 0x140fe20000010865 */
[----:B------:R-:W-:-:S01]  /*21210*/  FFMA.FTZ R94, R2, R94, -R101 ;  /* 0x0000005e025e7223 */ /* 0x000fc20000010865 */
[----:B------:R-:W-:Y:S01]  /*21220*/  FADD.FTZ R4, R137, R4 ;  /* 0x0000000489047221 */ /* 0x000fe20000010000 */
[----:B------:R-:W-:-:S01]  /*21230*/  FFMA.FTZ R95, R2, R95, -R101 ;  /* 0x0000005f025f7223 */ /* 0x000fc20000010865 */
[----:B------:R-:W0:Y:S01]  /*21240*/  MUFU.EX2 R158, R158 ;  /* 0x0000009e009e7308 */ /* 0x000e220000000800 */
[----:B--2---:R-:W-:-:S01]  /*21250*/  FADD.FTZ R3, R156, R3 ;  /* 0x000000039c037221 */ /* 0x004fc20000010000 */
[----:B------:R-:W-:Y:S01]  /*21260*/  FADD.FTZ R4, R140, R4 ;  /* 0x000000048c047221 */ /* 0x000fe20000010000 */
[----:B------:R-:W-:-:S01]  /*21270*/  FFMA.FTZ R98, R2, R98, -R101 ;  /* 0x0000006202627223 */ /* 0x000fc20000010865 */
[C-C-:B------:R-:W-:Y:S01]  /*21280*/  FFMA.FTZ R99, R2.reuse, R99, -R101.reuse ;  /* 0x0000006302637223 */ /* 0x140fe20000010865 */
[----:B------:R-:W-:-:S01]  /*21290*/  FFMA.FTZ R102, R2, R102, -R101 ;  /* 0x0000006602667223 */ /* 0x000fc20000010865 */
[----:B------:R-:W-:Y:S01]  /*212a0*/  FFMA.FTZ R101, R2, R103, -R101 ;  /* 0x0000006702657223 */ /* 0x000fe20000010865 */
[----:B------:R-:W-:Y:S01]  /*212b0*/  IADD3 R162, -R205, 0xb, RZ ;  /* 0x0000000bcda27810 */ /* 0x000fe20007ffe1ff */
        /* <DEDUP_REMOVED lines=100> */
[----:B------:R-:W-:-:S04]  /*21900*/  @!P0 IMAD R3, R189, 0x8, R16 ;  /* 0x00000008bd038824 */ /* 0x000fc800078e0210 */
[----:B------:R-:W-:Y:S02]  /*21910*/  @!P0 VIADD R3, R3, 0x29840 ;  /* 0x0002984003038836 */ /* 0x000fe40000000000 */
[----:B------:R-:W2:Y:S01]  /*21920*/  MUFU.EX2 R88, R88 ;  /* 0x0000005800587308 */ /* 0x000ea20000000800 */
[----:B-1----:R-:W-:-:S02]  /*21930*/  FADD.FTZ R4, R117, R4 ;  /* 0x0000000475047221 */ /* 0x002fc40000010000 */
[----:B------:R-:W-:Y:S01]  /*21940*/  @!P0 PRMT R3, RZ, 0x654, R3 ;  /* 0x00000654ff038816 */ /* 0x000fe20000000003 */
[----:B------:R1:W-:Y:S06]  /*21950*/  BAR.ARV R162, 0x100 ;  /* 0x000400a20000751d */ /* 0x0003ec0000002000 */
[----:B------:R-:W3:Y:S01]  /*21960*/  MUFU.EX2 R90, R90 ;  /* 0x0000005a005a7308 */ /* 0x000ee20000000800 */
[----:B0-----:R-:W-:-:S01]  /*21970*/  FADD.FTZ R103, R119, R103 ;  /* 0x0000006777677221 */ /* 0x001fc20000010000 */
[----:B------:R0:W-:Y:S01]  /*21980*/  @!P0 SYNCS.ARRIVE.TRANS64.RED.A1T0 RZ, [R3+URZ], RZ ;  /* 0x000000ff03ff89a7 */ /* 0x0001e2000810043f */
[----:B--2---:R-:W-:-:S05]  /*21990*/  FADD.FTZ R4, R88, R4 ;  /* 0x0000000458047221 */ /* 0x004fca0000010000 */
[----:B------:R-:W2:Y:S08]  /*219a0*/  MUFU.EX2 R89, R89 ;  /* 0x0000005900597308 */ /* 0x000eb00000000800 */
[----:B------:R-:W4:Y:S01]  /*219b0*/  MUFU.EX2 R91, R91 ;  /* 0x0000005b005b7308 */ /* 0x000f220000000800 */
[----:B---3--:R-:W-:-:S07]  /*219c0*/  FADD.FTZ R103, R90, R103 ;  /* 0x000000675a677221 */ /* 0x008fce0000010000 */
[----:B------:R-:W3:Y:S01]  /*219d0*/  MUFU.EX2 R92, R92 ;  /* 0x0000005c005c7308 */ /* 0x000ee20000000800 */
[----:B--2---:R-:W-:-:S07]  /*219e0*/  FADD.FTZ R4, R89, R4 ;  /* 0x0000000459047221 */ /* 0x004fce0000010000 */
[----:B------:R-:W2:Y:S01]  /*219f0*/  MUFU.EX2 R94, R94 ;  /* 0x0000005e005e7308 */ /* 0x000ea20000000800 */
[----:B----4-:R-:W-:-:S07]  /*21a00*/  FADD.FTZ R103, R91, R103 ;  /* 0x000000675b677221 */ /* 0x010fce0000010000 */
        /* <DEDUP_REMOVED lines=18> */
[----:B------:R-:W0:Y:S01]  /*21b30*/  MUFU.EX2 R101, R101 ;  /* 0x0000006500657308 */ /* 0x000e220000000800 */
[----:B---3--:R-:W-:-:S01]  /*21b40*/  FADD.FTZ R103, R102, R103 ;  /* 0x0000006766677221 */ /* 0x008fc20000010000 */
[----:B--2---:R-:W-:-:S03]  /*21b50*/  FADD.FTZ R4, R11, R4 ;  /* 0x000000040b047221 */ /* 0x004fc60000010000 */
[----:B0-----:R-:W-:Y:S01]  /*21b60*/  FADD.FTZ R3, R101, R103 ;  /* 0x0000006765037221 */ /* 0x001fe20000010000 */
[----:B-1----:R-:W-:Y:S06]  /*21b70*/  @!P1 BRA `(.L_x_2470) ;  /* 0x0000000000049947 */ /* 0x002fec0003800000 */
[----:B------:R-:W-:Y:S01]  /*21b80*/  BPT.TRAP 0x1 ;  /* 0x000000040000795c */ /* 0x000fe20000300000 */
.L_x_2470:
[----:B------:R-:W-:Y:S01]  /*21b90*/  IMAD R10, R10, 0x8, R16 ;  /* 0x000000080a0a7824 */ /* 0x000fe200078e0210 */
[----:B------:R-:W-:Y:S01]  /*21ba0*/  ISETP.GT.AND P0, PT, R9, R203, PT ;  /* 0x000000cb0900720c */ /* 0x000fe20003f04270 */
[-C--:B------:R-:W-:Y:S01]  /*21bb0*/  FMUL.FTZ R24, R24, R7.reuse ;  /* 0x0000000718187220 */ /* 0x080fe20000410000 */
[----:B------:R-:W-:Y:S01]  /*21bc0*/  MOV R103, UR37 ;  /* 0x0000002500677c02 */ /* 0x000fe20008000f00 */
        /* <DEDUP_REMOVED lines=112> */
.L_x_2460:
[----:B------:R-:W-:Y:S05]  /*222d0*/  WARPSYNC.ALL ;  /* 0x0000000000007948 */ /* 0x000fea0003800000 */
[----:B------:R-:W-:Y:S06]  /*222e0*/  BAR.ARV 0x8, 0x180 ;  /* 0x0206000000007b1d */ /* 0x000fec0000002000 */
[----:B------:R-:W-:Y:S05]  /*222f0*/  @!P1 BRA `(.L_x_2472) ;  /* 0x0000000000049947 */ /* 0x000fea0003800000 */
[----:B------:R-:W-:Y:S01]  /*22300*/  BPT.TRAP 0x1 ;  /* 0x000000040000795c */ /* 0x000fe20000300000 */
.L_x_2472:
[----:B------:R-:W-:Y:S01]  /*22310*/  IMAD R20, R189, 0x8, R16 ;  /* 0x00000008bd147824 */ /* 0x000fe200078e0210 */
[----:B------:R-:W-:-:S04]  /*22320*/  SHF.L.U32 R5, R190, 0x1f, RZ ;  /* 0x0000001fbe057819 */ /* 0x000fc800000006ff */
[----:B------:R0:W1:Y:S01]  /*22330*/  SYNCS.PHASECHK.TRANS64.TRYWAIT P0, [R20+URZ+0x29850], R5 ;  /* 0x02985005140075a7 */ /* 0x000062000800017f */
[----:B------:R-:W-:Y:S05]  /*22340*/  @!P1 BRA `(.L_x_2473) ;  /* 0x0000000000049947 */ /* 0x000fea0003800000 */
[----:B------:R-:W-:Y:S01]  /*22350*/  BPT.TRAP 0x1 ;  /* 0x000000040000795c */ /* 0x000fe20000300000 */
.L_x_2473:
[----:B------:R-:W-:-:S05]  /*22360*/  VIADD R16, R16, 0x400 ;  /* 0x0000040010107836 */ /* 0x000fca0000000000 */
[----:B------:R-:W-:-:S04]  /*22370*/  SHF.R.U32.HI R16, RZ, 0x4, R16 ;  /* 0x00000004ff107819 */ /* 0x000fc80000011610 */
[----:B------:R-:W-:-:S04]  /*22380*/  LOP3.LUT R16, R16, 0x3fff, RZ, 0xc0, !PT ;  /* 0x00003fff10107812 */ /* 0x000fc800078ec0ff */
[----:B------:R-:W-:Y:S01]  /*22390*/  LOP3.LUT R16, R16, 0x10000, RZ, 0xfc, !PT ;  /* 0x0001000010107812 */ /* 0x000fe200078efcff */
[----:B-1----:R-:W-:Y:S06]  /*223a0*/  @P0 BRA `(.L_x_2474) ;  /* 0x0000000000080947 */ /* 0x002fec0003800000 */
[----:B------:R-:W1:Y:S02]  /*223b0*/  SYNCS.PHASECHK.TRANS64.TRYWAIT P0, [R20+URZ+0x29850], R5 ;  /* 0x02985005140075a7 */ /* 0x000e64000800017f */
[----:B-1----:R-:W-:Y:S05]  /*223c0*/  @!P0 BRA `(.L_x_2475) ;  /* 0x000000cc00b48947 */ /* 0x002fea0003800000 */
.L_x_2474:
[----:B------:R-:W-:Y:S01]  /*223d0*/  IMAD R6, R189, 0x500, R16 ;  /* 0x00000500bd067824 */ /* 0x000fe200078e0210 */
[----:B------:R-:W-:Y:S01]  /*223e0*/  MOV R7, 0xc0000010 ;  /* 0xc000001000077802 */ /* 0x000fe20000000f00 */
[----:B------:R-:W-:Y:S05]  /*223f0*/  WARPSYNC.ALL ;  /* 0x0000000000007948 */ /* 0x000fea0003800000 */
[C---:B------:R-:W-:Y:S01]  /*22400*/  R2UR UR6, R6.reuse ;  /* 0x00000000060672ca */ /* 0x040fe200000e0000 */
[----:B------:R-:W-:Y:S01]  /*22410*/  WARPGROUP.ARRIVE ;  /* 0x00000000000079c5 */ /* 0x000fe20000000000 */
[----:B------:R-:W-:Y:S01]  /*22420*/  R2UR UR7, R7 ;  /* 0x00000000070772ca */ /* 0x000fe200000e0000 */
[C---:B------:R-:W-:Y:S01]  /*22430*/  VIADD R8, R6.reuse, 0x100 ;  /* 0x0000010006087836 */ /* 0x040fe20000000000 */
[----:B------:R-:W-:Y:S01]  /*22440*/  ULDC.64 UR4, c[0x0][0x9a0] ;  /* 0x0002680000047ab9 */ /* 0x000fe20000000a00 */
[----:B------:R-:W-:Y:S01]  /*22450*/  IMAD.MOV.U32 R9, RZ, RZ, -0x3ffffff0 ;  /* 0xc0000010ff097424 */ /* 0x000fe200078e00ff */
[----:B------:R-:W-:Y:S01]  /*22460*/  ISETP.NE.U32.AND P0, PT, RZ, UR4, PT ;  /* 0x00000004ff007c0c */ /* 0x000fe2000bf05070 */
[----:B------:R-:W-:-:S02]  /*22470*/  VIADD R14, R6, 0x200 ;  /* 0x00000200060e7836 */ /* 0x000fc40000000000 */
[----:B------:R-:W-:Y:S01]  /*22480*/  IMAD.MOV.U32 R15, RZ, RZ, -0x3ffffff0 ;  /* 0xc0000010ff0f7424 */ /* 0x000fe200078e00ff */
[----:B------:R-:W-:-:S05]  /*22490*/  ISETP.NE.AND.EX P0, PT, RZ, UR5, PT, P0 ;  /* 0x00000005ff007c0c */ /* 0x000fca000bf05300 */
[----:B------:R-:W-:Y:S01]  /*224a0*/  QGMMA.64x128x32.F32.E4M3.E4M3 R24, R184, gdesc[UR4], R24, gsb0 ;  /* 0x01e00004b8187df3 */ /* 0x000fe20008000818 */
[----:B------:R-:W-:Y:S02]  /*224b0*/  R2UR UR6, R8 ;  /* 0x00000000080672ca */ /* 0x000fe400000e0000 */
[----:B------:R-:W-:-:S05]  /*224c0*/  R2UR UR7, R9 ;  /* 0x00000000090772ca */ /* 0x000fca00000e0000 */
        /* <DEDUP_REMOVED lines=17> */
[----:B------:R-:W-:Y:S01]  /*225e0*/  VIADD R8, R6, 0x300 ;  /* 0x0000030006087836 */ /* 0x000fe20000000000 */
[----:B------:R-:W-:Y:S01]  /*225f0*/  MOV R9, 0xc0000010 ;  /* 0xc000001000097802 */ /* 0x000fe20000000f00 */
[----:B------:R-:W-:Y:S02]  /*22600*/  WARPGROUP.DEPBAR.LE gsb0, 0x0 ;  /* 0x00008000000079c5 */ /* 0x000fe40000010000 */
[----:B------:R-:W-:-:S08]  /*22610*/  WARPGROUP.ARRIVE ;  /* 0x00000000000079c5 */ /* 0x000fd00000000000 */
        /* <DEDUP_REMOVED lines=14> */
[----:B------:R-:W0:Y:S04]  /*22700*/  SHFL.BFLY PT, R6, R9, 0x1, 0x1f ;  /* 0x0c201f0009067f89 */ /* 0x000e2800000e0000 */
        /* <DEDUP_REMOVED lines=31> */
.L_x_2476:
        /* <DEDUP_REMOVED lines=75> */
.L_x_2408:
        /* <DEDUP_REMOVED lines=22> */
[----:B--2---:R-:W-:-:S04]  /*22f10*/  LOP3.LUT P0, R4, R21, 0x3, RZ, 0xc0, !PT ;  /* 0x0000000315047812 */ /* 0x004fc8000780c0ff */
[----:B------:R0:W5:Y:S01]  /*22f20*/  LDG.E.CONSTANT R9, desc[UR54][R2.64] ;  /* 0x0000003602097981 */ /* 0x000162000c1e9900 */
[----:B------:R-:W-:-:S04]  /*22f30*/  ISETP.EQ.OR P0, PT, R4, 0x3, !P0 ;  /* 0x000000030400780c */ /* 0x000fc80004702670 */
        /* <DEDUP_REMOVED lines=8> */
[----:B------:R-:W-:Y:S02]  /*22fc0*/  LOP3.LUT R106, R107, 0x380, RZ, 0xc0, !PT ;  /* 0x000003806b6a7812 */ /* 0x000fe400078ec0ff */
[----:B------:R-:W-:Y:S02]  /*22fd0*/  LOP3.LUT R30, R31, 0x380, RZ, 0xc0, !PT ;  /* 0x000003801f1e7812 */ /* 0x000fe400078ec0ff */
[----:B0-----:R-:W-:Y:S02]  /*22fe0*/  IADD3 R3, P3, R32, 0x4000, RZ ;  /* 0x0000400020037810 */ /* 0x001fe40007f7e0ff */
[----:B------:R-:W-:-:S02]  /*22ff0*/  SHF.R.U64 R106, R106, 0x3, RZ ;  /* 0x000000036a6a7819 */ /* 0x000fc400000012ff */
[----:B------:R-:W-:Y:S02]  /*23000*/  SHF.R.U64 R30, R30, 0x3, RZ ;  /* 0x000000031e1e7819 */ /* 0x000fe400000012ff */
[----:B------:R-:W-:Y:S02]  /*23010*/  LOP3.LUT R20, R3, 0x380, RZ, 0xc0, !PT ;  /* 0x0000038003147812 */ /* 0x000fe400078ec0ff */
[----:B------:R-:W-:Y:S01]  /*23020*/  LOP3.LUT R106, R106, R107, RZ, 0x3c, !PT ;  /* 0x0000006b6a6a7212 */ /* 0x000fe200078e3cff */
[--C-:B------:R-:W-:Y:S01]  /*23030*/  IMAD.X R107, RZ, RZ, R33.reuse, P5 ;  /* 0x000000ffff6b7224 */ /* 0x100fe200028e0621 */
[----:B------:R-:W-:Y:S01]  /*23040*/  LOP3.LUT R30, R30, R31, RZ, 0x3c, !PT ;  /* 0x0000001f1e1e7212 */ /* 0x000fe200078e3cff */
[----:B------:R-:W-:Y:S01]  /*23050*/  IMAD.X R31, RZ, RZ, R33, P1 ;  /* 0x000000ffff1f7224 */ /* 0x000fe200008e0621 */
[----:B------:R-:W-:Y:S02]  /*23060*/  SHF.R.U64 R20, R20, 0x3, RZ ;  /* 0x0000000314147819 */ /* 0x000fe400000012ff */
[----:B------:R-:W-:-:S02]  /*23070*/  IADD3 R27, P2, R32, 0x4020, RZ ;  /* 0x00004020201b7810 */ /* 0x000fc40007f5e0ff */
[C---:B------:R-:W-:Y:S02]  /*23080*/  IADD3 R15, P5, R32.reuse, 0x40, RZ ;  /* 0x00000040200f7810 */ /* 0x040fe40007fbe0ff */
[C---:B------:R-:W-:Y:S02]  /*23090*/  IADD3 R11, P1, R32.reuse, 0x20, RZ ;  /* 0x00000020200b7810 */ /* 0x040fe40007f3e0ff */
[----:B------:R-:W-:Y:S02]  /*230a0*/  IADD3 R21, P4, R32, 0x60, RZ ;  /* 0x0000006020157810 */ /* 0x000fe40007f9e0ff */
[----:B------:R-:W-:Y:S02]  /*230b0*/  LOP3.LUT R20, R20, R3, RZ, 0x3c, !PT ;  /* 0x0000000314147212 */ /* 0x000fe400078e3cff */
        /* <DEDUP_REMOVED lines=19> */
[----:B------:R-:W-:Y:S02]  /*231f0*/  IADD3.X R21, RZ, R33, RZ, P3, !PT ;  /* 0x00000021ff157210 */ /* 0x000fe40001ffe4ff */
[----:B------:R-:W-:Y:S02]  /*23200*/  MOV R106, R106 ;  /* 0x0000006a006a7202 */ /* 0x000fe40000000f00 */
[----:B------:R-:W-:Y:S02]  /*23210*/  MOV R110, R32 ;  /* 0x00000020006e7202 */ /* 0x000fe40000000f00 */
[----:B------:R-:W-:Y:S02]  /*23220*/  MOV R105, R30 ;  /* 0x0000001e00697202 */ /* 0x000fe40000000f00 */
[----:B------:R-:W-:Y:S02]  /*23230*/  MOV R104, R26 ;  /* 0x0000001a00687202 */ /* 0x000fe40000000f00 */
[----:B------:R-:W-:-:S02]  /*23240*/  MOV R103, R20 ;  /* 0x0000001400677202 */ /* 0x000fc40000000f00 */
[----:B------:R-:W-:Y:S02]  /*23250*/  MOV R109, R14 ;  /* 0x0000000e006d7202 */ /* 0x000fe40000000f00 */
[----:B------:R-:W-:Y:S02]  /*23260*/  MOV R108, R10 ;  /* 0x0000000a006c7202 */ /* 0x000fe40000000f00 */
[----:B------:R-:W-:Y:S01]  /*23270*/  MOV R107, R2 ;  /* 0x00000002006b7202 */ /* 0x000fe20000000f00 */
[----:B------:R-:W-:Y:S06]  /*23280*/  BRA.DIV UR4, `(.L_x_2479) ;  /* 0x000000c204187947 */ /* 0x000fec000b800000 */
[----:B------:R-:W-:Y:S01]  /*23290*/  SEL R2, R112, R97, P0 ;  /* 0x0000006170027207 */ /* 0x000fe20000000000 */
[----:B-----5:R-:W-:Y:S01]  /*232a0*/  SHFL.IDX PT, R100, R100, R9, 0x1c1f ;  /* 0x001c1f0964647589 */ /* 0x020fe200000e0000 */
[----:B------:R-:W-:Y:S02]  /*232b0*/  SEL R78, R90, R93, P0 ;  /* 0x0000005d5a4e7207 */ /* 0x000fe40000000000 */
[----:B------:R-:W-:Y:S02]  /*232c0*/  SEL R49, R93, R90, P0 ;  /* 0x0000005a5d317207 */ /* 0x000fe40000000000 */
[----:B------:R-:W-:Y:S02]  /*232d0*/  SEL R97, R97, R112, P0 ;  /* 0x0000007061617207 */ /* 0x000fe40000000000 */
[----:B------:R-:W-:Y:S01]  /*232e0*/  SEL R86, R58, R81, P0 ;  /* 0x000000513a567207 */ /* 0x000fe20000000000 */
[----:B------:R-:W-:Y:S01]  /*232f0*/  SHFL.IDX PT, R78, R78, R9, 0x1c1f ;  /* 0x001c1f094e4e7589 */ /* 0x000fe200000e0000 */
[----:B------:R-:W-:-:S02]  /*23300*/  LOP3.LUT R10, R9, 0x2, RZ, 0x3c, !PT ;  /* 0x00000002090a7812 */ /* 0x000fc400078e3cff */
[----:B------:R-:W-:Y:S02]  /*23310*/  SEL R4, R40, R41, P0 ;  /* 0x0000002928047207 */ /* 0x000fe40000000000 */
        /* <DEDUP_REMOVED lines=70> */
[----:B------:R-:W3:Y:S01]  /*23780*/  SHFL.IDX PT, R0, R90, R9, 0x1c1f ;  /* 0x001c1f095a007589 */ /* 0x000ee200000e0000 */
        /* <DEDUP_REMOVED lines=10> */
[----:B0-----:R-:W-:Y:S01]  /*23830*/  SEL R96, R77, R2, P0 ;  /* 0x000000024d607207 */ /* 0x001fe20000000000 */
        /* <DEDUP_REMOVED lines=8> */
[----:B--2---:R-:W-:Y:S01]  /*238c0*/  SEL R99, R98, R47, P0 ;  /* 0x0000002f62637207 */ /* 0x004fe20000000000 */
[----:B------:R-:W-:Y:S01]  /*238d0*/  SHFL.IDX PT, R93, R26, R9, 0x1c1f ;  /* 0x001c1f091a5d7589 */ /* 0x000fe200000e0000 */
[----:B------:R-:W-:Y:S02]  /*238e0*/  SEL R97, R78, R49, P0 ;  /* 0x000000314e617207 */ /* 0x000fe40000000000 */
[----:B---3--:R-:W-:Y:S01]  /*238f0*/  SEL R79, R0, R21, P0 ;  /* 0x00000015004f7207 */ /* 0x008fe20000000000 */
[----:B------:R-:W-:Y:S01]  /*23900*/  SHFL.IDX PT, R44, R44, R9, 0x1c1f ;  /* 0x001c1f092c2c7589 */ /* 0x000fe200000e0000 */
[----:B------:R-:W-:Y:S02]  /*23910*/  SEL R4, R20, R41, P0 ;  /* 0x0000002914047207 */ /* 0x000fe40000000000 */
[----:B------:R-:W-:Y:S01]  /*23920*/  SEL R98, R47, R98, P0 ;  /* 0x000000622f627207 */ /* 0x000fe20000000000 */
[----:B------:R-:W-:Y:S01]  /*23930*/  SHFL.IDX PT, R42, R42, R9, 0x1c1f ;  /* 0x001c1f092a2a7589 */ /* 0x000fe200000e0000 */
[----:B----4-:R-:W-:-:S02]  /*23940*/  SEL R56, R65, R66, P0 ;  /* 0x0000004241387207 */ /* 0x010fc40000000000 */
        /* <DEDUP_REMOVED lines=11> */
[----:B------:R-:W-:-:S03]  /*23a00*/  IMAD.MOV.U32 R101, RZ, RZ, RZ ;  /* 0x000000ffff657224 */ /* 0x000fc600078e00ff */
[----:B------:R-:W-:Y:S04]  /*23a10*/  SHFL.IDX PT, R86, R86, R9, 0x1c1f ;  /* 0x001c1f0956567589 */ /* 0x000fe800000e0000 */
[----:B------:R-:W-:Y:S04]  /*23a20*/  SHFL.IDX PT, R58, R58, R9, 0x1c1f ;  /* 0x001c1f093a3a7589 */ /* 0x000fe800000e0000 */
[----:B------:R-:W0:Y:S04]  /*23a30*/  SHFL.IDX PT, R121, R121, R10, 0x1c1f ;  /* 0x001c1f0a79797589 */ /* 0x000e2800000e0000 */
[----:B------:R-:W2:Y:S04]  /*23a40*/  SHFL.IDX PT, R119, R119, R10, 0x1c1f ;  /* 0x001c1f0a77777589 */ /* 0x000ea800000e0000 */
[----:B------:R-:W-:Y:S04]  /*23a50*/  SHFL.IDX PT, R117, R117, R10, 0x1c1f ;  /* 0x001c1f0a75757589 */ /* 0x000fe800000e0000 */
[----:B------:R-:W3:Y:S04]  /*23a60*/  SHFL.IDX PT, R115, R115, R10, 0x1c1f ;  /* 0x001c1f0a73737589 */ /* 0x000ee800000e0000 */
[----:B------:R-:W4:Y:S04]  /*23a70*/  SHFL.IDX PT, R113, R113, R10, 0x1c1f ;  /* 0x001c1f0a71717589 */ /* 0x000f2800000e0000 */
[----:B------:R-:W1:Y:S04]  /*23a80*/  SHFL.IDX PT, R111, R111, R10, 0x1c1f ;  /* 0x001c1f0a6f6f7589 */ /* 0x000e6800000e0000 */
[----:B------:R-:W1:Y:S01]  /*23a90*/  SHFL.IDX PT, R123, R83, R10, 0x1c1f ;  /* 0x001c1f0a537b7589 */ /* 0x000e6200000e0000 */
[----:B0-----:R-:W-:-:S02]  /*23aa0*/  SEL R21, R40, R121, P0 ;  /* 0x0000007928157207 */ /* 0x001fc40000000000 */
[----:B------:R-:W-:Y:S01]  /*23ab0*/  SEL R40, R121, R40, P0 ;  /* 0x0000002879287207 */ /* 0x000fe20000000000 */
[----:B------:R0:W1:Y:S01]  /*23ac0*/  SHFL.IDX PT, R125, R81, R10, 0x1c1f ;  /* 0x001c1f0a517d7589 */ /* 0x00006200000e0000 */
[----:B--2---:R-:W-:Y:S02]  /*23ad0*/  SEL R41, R42, R119, P0 ;  /* 0x000000772a297207 */ /* 0x004fe40000000000 */
[----:B------:R-:W-:Y:S01]  /*23ae0*/  SEL R42, R119, R42, P0 ;  /* 0x0000002a772a7207 */ /* 0x000fe20000000000 */
[----:B------:R2:W1:Y:S04]  /*23af0*/  SHFL.IDX PT, R129, R43, R10, 0x1c1f ;  /* 0x001c1f0a2b817589 */ /* 0x00046800000e0000 */
[----:B------:R-:W-:Y:S01]  /*23b00*/  SHFL.IDX PT, R36, R33, R10, 0x1c1f ;  /* 0x001c1f0a21247589 */ /* 0x000fe200000e0000 */
[----:B---3--:R-:W-:-:S02]  /*23b10*/  SEL R45, R46, R115, P0 ;  /* 0x000000732e2d7207 */ /* 0x008fc40000000000 */
[----:B0-----:R-:W-:Y:S01]  /*23b20*/  SEL R81, R82, R85, P0 ;  /* 0x0000005552517207 */ /* 0x001fe20000000000 */
[----:B------:R-:W0:Y:S01]  /*23b30*/  SHFL.IDX PT, R38, R31, R10, 0x1c1f ;  /* 0x001c1f0a1f267589 */ /* 0x000e2200000e0000 */
[----:B------:R-:W-:Y:S02]  /*23b40*/  SEL R82, R85, R82, P0 ;  /* 0x0000005255527207 */ /* 0x000fe40000000000 */
[----:B--2---:R-:W-:Y:S01]  /*23b50*/  SEL R43, R44, R117, P0 ;  /* 0x000000752c2b7207 */ /* 0x004fe20000000000 */
[----:B------:R-:W-:Y:S01]  /*23b60*/  SHFL.IDX PT, R32, R37, R10, 0x1c1f ;  /* 0x001c1f0a25207589 */ /* 0x000fe200000e0000 */
[----:B----4-:R-:W-:Y:S02]  /*23b70*/  SEL R47, R48, R113, P0 ;  /* 0x00000071302f7207 */ /* 0x010fe40000000000 */
[----:B-1----:R-:W-:Y:S01]  /*23b80*/  SEL R49, R50, R111, P0 ;  /* 0x0000006f32317207 */ /* 0x002fe20000000000 */
[----:B------:R-:W1:Y:S01]  /*23b90*/  SHFL.IDX PT, R34, R35, R10, 0x1c1f ;  /* 0x001c1f0a23227589 */ /* 0x000e6200000e0000 */
[----:B------:R-:W-:-:S02]  /*23ba0*/  SEL R83, R84, R123, P0 ;  /* 0x0000007b54537207 */ /* 0x000fc40000000000 */
[----:B------:R-:W-:Y:S01]  /*23bb0*/  SEL R44, R117, R44, P0 ;  /* 0x0000002c752c7207 */ /* 0x000fe20000000000 */
[----:B------:R2:W3:Y:S01]  /*23bc0*/  SHFL.IDX PT, R28, R57, R10, 0x1c1f ;  /* 0x001c1f0a391c7589 */ /* 0x0004e200000e0000 */
[----:B------:R-:W-:Y:S02]  /*23bd0*/  SEL R85, R86, R125, P0 ;  /* 0x0000007d56557207 */ /* 0x000fe40000000000 */
[----:B------:R-:W-:Y:S01]  /*23be0*/  SEL R48, R113, R48, P0 ;  /* 0x0000003071307207 */ /* 0x000fe20000000000 */
[----:B------:R-:W4:Y:S01]  /*23bf0*/  SHFL.IDX PT, R30, R39, R10, 0x1c1f ;  /* 0x001c1f0a271e7589 */ /* 0x000f2200000e0000 */
[----:B------:R-:W-:Y:S02]  /*23c00*/  SEL R54, R58, R129, P0 ;  /* 0x000000813a367207 */ /* 0x000fe40000000000 */
[----:B------:R-:W-:Y:S01]  /*23c10*/  SEL R55, R129, R58, P0 ;  /* 0x0000003a81377207 */ /* 0x000fe20000000000 */
[----:B------:R-:W4:Y:S01]  /*23c20*/  SHFL.IDX PT, R24, R59, R10, 0x1c1f ;  /* 0x001c1f0a3b187589 */ /* 0x000f2200000e0000 */
[----:B------:R-:W-:-:S02]  /*23c30*/  SEL R46, R115, R46, P0 ;  /* 0x0000002e732e7207 */ /* 0x000fc40000000000 */
[----:B--2---:R-:W-:Y:S01]  /*23c40*/  SEL R57, R66, R65, P0 ;  /* 0x0000004142397207 */ /* 0x004fe20000000000 */
[----:B------:R-:W2:Y:S01]  /*23c50*/  SHFL.IDX PT, R26, R29, R10, 0x1c1f ;  /* 0x001c1f0a1d1a7589 */ /* 0x000ea200000e0000 */
[----:B------:R-:W-:Y:S02]  /*23c60*/  SEL R66, R67, R68, P0 ;  /* 0x0000004443427207 */ /* 0x000fe40000000000 */
[----:B------:R-:W-:Y:S01]  /*23c70*/  SEL R67, R68, R67, P0 ;  /* 0x0000004344437207 */ /* 0x000fe20000000000 */
[----:B------:R-:W-:Y:S01]  /*23c80*/  SHFL.IDX PT, R62, R62, R9, 0x1c1f ;  /* 0x001c1f093e3e7589 */ /* 0x000fe200000e0000 */
[----:B0-----:R-:W-:Y:S02]  /*23c90*/  SEL R70, R71, R38, P0 ;  /* 0x0000002647467207 */ /* 0x001fe40000000000 */
[----:B------:R-:W-:Y:S01]  /*23ca0*/  SEL R68, R69, R36, P0 ;  /* 0x0000002445447207 */ /* 0x000fe20000000000 */
[----:B------:R-:W0:Y:S01]  /*23cb0*/  SHFL.IDX PT, R63, R63, R10, 0x1c1f ;  /* 0x001c1f0a3f3f7589 */ /* 0x000e2200000e0000 */
[----:B-1----:R-:W-:-:S02]  /*23cc0*/  SEL R74, R75, R34, P0 ;  /* 0x000000224b4a7207 */ /* 0x002fc40000000000 */
[----:B------:R-:W-:Y:S01]  /*23cd0*/  SEL R72, R73, R32, P0 ;  /* 0x0000002049487207 */ /* 0x000fe20000000000 */
[----:B------:R1:W1:Y:S01]  /*23ce0*/  SHFL.IDX PT, R64, R64, R9, 0x1c1f ;  /* 0x001c1f0940407589 */ /* 0x00026200000e0000 */
[----:B---3--:R-:W-:Y:S02]  /*23cf0*/  SEL R76, R87, R28, P0 ;  /* 0x0000001c574c7207 */ /* 0x008fe40000000000 */
[----:B------:R-:W-:Y:S01]  /*23d00*/  SEL R50, R111, R50, P0 ;  /* 0x000000326f327207 */ /* 0x000fe20000000000 */
[----:B------:R3:W1:Y:S01]  /*23d10*/  SHFL.IDX PT, R8, R8, R9, 0x1c1f ;  /* 0x001c1f0908087589 */ /* 0x00066200000e0000 */
[----:B----4-:R-:W-:Y:S02]  /*23d20*/  SEL R90, R91, R30, P0 ;  /* 0x0000001e5b5a7207 */ /* 0x010fe40000000000 */
[----:B------:R-:W-:Y:S01]  /*23d30*/  SEL R84, R123, R84, P0 ;  /* 0x000000547b547207 */ /* 0x000fe20000000000 */
[----:B------:R3:W4:Y:S01]  /*23d40*/  SHFL.IDX PT, R27, R27, R10, 0x1c1f ;  /* 0x001c1f0a1b1b7589 */ /* 0x00072200000e0000 */
[----:B------:R-:W-:-:S02]  /*23d50*/  SEL R92, R93, R24, P0 ;  /* 0x000000185d5c7207 */ /* 0x000fc40000000000 */
[----:B------:R-:W-:Y:S01]  /*23d60*/  SEL R86, R125, R86, P0 ;  /* 0x000000567d567207 */ /* 0x000fe20000000000 */
[----:B------:R3:W1:Y:S01]  /*23d70*/  SHFL.IDX PT, R14, R25, R10, 0x1c1f ;  /* 0x001c1f0a190e7589 */ /* 0x00066200000e0000 */
[----:B--2---:R-:W-:Y:S02]  /*23d80*/  SEL R94, R95, R26, P0 ;  /* 0x0000001a5f5e7207 */ /* 0x004fe40000000000 */
[----:B------:R-:W-:Y:S02]  /*23d90*/  SEL R71, R38, R71, P0 ;  /* 0x0000004726477207 */ /* 0x000fe40000000000 */
[----:B------:R-:W-:Y:S02]  /*23da0*/  SEL R69, R36, R69, P0 ;  /* 0x0000004524457207 */ /* 0x000fe40000000000 */
[----:B------:R-:W-:Y:S02]  /*23db0*/  SEL R75, R34, R75, P0 ;  /* 0x0000004b224b7207 */ /* 0x000fe40000000000 */
[----:B0-----:R-:W-:-:S02]  /*23dc0*/  SEL R58, R62, R63, P0 ;  /* 0x0000003f3e3a7207 */ /* 0x001fc40000000000 */
[----:B------:R-:W-:Y:S02]  /*23dd0*/  SEL R59, R63, R62, P0 ;  /* 0x0000003e3f3b7207 */ /* 0x000fe40000000000 */
[----:B------:R-:W-:Y:S02]  /*23de0*/  SEL R73, R32, R73, P0 ;  /* 0x0000004920497207 */ /* 0x000fe40000000000 */
[----:B------:R-:W-:Y:S02]  /*23df0*/  SEL R91, R30, R91, P0 ;  /* 0x0000005b1e5b7207 */ /* 0x000fe40000000000 */
[----:B------:R-:W-:Y:S02]  /*23e00*/  SEL R87, R28, R87, P0 ;  /* 0x000000571c577207 */ /* 0x000fe40000000000 */
[----:B------:R-:W-:Y:S02]  /*23e10*/  SEL R95, R26, R95, P0 ;  /* 0x0000005f1a5f7207 */ /* 0x000fe40000000000 */
[----:B---34-:R-:W-:-:S07]  /*23e20*/  SEL R93, R24, R93, P0 ;  /* 0x0000005d185d7207 */ /* 0x018fce0000000000 */
.L_x_2734:
[----:B------:R-:W-:Y:S05]  /*23e30*/  WARPSYNC.ALL ;  /* 0x0000000000007948 */ /* 0x000fea0003800000 */
[----:B------:R-:W-:Y:S01]  /*23e40*/  BAR.SYNC.DEFER_BLOCKING 0x1, 0x100 ;  /* 0x0044000000007b1d */ /* 0x000fe20000010000 */
[----:B-1----:R-:W-:Y:S02]  /*23e50*/  SEL R62, R64, R14, P0 ;  /* 0x0000000e403e7207 */ /* 0x002fe40000000000 */
[----:B------:R-:W-:Y:S02]  /*23e60*/  SEL R63, R8, R27, P0 ;  /* 0x0000001b083f7207 */ /* 0x000fe40000000000 */
[----:B------:R-:W-:Y:S01]  /*23e70*/  SEL R65, R27, R8, P0 ;  /* 0x000000081b417207 */ /* 0x000fe20000000000 */
[----:B------:R-:W-:Y:S01]  /*23e80*/  ULDC.64 UR6, c[0x0][0xc08] ;  /* 0x0003020000067ab9 */ /* 0x000fe20000000a00 */
[----:B------:R-:W-:Y:S01]  /*23e90*/  SEL R64, R14, R64, P0 ;  /* 0x000000400e407207 */ /* 0x000fe20000000000 */
[----:B------:R-:W-:Y:S01]  /*23ea0*/  ULDC.64 UR4, c[0x0][0xc00] ;  /* 0x0003000000047ab9 */ /* 0x000fe20000000a00 */
[----:B------:R-:W-:-:S02]  /*23eb0*/  F2FP.BF16.F32.PACK_AB R8, R99, R102 ;  /* 0x000000666308723e */ /* 0x000fc400000010ff */
[----:B------:R-:W-:Y:S02]  /*23ec0*/  F2FP.BF16.F32.PACK_AB R9, R85, R52 ;  /* 0x000000345509723e */ /* 0x000fe400000010ff */
[----:B------:R-:W-:Y:S02]  /*23ed0*/  F2FP.BF16.F32.PACK_AB R10, R98, R100 ;  /* 0x00000064620a723e */ /* 0x000fe400000010ff */
[----:B------:R-:W-:Y:S02]  /*23ee0*/  F2FP.BF16.F32.PACK_AB R11, R86, R53 ;  /* 0x00000035560b723e */ /* 0x000fe400000010ff */
[----:B------:R-:W-:Y:S02]  /*23ef0*/  F2FP.BF16.F32.PACK_AB R12, R96, R97 ;  /* 0x00000061600c723e */ /* 0x000fe400000010ff */
[----:B------:R-:W-:Y:S02]  /*23f00*/  F2FP.BF16.F32.PACK_AB R13, R54, R56 ;  /* 0x00000038360d723e */ /* 0x000fe400000010ff */
[----:B------:R-:W-:-:S02]  /*23f10*/  F2FP.BF16.F32.PACK_AB R14, R77, R78 ;  /* 0x0000004e4d0e723e */ /* 0x000fc400000010ff */
[----:B------:R-:W-:Y:S01]  /*23f20*/  F2FP.BF16.F32.PACK_AB R15, R55, R57 ;  /* 0x00000039370f723e */ /* 0x000fe200000010ff */
[----:B------:R0:W-:Y:S01]  /*23f30*/  STSM.16.M88.4 [R110], R8 ;  /* 0x000000086e007844 */ /* 0x0001e20000000200 */
[----:B------:R-:W-:Y:S02]  /*23f40*/  F2FP.BF16.F32.PACK_AB R24, R79, R2 ;  /* 0x000000024f18723e */ /* 0x000fe400000010ff */
        /* <DEDUP_REMOVED lines=17> */
[----:B------:R-:W-:Y:S02]  /*24060*/  F2FP.BF16.F32.PACK_AB R38, R46, R48 ;  /* 0x000000302e26723e */ /* 0x000fe400000010ff */
[----:B------:R-:W-:Y:S02]  /*24070*/  F2FP.BF16.F32.PACK_AB R39, R87, R91 ;  /* 0x0000005b5727723e */ /* 0x000fe400000010ff */
[----:B0-----:R-:W-:-:S02]  /*24080*/  F2FP.BF16.F32.PACK_AB R8, R49, R51 ;  /* 0x000000333108723e */ /* 0x001fc400000010ff */
[----:B------:R-:W-:Y:S01]  /*24090*/  F2FP.BF16.F32.PACK_AB R9, R92, R94 ;  /* 0x0000005e5c09723e */ /* 0x000fe200000010ff */
[----:B------:R0:W-:Y:S01]  /*240a0*/  STSM.16.M88.4 [R104], R36 ;  /* 0x0000002468007844 */ /* 0x0001e20000000200 */
[----:B------:R-:W-:Y:S02]  /*240b0*/  F2FP.BF16.F32.PACK_AB R10, R50, R80 ;  /* 0x00000050320a723e */ /* 0x000fe400000010ff */
[----:B------:R-:W-:Y:S02]  /*240c0*/  F2FP.BF16.F32.PACK_AB R11, R93, R95 ;  /* 0x0000005f5d0b723e */ /* 0x000fe400000010ff */
[----:B-1----:R-:W-:Y:S02]  /*240d0*/  F2FP.BF16.F32.PACK_AB R12, R81, R83 ;  /* 0x00000053510c723e */ /* 0x002fe400000010ff */
        /* <DEDUP_REMOVED lines=9> */
[----:B--2---:R-:W-:Y:S02]  /*24170*/  IADD3 R24, P1, R218, UR4, RZ ;  /* 0x00000004da187c10 */ /* 0x004fe4000ff3e0ff */
[----:B------:R-:W-:-:S03]  /*24180*/  ISETP.NE.AND.EX P0, PT, RZ, UR5, PT, P0 ;  /* 0x00000005ff007c0c */ /* 0x000fc6000bf05300 */
[----:B0-----:R-:W0:Y:S01]  /*24190*/  LDC R104, c[0x0][0xbe8] ;  /* 0x0002fa00ff687b82 */ /* 0x001e220000000800 */
[----:B------:R-:W-:-:S05]  /*241a0*/  IADD3.X R25, R219, UR5, RZ, P1, !PT ;  /* 0x00000005db197c10 */ /* 0x000fca0008ffe4ff */
[----:B------:R-:W-:Y:S01]  /*241b0*/  @P3 IADD3 R218, P1, R218, UR6, RZ ;  /* 0x00000006dada3c10 */ /* 0x000fe2000ff3e0ff */
[----:B------:R-:W-:Y:S02]  /*241c0*/  ULDC UR6, c[0x0][0xa88] ;  /* 0x0002a20000067ab9 */ /* 0x000fe40000000800 */
[----:B------:R-:W-:Y:S01]  /*241d0*/  IMAD.U32 R103, RZ, RZ, UR6 ;  /* 0x00000006ff677e24 */ /* 0x000fe2000f8e00ff */
[----:B------:R-:W-:Y:S01]  /*241e0*/  @P3 IADD3.X R219, R219, UR7, RZ, P1, !PT ;  /* 0x00000007dbdb3c10 */ /* 0x000fe20008ffe4ff */
[----:B------:R2:W5:Y:S04]  /*241f0*/  @P0 LDG.E R101, desc[UR54][R24.64] ;  /* 0x0000003618650981 */ /* 0x000568000c1e1900 */
[----:B------:R2:W5:Y:S01]  /*24200*/  @P3 LDG.E R103, desc[UR54][R218.64] ;  /* 0x00000036da673981 */ /* 0x000562000c1e1900 */
[----:B-1----:R-:W-:Y:S01]  /*24210*/  IMAD.MOV.U32 R14, RZ, RZ, 0x9b8 ;  /* 0x000009b8ff0e7424 */ /* 0x002fe200078e00ff */
[----:B------:R-:W-:-:S02]  /*24220*/  ISETP.GT.AND P2, PT, R217, 0x1, PT ;  /* 0x00000001d900780c */ /* 0x000fc40003f44270 */
[----:B0-----:R-:W-:Y:S02]  /*24230*/  ISETP.NE.AND P1, PT, R104, 0x1, PT ;  /* 0x000000016800780c */ /* 0x001fe40003f25270 */
[----:B------:R-:W-:-:S04]  /*24240*/  SEL R14, R14, 0x978, P2 ;  /* 0x000009780e0e7807 */ /* 0x000fc80001000000 */
[----:B------:R2:W0:Y:S08]  /*24250*/  LDC.64 R8, c[0x0][R14+0x220] ;  /* 0x000088000e087b82 */ /* 0x0004300000000a00 */
[----:B------:R2:W1:Y:S08]  /*24260*/  LDC.64 R10, c[0x0][R14+0x218] ;  /* 0x000086000e0a7b82 */ /* 0x0004700000000a00 */
[----:B------:R2:W3:Y:S01]  /*24270*/  LDC.64 R12, c[0x0][R14+0x228] ;  /* 0x00008a000e0c7b82 */ /* 0x0004e20000000a00 */
[----:B------:R-:W-:Y:S05]  /*24280*/  @P3 BRA `(.L_x_2480) ;  /* 0x0000000000103947 */ /* 0x000fea0003800000 */
[----:B------:R-:W-:Y:S05]  /*24290*/  @!P0 BRA `(.L_x_2480) ;  /* 0x00000000000c8947 */ /* 0x000fea0003800000 */
[----:B------:R-:W4:Y:S04]  /*242a0*/  LDG.E R26, desc[UR54][R24.64] ;  /* 0x00000036181a7981 */ /* 0x000f28000c1e1900 */
[----:B-----5:R-:W4:Y:S02]  /*242b0*/  LDG.E R103, desc[UR54][R24.64+0x4] ;  /* 0x0000043618677981 */ /* 0x020f24000c1e1900 */
[----:B----4-:R-:W-:-:S07]  /*242c0*/  IMAD.IADD R103, R103, 0x1, -R26 ;  /* 0x0000000167677824 */ /* 0x010fce00078e0a1a */
.L_x_2480:
[----:B------:R-:W4:Y:S04]  /*242d0*/  LDL R28, [R1+0x68] ;  /* 0x00006800011c7983 */ /* 0x000f280000100800 */
[----:B------:R-:W4:Y:S01]  /*242e0*/  LDL R30, [R1+0x1c] ;  /* 0x00001c00011e7983 */ /* 0x000f220000100800 */
[----:B--2---:R-:W2:Y:S01]  /*242f0*/  LDC.64 R14, c[0x0][R14+0x210] ;  /* 0x000084000e0e7b82 */ /* 0x004ea20000000a00 */
[----:B------:R-:W-:Y:S01]  /*24300*/  ISETP.NE.U32.AND P0, PT, RZ, UR4, PT ;  /* 0x00000004ff007c0c */ /* 0x000fe2000bf05070 */
[-C--:B-1----:R-:W-:Y:S01]  /*24310*/  IMAD R29, R11, R209.reuse, RZ ;  /* 0x000000d10b1d7224 */ /* 0x082fe200078e02ff */
[----:B------:R-:W-:Y:S01]  /*24320*/  IADD3 R35, R211, R204, RZ ;  /* 0x000000ccd3237210 */ /* 0x000fe20007ffe0ff */
[----:B------:R-:W-:Y:S01]  /*24330*/  IMAD.WIDE.U32 R10, R10, R209, RZ ;  /* 0x000000d10a0a7225 */ /* 0x000fe200078e00ff */
[----:B------:R-:W-:-:S02]  /*24340*/  ISETP.NE.AND.EX P0, PT, RZ, UR5, PT, P0 ;  /* 0x00000005ff007c0c */ /* 0x000fc4000bf05300 */
[----:B-----5:R-:W-:Y:S01]  /*24350*/  SHF.R.S32.HI R106, RZ, 0x1f, R101 ;  /* 0x0000001fff6a7819 */ /* 0x020fe20000011465 */
[----:B------:R-:W1:Y:S01]  /*24360*/  @P1 LDC R26, c[0x0][0xbec] ;  /* 0x0002fb00ff1a1b82 */ /* 0x000e620000000800 */
[----:B------:R-:W-:Y:S01]  /*24370*/  SEL R105, R212, RZ, !P0 ;  /* 0x000000ffd4697207 */ /* 0x000fe20004000000 */
[----:B------:R-:W-:Y:S01]  /*24380*/  IMAD.IADD R11, R11, 0x1, R29 ;  /* 0x000000010b0b7824 */ /* 0x000fe200078e021d */
[----:B------:R-:W-:Y:S01]  /*24390*/  SEL R27, R220, RZ, !P0 ;  /* 0x000000ffdc1b7207 */ /* 0x000fe20004000000 */
[----:B------:R-:W-:Y:S02]  /*243a0*/  IMAD R103, R103, R104, RZ ;  /* 0x0000006867677224 */ /* 0x000fe400078e02ff */
[----:B0-----:R-:W-:Y:S02]  /*243b0*/  IMAD R9, R9, R105, RZ ;  /* 0x0000006909097224 */ /* 0x001fe400078e02ff */
[----:B------:R-:W0:Y:S02]  /*243c0*/  @P1 LDC R33, c[0x0][0xbf0] ;  /* 0x0002fc00ff211b82 */ /* 0x000e240000000800 */
[----:B------:R-:W-:Y:S01]  /*243d0*/  IMAD R31, R8, R27, R9 ;  /* 0x0000001b081f7224 */ /* 0x000fe200078e0209 */
[----:B------:R-:W-:Y:S01]  /*243e0*/  SEL R27, R222, RZ, P2 ;  /* 0x000000ffde1b7207 */ /* 0x000fe20001000000 */
[----:B------:R-:W-:-:S04]  /*243f0*/  IMAD.WIDE.U32 R8, R8, R105, RZ ;  /* 0x0000006908087225 */ /* 0x000fc800078e00ff */
[----:B------:R-:W2:Y:S01]  /*24400*/  LDC.64 R24, c[0x0][0xba8] ;  /* 0x0002ea00ff187b82 */ /* 0x000ea20000000a00 */
[----:B------:R-:W-:Y:S01]  /*24410*/  IADD3 R10, P0, P3, R8, R10, R101 ;  /* 0x0000000a080a7210 */ /* 0x000fe20007b1e065 */
[----:B------:R-:W-:Y:S02]  /*24420*/  IMAD.IADD R31, R9, 0x1, R31 ;  /* 0x00000001091f7824 */ /* 0x000fe400078e021f */
[----:B------:R-:W-:Y:S02]  /*24430*/  IMAD.MOV.U32 R9, RZ, RZ, R35 ;  /* 0x000000ffff097224 */ /* 0x000fe400078e0023 */
[----:B---3--:R-:W-:Y:S01]  /*24440*/  IMAD R29, R13, R27, RZ ;  /* 0x0000001b0d1d7224 */ /* 0x008fe200078e02ff */
[----:B------:R-:W-:Y:S01]  /*24450*/  IADD3.X R11, R31, R11, R106, P0, P3 ;  /* 0x0000000b1f0b7210 */ /* 0x000fe200007e646a */
[----:B-1----:R-:W-:-:S04]  /*24460*/  @P1 IMAD.HI.U32 R8, R35, R26, RZ ;  /* 0x0000001a23081227 */ /* 0x002fc800078e00ff */
[----:B------:R-:W-:Y:S01]  /*24470*/  IMAD.WIDE.U32 R12, R12, R27, RZ ;  /* 0x0000001b0c0c7225 */ /* 0x000fe200078e00ff */
[----:B0-----:R-:W-:-:S03]  /*24480*/  @P1 SHF.R.U32.HI R9, RZ, R33, R8 ;  /* 0x00000021ff091219 */ /* 0x001fc60000011608 */
[----:B------:R-:W-:Y:S01]  /*24490*/  IMAD.IADD R29, R13, 0x1, R29 ;  /* 0x000000010d1d7824 */ /* 0x000fe200078e021d */
[----:B------:R-:W-:Y:S01]  /*244a0*/  IADD3 R12, P0, P3, R9, R10, R12 ;  /* 0x0000000a090c7210 */ /* 0x000fe20007b1e00c */
[--C-:B------:R-:W-:Y:S01]  /*244b0*/  IMAD.MOV R27, RZ, RZ, -R9.reuse ;  /* 0x000000ffff1b7224 */ /* 0x100fe200078e0a09 */
[----:B------:R-:W-:Y:S01]  /*244c0*/  SHF.R.S32.HI R8, RZ, 0x1f, R9 ;  /* 0x0000001fff087819 */ /* 0x000fe20000011409 */
[----:B--2---:R-:W0:Y:S02]  /*244d0*/  @!P2 LDC R24, c[0x0][0xb50] ;  /* 0x0002d400ff18ab82 */ /* 0x004e240000000800 */
        /* <DEDUP_REMOVED lines=8> */
[----:B0-----:R-:W-:-:S05]  /*24560*/  LEA R13, P0, R12, R24, 0x2 ;  /* 0x000000180c0d7211 */ /* 0x001fca00078010ff */
[----:B------:R-:W-:Y:S01]  /*24570*/  SHFL.IDX PT, R10, R13, 0x1, 0x1c1f ;  /* 0x003c1f000d0a7f89 */ /* 0x000fe200000e0000 */
[----:B-1----:R-:W-:-:S03]  /*24580*/  LEA.HI.X R25, R12, R25, R8, 0x2, P0 ;  /* 0x000000190c197211 */ /* 0x002fc600000f1408 */
[----:B------:R-:W-:Y:S04]  /*24590*/  SHFL.IDX PT, R8, R13, RZ, 0x1c1f ;  /* 0x001c1fff0d087589 */ /* 0x000fe800000e0000 */
[----:B------:R-:W0:Y:S04]  /*245a0*/  SHFL.IDX PT, R9, R25, RZ, 0x1c1f ;  /* 0x001c1fff19097589 */ /* 0x000e2800000e0000 */
[----:B------:R-:W1:Y:S01]  /*245b0*/  SHFL.IDX PT, R11, R25, 0x1, 0x1c1f ;  /* 0x003c1f00190b7f89 */ /* 0x000e6200000e0000 */
[----:B----4-:R-:W-:Y:S01]  /*245c0*/  IMAD.IADD R28, R28, 0x1, R204 ;  /* 0x000000011c1c7824 */ /* 0x010fe200078e02cc */
[----:B------:R-:W-:-:S04]  /*245d0*/  LOP3.LUT P0, RZ, R30, 0x3, RZ, 0xc0, !PT ;  /* 0x000000031eff7812 */ /* 0x000fc8000780c0ff */
[C---:B------:R-:W-:Y:S02]  /*245e0*/  IADD3 R24, R28.reuse, 0x8, RZ ;  /* 0x000000081c187810 */ /* 0x040fe40007ffe0ff */
[-C--:B------:R-:W-:Y:S02]  /*245f0*/  ISETP.GE.OR P3, PT, R28, R103.reuse, P0 ;  /* 0x000000671c00720c */ /* 0x080fe40000766670 */
[----:B------:R-:W-:-:S11]  /*24600*/  ISETP.GE.OR P0, PT, R24, R103, P0 ;  /* 0x000000671800720c */ /* 0x000fd60000706670 */
[----:B0-----:R0:W-:Y:S04]  /*24610*/  @!P3 ST.E desc[UR54][R8.64], R88 ;  /* 0x000000580800b985 */ /* 0x0011e8000c101936 */
[----:B-1----:R0:W-:Y:S01]  /*24620*/  @!P0 ST.E desc[UR54][R10.64], R89 ;  /* 0x000000590a008985 */ /* 0x0021e2000c101936 */
[----:B------:R-:W-:Y:S05]  /*24630*/  @P2 BRA `(.L_x_2481) ;  /* 0x0000000800d42947 */ /* 0x000fea0003800000 */
[----:B------:R-:W1:Y:S01]  /*24640*/  S2R R30, SR_TID.X ;  /* 0x00000000001e7919 */ /* 0x000e620000002100 */
[----:B0-----:R-:W0:Y:S01]  /*24650*/  @P1 LDC R11, c[0x0][0xbec] ;  /* 0x0002fb00ff0b1b82 */ /* 0x001e220000000800 */
[----:B------:R-:W-:-:S07]  /*24660*/  ULDC.64 UR4, c[0x0][0xaa0] ;  /* 0x0002a80000047ab9 */ /* 0x000fce0000000a00 */
[----:B------:R-:W2:Y:S01]  /*24670*/  @P1 LDC R13, c[0x0][0xbf0] ;  /* 0x0002fc00ff0d1b82 */ /* 0x000ea20000000800 */
[C---:B-1----:R-:W-:Y:S02]  /*24680*/  VIADD R107, R30.reuse, 0xffffff80 ;  /* 0xffffff801e6b7836 */ /* 0x042fe40000000000 */
[----:B------:R-:W-:-:S03]  /*24690*/  VIADD R108, R30, 0xffffff80 ;  /* 0xffffff801e6c7836 */ /* 0x000fc60000000000 */
[----:B------:R-:W-:-:S04]  /*246a0*/  SHF.R.S32.HI R107, RZ, 0x1f, R107 ;  /* 0x0000001fff6b7819 */ /* 0x000fc8000001146b */
[----:B------:R-:W-:-:S04]  /*246b0*/  LEA.HI R107, R107, R108, RZ, 0x3 ;  /* 0x0000006c6b6b7211 */ /* 0x000fc800078f18ff */
[----:B------:R-:W-:-:S05]  /*246c0*/  SHF.R.S32.HI R107, RZ, 0x3, R107 ;  /* 0x00000003ff6b7819 */ /* 0x000fca000001146b */
[----:B------:R-:W-:-:S04]  /*246d0*/  IMAD R3, R107, 0x40, R207 ;  /* 0x000000406b037824 */ /* 0x000fc800078e02cf */
[----:B------:R-:W-:-:S03]  /*246e0*/  IMAD.WIDE R60, R3, 0x2, R60 ;  /* 0x00000002033c7825 */ /* 0x000fc600078e023c */
[C---:B------:R-:W-:Y:S02]  /*246f0*/  IADD3 R33, P0, R60.reuse, 0x2000, RZ ;  /* 0x000020003c217810 */ /* 0x040fe40007f1e0ff */
        /* <DEDUP_REMOVED lines=23> */
[----:B------:R-:W-:-:S02]  /*24870*/  LOP3.LUT R48, R49, 0x380, RZ, 0xc0, !PT ;  /* 0x0000038031307812 */ /* 0x000fc400078ec0ff */
[----:B------:R-:W-:Y:S02]  /*24880*/  SHF.R.U64 R9, R9, 0x3, RZ ;  /* 0x0000000309097819 */ /* 0x000fe400000012ff */
[----:B------:R-:W-:Y:S02]  /*24890*/  SHF.R.U64 R0, R0, 0x3, RZ ;  /* 0x0000000300007819 */ /* 0x000fe400000012ff */
[----:B------:R-:W-:Y:S02]  /*248a0*/  SHF.R.U64 R36, R36, 0x3, RZ ;  /* 0x0000000324247819 */ /* 0x000fe400000012ff */
[----:B------:R-:W-:Y:S02]  /*248b0*/  SHF.R.U64 R40, R40, 0x3, RZ ;  /* 0x0000000328287819 */ /* 0x000fe400000012ff */
[----:B------:R-:W-:Y:S02]  /*248c0*/  SHF.R.U64 R44, R44, 0x3, RZ ;  /* 0x000000032c2c7819 */ /* 0x000fe400000012ff */
[----:B------:R-:W-:-:S02]  /*248d0*/  SHF.R.U64 R48, R48, 0x3, RZ ;  /* 0x0000000330307819 */ /* 0x000fc400000012ff */
[----:B------:R-:W-:Y:S01]  /*248e0*/  LOP3.LUT R60, R9, R60, RZ, 0x3c, !PT ;  /* 0x0000003c093c7212 */ /* 0x000fe200078e3cff */
        /* <DEDUP_REMOVED lines=12> */
[----:B------:R-:W-:Y:S01]  /*249b0*/  IMAD.IADD R3, R3, 0x1, R9 ;  /* 0x0000000103037824 */ /* 0x000fe200078e0209 */
[----:B------:R1:W5:Y:S01]  /*249c0*/  LD.E.128 R24, desc[UR54][R60.64] ;  /* 0x000000363c187980 */ /* 0x000362000c101d00 */
[----:B------:R-:W-:-:S02]  /*249d0*/  IMAD R9, R216, 0x20, R107 ;  /* 0x00000020d8097824 */ /* 0x000fc400078e026b */
[----:B------:R-:W-:Y:S01]  /*249e0*/  IMAD.WIDE.U32 R2, R209, UR4, R2 ;  /* 0x00000004d1027c25 */ /* 0x000fe2000f8e0002 */
[----:B------:R-:W5:Y:S01]  /*249f0*/  LD.E.128 R36, desc[UR54][R36.64] ;  /* 0x0000003624247980 */ /* 0x000f62000c101d00 */
[----:B------:R-:W-:-:S03]  /*24a00*/  SHF.R.S32.HI R4, RZ, 0x1f, R105 ;  /* 0x0000001fff047819 */ /* 0x000fc60000011469 */
[----:B------:R-:W5:Y:S01]  /*24a10*/  LD.E.128 R40, desc[UR54][R40.64] ;  /* 0x0000003628287980 */ /* 0x000f62000c101d00 */
[----:B------:R-:W-:-:S03]  /*24a20*/  IMAD.IADD R8, R204, 0x1, R9 ;  /* 0x00000001cc087824 */ /* 0x000fc600078e0209 */
[----:B------:R-:W5:Y:S04]  /*24a30*/  LD.E.128 R44, desc[UR54][R44.64] ;  /* 0x000000362c2c7980 */ /* 0x000f68000c101d00 */
[----:B------:R-:W5:Y:S04]  /*24a40*/  LD.E.128 R48, desc[UR54][R48.64] ;  /* 0x0000003630307980 */ /* 0x000f68000c101d00 */
[----:B------:R-:W5:Y:S01]  /*24a50*/  LD.E.128 R52, desc[UR54][R52.64] ;  /* 0x0000003634347980 */ /* 0x000f62000c101d00 */
[----:B------:R-:W-:Y:S01]  /*24a60*/  IMAD R3, R209, UR5, R3 ;  /* 0x00000005d1037c24 */ /* 0x000fe2000f8e0203 */
[----:B------:R-:W-:Y:S01]  /*24a70*/  ULDC.64 UR4, c[0x0][0xaf0] ;  /* 0x0002bc0000047ab9 */ /* 0x000fe20000000a00 */
[----:B------:R-:W-:Y:S01]  /*24a80*/  @!PT LDS RZ, [RZ] ;  /* 0x00000000fffff984 */ /* 0x000fe20000000800 */
[----:B------:R-:W-:Y:S01]  /*24a90*/  @!PT LDS RZ, [RZ] ;  /* 0x00000000fffff984 */ /* 0x000fe20000000800 */
[----:B------:R-:W-:Y:S01]  /*24aa0*/  @!PT LDS RZ, [RZ] ;  /* 0x00000000fffff984 */ /* 0x000fe20000000800 */
[----:B------:R-:W-:Y:S01]  /*24ab0*/  @!PT LDS RZ, [RZ] ;  /* 0x00000000fffff984 */ /* 0x000fe20000000800 */
[----:B------:R3:W-:Y:S06]  /*24ac0*/  MEMBAR.ALL.CTA ;  /* 0x0000000000007992 */ /* 0x0007ec0000008000 */
[----:B---3--:R-:W3:Y:S01]  /*24ad0*/  FENCE.VIEW.ASYNC.S ;  /* 0x00000000000073c6 */ /* 0x008ee20000000000 */
[----:B------:R-:W-:-:S02]  /*24ae0*/  IMAD R4, R4, UR4, RZ ;  /* 0x0000000404047c24 */ /* 0x000fc4000f8e02ff */
[----:B0-----:R-:W-:-:S04]  /*24af0*/  @P1 IMAD.HI.U32 R0, R8, R11, RZ ;  /* 0x0000000b08001227 */ /* 0x001fc800078e00ff */
[----:B------:R-:W-:Y:S01]  /*24b00*/  IMAD.MOV.U32 R9, RZ, RZ, R8 ;  /* 0x000000ffff097224 */ /* 0x000fe200078e0008 */
[----:B--2---:R-:W-:Y:S01]  /*24b10*/  @P1 SHF.R.U32.HI R9, RZ, R13, R0 ;  /* 0x0000000dff091219 */ /* 0x004fe20000011600 */
[C---:B------:R-:W-:Y:S02]  /*24b20*/  IMAD R11, R105.reuse, UR5, R4 ;  /* 0x00000005690b7c24 */ /* 0x040fe4000f8e0204 */
[----:B------:R-:W-:Y:S01]  /*24b30*/  IMAD.WIDE.U32 R2, R105, UR4, R2 ;  /* 0x0000000469027c25 */ /* 0x000fe2000f8e0002 */
[----:B------:R-:W-:Y:S01]  /*24b40*/  SHF.R.S32.HI R4, RZ, 0x1f, R9 ;  /* 0x0000001fff047819 */ /* 0x000fe20000011409 */
[----:B------:R-:W-:Y:S02]  /*24b50*/  ULDC.64 UR4, c[0x0][0xae0] ;  /* 0x0002b80000047ab9 */ /* 0x000fe40000000a00 */
[----:B------:R-:W-:Y:S01]  /*24b60*/  IMAD.IADD R3, R3, 0x1, R11 ;  /* 0x0000000103037824 */ /* 0x000fe200078e020b */
[----:B------:R-:W-:Y:S01]  /*24b70*/  IADD3 R11, -R9, RZ, RZ ;  /* 0x000000ff090b7210 */ /* 0x000fe20007ffe1ff */
[----:B------:R-:W-:-:S02]  /*24b80*/  VIADD R0, R16, 0x29820 ;  /* 0x0002982010007836 */ /* 0x000fc40000000000 */
[----:B------:R-:W-:Y:S02]  /*24b90*/  IMAD R4, R4, UR4, RZ ;  /* 0x0000000404047c24 */ /* 0x000fe4000f8e02ff */
[----:B------:R-:W-:Y:S01]  /*24ba0*/  IMAD R11, R104, R11, R8 ;  /* 0x0000000b680b7224 */ /* 0x000fe200078e0208 */
[----:B------:R-:W-:Y:S01]  /*24bb0*/  PRMT R0, RZ, 0x654, R0 ;  /* 0x00000654ff007816 */ /* 0x000fe20000000000 */
[C---:B------:R-:W-:Y:S02]  /*24bc0*/  IMAD R13, R9.reuse, UR5, R4 ;  /* 0x00000005090d7c24 */ /* 0x040fe4000f8e0204 */
[----:B------:R-:W-:Y:S01]  /*24bd0*/  IMAD.WIDE.U32 R2, R9, UR4, R2 ;  /* 0x0000000409027c25 */ /* 0x000fe2000f8e0002 */
[----:B---3--:R0:W-:Y:S01]  /*24be0*/  SYNCS.ARRIVE.TRANS64.RED.A1T0 RZ, [R0+URZ], RZ ;  /* 0x000000ff00ff79a7 */ /* 0x0081e2000810043f */
[----:B------:R-:W-:Y:S02]  /*24bf0*/  ULDC.64 UR4, c[0x0][0xad8] ;  /* 0x0002b60000047ab9 */ /* 0x000fe40000000a00 */
[----:B------:R-:W-:Y:S01]  /*24c00*/  IMAD.IADD R3, R3, 0x1, R13 ;  /* 0x0000000103037824 */ /* 0x000fe200078e020d */
[----:B0-----:R-:W-:Y:S01]  /*24c10*/  SHF.R.S32.HI R0, RZ, 0x1f, R11 ;  /* 0x0000001fff007819 */ /* 0x001fe2000001140b */
[----:B------:R-:W-:-:S04]  /*24c20*/  IMAD.WIDE.U32 R8, R11, UR4, R2 ;  /* 0x000000040b087c25 */ /* 0x000fc8000f8e0002 */
[----:B------:R-:W-:-:S04]  /*24c30*/  IMAD R0, R0, UR4, RZ ;  /* 0x0000000400007c24 */ /* 0x000fc8000f8e02ff */
[----:B------:R-:W-:Y:S01]  /*24c40*/  IMAD R3, R11, UR5, R0 ;  /* 0x000000050b037c24 */ /* 0x000fe2000f8e0200 */
[----:B------:R-:W-:Y:S02]  /*24c50*/  ULDC.64 UR4, c[0x0][0xa80] ;  /* 0x0002a00000047ab9 */ /* 0x000fe40000000a00 */
[----:B------:R-:W-:Y:S01]  /*24c60*/  LEA R2, P0, R8, UR4, 0x1 ;  /* 0x0000000408027c11 */ /* 0x000fe2000f8008ff */
[----:B------:R-:W-:Y:S01]  /*24c70*/  IMAD.IADD R3, R9, 0x1, R3 ;  /* 0x0000000109037824 */ /* 0x000fe200078e0203 */
[----:B------:R-:W-:-:S04]  /*24c80*/  UMOV UR4, 0xffffffff ;  /* 0xffffffff00047882 */ /* 0x000fc80000000000 */
[----:B------:R-:W-:Y:S01]  /*24c90*/  LEA.HI.X R3, R8, UR5, R3, 0x1, P0 ;  /* 0x0000000508037c11 */ /* 0x000fe200080f0c03 */
[----:B-1----:R-:W-:Y:S06]  /*24ca0*/  BRA.DIV UR4, `(.L_x_2482) ;  /* 0x000000c204fc7947 */ /* 0x002fec000b800000 */
[----:B------:R0:W1:Y:S04]  /*24cb0*/  SHFL.IDX PT, R0, R3, RZ, 0x181f ;  /* 0x00181fff03007589 */ /* 0x00006800000e0000 */
[----:B------:R0:W2:Y:S02]  /*24cc0*/  SHFL.IDX PT, R14, R2, RZ, 0x181f ;  /* 0x00181fff020e7589 */ /* 0x0000a400000e0000 */
.L_x_2737:
        /* <DEDUP_REMOVED lines=15> */
.L_x_2484:
[----:B------:R-:W-:Y:S05]  /*24dc0*/  BSYNC B1 ;  /* 0x0000000000017941 */ /* 0x000fea0003800000 */
.L_x_2483:
[----:B------:R-:W-:-:S03]  /*24dd0*/  UMOV UR4, 0xffffffff ;  /* 0xffffffff00047882 */ /* 0x000fc60000000000 */
[----:B------:R-:W-:Y:S05]  /*24de0*/  BRA.DIV UR4, `(.L_x_2485) ;  /* 0x000000c204e07947 */ /* 0x000fea000b800000 */
[----:B-1----:R1:W4:Y:S04]  /*24df0*/  SHFL.IDX PT, R0, R3, 0x1, 0x181f ;  /* 0x00381f0003007f89 */ /* 0x00232800000e0000 */
[----:B--23--:R1:W2:Y:S02]  /*24e00*/  SHFL.IDX PT, R14, R2, 0x1, 0x181f ;  /* 0x00381f00020e7f89 */ /* 0x00c2a400000e0000 */
.L_x_2741:
        /* <DEDUP_REMOVED lines=13> */
[----:B-----5:R3:W-:Y:S04]  /*24ee0*/  @!P2 ST.E.128 desc[UR54][R8.64], R28 ;  /* 0x0000001c0800a985 */ /* 0x0207e8000c101d36 */
[----:B------:R3:W-:Y:S02]  /*24ef0*/  @!P3 ST.E.128 desc[UR54][R14.64], R44 ;  /* 0x0000002c0e00b985 */ /* 0x0007e4000c101d36 */
.L_x_2487:
[----:B------:R-:W-:Y:S05]  /*24f00*/  BSYNC B1 ;  /* 0x0000000000017941 */ /* 0x000fea0003800000 */
.L_x_2486:
[----:B------:R-:W-:-:S03]  /*24f10*/  UMOV UR4, 0xffffffff ;  /* 0xffffffff00047882 */ /* 0x000fc60000000000 */
[----:B------:R-:W-:Y:S05]  /*24f20*/  BRA.DIV UR4, `(.L_x_2488) ;  /* 0x000000c204d87947 */ /* 0x000fea000b800000 */
[----:B----4-:R4:W0:Y:S04]  /*24f30*/  SHFL.IDX PT, R0, R3, 0x2, 0x181f ;  /* 0x00581f0003007f89 */ /* 0x01082800000e0000 */
[----:B--23--:R4:W2:Y:S02]  /*24f40*/  SHFL.IDX PT, R14, R2, 0x2, 0x181f ;  /* 0x00581f00020e7f89 */ /* 0x00c8a400000e0000 */
.L_x_2745:
        /* <DEDUP_REMOVED lines=13> */
[----:B-----5:R3:W-:Y:S04]  /*25020*/  @!P2 ST.E.128 desc[UR54][R8.64], R32 ;  /* 0x000000200800a985 */ /* 0x0207e8000c101d36 */
[----:B------:R3:W-:Y:S02]  /*25030*/  @!P3 ST.E.128 desc[UR54][R14.64], R48 ;  /* 0x000000300e00b985 */ /* 0x0007e4000c101d36 */
.L_x_2490:
[----:B------:R-:W-:Y:S05]  /*25040*/  BSYNC B1 ;  /* 0x0000000000017941 */ /* 0x000fea0003800000 */
.L_x_2489:
[----:B------:R-:W-:-:S03]  /*25050*/  UMOV UR4, 0xffffffff ;  /* 0xffffffff00047882 */ /* 0x000fc60000000000 */
[----:B------:R-:W-:Y:S05]  /*25060*/  BRA.DIV UR4, `(.L_x_2491) ;  /* 0x000000c204d07947 */ /* 0x000fea000b800000 */
[----:B0-----:R0:W0:Y:S04]  /*25070*/  SHFL.IDX PT, R0, R3, 0x3, 0x181f ;  /* 0x00781f0003007f89 */ /* 0x00102800000e0000 */
[----:B--23--:R2:W3:Y:S02]  /*25080*/  SHFL.IDX PT, R14, R2, 0x3, 0x181f ;  /* 0x00781f00020e7f89 */ /* 0x00c4e400000e0000 */
.L_x_2749:
[----:B-12-4-:R-:W-:-:S05]  /*25090*/  VIADD R2, R204, 0x60 ;  /* 0x00000060cc027836 */ /* 0x016fca0000000000 */
[----:B------:R-:W-:-:S13]  /*250a0*/  ISETP.GE.AND P0, PT, R2, R103, PT ;  /* 0x000000670200720c */ /* 0x000fda0003f06270 */
[----:B------:R-:W-:Y:S05]  /*250b0*/  @P0 BRA `(.L_x_2492) ;  /* 0x0000001c00980947 */ /* 0x000fea0003800000 */
[----:B------:R-:W-:Y:S01]  /*250c0*/  ULDC UR4, c[0x0][0xac8] ;  /* 0x0002b20000047ab9 */ /* 0x000fe20000000800 */
[----:B------:R-:W-:Y:S02]  /*250d0*/  SHF.R.S32.HI R4, RZ, 0x1f, R207 ;  /* 0x0000001fff047819 */ /* 0x000fe400000114cf */
[----:B------:R-:W-:-:S13]  /*250e0*/  ISETP.GE.AND P1, PT, R207, UR4, PT ;  /* 0x00000004cf007c0c */ /* 0x000fda000bf26270 */
[----:B---3--:R-:W-:-:S04]  /*250f0*/  @!P1 LEA R2, P0, R207, R14, 0x1 ;  /* 0x0000000ecf029211 */ /* 0x008fc800078008ff */
[----:B0-----:R-:W-:Y:S02]  /*25100*/  @!P1 LEA.HI.X R3, R207, R0, R4, 0x1, P0 ;  /* 0x00000000cf039211 */ /* 0x001fe400000f0c04 */
[----:B------:R-:W-:-:S03]  /*25110*/  ISETP.GE.AND P0, PT, R215, UR4, PT ;  /* 0x00000004d7007c0c */ /* 0x000fc6000bf06270 */
[----:B-----5:R0:W-:Y:S10]  /*25120*/  @!P1 ST.E.128 desc[UR54][R2.64], R36 ;  /* 0x0000002402009985 */ /* 0x0201f4000c101d36 */
[----:B------:R-:W-:Y:S05]  /*25130*/  @P0 BRA `(.L_x_2492) ;  /* 0x0000001c00780947 */ /* 0x000fea0003800000 */
[----:B------:R-:W-:Y:S02]  /*25140*/  SHF.R.S32.HI R4, RZ, 0x1f, R215 ;  /* 0x0000001fff047819 */ /* 0x000fe400000114d7 */
[----:B------:R-:W-:-:S04]  /*25150*/  LEA R14, P0, R215, R14, 0x1 ;  /* 0x0000000ed70e7211 */ /* 0x000fc800078008ff */
[----:B------:R-:W-:-:S05]  /*25160*/  LEA.HI.X R15, R215, R0, R4, 0x1, P0 ;  /* 0x00000000d70f7211 */ /* 0x000fca00000f0c04 */
[----:B------:R1:W-:Y:S01]  /*25170*/  ST.E.128 desc[UR54][R14.64], R52 ;  /* 0x000000340e007985 */ /* 0x0003e2000c101d36 */
[----:B------:R-:W-:Y:S05]  /*25180*/  BRA `(.L_x_2492) ;  /* 0x0000001c00647947 */ /* 0x000fea0003800000 */
.L_x_2481:
[----:B------:R-:W-:Y:S01]  /*25190*/  ULDC.64 UR4, c[0x0][0xb08] ;  /* 0x0002c20000047ab9 */ /* 0x000fe20000000a00 */
[----:B------:R-:W1:Y:S01]  /*251a0*/  @P1 LDC R12, c[0x0][0xbec] ;  /* 0x0002fb00ff0c1b82 */ /* 0x000e620000000800 */
[----:B------:R-:W-:Y:S01]  /*251b0*/  IMAD R106, R106, UR4, RZ ;  /* 0x000000046a6a7c24 */ /* 0x000fe2000f8e02ff */
[----:B0-----:R-:W-:Y:S01]  /*251c0*/  SHF.R.S32.HI R10, RZ, 0x1f, R105 ;  /* 0x0000001fff0a7819 */ /* 0x001fe20000011469 */
[----:B------:R-:W-:-:S04]  /*251d0*/  IMAD.WIDE.U32 R8, R101, UR4, RZ ;  /* 0x0000000465087c25 */ /* 0x000fc8000f8e00ff */
[----:B------:R-:W-:Y:S01]  /*251e0*/  IMAD R101, R101, UR5, R106 ;  /* 0x0000000565657c24 */ /* 0x000fe2000f8e026a */
[----:B------:R-:W0:Y:S01]  /*251f0*/  @P1 LDC R15, c[0x0][0xbf0] ;  /* 0x0002fc00ff0f1b82 */ /* 0x000e220000000800 */
[----:B------:R-:W-:Y:S01]  /*25200*/  ULDC.64 UR4, c[0x0][0xb38] ;  /* 0x0002ce0000047ab9 */ /* 0x000fe20000000a00 */
[----:B------:R-:W-:Y:S02]  /*25210*/  IMAD.MOV.U32 R11, RZ, RZ, R35 ;  /* 0x000000ffff0b7224 */ /* 0x000fe400078e0023 */
[----:B------:R-:W-:Y:S01]  /*25220*/  IADD3 R9, R9, R101, RZ ;  /* 0x0000006509097210 */ /* 0x000fe20007ffe0ff */
[----:B------:R-:W-:Y:S02]  /*25230*/  VIADD R29, R208, 0x8 ;  /* 0x00000008d01d7836 */ /* 0x000fe40000000000 */
[----:B------:R-:W-:-:S03]  /*25240*/  IMAD.WIDE.U32 R8, R209, UR4, R8 ;  /* 0x00000004d1087c25 */ /* 0x000fc6000f8e0008 */
[----:B------:R-:W-:Y:S01]  /*25250*/  SHF.R.S32.HI R30, RZ, 0x1f, R29 ;  /* 0x0000001fff1e7819 */ /* 0x000fe2000001141d */
        /* <DEDUP_REMOVED lines=35> */
.L_x_2752:
        /* <DEDUP_REMOVED lines=11> */
[-C--:B--2---:R-:W-:Y:S01]  /*25540*/  @!P0 MOV R10, R14.reuse ;  /* 0x0000000e000a8202 */ /* 0x084fe20000000f00 */
[----:B-1----:R-:W-:Y:S01]  /*25550*/  @!P0 IMAD.MOV.U32 R11, RZ, RZ, R25 ;  /* 0x000000ffff0b8224 */ /* 0x002fe200078e0019 */
[C---:B------:R-:W-:Y:S01]  /*25560*/  @!P3 LEA R8, P4, R29.reuse, R14, 0x2 ;  /* 0x0000000e1d08b211 */ /* 0x040fe200078810ff */
[----:B------:R-:W-:Y:S02]  /*25570*/  @!P0 IMAD.MOV.U32 R12, RZ, RZ, R102 ;  /* 0x000000ffff0c8224 */ /* 0x000fe400078e0066 */
[----:B------:R-:W-:Y:S01]  /*25580*/  @!P0 IMAD.WIDE R10, R208, 0x4, R10 ;  /* 0x00000004d00a8825 */ /* 0x000fe200078e020a */
[----:B------:R-:W-:-:S03]  /*25590*/  @!P3 LEA.HI.X R9, R29, R25, R30, 0x2, P4 ;  /* 0x000000191d09b211 */ /* 0x000fc600020f141e */
[----:B------:R-:W-:-:S05]  /*255a0*/  @!P0 IMAD.MOV.U32 R13, RZ, RZ, R99 ;  /* 0x000000ffff0d8224 */ /* 0x000fca00078e0063 */
        /* <DEDUP_REMOVED lines=9> */
[----:B-1----:R-:W-:Y:S01]  /*25640*/  @!P2 IMAD.MOV.U32 R12, RZ, RZ, R97 ;  /* 0x000000ffff0ca224 */ /* 0x002fe200078e0061 */
[----:B------:R-:W-:Y:S01]  /*25650*/  @!P1 LEA R8, P5, R236, R14, 0x2 ;  /* 0x0000000eec089211 */ /* 0x000fe200078a10ff */
[----:B------:R-:W-:-:S03]  /*25660*/  @!P2 IMAD.MOV.U32 R13, RZ, RZ, R96 ;  /* 0x000000ffff0da224 */ /* 0x000fc600078e0060 */
[----:B------:R-:W-:Y:S02]  /*25670*/  @!P1 LEA.HI.X R9, R236, R25, R15, 0x2, P5 ;  /* 0x00000019ec099211 */ /* 0x000fe400028f140f */
[----:B------:R1:W-:Y:S01]  /*25680*/  @!P2 ST.E.64 desc[UR54][R10.64], R12 ;  /* 0x0000000c0a00a985 */ /* 0x0003e2000c101b36 */
[----:B------:R-:W-:Y:S02]  /*25690*/  ISETP.GE.AND P2, PT, R233, UR4, PT ;  /* 0x00000004e9007c0c */ /* 0x000fe4000bf46270 */
[----:B------:R-:W-:Y:S02]  /*256a0*/  SHF.R.S32.HI R15, RZ, 0x1f, R234 ;  /* 0x0000001fff0f7819 */ /* 0x000fe400000114ea */
[----:B-1----:R-:W-:Y:S01]  /*256b0*/  @!P1 MOV R10, R78 ;  /* 0x0000004e000a9202 */ /* 0x002fe20000000f00 */
[----:B------:R-:W-:Y:S01]  /*256c0*/  @!P1 IMAD.MOV.U32 R11, RZ, RZ, R77 ;  /* 0x000000ffff0b9224 */ /* 0x000fe200078e004d */
[----:B------:R-:W-:-:S04]  /*256d0*/  @!P0 LEA R12, P4, R235, R14, 0x2 ;  /* 0x0000000eeb0c8211 */ /* 0x000fc800078810ff */
[----:B------:R1:W-:Y:S01]  /*256e0*/  @!P1 ST.E.64 desc[UR54][R8.64], R10 ;  /* 0x0000000a08009985 */ /* 0x0003e2000c101b36 */
[-C--:B------:R-:W-:Y:S02]  /*256f0*/  @!P0 LEA.HI.X R13, R235, R25.reuse, R31, 0x2, P4 ;  /* 0x00000019eb0d8211 */ /* 0x080fe400020f141f */
[----:B------:R-:W-:Y:S02]  /*25700*/  ISETP.GE.AND P1, PT, R232, UR4, PT ;  /* 0x00000004e8007c0c */ /* 0x000fe4000bf26270 */
[----:B------:R-:W-:Y:S01]  /*25710*/  SHF.R.S32.HI R31, RZ, 0x1f, R233 ;  /* 0x0000001fff1f7819 */ /* 0x000fe200000114e9 */
[----:B-1----:R-:W-:Y:S01]  /*25720*/  @!P0 IMAD.MOV.U32 R10, RZ, RZ, R2 ;  /* 0x000000ffff0a8224 */ /* 0x002fe200078e0002 */
[C---:B------:R-:W-:Y:S01]  /*25730*/  @!P3 LEA R8, P5, R234.reuse, R14, 0x2 ;  /* 0x0000000eea08b211 */ /* 0x040fe200078a10ff */
[----:B------:R-:W-:Y:S02]  /*25740*/  @!P0 IMAD.MOV.U32 R11, RZ, RZ, R79 ;  /* 0x000000ffff0b8224 */ /* 0x000fe400078e004f */
[----:B------:R-:W-:Y:S01]  /*25750*/  @!P3 IMAD.MOV.U32 R2, RZ, RZ, R3 ;  /* 0x000000ffff02b224 */ /* 0x000fe200078e0003 */
[----:B------:R-:W-:Y:S01]  /*25760*/  @!P3 LEA.HI.X R9, R234, R25, R15, 0x2, P5 ;  /* 0x00000019ea09b211 */ /* 0x000fe200028f140f */
[----:B------:R-:W-:Y:S01]  /*25770*/  @!P3 IMAD.MOV.U32 R3, RZ, RZ, R0 ;  /* 0x000000ffff03b224 */ /* 0x000fe200078e0000 */
[----:B------:R1:W-:Y:S01]  /*25780*/  @!P0 ST.E.64 desc[UR54][R12.64], R10 ;  /* 0x0000000a0c008985 */ /* 0x0003e2000c101b36 */
[----:B------:R-:W-:-:S02]  /*25790*/  ISETP.GE.AND P0, PT, R231, UR4, PT ;  /* 0x00000004e7007c0c */ /* 0x000fc4000bf06270 */
[----:B------:R-:W-:Y:S01]  /*257a0*/  SHF.R.S32.HI R15, RZ, 0x1f, R232 ;  /* 0x0000001fff0f7819 */ /* 0x000fe200000114e8 */
[----:B------:R2:W-:Y:S01]  /*257b0*/  @!P3 ST.E.64 desc[UR54][R8.64], R2 ;  /* 0x000000020800b985 */ /* 0x0005e2000c101b36 */
[----:B------:R-:W-:Y:S02]  /*257c0*/  ISETP.GE.AND P3, PT, R230, UR4, PT ;  /* 0x00000004e6007c0c */ /* 0x000fe4000bf66270 */
[----:B------:R-:W-:Y:S02]  /*257d0*/  SHF.R.S32.HI R0, RZ, 0x1f, R224 ;  /* 0x0000001fff007819 */ /* 0x000fe400000114e0 */
[----:B-1----:R-:W-:-:S04]  /*257e0*/  @!P2 LEA R10, P5, R233, R14, 0x2 ;  /* 0x0000000ee90aa211 */ /* 0x002fc800078a10ff */
[-C--:B------:R-:W-:Y:S01]  /*257f0*/  @!P2 LEA.HI.X R11, R233, R25.reuse, R31, 0x2, P5 ;  /* 0x00000019e90ba211 */ /* 0x080fe200028f141f */
[----:B--2---:R-:W-:Y:S01]  /*25800*/  @!P2 IMAD.MOV.U32 R8, RZ, RZ, R21 ;  /* 0x000000ffff08a224 */ /* 0x004fe200078e0015 */
[C---:B------:R-:W-:Y:S01]  /*25810*/  @!P1 LEA R2, P4, R232.reuse, R14, 0x2 ;  /* 0x0000000ee8029211 */ /* 0x040fe200078810ff */
[----:B------:R-:W-:Y:S01]  /*25820*/  @!P2 IMAD.MOV.U32 R9, RZ, RZ, R4 ;  /* 0x000000ffff09a224 */ /* 0x000fe200078e0004 */
[----:B------:R-:W-:Y:S02]  /*25830*/  ISETP.GE.AND P5, PT, R229, UR4, PT ;  /* 0x00000004e5007c0c */ /* 0x000fe4000bfa6270 */
[----:B------:R-:W-:Y:S01]  /*25840*/  @!P1 MOV R21, R20 ;  /* 0x0000001400159202 */ /* 0x000fe20000000f00 */
[----:B------:R-:W-:Y:S01]  /*25850*/  @!P1 IMAD.MOV.U32 R20, RZ, RZ, R40 ;  /* 0x000000ffff149224 */ /* 0x000fe200078e0028 */
[----:B------:R-:W-:Y:S01]  /*25860*/  @!P1 LEA.HI.X R3, R232, R25, R15, 0x2, P4 ;  /* 0x00000019e8039211 */ /* 0x000fe200020f140f */
[----:B------:R1:W-:Y:S01]  /*25870*/  @!P2 ST.E.64 desc[UR54][R10.64], R8 ;  /* 0x000000080a00a985 */ /* 0x0003e2000c101b36 */
[----:B------:R-:W-:-:S02]  /*25880*/  SHF.R.S32.HI R15, RZ, 0x1f, R231 ;  /* 0x0000001fff0f7819 */ /* 0x000fc400000114e7 */
[----:B------:R-:W-:Y:S01]  /*25890*/  SHF.R.S32.HI R4, RZ, 0x1f, R225 ;  /* 0x0000001fff047819 */ /* 0x000fe200000114e1 */
[----:B------:R2:W-:Y:S01]  /*258a0*/  @!P1 ST.E.64 desc[UR54][R2.64], R20 ;  /* 0x0000001402009985 */ /* 0x0005e2000c101b36 */
[----:B------:R-:W-:Y:S02]  /*258b0*/  ISETP.GE.AND P1, PT, R228, UR4, PT ;  /* 0x00000004e4007c0c */ /* 0x000fe4000bf26270 */
[CC--:B-1----:R-:W-:Y:S01]  /*258c0*/  @!P0 LEA R8, P2, R231.reuse, R14.reuse, 0x2 ;  /* 0x0000000ee7088211 */ /* 0x0c2fe200078410ff */
[----:B------:R-:W-:Y:S02]  /*258d0*/  @!P0 IMAD.MOV.U32 R10, RZ, RZ, R43 ;  /* 0x000000ffff0a8224 */ /* 0x000fe400078e002b */
[----:B------:R-:W-:Y:S01]  /*258e0*/  @!P0 IMAD.MOV.U32 R11, RZ, RZ, R41 ;  /* 0x000000ffff0b8224 */ /* 0x000fe200078e0029 */
[----:B------:R-:W-:Y:S01]  /*258f0*/  @!P0 LEA.HI.X R9, R231, R25, R15, 0x2, P2 ;  /* 0x00000019e7098211 */ /* 0x000fe200010f140f */
[----:B------:R-:W-:Y:S01]  /*25900*/  @!P3 IMAD.MOV.U32 R43, RZ, RZ, R42 ;  /* 0x000000ffff2bb224 */ /* 0x000fe200078e002a */
[-C--:B--2---:R-:W-:Y:S01]  /*25910*/  @!P3 LEA R2, P4, R230, R14.reuse, 0x2 ;  /* 0x0000000ee602b211 */ /* 0x084fe200078810ff */
[----:B------:R-:W-:Y:S01]  /*25920*/  @!P3 IMAD.MOV.U32 R42, RZ, RZ, R44 ;  /* 0x000000ffff2ab224 */ /* 0x000fe200078e002c */
[----:B------:R-:W-:Y:S01]  /*25930*/  SHF.R.S32.HI R15, RZ, 0x1f, R230 ;  /* 0x0000001fff0f7819 */ /* 0x000fe200000114e6 */
[----:B------:R1:W-:Y:S01]  /*25940*/  @!P0 ST.E.64 desc[UR54][R8.64], R10 ;  /* 0x0000000a08008985 */ /* 0x0003e2000c101b36 */
[----:B------:R-:W-:-:S02]  /*25950*/  @!P5 LEA R12, P2, R229, R14, 0x2 ;  /* 0x0000000ee50cd211 */ /* 0x000fc400078410ff */
[-C--:B------:R-:W-:Y:S02]  /*25960*/  @!P3 LEA.HI.X R3, R230, R25.reuse, R15, 0x2, P4 ;  /* 0x00000019e603b211 */ /* 0x080fe400020f140f */
[----:B------:R-:W-:Y:S02]  /*25970*/  SHF.R.S32.HI R15, RZ, 0x1f, R229 ;  /* 0x0000001fff0f7819 */ /* 0x000fe400000114e5 */
[----:B------:R-:W-:Y:S01]  /*25980*/  ISETP.GE.AND P0, PT, R227, UR4, PT ;  /* 0x00000004e3007c0c */ /* 0x000fe2000bf06270 */
[----:B------:R2:W-:Y:S01]  /*25990*/  @!P3 ST.E.64 desc[UR54][R2.64], R42 ;  /* 0x0000002a0200b985 */ /* 0x0005e2000c101b36 */
[----:B------:R-:W-:Y:S02]  /*259a0*/  @!P5 LEA.HI.X R13, R229, R25, R15, 0x2, P2 ;  /* 0x00000019e50dd211 */ /* 0x000fe400010f140f */
[----:B------:R-:W-:Y:S02]  /*259b0*/  ISETP.GE.AND P3, PT, R226, UR4, PT ;  /* 0x00000004e2007c0c */ /* 0x000fe4000bf66270 */
[----:B------:R-:W-:-:S02]  /*259c0*/  ISETP.GE.AND P4, PT, R224, UR4, PT ;  /* 0x00000004e0007c0c */ /* 0x000fc4000bf86270 */
[C---:B-1----:R-:W-:Y:S02]  /*259d0*/  @!P1 LEA R8, P2, R228.reuse, R14, 0x2 ;  /* 0x0000000ee4089211 */ /* 0x042fe400078410ff */
[----:B------:R-:W-:Y:S02]  /*259e0*/  SHF.R.S32.HI R15, RZ, 0x1f, R227 ;  /* 0x0000001fff0f7819 */ /* 0x000fe400000114e3 */
[----:B------:R-:W-:Y:S01]  /*259f0*/  @!P1 LEA.HI.X R9, R228, R25, R28, 0x2, P2 ;  /* 0x00000019e4099211 */ /* 0x000fe200010f141c */
[----:B------:R-:W-:Y:S02]  /*25a00*/  @!P0 IMAD.MOV.U32 R10, RZ, RZ, R51 ;  /* 0x000000ffff0a8224 */ /* 0x000fe400078e0033 */
[----:B--2---:R-:W-:Y:S01]  /*25a10*/  @!P5 IMAD.MOV.U32 R2, RZ, RZ, R47 ;  /* 0x000000ffff02d224 */ /* 0x004fe200078e002f */
[----:B------:R-:W-:Y:S01]  /*25a20*/  @!P1 MOV R47, R46 ;  /* 0x0000002e002f9202 */ /* 0x000fe20000000f00 */
[----:B------:R-:W-:Y:S02]  /*25a30*/  @!P5 IMAD.MOV.U32 R3, RZ, RZ, R45 ;  /* 0x000000ffff03d224 */ /* 0x000fe400078e002d */
[----:B------:R-:W-:-:S02]  /*25a40*/  @!P1 IMAD.MOV.U32 R46, RZ, RZ, R48 ;  /* 0x000000ffff2e9224 */ /* 0x000fc400078e0030 */
[----:B------:R-:W-:Y:S01]  /*25a50*/  @!P0 IMAD.MOV.U32 R11, RZ, RZ, R49 ;  /* 0x000000ffff0b8224 */ /* 0x000fe200078e0031 */
[----:B------:R1:W-:Y:S01]  /*25a60*/  @!P5 ST.E.64 desc[UR54][R12.64], R2 ;  /* 0x000000020c00d985 */ /* 0x0003e2000c101b36 */
[----:B------:R-:W-:Y:S01]  /*25a70*/  ISETP.GE.AND P5, PT, R225, UR4, PT ;  /* 0x00000004e1007c0c */ /* 0x000fe2000bfa6270 */
[----:B------:R-:W-:Y:S02]  /*25a80*/  @!P3 IMAD.MOV.U32 R51, RZ, RZ, R50 ;  /* 0x000000ffff33b224 */ /* 0x000fe400078e0032 */
[----:B------:R2:W-:Y:S01]  /*25a90*/  @!P1 ST.E.64 desc[UR54][R8.64], R46 ;  /* 0x0000002e08009985 */ /* 0x0005e2000c101b36 */
[----:B------:R-:W-:Y:S01]  /*25aa0*/  @!P3 IMAD.MOV.U32 R50, RZ, RZ, R80 ;  /* 0x000000ffff32b224 */ /* 0x000fe200078e0050 */
[----:B-1----:R-:W-:-:S08]  /*25ab0*/  @!P0 LEA R2, P2, R227, R14, 0x2 ;  /* 0x0000000ee3028211 */ /* 0x002fd000078410ff */
[----:B------:R-:W-:Y:S02]  /*25ac0*/  @!P5 IMAD.MOV.U32 R80, RZ, RZ, R83 ;  /* 0x000000ffff50d224 */ /* 0x000fe400078e0053 */
[----:B------:R-:W-:Y:S01]  /*25ad0*/  @!P4 IMAD.MOV.U32 R83, RZ, RZ, R82 ;  /* 0x000000ffff53c224 */ /* 0x000fe200078e0052 */
[-C--:B------:R-:W-:Y:S02]  /*25ae0*/  @!P0 LEA.HI.X R3, R227, R25.reuse, R15, 0x2, P2 ;  /* 0x00000019e3038211 */ /* 0x080fe400010f140f */
[C---:B--2---:R-:W-:Y:S02]  /*25af0*/  @!P3 LEA R8, P1, R226.reuse, R14, 0x2 ;  /* 0x0000000ee208b211 */ /* 0x044fe400078210ff */
[----:B------:R-:W-:Y:S01]  /*25b00*/  SHF.R.S32.HI R15, RZ, 0x1f, R226 ;  /* 0x0000001fff0f7819 */ /* 0x000fe200000114e2 */
[----:B------:R1:W-:Y:S01]  /*25b10*/  @!P0 ST.E.64 desc[UR54][R2.64], R10 ;  /* 0x0000000a02008985 */ /* 0x0003e2000c101b36 */
[----:B------:R-:W-:Y:S02]  /*25b20*/  @!P4 MOV R82, R84 ;  /* 0x000000540052c202 */ /* 0x000fe40000000f00 */
[----:B------:R-:W-:-:S05]  /*25b30*/  @!P3 LEA.HI.X R9, R226, R25, R15, 0x2, P1 ;  /* 0x00000019e209b211 */ /* 0x000fca00008f140f */
[----:B------:R3:W-:Y:S01]  /*25b40*/  @!P3 ST.E.64 desc[UR54][R8.64], R50 ;  /* 0x000000320800b985 */ /* 0x0007e2000c101b36 */
[CC--:B-1----:R-:W-:Y:S02]  /*25b50*/  @!P5 LEA R2, P0, R225.reuse, R14.reuse, 0x2 ;  /* 0x0000000ee102d211 */ /* 0x0c2fe400078010ff */
[C---:B------:R-:W-:Y:S02]  /*25b60*/  @!P4 LEA R10, P2, R224.reuse, R14, 0x2 ;  /* 0x0000000ee00ac211 */ /* 0x040fe400078410ff */
[-C--:B------:R-:W-:Y:S02]  /*25b70*/  @!P5 LEA.HI.X R3, R225, R25.reuse, R4, 0x2, P0 ;  /* 0x00000019e103d211 */ /* 0x080fe400000f1404 */
[----:B------:R-:W-:-:S03]  /*25b80*/  @!P4 LEA.HI.X R11, R224, R25, R0, 0x2, P2 ;  /* 0x00000019e00bc211 */ /* 0x000fc600010f1400 */
[----:B------:R3:W-:Y:S04]  /*25b90*/  @!P5 ST.E.64 desc[UR54][R2.64], R80 ;  /* 0x000000500200d985 */ /* 0x0007e8000c101b36 */
[----:B------:R3:W-:Y:S02]  /*25ba0*/  @!P4 ST.E.64 desc[UR54][R10.64], R82 ;  /* 0x000000520a00c985 */ /* 0x0007e4000c101b36 */
.L_x_2495:
[----:B------:R-:W-:Y:S05]  /*25bb0*/  BSYNC B1 ;  /* 0x0000000000017941 */ /* 0x000fea0003800000 */
.L_x_2494:
[----:B------:R-:W-:-:S03]  /*25bc0*/  UMOV UR4, 0xffffffff ;  /* 0xffffffff00047882 */ /* 0x000fc60000000000 */
[----:B------:R-:W-:Y:S05]  /*25bd0*/  BRA.DIV UR4, `(.L_x_2496) ;  /* 0x000000ba04707947 */ /* 0x000fea000b800000 */
[----:B---3--:R3:W4:Y:S04]  /*25be0*/  SHFL.IDX PT, R3, R27, 0x1, 0x1c1f ;  /* 0x003c1f001b037f89 */ /* 0x00872800000e0000 */
[----:B--2---:R3:W2:Y:S02]  /*25bf0*/  SHFL.IDX PT, R14, R26, 0x1, 0x1c1f ;  /* 0x003c1f001a0e7f89 */ /* 0x0046a400000e0000 */
.L_x_2756:
[----:B------:R-:W-:-:S13]  /*25c00*/  ISETP.GE.AND P0, PT, R24, R103, PT ;  /* 0x000000671800720c */ /* 0x000fda0003f06270 */
[----:B------:R-:W-:Y:S05]  /*25c10*/  @P0 BRA `(.L_x_2492) ;  /* 0x0000001000c00947 */ /* 0x000fea0003800000 */
[----:B------:R-:W-:Y:S01]  /*25c20*/  ULDC UR4, c[0x0][0xac8] ;  /* 0x0002b20000047ab9 */ /* 0x000fe20000000800 */
[----:B------:R-:W-:Y:S02]  /*25c30*/  SHF.R.S32.HI R0, RZ, 0x1f, R237 ;  /* 0x0000001fff007819 */ /* 0x000fe400000114ed */
[----:B------:R-:W-:Y:S02]  /*25c40*/  ISETP.GE.AND P1, PT, R208, UR4, PT ;  /* 0x00000004d0007c0c */ /* 0x000fe4000bf26270 */
[----:B------:R-:W-:Y:S02]  /*25c50*/  ISETP.GE.AND P3, PT, R29, UR4, PT ;  /* 0x000000041d007c0c */ /* 0x000fe4000bf66270 */
[----:B------:R-:W-:Y:S02]  /*25c60*/  ISETP.GE.AND P2, PT, R237, UR4, PT ;  /* 0x00000004ed007c0c */ /* 0x000fe4000bf46270 */
[----:B------:R-:W-:Y:S02]  /*25c70*/  SHF.R.S32.HI R4, RZ, 0x1f, R236 ;  /* 0x0000001fff047819 */ /* 0x000fe400000114ec */
[----:B------:R-:W-:-:S05]  /*25c80*/  SHF.R.S32.HI R15, RZ, 0x1f, R227 ;  /* 0x0000001fff0f7819 */ /* 0x000fca00000114e3 */
[----:B--2---:R-:W-:Y:S02]  /*25c90*/  @!P1 IMAD.MOV.U32 R2, RZ, RZ, R14 ;  /* 0x000000ffff029224 */ /* 0x004fe400078e000e */
[-C--:B------:R-:W-:Y:S01]  /*25ca0*/  @!P3 LEA R10, P0, R29, R14.reuse, 0x2 ;  /* 0x0000000e1d0ab211 */ /* 0x080fe200078010ff */
[----:B------:R-:W-:Y:S01]  /*25cb0*/  @!P1 IMAD.MOV.U32 R84, RZ, RZ, R52 ;  /* 0x000000ffff549224 */ /* 0x000fe200078e0034 */
[----:B------:R-:W-:Y:S01]  /*25cc0*/  @!P2 LEA R12, P4, R237, R14, 0x2 ;  /* 0x0000000eed0ca211 */ /* 0x000fe200078810ff */
[----:B----4-:R-:W-:Y:S01]  /*25cd0*/  @!P1 IMAD.WIDE R8, R208, 0x4, R2 ;  /* 0x00000004d0089825 */ /* 0x010fe200078e0202 */
[----:B------:R-:W-:Y:S02]  /*25ce0*/  @!P3 LEA.HI.X R11, R29, R3, R30, 0x2, P0 ;  /* 0x000000031d0bb211 */ /* 0x000fe400000f141e */
[----:B------:R-:W-:Y:S02]  /*25cf0*/  ISETP.GE.AND P0, PT, R236, UR4, PT ;  /* 0x00000004ec007c0c */ /* 0x000fe4000bf06270 */
[----:B------:R2:W-:Y:S01]  /*25d00*/  @!P1 ST.E.64 desc[UR54][R8.64], R84 ;  /* 0x0000005408009985 */ /* 0x0005e2000c101b36 */
[----:B------:R-:W-:-:S02]  /*25d10*/  ISETP.GE.AND P1, PT, R235, UR4, PT ;  /* 0x00000004eb007c0c */ /* 0x000fc4000bf26270 */
[----:B------:R-:W-:Y:S02]  /*25d20*/  @!P2 LEA.HI.X R13, R237, R3, R0, 0x2, P4 ;  /* 0x00000003ed0da211 */ /* 0x000fe400020f1400 */
[----:B------:R-:W-:Y:S02]  /*25d30*/  ISETP.GE.AND P4, PT, R234, UR4, PT ;  /* 0x00000004ea007c0c */ /* 0x000fe4000bf86270 */
[----:B------:R-:W-:-:S04]  /*25d40*/  SHF.R.S32.HI R0, RZ, 0x1f, R235 ;  /* 0x0000001fff007819 */ /* 0x000fc800000114eb */
[----:B------:R-:W-:Y:S01]  /*25d50*/  @!P0 LEA R20, P5, R236, R14, 0x2 ;  /* 0x0000000eec148211 */ /* 0x000fe200078a10ff */
[----:B--2---:R-:W-:-:S03]  /*25d60*/  @!P3 IMAD.MOV.U32 R8, RZ, RZ, R53 ;  /* 0x000000ffff08b224 */ /* 0x004fc600078e0035 */
[----:B------:R-:W-:Y:S01]  /*25d70*/  @!P0 LEA.HI.X R21, R236, R3, R4, 0x2, P5 ;  /* 0x00000003ec158211 */ /* 0x000fe200028f1404 */
[----:B------:R-:W-:Y:S01]  /*25d80*/  @!P3 IMAD.MOV.U32 R9, RZ, RZ, R86 ;  /* 0x000000ffff09b224 */ /* 0x000fe200078e0056 */
[----:B------:R-:W-:-:S04]  /*25d90*/  SHF.R.S32.HI R4, RZ, 0x1f, R234 ;  /* 0x0000001fff047819 */ /* 0x000fc800000114ea */
[----:B------:R2:W-:Y:S01]  /*25da0*/  @!P3 ST.E.64 desc[UR54][R10.64], R8 ;  /* 0x000000080a00b985 */ /* 0x0005e2000c101b36 */
[----:B------:R-:W-:Y:S01]  /*25db0*/  ISETP.GE.AND P3, PT, R233, UR4, PT ;  /* 0x00000004e9007c0c */ /* 0x000fe2000bf66270 */
[----:B--2---:R-:W-:Y:S02]  /*25dc0*/  @!P2 IMAD.MOV.U32 R8, RZ, RZ, R56 ;  /* 0x000000ffff08a224 */ /* 0x004fe400078e0038 */
[----:B------:R-:W-:Y:S02]  /*25dd0*/  @!P2 IMAD.MOV.U32 R9, RZ, RZ, R54 ;  /* 0x000000ffff09a224 */ /* 0x000fe400078e0036 */
[----:B------:R-:W-:-:S03]  /*25de0*/  @!P0 IMAD.MOV.U32 R54, RZ, RZ, R57 ;  /* 0x000000ffff368224 */ /* 0x000fc600078e0039 */
[----:B------:R2:W-:Y:S01]  /*25df0*/  @!P2 ST.E.64 desc[UR54][R12.64], R8 ;  /* 0x000000080c00a985 */ /* 0x0005e2000c101b36 */
[----:B------:R-:W-:-:S03]  /*25e00*/  @!P1 LEA R24, P2, R235, R14, 0x2 ;  /* 0x0000000eeb189211 */ /* 0x000fc600078410ff */
[----:B------:R4:W-:Y:S01]  /*25e10*/  @!P0 ST.E.64 desc[UR54][R20.64], R54 ;  /* 0x0000003614008985 */ /* 0x0009e2000c101b36 */
[-C--:B-1----:R-:W-:Y:S02]  /*25e20*/  @!P1 LEA.HI.X R25, R235, R3.reuse, R0, 0x2, P2 ;  /* 0x00000003eb199211 */ /* 0x082fe400010f1400 */
[----:B------:R-:W-:Y:S02]  /*25e30*/  ISETP.GE.AND P2, PT, R232, UR4, PT ;  /* 0x00000004e8007c0c */ /* 0x000fe4000bf46270 */
[C---:B------:R-:W-:Y:S02]  /*25e40*/  @!P4 LEA R10, P0, R234.reuse, R14, 0x2 ;  /* 0x0000000eea0ac211 */ /* 0x040fe400078010ff */
[----:B------:R-:W-:Y:S02]  /*25e50*/  SHF.R.S32.HI R0, RZ, 0x1f, R233 ;  /* 0x0000001fff007819 */ /* 0x000fe400000114e9 */
[----:B------:R-:W-:Y:S01]  /*25e60*/  @!P4 LEA.HI.X R11, R234, R3, R4, 0x2, P0 ;  /* 0x00000003ea0bc211 */ /* 0x000fe200000f1404 */
[----:B--2---:R-:W-:Y:S01]  /*25e70*/  @!P1 IMAD.MOV.U32 R9, RZ, RZ, R58 ;  /* 0x000000ffff099224 */ /* 0x004fe200078e003a */
[----:B------:R-:W-:Y:S01]  /*25e80*/  @!P1 MOV R8, R66 ;  /* 0x0000004200089202 */ /* 0x000fe20000000f00 */
[----:B------:R-:W-:Y:S01]  /*25e90*/  @!P4 IMAD.MOV.U32 R58, RZ, RZ, R67 ;  /* 0x000000ffff3ac224 */ /* 0x000fe200078e0043 */
[----:B------:R-:W-:-:S02]  /*25ea0*/  @!P3 LEA R12, P5, R233, R14, 0x2 ;  /* 0x0000000ee90cb211 */ /* 0x000fc400078a10ff */
[----:B------:R-:W-:Y:S01]  /*25eb0*/  ISETP.GE.AND P0, PT, R230, UR4, PT ;  /* 0x00000004e6007c0c */ /* 0x000fe2000bf06270 */
[----:B------:R1:W-:Y:S01]  /*25ec0*/  @!P1 ST.E.64 desc[UR54][R24.64], R8 ;  /* 0x0000000818009985 */ /* 0x0003e2000c101b36 */
[----:B------:R-:W-:Y:S02]  /*25ed0*/  ISETP.GE.AND P1, PT, R231, UR4, PT ;  /* 0x00000004e7007c0c */ /* 0x000fe4000bf26270 */
[----:B------:R-:W-:Y:S01]  /*25ee0*/  @!P3 LEA.HI.X R13, R233, R3, R0, 0x2, P5 ;  /* 0x00000003e90db211 */ /* 0x000fe200028f1400 */
[----:B------:R-:W-:Y:S01]  /*25ef0*/  @!P4 ST.E.64 desc[UR54][R10.64], R58 ;  /* 0x0000003a0a00c985 */ /* 0x000fe2000c101b36 */
[----:B------:R-:W-:Y:S02]  /*25f00*/  SHF.R.S32.HI R0, RZ, 0x1f, R232 ;  /* 0x0000001fff007819 */ /* 0x000fe400000114e8 */
[----:B----4-:R-:W-:Y:S02]  /*25f10*/  @!P2 LEA R20, P4, R232, R14, 0x2 ;  /* 0x0000000ee814a211 */ /* 0x010fe400078810ff */
[----:B------:R-:W-:-:S02]  /*25f20*/  SHF.R.S32.HI R4, RZ, 0x1f, R229 ;  /* 0x0000001fff047819 */ /* 0x000fc400000114e5 */
[-C--:B------:R-:W-:Y:S02]  /*25f30*/  @!P2 LEA.HI.X R21, R232, R3.reuse, R0, 0x2, P4 ;  /* 0x00000003e815a211 */ /* 0x080fe400020f1400 */
[----:B------:R-:W-:Y:S01]  /*25f40*/  SHF.R.S32.HI R0, RZ, 0x1f, R231 ;  /* 0x0000001fff007819 */ /* 0x000fe200000114e7 */
[----:B-1----:R-:W-:Y:S01]  /*25f50*/  @!P3 IMAD.MOV.U32 R8, RZ, RZ, R70 ;  /* 0x000000ffff08b224 */ /* 0x002fe200078e0046 */
[CC--:B------:R-:W-:Y:S01]  /*25f60*/  @!P1 LEA R24, P5, R231.reuse, R14.reuse, 0x2 ;  /* 0x0000000ee7189211 */ /* 0x0c0fe200078a10ff */
[----:B------:R-:W-:Y:S01]  /*25f70*/  @!P3 IMAD.MOV.U32 R9, RZ, RZ, R68 ;  /* 0x000000ffff09b224 */ /* 0x000fe200078e0044 */
[----:B0--3--:R-:W-:Y:S01]  /*25f80*/  @!P0 LEA R26, P4, R230, R14, 0x2 ;  /* 0x0000000ee61a8211 */ /* 0x009fe200078810ff */
[----:B------:R-:W-:Y:S01]  /*25f90*/  @!P2 IMAD.MOV.U32 R68, RZ, RZ, R71 ;  /* 0x000000ffff44a224 */ /* 0x000fe200078e0047 */
[----:B------:R-:W-:Y:S02]  /*25fa0*/  @!P1 LEA.HI.X R25, R231, R3, R0, 0x2, P5 ;  /* 0x00000003e7199211 */ /* 0x000fe400028f1400 */
[----:B------:R0:W-:Y:S01]  /*25fb0*/  @!P3 ST.E.64 desc[UR54][R12.64], R8 ;  /* 0x000000080c00b985 */ /* 0x0001e2000c101b36 */
[----:B------:R-:W-:-:S02]  /*25fc0*/  ISETP.GE.AND P3, PT, R229, UR4, PT ;  /* 0x00000004e5007c0c */ /* 0x000fc4000bf66270 */
[----:B------:R-:W-:Y:S01]  /*25fd0*/  SHF.R.S32.HI R0, RZ, 0x1f, R230 ;  /* 0x0000001fff007819 */ /* 0x000fe200000114e6 */
[----:B------:R-:W-:Y:S01]  /*25fe0*/  @!P2 ST.E.64 desc[UR54][R20.64], R68 ;  /* 0x000000441400a985 */ /* 0x000fe2000c101b36 */
[----:B------:R-:W-:Y:S02]  /*25ff0*/  ISETP.GE.AND P2, PT, R228, UR4, PT ;  /* 0x00000004e4007c0c */ /* 0x000fe4000bf46270 */
[----:B------:R-:W-:Y:S02]  /*26000*/  @!P0 LEA.HI.X R27, R230, R3, R0, 0x2, P4 ;  /* 0x00000003e61b8211 */ /* 0x000fe400020f1400 */
[----:B------:R-:W-:Y:S02]  /*26010*/  ISETP.GE.AND P4, PT, R227, UR4, PT ;  /* 0x00000004e3007c0c */ /* 0x000fe4000bf86270 */
[----:B------:R-:W-:Y:S02]  /*26020*/  ISETP.GE.AND P5, PT, R226, UR4, PT ;  /* 0x00000004e2007c0c */ /* 0x000fe4000bfa6270 */
[----:B------:R-:W-:Y:S01]  /*26030*/  SHF.R.S32.HI R0, RZ, 0x1f, R228 ;  /* 0x0000001fff007819 */ /* 0x000fe200000114e4 */
[----:B0-----:R-:W-:-:S02]  /*26040*/  @!P1 IMAD.MOV.U32 R8, RZ, RZ, R74 ;  /* 0x000000ffff089224 */ /* 0x001fc400078e004a */
[----:B------:R-:W-:Y:S01]  /*26050*/  @!P1 IMAD.MOV.U32 R9, RZ, RZ, R72 ;  /* 0x000000ffff099224 */ /* 0x000fe200078e0048 */
[----:B------:R-:W-:Y:S01]  /*26060*/  @!P0 MOV R72, R75 ;  /* 0x0000004b00488202 */ /* 0x000fe20000000f00 */
[----:B------:R-:W-:Y:S02]  /*26070*/  @!P3 IMAD.MOV.U32 R77, RZ, RZ, R76 ;  /* 0x000000ffff4db224 */ /* 0x000fe400078e004c */
[----:B------:R-:W-:Y:S01]  /*26080*/  @!P3 IMAD.MOV.U32 R76, RZ, RZ, R90 ;  /* 0x000000ffff4cb224 */ /* 0x000fe200078e005a */
[----:B------:R0:W-:Y:S01]  /*26090*/  @!P1 ST.E.64 desc[UR54][R24.64], R8 ;  /* 0x0000000818009985 */ /* 0x0001e2000c101b36 */
[----:B------:R-:W-:Y:S01]  /*260a0*/  @!P3 LEA R10, P1, R229, R14, 0x2 ;  /* 0x0000000ee50ab211 */ /* 0x000fe200078210ff */
[----:B------:R-:W-:Y:S02]  /*260b0*/  @!P2 IMAD.MOV.U32 R86, RZ, RZ, R91 ;  /* 0x000000ffff56a224 */ /* 0x000fe400078e005b */
[----:B------:R1:W-:Y:S01]  /*260c0*/  @!P0 ST.E.64 desc[UR54][R26.64], R72 ;  /* 0x000000481a008985 */ /* 0x0003e2000c101b36 */
[----:B------:R-:W-:-:S02]  /*260d0*/  ISETP.GE.AND P0, PT, R225, UR4, PT ;  /* 0x00000004e1007c0c */ /* 0x000fc4000bf06270 */
[-C--:B------:R-:W-:Y:S02]  /*260e0*/  @!P3 LEA.HI.X R11, R229, R3.reuse, R4, 0x2, P1 ;  /* 0x00000003e50bb211 */ /* 0x080fe400008f1404 */
[CC--:B------:R-:W-:Y:S02]  /*260f0*/  @!P2 LEA R12, P1, R228.reuse, R14.reuse, 0x2 ;  /* 0x0000000ee40ca211 */ /* 0x0c0fe400078210ff */
[----:B------:R-:W-:Y:S01]  /*26100*/  SHF.R.S32.HI R4, RZ, 0x1f, R226 ;  /* 0x0000001fff047819 */ /* 0x000fe200000114e2 */
[----:B------:R2:W-:Y:S01]  /*26110*/  @!P3 ST.E.64 desc[UR54][R10.64], R76 ;  /* 0x0000004c0a00b985 */ /* 0x0005e2000c101b36 */
[----:B------:R-:W-:Y:S01]  /*26120*/  @!P2 LEA.HI.X R13, R228, R3, R0, 0x2, P1 ;  /* 0x00000003e40da211 */ /* 0x000fe200008f1400 */
[----:B0-----:R-:W-:Y:S01]  /*26130*/  @!P4 IMAD.MOV.U32 R8, RZ, RZ, R94 ;  /* 0x000000ffff08c224 */ /* 0x001fe200078e005e */
[-C--:B------:R-:W-:Y:S01]  /*26140*/  @!P4 LEA R20, P1, R227, R14.reuse, 0x2 ;  /* 0x0000000ee314c211 */ /* 0x080fe200078210ff */
[----:B------:R-:W-:Y:S01]  /*26150*/  @!P4 IMAD.MOV.U32 R9, RZ, RZ, R92 ;  /* 0x000000ffff09c224 */ /* 0x000fe200078e005c */
[----:B------:R-:W-:Y:S01]  /*26160*/  SHF.R.S32.HI R0, RZ, 0x1f, R225 ;  /* 0x0000001fff007819 */ /* 0x000fe200000114e1 */
[----:B------:R2:W-:Y:S01]  /*26170*/  @!P2 ST.E.64 desc[UR54][R12.64], R86 ;  /* 0x000000560c00a985 */ /* 0x0005e2000c101b36 */
[-C--:B------:R-:W-:Y:S01]  /*26180*/  @!P5 LEA R24, P2, R226, R14.reuse, 0x2 ;  /* 0x0000000ee218d211 */ /* 0x080fe200078410ff */
[----:B------:R-:W-:Y:S01]  /*26190*/  @!P5 IMAD.MOV.U32 R92, RZ, RZ, R95 ;  /* 0x000000ffff5cd224 */ /* 0x000fe200078e005f */
[----:B-1----:R-:W-:-:S02]  /*261a0*/  @!P0 LEA R26, P3, R225, R14, 0x2 ;  /* 0x0000000ee11a8211 */ /* 0x002fc400078610ff */
        /* <DEDUP_REMOVED lines=13> */
.L_x_2478:
[----:B------:R-:W-:Y:S01]  /*26280*/  ULDC.64 UR6, c[0x0][0xc08] ;  /* 0x0003020000067ab9 */ /* 0x000fe20000000a00 */
[----:B------:R-:W-:Y:S01]  /*26290*/  ULDC.64 UR4, c[0x0][0xc00] ;  /* 0x0003000000047ab9 */ /* 0x000fe20000000a00 */
[----:B------:R-:W-:Y:S01]  /*262a0*/  ISETP.NE.U32.AND P1, PT, RZ, UR6, PT ;  /* 0x00000006ff007c0c */ /* 0x000fe2000bf25070 */
[----:B------:R-:W-:Y:S01]  /*262b0*/  IMAD.MOV.U32 R25, RZ, RZ, RZ ;  /* 0x000000ffff197224 */ /* 0x000fe200078e00ff */
[----:B------:R-:W-:Y:S02]  /*262c0*/  ISETP.NE.U32.AND P0, PT, RZ, UR4, PT ;  /* 0x00000004ff007c0c */ /* 0x000fe4000bf05070 */
[----:B------:R-:W-:Y:S02]  /*262d0*/  ISETP.NE.AND.EX P1, PT, RZ, UR7, PT, P1 ;  /* 0x00000007ff007c0c */ /* 0x000fe4000bf25310 */
[----:B------:R-:W-:Y:S02]  /*262e0*/  IADD3 R2, P2, R218, UR4, RZ ;  /* 0x00000004da027c10 */ /* 0x000fe4000ff5e0ff */
[----:B------:R-:W-:-:S02]  /*262f0*/  ISETP.NE.AND.EX P0, PT, RZ, UR5, PT, P0 ;  /* 0x00000005ff007c0c */ /* 0x000fc4000bf05300 */
[----:B------:R-:W-:Y:S01]  /*26300*/  IADD3.X R3, R219, UR5, RZ, P2, !PT ;  /* 0x00000005db037c10 */ /* 0x000fe200097fe4ff */
[----:B------:R-:W-:Y:S02]  /*26310*/  ULDC UR4, c[0x0][0xa88] ;  /* 0x0002a20000047ab9 */ /* 0x000fe40000000800 */
[----:B--2---:R-:W-:-:S04]  /*26320*/  MOV R4, UR4 ;  /* 0x0000000400047c02 */ /* 0x004fc80008000f00 */
[----:B------:R-:W-:-:S04]  /*26330*/  @P1 IADD3 R218, P2, R218, UR6, RZ ;  /* 0x00000006dada1c10 */ /* 0x000fc8000ff5e0ff */
[----:B------:R-:W-:Y:S01]  /*26340*/  @P1 IADD3.X R219, R219, UR7, RZ, P2, !PT ;  /* 0x00000007dbdb1c10 */ /* 0x000fe200097fe4ff */
[----:B------:R2:W5:Y:S04]  /*26350*/  @P0 LDG.E R25, desc[UR54][R2.64] ;  /* 0x0000003602190981 */ /* 0x000568000c1e1900 */
[----:B------:R2:W5:Y:S01]  /*26360*/  @P1 LDG.E R4, desc[UR54][R218.64] ;  /* 0x00000036da041981 */ /* 0x000562000c1e1900 */
[----:B------:R-:W3:Y:S01]  /*26370*/  S2R R28, SR_TID.X ;  /* 0x00000000001c7919 */ /* 0x000ee20000002100 */
[----:B-1----:R-:W-:Y:S01]  /*26380*/  ISETP.GT.AND P2, PT, R217, 0x1, PT ;  /* 0x00000001d900780c */ /* 0x002fe20003f44270 */
[----:B---3--:R-:W-:-:S05]  /*26390*/  VIADD R0, R28, 0xffffff80 ;  /* 0xffffff801c007836 */ /* 0x008fca0000000000 */
[----:B------:R-:W-:Y:S01]  /*263a0*/  ISETP.GT.AND P3, PT, R0, 0x7f, PT ;  /* 0x0000007f0000780c */ /* 0x000fe20003f64270 */
[----:B--2---:R-:W-:-:S12]  /*263b0*/  @P1 BRA `(.L_x_2497) ;  /* 0x0000000000101947 */ /* 0x004fd80003800000 */
[----:B------:R-:W-:Y:S05]  /*263c0*/  @!P0 BRA `(.L_x_2497) ;  /* 0x00000000000c8947 */ /* 0x000fea0003800000 */
[----:B------:R-:W2:Y:S04]  /*263d0*/  LDG.E R9, desc[UR54][R2.64] ;  /* 0x0000003602097981 */ /* 0x000ea8000c1e1900 */
[----:B-----5:R-:W2:Y:S02]  /*263e0*/  LDG.E R4, desc[UR54][R2.64+0x4] ;  /* 0x0000043602047981 */ /* 0x020ea4000c1e1900 */
[----:B--2---:R-:W-:-:S07]  /*263f0*/  IMAD.IADD R4, R4, 0x1, -R9 ;  /* 0x0000000104047824 */ /* 0x004fce00078e0a09 */
.L_x_2497:
[----:B------:R-:W-:Y:S01]  /*26400*/  BSSY B1, `(.L_x_2498) ;  /* 0x0000035000017945 */ /* 0x000fe20003800000 */
[----:B------:R-:W-:Y:S02]  /*26410*/  SEL R29, R212, RZ, !P0 ;  /* 0x000000ffd41d7207 */ /* 0x000fe40004000000 */
[----:B------:R-:W-:Y:S02]  /*26420*/  SEL R220, R220, RZ, !P0 ;  /* 0x000000ffdcdc7207 */ /* 0x000fe40004000000 */
[----:B-----5:R-:W-:Y:S01]  /*26430*/  SHF.R.S32.HI R24, RZ, 0x1f, R25 ;  /* 0x0000001fff187819 */ /* 0x020fe20000011419 */
[----:B------:R-:W-:Y:S06]  /*26440*/  @P3 BRA `(.L_x_2499) ;  /* 0x0000000000c03947 */ /* 0x000fec0003800000 */
[----:B------:R-:W1:Y:S01]  /*26450*/  LDC R33, c[0x0][0xbe8] ;  /* 0x0002fa00ff217b82 */ /* 0x000e620000000800 */
[----:B------:R-:W-:Y:S01]  /*26460*/  IADD3 R31, R204, -0x80, R28 ;  /* 0xffffff80cc1f7810 */ /* 0x000fe20007ffe01c */
[----:B-1----:R-:W-:-:S05]  /*26470*/  IMAD R0, R4, R33, RZ ;  /* 0x0000002104007224 */ /* 0x002fca00078e02ff */
[----:B------:R-:W-:-:S13]  /*26480*/  ISETP.GE.AND P0, PT, R31, R0, PT ;  /* 0x000000001f00720c */ /* 0x000fda0003f06270 */
[----:B------:R-:W-:Y:S05]  /*26490*/  @P0 BRA `(.L_x_2499) ;  /* 0x0000000000ac0947 */ /* 0x000fea0003800000 */
[----:B------:R-:W-:Y:S01]  /*264a0*/  IMAD.MOV.U32 R0, RZ, RZ, 0x9b8 ;  /* 0x000009b8ff007424 */ /* 0x000fe200078e00ff */
[----:B------:R-:W-:Y:S01]  /*264b0*/  ISETP.GT.AND P3, PT, R217, 0x1, PT ;  /* 0x00000001d900780c */ /* 0x000fe20003f64270 */
[----:B------:R-:W1:Y:S01]  /*264c0*/  LDC.64 R2, c[0x0][0xba8] ;  /* 0x0002ea00ff027b82 */ /* 0x000e620000000a00 */
[----:B------:R-:W-:Y:S01]  /*264d0*/  ISETP.NE.AND P0, PT, R33, 0x1, PT ;  /* 0x000000012100780c */ /* 0x000fe20003f05270 */
[----:B------:R-:W-:Y:S01]  /*264e0*/  IMAD.MOV.U32 R27, RZ, RZ, R31 ;  /* 0x000000ffff1b7224 */ /* 0x000fe200078e001f */
[----:B------:R-:W-:-:S05]  /*264f0*/  SEL R26, R0, 0x978, P3 ;  /* 0x00000978001a7807 */ /* 0x000fca0001800000 */
[----:B------:R-:W2:Y:S08]  /*26500*/  LDC.64 R12, c[0x0][R26+0x220] ;  /* 0x000088001a0c7b82 */ /* 0x000eb00000000a00 */
[----:B------:R-:W3:Y:S08]  /*26510*/  LDC.64 R8, c[0x0][R26+0x218] ;  /* 0x000086001a087b82 */ /* 0x000ef00000000a00 */
[----:B------:R-:W4:Y:S08]  /*26520*/  LDC.64 R14, c[0x0][R26+0x228] ;  /* 0x00008a001a0e7b82 */ /* 0x000f300000000a00 */
[----:B------:R-:W5:Y:S08]  /*26530*/  LDC.64 R10, c[0x0][R26+0x210] ;  /* 0x000084001a0a7b82 */ /* 0x000f700000000a00 */
[----:B------:R-:W0:Y:S08]  /*26540*/  @P0 LDC R0, c[0x0][0xbec] ;  /* 0x0002fb00ff000b82 */ /* 0x000e300000000800 */
[----:B------:R-:W4:Y:S01]  /*26550*/  @P0 LDC R37, c[0x0][0xbf0] ;  /* 0x0002fc00ff250b82 */ /* 0x000f220000000800 */
[----:B--2---:R-:W-:-:S07]  /*26560*/  IMAD R13, R13, R29, RZ ;  /* 0x0000001d0d0d7224 */ /* 0x004fce00078e02ff */
[----:B-1----:R-:W1:Y:S01]  /*26570*/  @!P3 LDC R2, c[0x0][0xb50] ;  /* 0x0002d400ff02bb82 */ /* 0x002e620000000800 */
[----:B------:R-:W-:Y:S02]  /*26580*/  IMAD R13, R12, R220, R13 ;  /* 0x000000dc0c0d7224 */ /* 0x000fe400078e020d */
[----:B0-----:R-:W-:-:S05]  /*26590*/  @P0 IMAD.HI.U32 R0, R31, R0, RZ ;  /* 0x000000001f000227 */ /* 0x001fca00078e00ff */
[----:B------:R-:W0:Y:S01]  /*265a0*/  @!P3 LDC R3, c[0x0][0xb54] ;  /* 0x0002d500ff03bb82 */ /* 0x000e220000000800 */
[-C--:B---3--:R-:W-:Y:S02]  /*265b0*/  IMAD R35, R9, R209.reuse, RZ ;  /* 0x000000d109237224 */ /* 0x088fe400078e02ff */
[----:B------:R-:W-:Y:S01]  /*265c0*/  IMAD.WIDE.U32 R20, R8, R209, RZ ;  /* 0x000000d108147225 */ /* 0x000fe200078e00ff */
[----:B----4-:R-:W-:-:S03]  /*265d0*/  @P0 SHF.R.U32.HI R27, RZ, R37, R0 ;  /* 0x00000025ff1b0219 */ /* 0x010fc60000011600 */
[----:B------:R-:W-:Y:S01]  /*265e0*/  IMAD.WIDE.U32 R8, R12, R29, RZ ;  /* 0x0000001d0c087225 */ /* 0x000fe200078e00ff */
[----:B------:R-:W-:-:S03]  /*265f0*/  SEL R37, R222, RZ, P3 ;  /* 0x000000ffde257207 */ /* 0x000fc60001800000 */
[----:B------:R-:W-:Y:S01]  /*26600*/  IMAD.IADD R21, R35, 0x1, R21 ;  /* 0x0000000123157824 */ /* 0x000fe200078e0215 */
[----:B------:R-:W-:Y:S01]  /*26610*/  IADD3 R20, P0, P1, R8, R20, R25 ;  /* 0x0000001408147210 */ /* 0x000fe2000791e019 */
[----:B------:R-:W-:Y:S02]  /*26620*/  IMAD.MOV R0, RZ, RZ, -R27 ;  /* 0x000000ffff007224 */ /* 0x000fe400078e0a1b */
[----:B------:R-:W-:Y:S02]  /*26630*/  IMAD.IADD R12, R9, 0x1, R13 ;  /* 0x00000001090c7824 */ /* 0x000fe400078e020d */
[----:B------:R-:W-:-:S04]  /*26640*/  IMAD.WIDE.U32 R8, R14, R37, RZ ;  /* 0x000000250e087225 */ /* 0x000fc800078e00ff */
[----:B------:R-:W-:Y:S02]  /*26650*/  IMAD R15, R15, R37, RZ ;  /* 0x000000250f0f7224 */ /* 0x000fe400078e02ff */
[----:B------:R-:W-:Y:S01]  /*26660*/  IMAD R13, R33, R0, R31 ;  /* 0x00000000210d7224 */ /* 0x000fe200078e021f */
[----:B------:R-:W-:Y:S02]  /*26670*/  IADD3.X R0, R12, R21, R24, P0, P1 ;  /* 0x000000150c007210 */ /* 0x000fe400007e2418 */
[----:B------:R-:W-:Y:S02]  /*26680*/  IADD3 R8, P0, P1, R27, R20, R8 ;  /* 0x000000141b087210 */ /* 0x000fe4000791e008 */
[----:B------:R-:W-:Y:S02]  /*26690*/  IADD3 R9, R15, R9, RZ ;  /* 0x000000090f097210 */ /* 0x000fe40007ffe0ff */
[----:B------:R-:W-:Y:S02]  /*266a0*/  SHF.R.S32.HI R27, RZ, 0x1f, R27 ;  /* 0x0000001fff1b7819 */ /* 0x000fe4000001141b */
[----:B------:R-:W-:-:S02]  /*266b0*/  SHF.R.S32.HI R15, RZ, 0x1f, R13 ;  /* 0x0000001fff0f7819 */ /* 0x000fc4000001140d */
[----:B------:R-:W-:Y:S01]  /*266c0*/  IADD3.X R9, R27, R0, R9, P0, P1 ;  /* 0x000000001b097210 */ /* 0x000fe200007e2409 */
[----:B-----5:R-:W-:-:S04]  /*266d0*/  IMAD R0, R11, R13, RZ ;  /* 0x0000000d0b007224 */ /* 0x020fc800078e02ff */
[C---:B------:R-:W-:Y:S02]  /*266e0*/  IMAD R15, R10.reuse, R15, R0 ;  /* 0x0000000f0a0f7224 */ /* 0x040fe400078e0200 */
[----:B------:R-:W-:-:S04]  /*266f0*/  IMAD.WIDE.U32 R8, R10, R13, R8 ;  /* 0x0000000d0a087225 */ /* 0x000fc800078e0008 */
[----:B------:R-:W-:Y:S01]  /*26700*/  IMAD.IADD R0, R9, 0x1, R15 ;  /* 0x0000000109007824 */ /* 0x000fe200078e020f */
[----:B-1----:R-:W-:Y:S01]  /*26710*/  LEA R2, P0, R8, R2, 0x2 ;  /* 0x0000000208027211 */ /* 0x002fe200078010ff */
[----:B------:R-:W-:-:S03]  /*26720*/  IMAD.MOV.U32 R9, RZ, RZ, -0x800000 ;  /* 0xff800000ff097424 */ /* 0x000fc600078e00ff */
[----:B0-----:R-:W-:-:S05]  /*26730*/  LEA.HI.X R3, R8, R3, R0, 0x2, P0 ;  /* 0x0000000308037211 */ /* 0x001fca00000f1400 */
[----:B------:R1:W-:Y:S04]  /*26740*/  STG.E desc[UR54][R2.64], R9 ;  /* 0x0000000902007986 */ /* 0x0003e8000c101936 */
.L_x_2499:
[----:B------:R-:W-:Y:S05]  /*26750*/  BSYNC B1 ;  /* 0x0000000000017941 */ /* 0x000fea0003800000 */
.L_x_2498:
[----:B------:R-:W-:Y:S05]  /*26760*/  @P2 BRA `(.L_x_2492) ;  /* 0x0000000400ec2947 */ /* 0x000fea0003800000 */
[----:B------:R-:W2:Y:S01]  /*26770*/  LDC R21, c[0x0][0xbe8] ;  /* 0x0002fa00ff157b82 */ /* 0x000ea20000000800 */
[C---:B------:R-:W-:Y:S01]  /*26780*/  VIADD R10, R28.reuse, 0xffffff80 ;  /* 0xffffff801c0a7836 */ /* 0x040fe20000000000 */
[----:B------:R-:W-:Y:S01]  /*26790*/  ULDC.64 UR4, c[0x0][0xaa0] ;  /* 0x0002a80000047ab9 */ /* 0x000fe20000000a00 */
[----:B------:R-:W-:Y:S01]  /*267a0*/  VIADD R20, R28, 0xffffff80 ;  /* 0xffffff801c147836 */ /* 0x000fe20000000000 */
[----:B------:R-:W-:Y:S01]  /*267b0*/  ULDC.64 UR6, c[0x0][0xaf0] ;  /* 0x0002bc0000067ab9 */ /* 0x000fe20000000a00 */
[----:B------:R-:W-:Y:S01]  /*267c0*/  IMAD R0, R24, UR4, RZ ;  /* 0x0000000418007c24 */ /* 0x000fe2000f8e02ff */
[----:B------:R-:W-:Y:S01]  /*267d0*/  SHF.R.S32.HI R10, RZ, 0x1f, R10 ;  /* 0x0000001fff0a7819 */ /* 0x000fe2000001140a */
[----:B-1----:R-:W-:-:S03]  /*267e0*/  IMAD.WIDE.U32 R2, R25, UR4, RZ ;  /* 0x0000000419027c25 */ /* 0x002fc6000f8e00ff */
[----:B------:R-:W-:Y:S01]  /*267f0*/  LEA.HI R10, R10, R20, RZ, 0x3 ;  /* 0x000000140a0a7211 */ /* 0x000fe200078f18ff */
[----:B------:R-:W-:Y:S01]  /*26800*/  IMAD R9, R25, UR5, R0 ;  /* 0x0000000519097c24 */ /* 0x000fe2000f8e0200 */
[----:B------:R-:W-:Y:S02]  /*26810*/  ULDC.64 UR4, c[0x0][0xae8] ;  /* 0x0002ba0000047ab9 */ /* 0x000fe40000000a00 */
[----:B------:R-:W-:Y:S01]  /*26820*/  SHF.R.S32.HI R10, RZ, 0x3, R10 ;  /* 0x00000003ff0a7819 */ /* 0x000fe2000001140a */
[----:B------:R-:W-:-:S04]  /*26830*/  IMAD.IADD R3, R3, 0x1, R9 ;  /* 0x0000000103037824 */ /* 0x000fc800078e0209 */
[----:B------:R-:W-:Y:S02]  /*26840*/  IMAD R11, R216, 0x20, R10 ;  /* 0x00000020d80b7824 */ /* 0x000fe400078e020a */
[----:B------:R-:W-:Y:S01]  /*26850*/  IMAD.WIDE.U32 R2, R209, UR4, R2 ;  /* 0x00000004d1027c25 */ /* 0x000fe2000f8e0002 */
[----:B--2---:R-:W-:-:S03]  /*26860*/  ISETP.NE.AND P0, PT, R21, 0x1, PT ;  /* 0x000000011500780c */ /* 0x004fc60003f05270 */
[----:B------:R-:W-:Y:S02]  /*26870*/  IMAD.IADD R13, R204, 0x1, R11 ;  /* 0x00000001cc0d7824 */ /* 0x000fe400078e020b */
[----:B------:R-:W-:Y:S01]  /*26880*/  IMAD R3, R209, UR5, R3 ;  /* 0x00000005d1037c24 */ /* 0x000fe2000f8e0203 */
[----:B------:R-:W-:Y:S02]  /*26890*/  ULDC.64 UR4, c[0x0][0xae0] ;  /* 0x0002b80000047ab9 */ /* 0x000fe40000000a00 */
[----:B------:R-:W-:Y:S01]  /*268a0*/  MOV R9, R13 ;  /* 0x0000000d00097202 */ /* 0x000fe20000000f00 */
[----:B------:R-:W-:-:S04]  /*268b0*/  IMAD.WIDE.U32 R2, R29, UR6, R2 ;  /* 0x000000061d027c25 */ /* 0x000fc8000f8e0002 */
[----:B------:R-:W1:Y:S08]  /*268c0*/  @P0 LDC R8, c[0x0][0xbec] ;  /* 0x0002fb00ff080b82 */ /* 0x000e700000000800 */
[----:B------:R-:W2:Y:S01]  /*268d0*/  @P0 LDC R15, c[0x0][0xbf0] ;  /* 0x0002fc00ff0f0b82 */ /* 0x000ea20000000800 */
[----:B-1----:R-:W-:-:S04]  /*268e0*/  @P0 IMAD.HI.U32 R0, R13, R8, RZ ;  /* 0x000000080d000227 */ /* 0x002fc800078e00ff */
[----:B------:R-:W-:Y:S01]  /*268f0*/  IMAD R8, R220, UR6, RZ ;  /* 0x00000006dc087c24 */ /* 0x000fe2000f8e02ff */
[----:B--2---:R-:W-:-:S03]  /*26900*/  @P0 SHF.R.U32.HI R9, RZ, R15, R0 ;  /* 0x0000000fff090219 */ /* 0x004fc60000011600 */
        /* <DEDUP_REMOVED lines=20> */
[----:B------:R1:W2:Y:S04]  /*26a50*/  SHFL.IDX PT, R0, R3, RZ, 0x181f ;  /* 0x00181fff03007589 */ /* 0x0002a800000e0000 */
[----:B------:R1:W3:Y:S02]  /*26a60*/  SHFL.IDX PT, R14, R2, RZ, 0x181f ;  /* 0x00181fff020e7589 */ /* 0x0002e400000e0000 */
.L_x_2759:
        /* <DEDUP_REMOVED lines=10> */
[-C--:B---3--:R-:W-:Y:S02]  /*26b10*/  @!P2 LEA R8, P0, R207, R14.reuse, 0x1 ;  /* 0x0000000ecf08a211 */ /* 0x088fe400078008ff */
[----:B------:R-:W-:Y:S02]  /*26b20*/  @!P3 LEA R14, P1, R215, R14, 0x1 ;  /* 0x0000000ed70eb211 */ /* 0x000fe400078208ff */
[-C--:B--2---:R-:W-:Y:S02]  /*26b30*/  @!P2 LEA.HI.X R9, R207, R0.reuse, R11, 0x1, P0 ;  /* 0x00000000cf09a211 */ /* 0x084fe400000f0c0b */
[----:B------:R-:W-:-:S03]  /*26b40*/  @!P3 LEA.HI.X R15, R215, R0, R10, 0x1, P1 ;  /* 0x00000000d70fb211 */ /* 0x000fc600008f0c0a */
[----:B------:R4:W-:Y:S04]  /*26b50*/  @!P2 ST.E.128 desc[UR54][R8.64], RZ ;  /* 0x000000ff0800a985 */ /* 0x0009e8000c101d36 */
[----:B------:R4:W-:Y:S02]  /*26b60*/  @!P3 ST.E.128 desc[UR54][R14.64], RZ ;  /* 0x000000ff0e00b985 */ /* 0x0009e4000c101d36 */
.L_x_2502:
[----:B------:R-:W-:Y:S05]  /*26b70*/  BSYNC B1 ;  /* 0x0000000000017941 */ /* 0x000fea0003800000 */
.L_x_2501:
[----:B------:R-:W-:-:S03]  /*26b80*/  UMOV UR4, 0xffffffff ;  /* 0xffffffff00047882 */ /* 0x000fc60000000000 */
[----:B------:R-:W-:Y:S05]  /*26b90*/  BRA.DIV UR4, `(.L_x_2503) ;  /* 0x000000aa04fc7947 */ /* 0x000fea000b800000 */
[----:B--2---:R2:W0:Y:S04]  /*26ba0*/  SHFL.IDX PT, R0, R3, 0x1, 0x181f ;  /* 0x00381f0003007f89 */ /* 0x00442800000e0000 */
[----:B---34-:R2:W3:Y:S02]  /*26bb0*/  SHFL.IDX PT, R14, R2, 0x1, 0x181f ;  /* 0x00381f00020e7f89 */ /* 0x0184e400000e0000 */
.L_x_2763:
        /* <DEDUP_REMOVED lines=11> */
[-C--:B0-----:R-:W-:Y:S02]  /*26c70*/  @!P2 LEA.HI.X R9, R207, R0.reuse, R11, 0x1, P0 ;  /* 0x00000000cf09a211 */ /* 0x081fe400000f0c0b */
[----:B------:R-:W-:-:S03]  /*26c80*/  @!P3 LEA.HI.X R15, R215, R0, R10, 0x1, P1 ;  /* 0x00000000d70fb211 */ /* 0x000fc600008f0c0a */
[----:B------:R4:W-:Y:S04]  /*26c90*/  @!P2 ST.E.128 desc[UR54][R8.64], RZ ;  /* 0x000000ff0800a985 */ /* 0x0009e8000c101d36 */
[----:B------:R4:W-:Y:S02]  /*26ca0*/  @!P3 ST.E.128 desc[UR54][R14.64], RZ ;  /* 0x000000ff0e00b985 */ /* 0x0009e4000c101d36 */
.L_x_2505:
[----:B------:R-:W-:Y:S05]  /*26cb0*/  BSYNC B1 ;  /* 0x0000000000017941 */ /* 0x000fea0003800000 */
.L_x_2504:
[----:B------:R-:W-:-:S03]  /*26cc0*/  UMOV UR4, 0xffffffff ;  /* 0xffffffff00047882 */ /* 0x000fc60000000000 */
[----:B------:R-:W-:Y:S05]  /*26cd0*/  BRA.DIV UR4, `(.L_x_2506) ;  /* 0x000000aa04f47947 */ /* 0x000fea000b800000 */
[----:B0-----:R0:W0:Y:S04]  /*26ce0*/  SHFL.IDX PT, R0, R3, 0x2, 0x181f ;  /* 0x00581f0003007f89 */ /* 0x00102800000e0000 */
[----:B---34-:R3:W4:Y:S02]  /*26cf0*/  SHFL.IDX PT, R14, R2, 0x2, 0x181f ;  /* 0x00581f00020e7f89 */ /* 0x01872400000e0000 */
.L_x_2767:
        /* <DEDUP_REMOVED lines=15> */
.L_x_2508:
[----:B------:R-:W-:Y:S05]  /*26df0*/  BSYNC B1 ;  /* 0x0000000000017941 */ /* 0x000fea0003800000 */
.L_x_2507:
[----:B------:R-:W-:-:S03]  /*26e00*/  UMOV UR4, 0xffffffff ;  /* 0xffffffff00047882 */ /* 0x000fc60000000000 */
[----:B------:R-:W-:Y:S05]  /*26e10*/  BRA.DIV UR4, `(.L_x_2509) ;  /* 0x000000aa04ec7947 */ /* 0x000fea000b800000 */
[----:B0-----:R0:W0:Y:S04]  /*26e20*/  SHFL.IDX PT, R0, R3, 0x3, 0x181f ;  /* 0x00781f0003007f89 */ /* 0x00102800000e0000 */
[----:B----4-:R4:W0:Y:S02]  /*26e30*/  SHFL.IDX PT, R14, R2, 0x3, 0x181f ;  /* 0x00781f00020e7f89 */ /* 0x01082400000e0000 */
.L_x_2771:
[----:B-1234-:R-:W-:-:S04]  /*26e40*/  IADD3 R2, R204, 0x60, RZ ;  /* 0x00000060cc027810 */ /* 0x01efc80007ffe0ff */
        /* <DEDUP_REMOVED lines=13> */
.L_x_2492:
[----:B------:R-:W-:Y:S05]  /*26f20*/  BSYNC B0 ;  /* 0x0000000000007941 */ /* 0x000fea0003800000 */
.L_x_2477:
[----:B------:R-:W-:Y:S02]  /*26f30*/  ULDC UR4, c[0x0][0xc3c] ;  /* 0x00030f0000047ab9 */ /* 0x000fe40000000800 */
[----:B------:R-:W-:-:S13]  /*26f40*/  ISETP.GE.AND P0, PT, R7, UR4, PT ;  /* 0x0000000407007c0c */ /* 0x000fda000bf06270 */
[----:B------:R-:W-:Y:S05]  /*26f50*/  @!P0 BRA `(.L_x_2510) ;  /* 0xfffffda400d48947 */ /* 0x000fea000383ffff */
[----:B------:R-:W-:Y:S05]  /*26f60*/  BRA `(.L_x_2294) ;  /* 0x0000007800c87947 */ /* 0x000fea0003800000 */
.L_x_2292:
        /* <DEDUP_REMOVED lines=20> */
.L_x_2511:
[----:B------:R-:W1:Y:S01]  /*270b0*/  S2R R0, SR_TID.X ;  /* 0x0000000000007919 */ /* 0x000e620000002100 */
[----:B------:R-:W-:Y:S01]  /*270c0*/  ULDC UR4, c[0x0][0xc3c] ;  /* 0x00030f0000047ab9 */ /* 0x000fe20000000800 */
        /* <DEDUP_REMOVED lines=9> */
[----:B-1----:R-:W-:-:S04]  /*27160*/  @!P1 IMAD.WIDE.U32 R2, R0, 0x4, R4 ;  /* 0x0000000400029825 */ /* 0x002fc800078e0004 */
        /* <DEDUP_REMOVED lines=25> */
[----:B0-----:R-:W-:-:S05]  /*27300*/  IMAD R7, R7, UR5, RZ ;  /* 0x0000000507077c24 */ /* 0x001fca000f8e02ff */
[----:B--2---:R-:W-:Y:S02]  /*27310*/  ISETP.GT.AND P6, PT, R7, UR6, PT ;  /* 0x0000000607007c0c */ /* 0x004fe4000bfc4270 */
[----:B------:R-:W-:-:S11]  /*27320*/  MOV R4, R7 ;  /* 0x0000000700047202 */ /* 0x000fd60000000f00 */
[----:B------:R-:W-:Y:S05]  /*27330*/  @P6 BRA `(.L_x_2513) ;  /* 0x0000000000a86947 */ /* 0x000fea0003800000 */
[----:B------:R-:W-:Y:S01]  /*27340*/  IMAD.MOV.U32 R7, RZ, RZ, R4 ;  /* 0x000000ffff077224 */ /* 0x000fe200078e0004 */
[----:B------:R-:W-:Y:S01]  /*27350*/  UMOV UR4, URZ ;  /* 0x0000003f00047c82 */ /* 0x000fe20008000000 */
[----:B------:R-:W-:-:S05]  /*27360*/  ULDC UR5, c[0x0][0xc38] ;  /* 0x00030e0000057ab9 */ /* 0x000fca0000000800 */
.L_x_2515:
        /* <DEDUP_REMOVED lines=39> */
.L_x_2513:
        /* <DEDUP_REMOVED lines=12> */
.L_x_2516:
[----:B----4-:R-:W-:Y:S01]  /*276a0*/  IMAD R2, R8, UR5, R9 ;  /* 0x0000000508027c24 */ /* 0x010fe2000f8e0209 */
[----:B------:R-:W-:Y:S02]  /*276b0*/  IADD3 R12, R10, UR4, RZ ;  /* 0x000000040a0c7c10 */ /* 0x000fe4000fffe0ff */
[----:B-1----:R-:W-:Y:S02]  /*276c0*/  ISETP.NE.AND P0, PT, R7, 0x1, PT ;  /* 0x000000010700780c */ /* 0x002fe40003f05270 */
[----:B------:R1:W-:Y:S01]  /*276d0*/  STL [R1], R2 ;  /* 0x0000000201007387 */ /* 0x0003e20000100800 */
[----:B0-----:R-:W-:-:S03]  /*276e0*/  IADD3 R5, -R2, UR6, RZ ;  /* 0x0000000602057c10 */ /* 0x001fc6000fffe1ff */
[----:B------:R1:W-:Y:S07]  /*276f0*/  STL [R1+0xc], R12 ;  /* 0x00000c0c01007387 */ /* 0x0003ee0000100800 */
        /* <DEDUP_REMOVED lines=17> */
[----:B------:R-:W-:Y:S01]  /*27810*/  IMAD R11, R9, R11, R2 ;  /* 0x0000000b090b7224 */ /* 0x000fe200078e0202 */
[----:B------:R-:W-:Y:S01]  /*27820*/  MOV R2, RZ ;  /* 0x000000ff00027202 */ /* 0x000fe20000000f00 */
[----:B------:R-:W-:-:S03]  /*27830*/  VIADD R3, R10, 0xffffffe ;  /* 0x0ffffffe0a037836 */ /* 0x000fc60000000000 */
        /* <DEDUP_REMOVED lines=26> */
[----:B------:R-:W-:-:S05]  /*279e0*/  @P0 VIADD R6, R6, 0x1 ;  /* 0x0000000106060836 */ /* 0x000fca0000000000 */
[----:B------:R-:W-:Y:S02]  /*279f0*/  @!P2 IADD3 R6, -R6, RZ, RZ ;  /* 0x000000ff0606a210 */ /* 0x000fe40007ffe1ff */
        /* <DEDUP_REMOVED lines=9> */
.L_x_2517:
        /* <DEDUP_REMOVED lines=15> */
[----:B------:R-:W-:Y:S01]  /*27b80*/  IMAD.HI.U32 R2, R2, R11, RZ ;  /* 0x0000000b02027227 */ /* 0x000fe200078e00ff */
[----:B------:R-:W-:-:S05]  /*27b90*/  IADD3 R3, RZ, -R3, RZ ;  /* 0x80000003ff037210 */ /* 0x000fca0007ffe0ff */
        /* <DEDUP_REMOVED lines=23> */
[----:B0-----:R-:W-:-:S05]  /*27d10*/  IADD3 R2, RZ, -R3, RZ ;  /* 0x80000003ff027210 */ /* 0x001fca0007ffe0ff */
        /* <DEDUP_REMOVED lines=20> */
.L_x_2518:
[----:B01----:R-:W-:-:S04]  /*27e60*/  LOP3.LUT R3, RZ, R2, RZ, 0x33, !PT ;  /* 0x00000002ff037212 */ /* 0x003fc800078e33ff */
[----:B------:R-:W-:-:S05]  /*27e70*/  IADD3 R2, R4, R3, RZ ;  /* 0x0000000304027210 */ /* 0x000fca0007ffe0ff */
[----:B------:R1:W-:Y:S01]  /*27e80*/  STL [R1+0x4], R2 ;  /* 0x0000040201007387 */ /* 0x0003e20000100800 */
[----:B------:R-:W-:Y:S05]  /*27e90*/  BRA `(.L_x_2519) ;  /* 0x0000000000107947 */ /* 0x000fea0003800000 */
.L_x_2514:
[----:B------:R-:W-:Y:S01]  /*27ea0*/  IMAD.U32 R2, RZ, RZ, UR6 ;  /* 0x00000006ff027e24 */ /* 0x000fe2000f8e00ff */
[----:B------:R0:W-:Y:S04]  /*27eb0*/  STL [R1+0x4], RZ ;  /* 0x000004ff01007387 */ /* 0x0001e80000100800 */
[----:B------:R0:W-:Y:S04]  /*27ec0*/  STL [R1+0x8], RZ ;  /* 0x000008ff01007387 */ /* 0x0001e80000100800 */
[----:B------:R0:W-:Y:S02]  /*27ed0*/  STL [R1], R2 ;  /* 0x0000000201007387 */ /* 0x0001e40000100800 */
.L_x_2519:
        /* <DEDUP_REMOVED lines=10> */
.L_x_2512:
[----:B--2---:R-:W2:Y:S01]  /*27f80*/  LDL R0, [R1+0xc] ;  /* 0x00000c0001007983 */ /* 0x004ea20000100800 */
[----:B------:R-:W-:Y:S01]  /*27f90*/  ULDC UR4, c[0x0][0xc3c] ;  /* 0x00030f0000047ab9 */ /* 0x000fe20000000800 */
[----:B------:R-:W-:Y:S01]  /*27fa0*/  IMAD.MOV.U32 R19, RZ, RZ, RZ ;  /* 0x000000ffff137224 */ /* 0x000fe200078e00ff */
[----:B--2---:R-:W-:Y:S01]  /*27fb0*/  ISETP.GE.AND P0, PT, R0, UR4, PT ;  /* 0x0000000400007c0c */ /* 0x004fe2000bf06270 */
[----:B------:R-:W-:-:S05]  /*27fc0*/  IMAD.MOV.U32 R0, RZ, RZ, 0x1 ;  /* 0x00000001ff007424 */ /* 0x000fca00078e00ff */
[----:B------:R2:W-:Y:S04]  /*27fd0*/  STL [R1+0x18], R0 ;  /* 0x0000180001007387 */ /* 0x0005e80000100800 */
[----:B------:R2:W-:Y:S03]  /*27fe0*/  STL [R1+0x60], RZ ;  /* 0x000060ff01007387 */ /* 0x0005e60000100800 */
        /* <DEDUP_REMOVED lines=13> */
[C---:B-1----:R-:W-:Y:S01]  /*280c0*/  IMAD.SHL.U32 R4, R10.reuse, 0x80, RZ ;  /* 0x000000800a047824 */ /* 0x042fe200078e00ff */
[----:B--2---:R-:W-:Y:S01]  /*280d0*/  SHF.R.U32.HI R0, RZ, 0x1, R10 ;  /* 0x00000001ff007819 */ /* 0x004fe2000001160a */
[C---:B0-----:R-:W-:Y:S01]  /*280e0*/  IMAD.SHL.U32 R2, R10.reuse, 0x10, RZ ;  /* 0x000000100a027824 */ /* 0x041fe200078e00ff */
[C---:B------:R-:W-:Y:S01]  /*280f0*/  LOP3.LUT P0, RZ, R10.reuse, 0x4, RZ, 0xc0, !PT ;  /* 0x000000040aff7812 */ /* 0x040fe2000780c0ff */
[----:B------:R-:W-:Y:S01]  /*28100*/  IMAD.SHL.U32 R3, R10, 0x2, RZ ;  /* 0x000000020a037824 */ /* 0x000fe200078e00ff */
[----:B------:R-:W-:Y:S01]  /*28110*/  LOP3.LUT R5, R4, 0x380, RZ, 0xc0, !PT ;  /* 0x0000038004057812 */ /* 0x000fe200078ec0ff */
[----:B------:R-:W-:-:S03]  /*28120*/  IMAD.SHL.U32 R9, R10, 0x4, RZ ;  /* 0x000000040a097824 */ /* 0x000fc600078e00ff */
        /* <DEDUP_REMOVED lines=9> */
[----:B------:R-:W-:-:S02]  /*281c0*/  LOP3.LUT R3, R0, R3, RZ, 0xfc, !PT ;  /* 0x0000000300037212 */ /* 0x000fc400078efcff */
[----:B------:R-:W-:-:S04]  /*281d0*/  SHF.L.U32 R0, R10, 0x5, RZ ;  /* 0x000000050a007819 */ /* 0x000fc800000006ff */
        /* <DEDUP_REMOVED lines=13> */
[----:B------:R-:W-:Y:S02]  /*282b0*/  IMAD.IADD R2, R18, 0x1, R3 ;  /* 0x0000000112027824 */ /* 0x000fe400078e0203 */
[----:B------:R-:W-:-:S03]  /*282c0*/  IMAD.MOV.U32 R3, RZ, RZ, 0x1 ;  /* 0x00000001ff037424 */ /* 0x000fc600078e00ff */
[----:B------:R0:W-:Y:S04]  /*282d0*/  STL [R1+0x3c], R2 ;  /* 0x00003c0201007387 */ /* 0x0001e80000100800 */
[----:B------:R-:W-:Y:S04]  /*282e0*/  STL [R1+0x60], RZ ;  /* 0x000060ff01007387 */ /* 0x000fe80000100800 */
[----:B------:R1:W-:Y:S01]  /*282f0*/  STL [R1+0x1c], R0 ;  /* 0x00001c0001007387 */ /* 0x0003e20000100800 */
[----:B0-----:R-:W-:-:S03]  /*28300*/  LOP3.LUT R2, R4, 0x40, RZ, 0xfc, !PT ;  /* 0x0000004004027812 */ /* 0x001fc600078efcff */
[----:B------:R0:W-:Y:S04]  /*28310*/  STL [R1+0x10], RZ ;  /* 0x000010ff01007387 */ /* 0x0001e80000100800 */
[----:B------:R0:W-:Y:S01]  /*28320*/  STL [R1+0x18], R3 ;  /* 0x0000180301007387 */ /* 0x0001e20000100800 */
[----:B-1----:R-:W-:-:S07]  /*28330*/  LOP3.LUT R0, R4, 0x80, RZ, 0xfc, !PT ;  /* 0x0000008004007812 */ /* 0x002fce00078efcff */
.L_x_2634:
[----:B--2---:R-:W2:Y:S01]  /*28340*/  LDL R0, [R1+0xc] ;  /* 0x00000c0001007983 */ /* 0x004ea20000100800 */
        /* <DEDUP_REMOVED lines=12> */
[----:B------:R0:W-:Y:S10]  /*28410*/  STL [R1+0x34], R0 ;  /* 0x0000340001007387 */ /* 0x0001f40000100800 */
[----:B------:R-:W-:-:S02]  /*28420*/  @P0 LEA R2, P1, R0, UR4, 0x2 ;  /* 0x0000000400020c11 */ /* 0x000fc4000f8210ff */
[C---:B------:R-:W-:Y:S01]  /*28430*/  SHF.L.U32 R15, R0.reuse, 0x2, RZ ;  /* 0x00000002000f7819 */ /* 0x040fe200000006ff */
[----:B-1----:R1:W-:Y:S01]  /*28440*/  STL [R1+0x58], R4 ;  /* 0x0000580401007387 */ /* 0x0023e20000100800 */
[C-C-:B------:R-:W-:Y:S01]  /*28450*/  @P0 LEA.HI.X R3, R0.reuse, UR5, R4.reuse, 0x2, P1 ;  /* 0x0000000500030c11 */ /* 0x140fe200088f1404 */
[----:B------:R-:W-:Y:S02]  /*28460*/  ULDC.64 UR4, c[0x0][0xa00] ;  /* 0x0002800000047ab9 */ /* 0x000fe40000000a00 */
[----:B------:R-:W-:Y:S02]  /*28470*/  ISETP.NE.U32.AND P2, PT, RZ, UR4, PT ;  /* 0x00000004ff007c0c */ /* 0x000fe4000bf45070 */
[----:B------:R2:W5:Y:S01]  /*28480*/  @P0 LDG.E R9, desc[UR54][R2.64] ;  /* 0x0000003602090981 */ /* 0x000562000c1e1900 */
[----:B------:R-:W-:Y:S01]  /*28490*/  SHF.L.U64.HI R14, R0, 0x2, R4 ;  /* 0x00000002000e7819 */ /* 0x000fe20000010204 */
[----:B------:R-:W-:Y:S01]  /*284a0*/  IMAD.MOV.U32 R12, RZ, RZ, RZ ;  /* 0x000000ffff0c7224 */ /* 0x000fe200078e00ff */
[----:B------:R-:W-:Y:S01]  /*284b0*/  ISETP.NE.AND.EX P2, PT, RZ, UR5, PT, P2 ;  /* 0x00000005ff007c0c */ /* 0x000fe2000bf45320 */
[----:B------:R-:W-:Y:S01]  /*284c0*/  STL [R1+0x24], R15 ;  /* 0x0000240f01007387 */ /* 0x000fe20000100800 */
[----:B------:R-:W-:Y:S01]  /*284d0*/  ISETP.NE.U32.AND P3, PT, RZ, UR10, PT ;  /* 0x0000000aff007c0c */ /* 0x000fe2000bf65070 */
[----:B0-----:R-:W-:Y:S01]  /*284e0*/  IMAD.MOV.U32 R0, RZ, RZ, RZ ;  /* 0x000000ffff007224 */ /* 0x001fe200078e00ff */
[----:B------:R-:W-:Y:S01]  /*284f0*/  ISETP.NE.U32.AND P0, PT, RZ, UR6, PT ;  /* 0x00000006ff007c0c */ /* 0x000fe2000bf05070 */
[----:B------:R-:W-:Y:S01]  /*28500*/  STL [R1+0x38], R14 ;  /* 0x0000380e01007387 */ /* 0x000fe20000100800 */
[----:B------:R-:W-:-:S02]  /*28510*/  ISETP.NE.U32.AND P1, PT, RZ, UR8, PT ;  /* 0x00000008ff007c0c */ /* 0x000fc4000bf25070 */
[C---:B--2---:R-:W-:Y:S02]  /*28520*/  IADD3 R2, P4, R15.reuse, UR4, RZ ;  /* 0x000000040f027c10 */ /* 0x044fe4000ff9e0ff */
[----:B------:R-:W-:Y:S02]  /*28530*/  ISETP.NE.AND.EX P3, PT, RZ, UR11, PT, P3 ;  /* 0x0000000bff007c0c */ /* 0x000fe4000bf65330 */
[C---:B------:R-:W-:Y:S02]  /*28540*/  IADD3.X R3, R14.reuse, UR5, RZ, P4, !PT ;  /* 0x000000050e037c10 */ /* 0x040fe4000a7fe4ff */
[----:B-1----:R-:W-:Y:S02]  /*28550*/  IADD3 R4, P4, R15, UR8, RZ ;  /* 0x000000080f047c10 */ /* 0x002fe4000ff9e0ff */
[----:B------:R-:W-:Y:S01]  /*28560*/  ISETP.NE.AND.EX P0, PT, RZ, UR7, PT, P0 ;  /* 0x00000007ff007c0c */ /* 0x000fe2000bf05300 */
[----:B------:R-:W2:Y:S01]  /*28570*/  @P2 LDG.E R8, desc[UR54][R2.64] ;  /* 0x0000003602082981 */ /* 0x000ea2000c1e1900 */
[----:B------:R-:W-:Y:S01]  /*28580*/  IADD3.X R5, R14, UR9, RZ, P4, !PT ;  /* 0x000000090e057c10 */ /* 0x000fe2000a7fe4ff */
[----:B------:R-:W-:Y:S01]  /*28590*/  ULDC UR4, c[0x0][0x288] ;  /* 0x0000a20000047ab9 */ /* 0x000fe20000000800 */
[----:B------:R-:W-:-:S02]  /*285a0*/  ISETP.NE.AND.EX P1, PT, RZ, UR9, PT, P1 ;  /* 0x00000009ff007c0c */ /* 0x000fc4000bf25310 */
[C---:B------:R-:W-:Y:S02]  /*285b0*/  IADD3 R6, P5, R15.reuse, UR6, RZ ;  /* 0x000000060f067c10 */ /* 0x040fe4000ffbe0ff */
[----:B------:R-:W-:Y:S02]  /*285c0*/  @P3 IADD3 R10, P4, R15, UR10, RZ ;  /* 0x0000000a0f0a3c10 */ /* 0x000fe4000ff9e0ff */
[C---:B------:R-:W-:Y:S02]  /*285d0*/  IADD3.X R7, R14.reuse, UR7, RZ, P5, !PT ;  /* 0x000000070e077c10 */ /* 0x040fe4000affe4ff */
[----:B------:R-:W-:-:S03]  /*285e0*/  @P3 IADD3.X R11, R14, UR11, RZ, P4, !PT ;  /* 0x0000000b0e0b3c10 */ /* 0x000fc6000a7fe4ff */
[----:B------:R0:W5:Y:S04]  /*285f0*/  @P0 LDG.E R12, desc[UR54][R6.64] ;  /* 0x00000036060c0981 */ /* 0x000168000c1e1900 */
[----:B------:R0:W5:Y:S04]  /*28600*/  @P1 LDG.E R0, desc[UR54][R4.64] ;  /* 0x0000003604001981 */ /* 0x000168000c1e1900 */
[----:B--2---:R1:W-:Y:S02]  /*28610*/  STL [R1+0x40], R8 ;  /* 0x0000400801007387 */ /* 0x0043e40000100800 */
[----:B-1----:R-:W-:Y:S01]  /*28620*/  IMAD.U32 R8, RZ, RZ, UR4 ;  /* 0x00000004ff087e24 */ /* 0x002fe2000f8e00ff */
[----:B------:R-:W-:-:S05]  /*28630*/  ULDC.64 UR4, c[0x0][0x418] ;  /* 0x0001060000047ab9 */ /* 0x000fca0000000a00 */
[----:B------:R-:W2:Y:S01]  /*28640*/  @P3 LDG.E R8, desc[UR54][R10.64] ;  /* 0x000000360a083981 */ /* 0x000ea2000c1e1900 */
[----:B------:R-:W-:-:S03]  /*28650*/  UISETP.NE.U32.AND UP0, UPT, UR4, URZ, UPT ;  /* 0x0000003f0400728c */ /* 0x000fc6000bf05070 */
[----:B------:R-:W-:Y:S01]  /*28660*/  ULDC UR4, c[0x0][0x424] ;  /* 0x0001090000047ab9 */ /* 0x000fe20000000800 */
[----:B------:R-:W-:-:S03]  /*28670*/  UISETP.NE.AND.EX UP0, UPT, UR5, URZ, UPT, UP0 ;  /* 0x0000003f0500728c */ /* 0x000fc6000bf05300 */
[----:B------:R-:W-:Y:S01]  /*28680*/  ULDC UR5, c[0x0][0x2f0] ;  /* 0x0000bc0000057ab9 */ /* 0x000fe20000000800 */
[----:B------:R-:W-:Y:S01]  /*28690*/  USEL UR4, UR4, 0x1, UP0 ;  /* 0x0000000104047887 */ /* 0x000fe20008000000 */
[----:B--2---:R1:W-:Y:S04]  /*286a0*/  STL [R1+0x44], R8 ;  /* 0x0000440801007387 */ /* 0x0043e80000100800 */
[----:B------:R0:W5:Y:S01]  /*286b0*/  LDL R13, [R1+0x44] ;  /* 0x00004400010d7983 */ /* 0x0001620000100800 */
[----:B------:R-:W-:-:S03]  /*286c0*/  UIMAD UR4, UR4, UR5, URZ ;  /* 0x00000005040472a4 */ /* 0x000fc6000f8e023f */
[----:B------:R-:W-:Y:S02]  /*286d0*/  ULDC UR5, c[0x0][0x348] ;  /* 0x0000d20000057ab9 */ /* 0x000fe40000000800 */
[----:B------:R-:W-:Y:S02]  /*286e0*/  IMAD.U32 R10, RZ, RZ, UR5 ;  /* 0x00000005ff0a7e24 */ /* 0x000fe4000f8e00ff */
[----:B-1----:R-:W-:Y:S01]  /*286f0*/  IMAD.U32 R8, RZ, RZ, UR4 ;  /* 0x00000004ff087e24 */ /* 0x002fe2000f8e00ff */
[----:B0-----:R-:W-:Y:S06]  /*28700*/  @P3 BRA `(.L_x_2521) ;  /* 0x0000000000143947 */ /* 0x001fec0003800000 */
[----:B------:R-:W-:Y:S05]  /*28710*/  @!P2 BRA `(.L_x_2521) ;  /* 0x000000000010a947 */ /* 0x000fea0003800000 */
[----:B------:R-:W2:Y:S04]  /*28720*/  LDG.E R11, desc[UR54][R2.64] ;  /* 0x00000036020b7981 */ /* 0x000ea8000c1e1900 */
[----:B------:R-:W2:Y:S02]  /*28730*/  LDG.E R2, desc[UR54][R2.64+0x4] ;  /* 0x0000043602027981 */ /* 0x000ea4000c1e1900 */
[----:B--2--5:R-:W-:-:S05]  /*28740*/  IMAD.IADD R13, R2, 0x1, -R11 ;  /* 0x00000001020d7824 */ /* 0x024fca00078e0a0b */
[----:B------:R0:W-:Y:S02]  /*28750*/  STL [R1+0x44], R13 ;  /* 0x0000440d01007387 */ /* 0x0001e40000100800 */
.L_x_2521:
[----:B------:R-:W2:Y:S01]  /*28760*/  LDL.LU R3, [R1+0x8] ;  /* 0x0000080001037983 */ /* 0x000ea20000300800 */
[----:B------:R-:W-:Y:S02]  /*28770*/  ULDC.64 UR4, c[0x0][0xa20] ;  /* 0x0002880000047ab9 */ /* 0x000fe40000000a00 */
[----:B------:R-:W-:Y:S01]  /*28780*/  ISETP.NE.U32.AND P2, PT, RZ, UR4, PT ;  /* 0x00000004ff007c0c */ /* 0x000fe2000bf45070 */
[----:B------:R-:W3:Y:S03]  /*28790*/  LDL R11, [R1+0x34] ;  /* 0x00003400010b7983 */ /* 0x000ee60000100800 */
[----:B------:R-:W-:Y:S02]  /*287a0*/  ISETP.NE.AND.EX P2, PT, RZ, UR5, PT, P2 ;  /* 0x00000005ff007c0c */ /* 0x000fe4000bf45320 */
[C---:B--2---:R-:W-:Y:S02]  /*287b0*/  LOP3.LUT R17, R3.reuse, 0xff000000, RZ, 0xc0, !PT ;  /* 0xff00000003117812 */ /* 0x044fe400078ec0ff */
[----:B------:R-:W-:-:S02]  /*287c0*/  LOP3.LUT R2, R3, 0xff0000, RZ, 0xc0, !PT ;  /* 0x00ff000003027812 */ /* 0x000fc400078ec0ff */
[----:B------:R-:W-:Y:S02]  /*287d0*/  SHF.R.U32.HI R17, RZ, 0x8, R17 ;  /* 0x00000008ff117819 */ /* 0x000fe40000011611 */
[----:B------:R-:W-:Y:S02]  /*287e0*/  LOP3.LUT R16, R3, 0xffff, RZ, 0xc0, !PT ;  /* 0x0000ffff03107812 */ /* 0x000fe400078ec0ff */
[----:B------:R-:W-:Y:S01]  /*287f0*/  LEA.HI R17, R2, R17, RZ, 0x10 ;  /* 0x0000001102117211 */ /* 0x000fe200078f80ff */
[----:B-----5:R-:W-:-:S05]  /*28800*/  IMAD.IADD R2, R12, 0x1, R9 ;  /* 0x000000010c027824 */ /* 0x020fca00078e0209 */
[----:B------:R1:W-:Y:S04]  /*28810*/  STL [R1+0x28], R2 ;  /* 0x0000280201007387 */ /* 0x0003e80000100800 */
[----:B---3--:R1:W-:Y:S01]  /*28820*/  STL [R1+0x8], R11 ;  /* 0x0000080b01007387 */ /* 0x0083e20000100800 */
[----:B------:R-:W-:Y:S05]  /*28830*/  @!P2 BRA `(.L_x_2522) ;  /* 0x000000000010a947 */ /* 0x000fea0003800000 */
[----:B-1----:R-:W-:-:S04]  /*28840*/  IADD3 R2, P0, R15, UR4, RZ ;  /* 0x000000040f027c10 */ /* 0x002fc8000ff1e0ff */
[----:B------:R-:W-:-:S05]  /*28850*/  IADD3.X R3, R14, UR5, RZ, P0, !PT ;  /* 0x000000050e037c10 */ /* 0x000fca00087fe4ff */
[----:B------:R2:W5:Y:S01]  /*28860*/  LDG.E R8, desc[UR54][R2.64] ;  /* 0x0000003602087981 */ /* 0x000562000c1e1900 */
[----:B------:R-:W-:Y:S05]  /*28870*/  BRA `(.L_x_2523) ;  /* 0x0000000000107947 */ /* 0x000fea0003800000 */
.L_x_2522:
[----:B------:R-:W-:Y:S05]  /*28880*/  @!P0 BRA `(.L_x_2523) ;  /* 0x00000000000c8947 */ /* 0x000fea0003800000 */
[----:B------:R-:W2:Y:S04]  /*28890*/  LDG.E R8, desc[UR54][R6.64] ;  /* 0x0000003606087981 */ /* 0x000ea8000c1e1900 */
[----:B------:R-:W2:Y:S02]  /*288a0*/  LDG.E R6, desc[UR54][R6.64+0x4] ;  /* 0x0000043606067981 */ /* 0x000ea4000c1e1900 */
[----:B--2---:R-:W-:-:S07]  /*288b0*/  IADD3 R8, -R8, R6, RZ ;  /* 0x0000000608087210 */ /* 0x004fce0007ffe1ff */
.L_x_2523:
[----:B------:R-:W3:Y:S01]  /*288c0*/  LDL R7, [R1+0x4] ;  /* 0x0000040001077983 */ /* 0x000ee20000100800 */
[----:B--2---:R-:W2:Y:S03]  /*288d0*/  LDC R3, c[0x0][0x448] ;  /* 0x00011200ff037b82 */ /* 0x004ea60000000800 */
[----:B-1----:R-:W4:Y:S04]  /*288e0*/  @P1 LDG.E R2, desc[UR54][R4.64] ;  /* 0x0000003604021981 */ /* 0x002f28000c1e1900 */
[----:B------:R1:W4:Y:S01]  /*288f0*/  @P1 LDG.E R4, desc[UR54][R4.64+0x4] ;  /* 0x0000043604041981 */ /* 0x000322000c1e1900 */
[----:B-----5:R-:W-:Y:S01]  /*28900*/  IMAD.IADD R9, R8, 0x1, -R9 ;  /* 0x0000000108097824 */ /* 0x020fe200078e0a09 */
[----:B------:R-:W-:Y:S01]  /*28910*/  LOP3.LUT R12, R17, 0xff, RZ, 0xc0, !PT ;  /* 0x000000ff110c7812 */ /* 0x000fe200078ec0ff */
[----:B------:R-:W-:Y:S01]  /*28920*/  BSSY B0, `(.L_x_2524) ;  /* 0x0000036000007945 */ /* 0x000fe20003800000 */
[----:B------:R-:W-:-:S03]  /*28930*/  SHF.R.U32.HI R17, RZ, 0x10, R17 ;  /* 0x00000010ff117819 */ /* 0x000fc60000011611 */
[----:B------:R0:W-:Y:S01]  /*28940*/  STL [R1+0x20], R12 ;  /* 0x0000200c01007387 */ /* 0x0001e20000100800 */
[----:B--2---:R-:W-:-:S13]  /*28950*/  ISETP.NE.AND P0, PT, R3, 0x1, PT ;  /* 0x000000010300780c */ /* 0x004fda0003f05270 */
[----:B-1----:R-:W1:Y:S08]  /*28960*/  @P0 LDC R5, c[0x0][0x44c] ;  /* 0x00011300ff050b82 */ /* 0x002e700000000800 */
[----:B------:R-:W2:Y:S01]  /*28970*/  @P0 LDC R6, c[0x0][0x450] ;  /* 0x00011400ff060b82 */ /* 0x000ea20000000800 */
[----:B---3--:R-:W-:-:S04]  /*28980*/  IMAD.SHL.U32 R3, R7, 0x80, RZ ;  /* 0x0000008007037824 */ /* 0x008fc800078e00ff */
[----:B------:R-:W-:Y:S02]  /*28990*/  VIADD R3, R3, 0x7f ;  /* 0x0000007f03037836 */ /* 0x000fe40000000000 */
[----:B----4-:R-:W-:Y:S02]  /*289a0*/  @P1 IMAD.IADD R10, R4, 0x1, -R2 ;  /* 0x00000001040a1824 */ /* 0x010fe400078e0a02 */
[----:B-1----:R-:W-:-:S05]  /*289b0*/  @P0 IMAD.HI.U32 R2, R3, R5, RZ ;  /* 0x0000000503020227 */ /* 0x002fca00078e00ff */
[----:B--2---:R-:W-:Y:S01]  /*289c0*/  @P0 SHF.R.U32.HI R3, RZ, R6, R2 ;  /* 0x00000006ff030219 */ /* 0x004fe20000011602 */
[----:B------:R-:W-:-:S04]  /*289d0*/  IMAD.IADD R2, R9, 0x1, R10 ;  /* 0x0000000109027824 */ /* 0x000fc800078e020a */
[C---:B------:R-:W-:Y:S01]  /*289e0*/  VIADD R4, R2.reuse, 0x9f ;  /* 0x0000009f02047836 */ /* 0x040fe20000000000 */
[----:B------:R-:W-:-:S03]  /*289f0*/  IADD3 R21, R2, 0xa0, -R13 ;  /* 0x000000a002157810 */ /* 0x000fc60007ffe80d */
[----:B------:R-:W-:-:S04]  /*28a00*/  IMAD.HI R2, R4, 0x66666667, RZ ;  /* 0x6666666704027827 */ /* 0x000fc800078e02ff */
[----:B------:R-:W-:Y:S01]  /*28a10*/  IMAD.IADD R3, R21, 0x1, R3 ;  /* 0x0000000115037824 */ /* 0x000fe200078e0203 */
[----:B------:R-:W-:-:S03]  /*28a20*/  SHF.R.U32.HI R20, RZ, 0x1f, R2 ;  /* 0x0000001fff147819 */ /* 0x000fc60000011602 */
[----:B------:R-:W-:Y:S01]  /*28a30*/  IMAD.HI R3, R3, 0x66666667, RZ ;  /* 0x6666666703037827 */ /* 0x000fe200078e02ff */
[----:B------:R-:W-:Y:S02]  /*28a40*/  LEA.HI.SX32 R20, R2, R20, 0x1a ;  /* 0x0000001402147211 */ /* 0x000fe400078fd2ff */
[----:B------:R-:W-:Y:S02]  /*28a50*/  MOV R2, RZ ;  /* 0x000000ff00027202 */ /* 0x000fe40000000f00 */
[----:B------:R-:W-:-:S04]  /*28a60*/  SHF.R.U32.HI R8, RZ, 0x1f, R3 ;  /* 0x0000001fff087819 */ /* 0x000fc80000011603 */
[----:B------:R-:W-:-:S04]  /*28a70*/  LEA.HI.SX32 R8, R3, R8, 0x1a ;  /* 0x0000000803087211 */ /* 0x000fc800078fd2ff */
[----:B------:R-:W-:-:S04]  /*28a80*/  VIMNMX R8, R20, R8, PT ;  /* 0x0000000814087248 */ /* 0x000fc80003fe0100 */
[----:B------:R-:W-:-:S13]  /*28a90*/  ISETP.GE.AND P0, PT, R8, 0x1, PT ;  /* 0x000000010800780c */ /* 0x000fda0003f06270 */
[----:B0-----:R-:W-:Y:S05]  /*28aa0*/  @!P0 BRA `(.L_x_2525) ;  /* 0x0000000000748947 */ /* 0x001fea0003800000 */
        /* <DEDUP_REMOVED lines=11> */
[----:B0-----:R-:W-:Y:S02]  /*28b60*/  IMAD.MOV.U32 R6, RZ, RZ, RZ ;  /* 0x000000ffff067224 */ /* 0x001fe400078e00ff */
[----:B-1----:R-:W-:-:S04]  /*28b70*/  IMAD.MOV R5, RZ, RZ, -R7 ;  /* 0x000000ffff057224 */ /* 0x002fc800078e0a07 */
        /* <DEDUP_REMOVED lines=13> */
[----:B------:R-:W-:-:S05]  /*28c50*/  @P0 IADD3 R2, R2, 0x1, RZ ;  /* 0x0000000102020810 */ /* 0x000fca0007ffe0ff */
[----:B------:R-:W-:Y:S01]  /*28c60*/  @!P3 IMAD.MOV R2, RZ, RZ, -R2 ;  /* 0x000000ffff02b224 */ /* 0x000fe200078e0a02 */
[----:B------:R-:W-:-:S07]  /*28c70*/  @!P2 LOP3.LUT R2, RZ, R3, RZ, 0x33, !PT ;  /* 0x00000003ff02a212 */ /* 0x000fce00078e33ff */
.L_x_2525:
[----:B------:R-:W-:Y:S05]  /*28c80*/  BSYNC B0 ;  /* 0x0000000000007941 */ /* 0x000fea0003800000 */
.L_x_2524:
[-C--:B------:R-:W-:Y:S01]  /*28c90*/  IMAD R3, R12, R2.reuse, RZ ;  /* 0x000000020c037224 */ /* 0x080fe200078e02ff */
[----:B------:R-:W-:Y:S04]  /*28ca0*/  BSSY B0, `(.L_x_2526) ;  /* 0x0000123000007945 */ /* 0x000fe80003800000 */
[----:B------:R-:W-:-:S05]  /*28cb0*/  VIADDMNMX R2, R3, R2, R8, PT ;  /* 0x0000000203027246 */ /* 0x000fca0003800108 */
[--C-:B------:R-:W-:Y:S02]  /*28cc0*/  IMAD R4, R2, 0xa0, -R9.reuse ;  /* 0x000000a002047824 */ /* 0x100fe400078e0a09 */
[----:B------:R-:W-:-:S03]  /*28cd0*/  IMAD R2, R3, 0xa0, -R9 ;  /* 0x000000a003027824 */ /* 0x000fc600078e0a09 */
[----:B------:R-:W-:Y:S02]  /*28ce0*/  VIMNMX R10, R4, R10, PT ;  /* 0x0000000a040a7248 */ /* 0x000fe40003fe0100 */
[----:B------:R-:W-:-:S04]  /*28cf0*/  VIMNMX R2, RZ, R2, !PT ;  /* 0x00000002ff027248 */ /* 0x000fc80007fe0100 */
        /* <DEDUP_REMOVED lines=18> */
.L_x_2774:
[----:B-1----:R-:W-:Y:S02]  /*28e20*/  ISETP.NE.AND P0, PT, R14, RZ, PT ;  /* 0x000000ff0e00720c */ /* 0x002fe40003f05270 */
[----:B------:R-:W-:-:S11]  /*28e30*/  PLOP3.LUT P6, PT, PT, PT, PT, 0x8, 0x0 ;  /* 0x000000000000781c */ /* 0x000fd60003fce170 */
[----:B------:R-:W-:Y:S05]  /*28e40*/  @P0 BRA `(.L_x_2529) ;  /* 0x00000000000c0947 */ /* 0x000fea0003800000 */
[----:B------:R-:W-:-:S03]  /*28e50*/  UMOV UR4, 0xffffffff ;  /* 0xffffffff00047882 */ /* 0x000fc60000000000 */
[----:B------:R-:W-:Y:S05]  /*28e60*/  BRA.DIV UR4, `(.L_x_2530) ;  /* 0x0000008e04547947 */ /* 0x000fea000b800000 */
[----:B------:R-:W-:-:S13]  /*28e70*/  ELECT P6, URZ, PT ;  /* 0x00000000003f782f */ /* 0x000fda00038c0000 */
.L_x_2529:
[----:B0-----:R-:W2:Y:S01]  /*28e80*/  LDL R4, [R1+0x60] ;  /* 0x0000600001047983 */ /* 0x001ea20000100800 */
[----:B------:R-:W-:Y:S01]  /*28e90*/  BSSY B1, `(.L_x_2531) ;  /* 0x0000008000017945 */ /* 0x000fe20003800000 */
[----:B--2---:R-:W-:-:S05]  /*28ea0*/  VIADD R4, R4, 0x1 ;  /* 0x0000000104047836 */ /* 0x004fca0000000000 */
[----:B------:R-:W-:-:S04]  /*28eb0*/  LEA.HI R5, R4, R4, RZ, 0x1 ;  /* 0x0000000404057211 */ /* 0x000fc800078f08ff */
[----:B------:R-:W-:-:S05]  /*28ec0*/  LOP3.LUT R5, R5, 0xfffffffe, RZ, 0xc0, !PT ;  /* 0xfffffffe05057812 */ /* 0x000fca00078ec0ff */
[----:B------:R-:W-:-:S05]  /*28ed0*/  IMAD.IADD R4, R4, 0x1, -R5 ;  /* 0x0000000104047824 */ /* 0x000fca00078e0a05 */
[----:B------:R-:W-:-:S04]  /*28ee0*/  SHF.L.U32 R4, R4, 0x1f, RZ ;  /* 0x0000001f04047819 */ /* 0x000fc800000006ff */
[----:B------:R-:W0:Y:S02]  /*28ef0*/  SYNCS.PHASECHK.TRANS64.TRYWAIT P0, [R18+URZ+0x29820], R4 ;  /* 0x02982004120075a7 */ /* 0x000e24000800017f */
[----:B0-----:R-:W-:Y:S05]  /*28f00*/  @!P0 BRA `(.L_x_2532) ;  /* 0x0000008c004c8947 */ /* 0x001fea0003800000 */
.L_x_2777:
[----:B------:R-:W-:Y:S05]  /*28f10*/  BSYNC B1 ;  /* 0x0000000000017941 */ /* 0x000fea0003800000 */
.L_x_2531:
        /* <DEDUP_REMOVED lines=12> */
.L_x_2778:
[----:B------:R-:W-:Y:S05]  /*28fe0*/  BSYNC B2 ;  /* 0x0000000000027941 */ /* 0x000fea0003800000 */
.L_x_2535:
        /* <DEDUP_REMOVED lines=9> */
.L_x_2538:
[----:B------:R-:W-:Y:S05]  /*29080*/  BSYNC B2 ;  /* 0x0000000000027941 */ /* 0x000fea0003800000 */
.L_x_2537:
[----:B0-----:R-:W2:Y:S01]  /*29090*/  LDL R4, [R1+0x10] ;  /* 0x0000100001047983 */ /* 0x001ea20000100800 */
        /* <DEDUP_REMOVED lines=9> */
[----:B--2---:R-:W-:-:S02]  /*29130*/  IMAD R9, R4, 0x7800, R18 ;  /* 0x0000780004097824 */ /* 0x004fc400078e0212 */
[----:B------:R-:W-:Y:S02]  /*29140*/  VIADD R4, R7, 0x29890 ;  /* 0x0002989007047836 */ /* 0x000fe40000000000 */
[----:B------:R-:W-:-:S07]  /*29150*/  VIADD R6, R9, 0x1a400 ;  /* 0x0001a40009067836 */ /* 0x000fce0000000000 */
.L_x_2539:
        /* <DEDUP_REMOVED lines=15> */
.L_x_2540:
        /* <DEDUP_REMOVED lines=15> */
.L_x_2541:
        /* <DEDUP_REMOVED lines=13> */
.L_x_2779:
[----:B------:R-:W-:Y:S05]  /*29410*/  BSYNC B2 ;  /* 0x0000000000027941 */ /* 0x000fea0003800000 */
.L_x_2542:
[----:B------:R-:W-:Y:S01]  /*29420*/  BSSY B2, `(.L_x_2544) ;  /* 0x000000b000027945 */ /* 0x000fe20003800000 */
[----:B------:R-:W-:Y:S02]  /*29430*/  IMAD.MOV.U32 R12, RZ, RZ, 0x0 ;  /* 0x00000000ff0c7424 */ /* 0x000fe400078e00ff */
[----:B------:R-:W-:Y:S01]  /*29440*/  IMAD.MOV.U32 R13, RZ, RZ, 0x12f00000 ;  /* 0x12f00000ff0d7424 */ /* 0x000fe200078e00ff */
[----:B------:R-:W-:Y:S06]  /*29450*/  @P1 BRA `(.L_x_2545) ;  /* 0x00000000001c1947 */ /* 0x000fec0003800000 */
[----:B------:R-:W2:Y:S02]  /*29460*/  S2R R4, SR_TID.X ;  /* 0x0000000000047919 */ /* 0x000ea40000002100 */
[----:B--2---:R-:W-:Y:S02]  /*29470*/  LOP3.LUT R6, R4, 0x1f, RZ, 0xc0, !PT ;  /* 0x0000001f04067812 */ /* 0x004fe400078ec0ff */
[----:B------:R-:W-:Y:S02]  /*29480*/  MOV R4, 0x5000 ;  /* 0x0000500000047802 */ /* 0x000fe40000000f00 */
[----:B------:R-:W-:Y:S02]  /*29490*/  ISETP.NE.AND P0, PT, R6, RZ, PT ;  /* 0x000000ff0600720c */ /* 0x000fe40003f05270 */
[----:B------:R2:W-:Y:S11]  /*294a0*/  SYNCS.ARRIVE.TRANS64 RZ, [R7+URZ+0x298b0], R4 ;  /* 0x0298b00407ff79a7 */ /* 0x0005f6000800003f */
[----:B--2---:R-:W-:Y:S05]  /*294b0*/  @!P0 BRA `(.L_x_2545) ;  /* 0x0000000000048947 */ /* 0x004fea0003800000 */
[----:B------:R-:W-:Y:S01]  /*294c0*/  BPT.TRAP 0x1 ;  /* 0x000000040000795c */ /* 0x000fe20000300000 */
.L_x_2545:
[----:B------:R-:W-:Y:S05]  /*294d0*/  BSYNC B2 ;  /* 0x0000000000027941 */ /* 0x000fea0003800000 */
.L_x_2544:
        /* <DEDUP_REMOVED lines=10> */
.L_x_2546:
        /* <DEDUP_REMOVED lines=10> */
.L_x_2534:
[----:B------:R-:W-:Y:S05]  /*29620*/  BSYNC B1 ;  /* 0x0000000000017941 */ /* 0x000fea0003800000 */
.L_x_2533:
[----:B------:R-:W2:Y:S04]  /*29630*/  LDL.LU R9, [R1+0x10] ;  /* 0x0000100001097983 */ /* 0x000ea80000300800 */
[----:B01----:R-:W3:Y:S01]  /*29640*/  LDL.LU R7, [R1+0x1c] ;  /* 0x00001c0001077983 */ /* 0x003ee20000300800 */
[----:B------:R-:W-:Y:S01]  /*29650*/  PLOP3.LUT P0, PT, PT, PT, PT, 0x8, 0x0 ;  /* 0x000000000000781c */ /* 0x000fe20003f0e170 */
[----:B--2---:R-:W-:Y:S02]  /*29660*/  VIADD R4, R9, 0x1 ;  /* 0x0000000109047836 */ /* 0x004fe40000000000 */
        /* <DEDUP_REMOVED lines=9> */
.L_x_2561:
        /* <DEDUP_REMOVED lines=13> */
.L_x_2780:
[----:B------:R-:W-:Y:S05]  /*297d0*/  BSYNC B2 ;  /* 0x0000000000027941 */ /* 0x000fea0003800000 */
.L_x_2549:
        /* <DEDUP_REMOVED lines=9> */
.L_x_2552:
[----:B------:R-:W-:Y:S05]  /*29870*/  BSYNC B2 ;  /* 0x0000000000027941 */ /* 0x000fea0003800000 */
.L_x_2551:
        /* <DEDUP_REMOVED lines=12> */
.L_x_2553:
        /* <DEDUP_REMOVED lines=15> */
.L_x_2554:
        /* <DEDUP_REMOVED lines=15> */
.L_x_2555:
        /* <DEDUP_REMOVED lines=13> */
.L_x_2781:
[----:B------:R-:W-:Y:S05]  /*29bf0*/  BSYNC B2 ;  /* 0x0000000000027941 */ /* 0x000fea0003800000 */
.L_x_2556:
[----:B------:R-:W-:Y:S01]  /*29c00*/  BSSY B2, `(.L_x_2558) ;  /* 0x000000b000027945 */ /* 0x000fe20003800000 */
[----:B------:R-:W-:Y:S02]  /*29c10*/  IMAD.MOV.U32 R6, RZ, RZ, 0x0 ;  /* 0x00000000ff067424 */ /* 0x000fe400078e00ff */
[----:B01----:R-:W-:Y:S01]  /*29c20*/  IMAD.MOV.U32 R7, RZ, RZ, 0x12f00000 ;  /* 0x12f00000ff077424 */ /* 0x003fe200078e00ff */
        /* <DEDUP_REMOVED lines=8> */
.L_x_2559:
[----:B------:R-:W-:Y:S05]  /*29cb0*/  BSYNC B2 ;  /* 0x0000000000027941 */ /* 0x000fea0003800000 */
.L_x_2558:
        /* <DEDUP_REMOVED lines=8> */
[----:B--2---:R-:W-:-:S05]  /*29d40*/  IMAD R4, R4, 0x5000, R18 ;  /* 0x0000500004047824 */ /* 0x004fca00078e0212 */
[----:B------:R-:W-:-:S07]  /*29d50*/  IADD3 R4, R4, 0xa400, RZ ;  /* 0x0000a40004047810 */ /* 0x000fce0007ffe0ff */
.L_x_2560:
        /* <DEDUP_REMOVED lines=10> */
.L_x_2548:
[----:B------:R-:W-:Y:S05]  /*29e00*/  BSYNC B1 ;  /* 0x0000000000017941 */ /* 0x000fea0003800000 */
.L_x_2547:
[----:B0-----:R-:W2:Y:S04]  /*29e10*/  LDL.LU R7, [R1+0x10] ;  /* 0x0000100001077983 */ /* 0x001ea80000300800 */
[----:B------:R-:W3:Y:S01]  /*29e20*/  LDL.LU R6, [R1+0x1c] ;  /* 0x00001c0001067983 */ /* 0x000ee20000300800 */
        /* <DEDUP_REMOVED lines=10> */
.L_x_2527:
[----:B------:R-:W-:Y:S05]  /*29ed0*/  BSYNC B0 ;  /* 0x0000000000007941 */ /* 0x000fea0003800000 */
.L_x_2526:
[----:B01----:R-:W2:Y:S01]  /*29ee0*/  LDL R4, [R1+0x4] ;  /* 0x0000040001047983 */ /* 0x003ea20000100800 */
[----:B------:R-:W0:Y:S01]  /*29ef0*/  LDC R0, c[0x0][0x448] ;  /* 0x00011200ff007b82 */ /* 0x000e220000000800 */
[----:B------:R-:W-:Y:S01]  /*29f00*/  ISETP.NE.AND P2, PT, R17, RZ, PT ;  /* 0x000000ff1100720c */ /* 0x000fe20003f45270 */
[----:B------:R-:W-:Y:S05]  /*29f10*/  @!P0 WARPSYNC.ALL ;  /* 0x0000000000008948 */ /* 0x000fea0003800000 */
[----:B------:R-:W-:Y:S07]  /*29f20*/  BSSY B0, `(.L_x_2562) ;  /* 0x000002b000007945 */ /* 0x000fee0003800000 */
[----:B------:R-:W1:Y:S08]  /*29f30*/  @!P2 LDC R17, c[0x0][0x9f0] ;  /* 0x00027c00ff11ab82 */ /* 0x000e700000000800 */
[----:B------:R-:W-:Y:S01]  /*29f40*/  @!P0 BAR.SYNC.DEFER_BLOCKING 0xc, 0x180 ;  /* 0x0306000000008b1d */ /* 0x000fe20000010000 */
[----:B0-----:R-:W-:-:S13]  /*29f50*/  ISETP.NE.AND P1, PT, R0, 0x1, PT ;  /* 0x000000010000780c */ /* 0x001fda0003f25270 */
[----:B------:R-:W0:Y:S08]  /*29f60*/  @P1 LDC R2, c[0x0][0x44c] ;  /* 0x00011300ff021b82 */ /* 0x000e300000000800 */
[----:B------:R-:W3:Y:S01]  /*29f70*/  @P1 LDC R3, c[0x0][0x450] ;  /* 0x00011400ff031b82 */ /* 0x000ee20000000800 */
[----:B--2---:R-:W-:-:S05]  /*29f80*/  LEA R0, R4, 0x7f, 0x7 ;  /* 0x0000007f04007811 */ /* 0x004fca00078e38ff */
[----:B0-----:R-:W-:-:S05]  /*29f90*/  @P1 IMAD.HI.U32 R2, R0, R2, RZ ;  /* 0x0000000200021227 */ /* 0x001fca00078e00ff */
[----:B---3--:R-:W-:-:S05]  /*29fa0*/  @P1 SHF.R.U32.HI R0, RZ, R3, R2 ;  /* 0x00000003ff001219 */ /* 0x008fca0000011602 */
[----:B------:R-:W-:-:S04]  /*29fb0*/  IMAD.IADD R0, R21, 0x1, R0 ;  /* 0x0000000115007824 */ /* 0x000fc800078e0200 */
[----:B------:R-:W-:-:S05]  /*29fc0*/  IMAD.HI R0, R0, 0x66666667, RZ ;  /* 0x6666666700007827 */ /* 0x000fca00078e02ff */
[----:B------:R-:W-:-:S04]  /*29fd0*/  SHF.R.U32.HI R6, RZ, 0x1f, R0 ;  /* 0x0000001fff067819 */ /* 0x000fc80000011600 */
[----:B------:R-:W-:Y:S01]  /*29fe0*/  LEA.HI.SX32 R6, R0, R6, 0x1a ;  /* 0x0000000600067211 */ /* 0x000fe200078fd2ff */
[----:B------:R-:W-:-:S03]  /*29ff0*/  IMAD.MOV.U32 R0, RZ, RZ, RZ ;  /* 0x000000ffff007224 */ /* 0x000fc600078e00ff */
[----:B------:R-:W-:-:S04]  /*2a000*/  VIMNMX R6, R20, R6, PT ;  /* 0x0000000614067248 */ /* 0x000fc80003fe0100 */
[----:B------:R-:W-:-:S13]  /*2a010*/  ISETP.GE.AND P1, PT, R6, 0x1, PT ;  /* 0x000000010600780c */ /* 0x000fda0003f26270 */
[----:B-1----:R-:W-:Y:S05]  /*2a020*/  @!P1 BRA `(.L_x_2563) ;  /* 0x0000000000689947 */ /* 0x002fea0003800000 */
[----:B------:R-:W-:-:S04]  /*2a030*/  IABS R2, R17 ;  /* 0x0000001100027213 */ /* 0x000fc80000000000 */
[----:B------:R-:W0:Y:S08]  /*2a040*/  I2F.RP R4, R2 ;  /* 0x0000000200047306 */ /* 0x000e300000209400 */
        /* <DEDUP_REMOVED lines=24> */
.L_x_2563:
[----:B------:R-:W-:Y:S05]  /*2a1d0*/  BSYNC B0 ;  /* 0x0000000000007941 */ /* 0x000fea0003800000 */
.L_x_2562:
[----:B------:R-:W2:Y:S02]  /*2a1e0*/  LDL.LU R2, [R1+0x20] ;  /* 0x0000200001027983 */ /* 0x000ea40000300800 */
[----:B--2---:R-:W-:-:S05]  /*2a1f0*/  IMAD R3, R2, R0, RZ ;  /* 0x0000000002037224 */ /* 0x004fca00078e02ff */
[----:B------:R-:W-:Y:S01]  /*2a200*/  VIADDMNMX R2, R3, R0, R6, PT ;  /* 0x0000000003027246 */ /* 0x000fe20003800106 */
[----:B------:R0:W-:Y:S03]  /*2a210*/  STL [R1+0x20], R3 ;  /* 0x0000200301007387 */ /* 0x0001e60000100800 */
[----:B------:R-:W-:Y:S01]  /*2a220*/  ISETP.GT.AND P0, PT, R2, R3, PT ;  /* 0x000000030200720c */ /* 0x000fe20003f04270 */
[----:B------:R0:W-:-:S12]  /*2a230*/  STL [R1+0x48], R2 ;  /* 0x0000480201007387 */ /* 0x0001d80000100800 */
[----:B0-----:R-:W-:Y:S05]  /*2a240*/  @P0 BRA `(.L_x_2564) ;  /* 0x0000000000480947 */ /* 0x001fea0003800000 */
[----:B------:R-:W0:Y:S02]  /*2a250*/  S2R R2, SR_TID.X ;  /* 0x0000000000027919 */ /* 0x000e240000002100 */
[----:B0-----:R-:W-:-:S04]  /*2a260*/  LOP3.LUT R2, R2, 0x7f, RZ, 0xc0, !PT ;  /* 0x0000007f02027812 */ /* 0x001fc800078ec0ff */
[----:B------:R-:W-:-:S13]  /*2a270*/  ISETP.NE.AND P0, PT, R2, RZ, PT ;  /* 0x000000ff0200720c */ /* 0x000fda0003f05270 */
[----:B------:R-:W-:Y:S05]  /*2a280*/  @P0 BRA `(.L_x_2565) ;  /* 0x00000030007c0947 */ /* 0x000fea0003800000 */
[----:B------:R-:W0:Y:S01]  /*2a290*/  S2R R2, SR_LANEID ;  /* 0x0000000000027919 */ /* 0x000e220000000000 */
[----:B------:R-:W-:Y:S01]  /*2a2a0*/  VOTEU.ANY UR4, UPT, PT ;  /* 0x0000000000047886 */ /* 0x000fe200038e0100 */
[----:B------:R-:W1:Y:S01]  /*2a2b0*/  LDC.64 R4, c[0x0][0xc60] ;  /* 0x00031800ff047b82 */ /* 0x000e620000000a00 */
[----:B------:R-:W0:Y:S02]  /*2a2c0*/  FLO.U32 R0, UR4 ;  /* 0x0000000400007d00 */ /* 0x000e2400080e0000 */
[----:B0-----:R-:W-:-:S06]  /*2a2d0*/  ISETP.EQ.U32.AND P0, PT, R0, R2, PT ;  /* 0x000000020000720c */ /* 0x001fcc0003f02070 */
[----:B------:R-:W1:Y:S07]  /*2a2e0*/  POPC R2, UR4 ;  /* 0x0000000400027d09 */ /* 0x000e6e0008000000 */
[----:B-1----:R-:W2:Y:S04]  /*2a2f0*/  @P0 ATOMG.E.ADD.STRONG.GPU PT, R2, desc[UR54][R4.64], R2 ;  /* 0x00000002040209a8 */ /* 0x002ea800081ee1f6 */
[----:B--2---:R0:W1:Y:S02]  /*2a300*/  SHFL.IDX PT, R2, R2, R0, 0x1f ;  /* 0x00001f0002027589 */ /* 0x00406400000e0000 */
[----:B0-----:R-:W0:Y:S02]  /*2a310*/  S2R R0, SR_LTMASK ;  /* 0x0000000000007919 */ /* 0x001e240000003900 */
[----:B0-----:R-:W-:-:S06]  /*2a320*/  LOP3.LUT R0, R0, UR4, RZ, 0xc0, !PT ;  /* 0x0000000400007c12 */ /* 0x001fcc000f8ec0ff */
[----:B------:R-:W1:Y:S02]  /*2a330*/  POPC R0, R0 ;  /* 0x0000000000007309 */ /* 0x000e640000000000 */
[----:B-1----:R-:W-:-:S05]  /*2a340*/  IADD3 R0, R2, UR38, R0 ;  /* 0x0000002602007c10 */ /* 0x002fca000fffe000 */
[----:B------:R2:W-:Y:S01]  /*2a350*/  STL [R1], R0 ;  /* 0x0000000001007387 */ /* 0x0005e20000100800 */
[----:B------:R-:W-:Y:S05]  /*2a360*/  BRA `(.L_x_2565) ;  /* 0x0000003000447947 */ /* 0x000fea0003800000 */
.L_x_2564:
        /* <DEDUP_REMOVED lines=8> */
[----:B------:R-:W-:Y:S01]  /*2a3f0*/  IMAD.U32 R4, RZ, RZ, UR6 ;  /* 0x00000006ff047e24 */ /* 0x000fe2000f8e00ff */
        /* <DEDUP_REMOVED lines=10> */
[----:B0-----:R-:W-:Y:S05]  /*2a4a0*/  CALL.ABS.NOINC R2 ;  /* 0x0000000002007343 */ /* 0x001fea0003c00000 */
.L_x_2567:
[----:B------:R-:W-:Y:S05]  /*2a4b0*/  BSYNC B6 ;  /* 0x0000000000067941 */ /* 0x000fea0003800000 */
.L_x_2566:
[----:B------:R-:W2:Y:S01]  /*2a4c0*/  LDL.LU R17, [R1+0x14] ;  /* 0x0000140001117983 */ /* 0x000ea20000300800 */
[----:B------:R-:W-:Y:S01]  /*2a4d0*/  IADD3 R0, R18, 0xa400, RZ ;  /* 0x0000a40012007810 */ /* 0x000fe20007ffe0ff */
[----:B------:R-:W-:Y:S03]  /*2a4e0*/  BSSY B6, `(.L_x_2568) ;  /* 0x0000016000067945 */ /* 0x000fe60003800000 */
        /* <DEDUP_REMOVED lines=9> */
[----:B------:R-:W-:Y:S01]  /*2a580*/  IMAD.U32 R4, RZ, RZ, UR6 ;  /* 0x00000006ff047e24 */ /* 0x000fe2000f8e00ff */
[----:B------:R-:W-:Y:S01]  /*2a590*/  MOV R12, 0x1 ;  /* 0x00000001000c7802 */ /* 0x000fe20000000f00 */
[----:B------:R-:W1:Y:S01]  /*2a5a0*/  LDC.64 R2, c[0x4][R2] ;  /* 0x0100000002027b82 */ /* 0x000e620000000a00 */
[----:B------:R-:W-:Y:S02]  /*2a5b0*/  IMAD.U32 R5, RZ, RZ, UR7 ;  /* 0x00000007ff057e24 */ /* 0x000fe4000f8e00ff */
[----:B------:R-:W-:Y:S02]  /*2a5c0*/  IMAD.U32 R6, RZ, RZ, UR8 ;  /* 0x00000008ff067e24 */ /* 0x000fe4000f8e00ff */
[----:B------:R-:W-:-:S02]  /*2a5d0*/  IMAD.U32 R7, RZ, RZ, UR9 ;  /* 0x00000009ff077e24 */ /* 0x000fc4000f8e00ff */
[----:B------:R-:W-:Y:S02]  /*2a5e0*/  IMAD.U32 R10, RZ, RZ, UR4 ;  /* 0x00000004ff0a7e24 */ /* 0x000fe4000f8e00ff */
[----:B------:R-:W-:Y:S02]  /*2a5f0*/  IMAD.U32 R11, RZ, RZ, UR5 ;  /* 0x00000005ff0b7e24 */ /* 0x000fe4000f8e00ff */
[----:B------:R-:W-:Y:S02]  /*2a600*/  IMAD.MOV.U32 R8, RZ, RZ, 0x70 ;  /* 0x00000070ff087424 */ /* 0x000fe400078e00ff */
[----:B------:R-:W-:-:S07]  /*2a610*/  IMAD.MOV.U32 R13, RZ, RZ, RZ ;  /* 0x000000ffff0d7224 */ /* 0x000fce00078e00ff */
[----:B------:R-:W-:-:S07]  /*2a620*/  LEPC R20, `(.L_x_2569) ;  /* 0x000000001014794e */ /* 0x000fce0000000000 */
[----:B01----:R-:W-:Y:S05]  /*2a630*/  CALL.ABS.NOINC R2 ;  /* 0x0000000002007343 */ /* 0x003fea0003c00000 */
.L_x_2569:
[----:B------:R-:W-:Y:S05]  /*2a640*/  BSYNC B6 ;  /* 0x0000000000067941 */ /* 0x000fea0003800000 */
.L_x_2568:
        /* <DEDUP_REMOVED lines=10> */
[----:B------:R-:W1:Y:S01]  /*2a6f0*/  LDC.64 R2, c[0x4][R2] ;  /* 0x0100000002027b82 */ /* 0x000e620000000a00 */
        /* <DEDUP_REMOVED lines=8> */
[----:B01----:R-:W-:Y:S05]  /*2a780*/  CALL.ABS.NOINC R2 ;  /* 0x0000000002007343 */ /* 0x003fea0003c00000 */
.L_x_2571:
[----:B------:R-:W-:Y:S05]  /*2a790*/  BSYNC B6 ;  /* 0x0000000000067941 */ /* 0x000fea0003800000 */
.L_x_2570:
[----:B------:R-:W-:Y:S01]  /*2a7a0*/  LOP3.LUT P6, RZ, R17, 0x1, RZ, 0xc0, !PT ;  /* 0x0000000111ff7812 */ /* 0x000fe200078cc0ff */
[----:B------:R-:W-:-:S12]  /*2a7b0*/  BSSY B6, `(.L_x_2572) ;  /* 0x0000012000067945 */ /* 0x000fd80003800000 */
        /* <DEDUP_REMOVED lines=17> */
.L_x_2573:
[----:B------:R-:W-:Y:S05]  /*2a8d0*/  BSYNC B6 ;  /* 0x0000000000067941 */ /* 0x000fea0003800000 */
.L_x_2572:
[----:B------:R-:W2:Y:S01]  /*2a8e0*/  LDL.LU R2, [R1+0x24] ;  /* 0x0000240001027983 */ /* 0x000ea20000300800 */
[----:B------:R-:W-:-:S03]  /*2a8f0*/  ULDC.64 UR4, c[0x0][0x9f8] ;  /* 0x00027e0000047ab9 */ /* 0x000fc60000000a00 */
[----:B0-----:R-:W3:Y:S04]  /*2a900*/  LDL.LU R17, [R1+0x38] ;  /* 0x0000380001117983 */ /* 0x001ee80000300800 */
[----:B------:R-:W4:Y:S01]  /*2a910*/  LDL R8, [R1+0x8] ;  /* 0x0000080001087983 */ /* 0x000f220000100800 */
[----:B------:R-:W-:-:S04]  /*2a920*/  ISETP.NE.U32.AND P0, PT, RZ, UR4, PT ;  /* 0x00000004ff007c0c */ /* 0x000fc8000bf05070 */
[----:B------:R-:W-:-:S13]  /*2a930*/  ISETP.NE.AND.EX P0, PT, RZ, UR5, PT, P0 ;  /* 0x00000005ff007c0c */ /* 0x000fda000bf05300 */
[----:B--2---:R-:W-:-:S04]  /*2a940*/  @P0 IADD3 R2, P1, R2, UR4, RZ ;  /* 0x0000000402020c10 */ /* 0x004fc8000ff3e0ff */
[----:B---3--:R-:W-:Y:S01]  /*2a950*/  @P0 IADD3.X R3, R17, UR5, RZ, P1, !PT ;  /* 0x0000000511030c10 */ /* 0x008fe20008ffe4ff */
[----:B------:R-:W-:-:S04]  /*2a960*/  ULDC.64 UR4, c[0x0][0xa08] ;  /* 0x0002820000047ab9 */ /* 0x000fc80000000a00 */
[----:B----4-:R0:W2:Y:S02]  /*2a970*/  @P0 LDG.E R8, desc[UR54][R2.64] ;  /* 0x0000003602080981 */ /* 0x0100a4000c1e1900 */
[----:B0-----:R-:W0:Y:S01]  /*2a980*/  LDC.64 R2, c[0x0][0x418] ;  /* 0x00010600ff027b82 */ /* 0x001e220000000a00 */
[----:B--2---:R-:W-:Y:S01]  /*2a990*/  SHF.R.S32.HI R9, RZ, 0x1f, R8 ;  /* 0x0000001fff097819 */ /* 0x004fe20000011408 */
[----:B------:R1:W-:Y:S01]  /*2a9a0*/  @P0 STL [R1+0x8], R8 ;  /* 0x0000080801000387 */ /* 0x0003e20000100800 */
[----:B0-----:R-:W-:Y:S01]  /*2a9b0*/  LOP3.LUT P0, RZ, R2, UR4, RZ, 0xfc, !PT ;  /* 0x0000000402ff7c12 */ /* 0x001fe2000f80fcff */
[----:B------:R-:W-:Y:S02]  /*2a9c0*/  UMOV UR4, 0xffffffff ;  /* 0xffffffff00047882 */ /* 0x000fe40000000000 */
[----:B------:R1:W-:Y:S01]  /*2a9d0*/  STL [R1+0x24], R9 ;  /* 0x0000240901007387 */ /* 0x0003e20000100800 */
[----:B------:R-:W-:-:S04]  /*2a9e0*/  LOP3.LUT P0, RZ, R3, UR5, RZ, 0xfc, P0 ;  /* 0x0000000503ff7c12 */ /* 0x000fc8000800fcff */
[----:B------:R-:W-:Y:S01]  /*2a9f0*/  SEL R17, R8, RZ, !P0 ;  /* 0x000000ff08117207 */ /* 0x000fe20004000000 */
[----:B------:R-:W-:Y:S08]  /*2aa00*/  BRA.DIV UR4, `(.L_x_2574) ;  /* 0x0000007204f07947 */ /* 0x000ff0000b800000 */
[----:B------:R-:W0:Y:S02]  /*2aa10*/  S2R R0, SR_TID.X ;  /* 0x0000000000007919 */ /* 0x000e240000002100 */
[----:B0-----:R-:W-:-:S04]  /*2aa20*/  SHF.R.U32.HI R0, RZ, 0x5, R0 ;  /* 0x00000005ff007819 */ /* 0x001fc80000011600 */
[----:B------:R-:W-:-:S05]  /*2aa30*/  LOP3.LUT R0, R0, 0x3, RZ, 0xc0, !PT ;  /* 0x0000000300007812 */ /* 0x000fca00078ec0ff */
[----:B------:R0:W2:Y:S02]  /*2aa40*/  SHFL.IDX PT, R14, R0, RZ, 0x1f ;  /* 0x00001fff000e7589 */ /* 0x0000a400000e0000 */
.L_x_2784:
[----:B0-----:R-:W3:Y:S01]  /*2aa50*/  LDL.LU R0, [R1+0x14] ;  /* 0x0000140001007983 */ /* 0x001ee20000300800 */
[----:B------:R-:W-:Y:S02]  /*2aa60*/  PLOP3.LUT P1, PT, PT, PT, PT, 0x8, 0x0 ;  /* 0x000000000000781c */ /* 0x000fe40003f2e170 */
[----:B--2---:R-:W-:Y:S02]  /*2aa70*/  ISETP.NE.AND P0, PT, R14, RZ, PT ;  /* 0x000000ff0e00720c */ /* 0x004fe40003f05270 */
[----:B---3--:R-:W-:-:S09]  /*2aa80*/  LOP3.LUT R0, R0, 0xfffffffe, RZ, 0xc0, !PT ;  /* 0xfffffffe00007812 */ /* 0x008fd200078ec0ff */
[----:B------:R-:W-:-:S05]  /*2aa90*/  @P1 LOP3.LUT R0, R0, 0x1, RZ, 0xfc, !PT ;  /* 0x0000000100001812 */ /* 0x000fca00078efcff */
[----:B------:R0:W-:Y:S01]  /*2aaa0*/  STL [R1+0x14], R0 ;  /* 0x0000140001007387 */ /* 0x0001e20000100800 */
[----:B------:R-:W-:Y:S05]  /*2aab0*/  @P0 BRA `(.L_x_2575) ;  /* 0x00000004008c0947 */ /* 0x000fea0003800000 */
[----:B------:R-:W-:-:S03]  /*2aac0*/  UMOV UR4, 0xffffffff ;  /* 0xffffffff00047882 */ /* 0x000fc60000000000 */
[----:B------:R-:W-:Y:S05]  /*2aad0*/  BRA.DIV UR4, `(.L_x_2576) ;  /* 0x0000007204f07947 */ /* 0x000fea000b800000 */
[----:B------:R-:W-:-:S13]  /*2aae0*/  ELECT P6, URZ, PT ;  /* 0x00000000003f782f */ /* 0x000fda00038c0000 */
.L_x_2787:
[----:B------:R-:W-:Y:S05]  /*2aaf0*/  @!P6 BRA `(.L_x_2575) ;  /* 0x00000004007ce947 */ /* 0x000fea0003800000 */
[----:B0-----:R-:W2:Y:S01]  /*2ab00*/  LDL R0, [R1+0x48] ;  /* 0x0000480001007983 */ /* 0x001ea20000100800 */
[----:B------:R-:W-:-:S04]  /*2ab10*/  ISETP.NE.U32.AND P0, PT, R2, RZ, PT ;  /* 0x000000ff0200720c */ /* 0x000fc80003f05070 */
[----:B------:R-:W-:Y:S01]  /*2ab20*/  ISETP.NE.AND.EX P0, PT, R3, RZ, PT, P0 ;  /* 0x000000ff0300720c */ /* 0x000fe20003f05300 */
[----:B--2---:R-:W-:-:S12]  /*2ab30*/  VIADD R0, R0, 0xffffffff ;  /* 0xffffffff00007836 */ /* 0x004fd80000000000 */
        /* <DEDUP_REMOVED lines=13> */
[----:B------:R-:W-:-:S03]  /*2ac10*/  IMAD.WIDE.U32 R4, R8, UR4, R4 ;  /* 0x0000000408047c25 */ /* 0x000fc6000f8e0004 */
[----:B------:R-:W-:Y:S02]  /*2ac20*/  LEA R2, P0, R4, R2, 0x2 ;  /* 0x0000000204027211 */ /* 0x000fe400078010ff */
[----:B------:R-:W-:-:S04]  /*2ac30*/  IADD3 R5, R5, R6, RZ ;  /* 0x0000000605057210 */ /* 0x000fc80007ffe0ff */
[----:B------:R-:W-:-:S05]  /*2ac40*/  LEA.HI.X R3, R4, R3, R5, 0x2, P0 ;  /* 0x0000000304037211 */ /* 0x000fca00000f1405 */
[----:B------:R0:W5:Y:S02]  /*2ac50*/  LDG.E R17, desc[UR54][R2.64] ;  /* 0x0000003602117981 */ /* 0x000164000c1e1900 */
.L_x_2577:
[----:B0-----:R-:W2:Y:S01]  /*2ac60*/  LDL R3, [R1+0x18] ;  /* 0x0000180001037983 */ /* 0x001ea20000100800 */
[----:B------:R-:W-:Y:S01]  /*2ac70*/  IMAD R2, R19, 0x8, R18 ;  /* 0x0000000813027824 */ /* 0x000fe200078e0212 */
[----:B-1----:R-:W0:Y:S02]  /*2ac80*/  S2R R8, SR_TID.X ;  /* 0x0000000000087919 */ /* 0x002e240000002100 */
[----:B0-----:R-:W-:-:S04]  /*2ac90*/  LOP3.LUT R8, R8, 0x7f, RZ, 0xc0, !PT ;  /* 0x0000007f08087812 */ /* 0x001fc800078ec0ff */
[----:B------:R-:W-:Y:S02]  /*2aca0*/  ISETP.NE.AND P1, PT, R8, RZ, PT ;  /* 0x000000ff0800720c */ /* 0x000fe40003f25270 */
[----:B--2---:R-:W-:-:S04]  /*2acb0*/  SHF.L.U32 R3, R3, 0x1f, RZ ;  /* 0x0000001f03037819 */ /* 0x004fc800000006ff */
[----:B------:R-:W0:Y:S02]  /*2acc0*/  SYNCS.PHASECHK.TRANS64.TRYWAIT P0, [R2+URZ+0x29880], R3 ;  /* 0x02988003020075a7 */ /* 0x000e24000800017f */
[----:B0-----:R-:W-:Y:S05]  /*2acd0*/  @!P0 BRA `(.L_x_2578) ;  /* 0x0000007000908947 */ /* 0x001fea0003800000 */
.L_x_2788:
        /* <DEDUP_REMOVED lines=8> */
.L_x_2579:
[----:B------:R-:W2:Y:S01]  /*2ad60*/  LDL R5, [R1+0x28] ;  /* 0x0000280001057983 */ /* 0x000ea20000100800 */
[----:B------:R-:W-:Y:S01]  /*2ad70*/  IMAD R4, R19, 0x5000, R18 ;  /* 0x0000500013047824 */ /* 0x000fe200078e0212 */
        /* <DEDUP_REMOVED lines=11> */
[----:B--2---:R-:W-:-:S05]  /*2ae30*/  IMAD R0, R0, 0xa0, R5 ;  /* 0x000000a000007824 */ /* 0x004fca00078e0205 */
[----:B------:R-:W-:-:S13]  /*2ae40*/  R2UR UR11, R0 ;  /* 0x00000000000b72ca */ /* 0x000fda00000e0000 */
[----:B------:R1:W-:Y:S01]  /*2ae50*/  UTMALDG.4D [UR8], [UR4], desc[UR6] ;  /* 0x00000608040075b4 */ /* 0x0003e20008019000 */
[----:B------:R-:W2:Y:S02]  /*2ae60*/  SYNCS.PHASECHK.TRANS64.TRYWAIT P0, [R2+URZ+0x29840], R3 ;  /* 0x02984003020075a7 */ /* 0x000ea4000800017f */
[----:B-12---:R-:W-:Y:S05]  /*2ae70*/  @!P0 BRA `(.L_x_2580) ;  /* 0x00000070003c8947 */ /* 0x006fea0003800000 */
.L_x_2789:
        /* <DEDUP_REMOVED lines=8> */
.L_x_2581:
[----:B01----:R-:W2:Y:S01]  /*2af00*/  LDL.LU R3, [R1+0x14] ;  /* 0x0000140001037983 */ /* 0x003ea20000300800 */
        /* <DEDUP_REMOVED lines=30> */
.L_x_2575:
[----:B---3--:R-:W0:Y:S04]  /*2b0f0*/  LDL.LU R3, [R1+0x40] ;  /* 0x0000400001037983 */ /* 0x008e280000300800 */
[----:B------:R-:W2:Y:S04]  /*2b100*/  LDL.LU R5, [R1+0x34] ;  /* 0x0000340001057983 */ /* 0x000ea80000300800 */
[----:B------:R-:W3:Y:S01]  /*2b110*/  LDL.LU R4, [R1+0x58] ;  /* 0x0000580001047983 */ /* 0x000ee20000300800 */
        /* <DEDUP_REMOVED lines=9> */
[----:B0-----:R-:W-:Y:S02]  /*2b1b0*/  SHF.R.S32.HI R0, RZ, 0x1f, R3 ;  /* 0x0000001fff007819 */ /* 0x001fe40000011403 */
[----:B--2---:R-:W-:-:S03]  /*2b1c0*/  SEL R5, R5, RZ, !P0 ;  /* 0x000000ff05057207 */ /* 0x004fc60004000000 */
[----:B------:R-:W-:Y:S01]  /*2b1d0*/  IMAD R0, R0, UR4, RZ ;  /* 0x0000000400007c24 */ /* 0x000fe2000f8e02ff */
[----:B---3--:R-:W-:-:S03]  /*2b1e0*/  SEL R4, R4, RZ, !P0 ;  /* 0x000000ff04047207 */ /* 0x008fc60004000000 */
        /* <DEDUP_REMOVED lines=19> */
[----:B-1----:R-:W-:Y:S02]  /*2b320*/  IMAD.MOV.U32 R8, RZ, RZ, 0x70 ;  /* 0x00000070ff087424 */ /* 0x002fe400078e00ff */
[----:B------:R-:W-:Y:S02]  /*2b330*/  IMAD.MOV.U32 R12, RZ, RZ, 0x1 ;  /* 0x00000001ff0c7424 */ /* 0x000fe400078e00ff */
[----:B------:R-:W-:-:S07]  /*2b340*/  IMAD.MOV.U32 R13, RZ, RZ, RZ ;  /* 0x000000ffff0d7224 */ /* 0x000fce00078e00ff */
[----:B------:R-:W-:-:S07]  /*2b350*/  LEPC R20, `(.L_x_2583) ;  /* 0x000000001014794e */ /* 0x000fce0000000000 */
[----:B0-----:R-:W-:Y:S05]  /*2b360*/  CALL.ABS.NOINC R2 ;  /* 0x0000000002007343 */ /* 0x001fea0003c00000 */
.L_x_2583:
[----:B------:R-:W-:Y:S05]  /*2b370*/  BSYNC B6 ;  /* 0x0000000000067941 */ /* 0x000fea0003800000 */
.L_x_2582:
[----:B0-----:R-:W2:Y:S01]  /*2b380*/  LDL.LU R0, [R1+0x40] ;  /* 0x0000400001007983 */ /* 0x001ea20000300800 */
[----:B------:R-:W-:Y:S01]  /*2b390*/  ULDC.64 UR4, c[0x0][0x2d8] ;  /* 0x0000b60000047ab9 */ /* 0x000fe20000000a00 */
[----:B------:R-:W0:Y:S01]  /*2b3a0*/  LDC R7, c[0x0][0x448] ;  /* 0x00011200ff077b82 */ /* 0x000e220000000800 */
[----:B------:R-:W-:Y:S01]  /*2b3b0*/  ULDC.64 UR6, c[0x0][0x280] ;  /* 0x0000a00000067ab9 */ /* 0x000fe20000000a00 */
[----:B------:R-:W3:Y:S04]  /*2b3c0*/  LDL.LU R5, [R1+0x38] ;  /* 0x0000380001057983 */ /* 0x000ee80000300800 */
[----:B------:R-:W3:Y:S04]  /*2b3d0*/  LDL.LU.64 R2, [R1+0x50] ;  /* 0x0000500001027983 */ /* 0x000ee80000300a00 */
[----:B------:R-:W4:Y:S04]  /*2b3e0*/  LDL.LU R4, [R1+0x34] ;  /* 0x0000340001047983 */ /* 0x000f280000300800 */
[----:B------:R-:W4:Y:S01]  /*2b3f0*/  LDL R10, [R1+0x4] ;  /* 0x00000400010a7983 */ /* 0x000f220000100800 */
[----:B-1----:R-:W1:Y:S01]  /*2b400*/  S2R R8, SR_TID.X ;  /* 0x0000000000087919 */ /* 0x002e620000002100 */
[----:B0-----:R-:W-:-:S13]  /*2b410*/  ISETP.NE.AND P0, PT, R7, 0x1, PT ;  /* 0x000000010700780c */ /* 0x001fda0003f05270 */
[----:B------:R-:W0:Y:S01]  /*2b420*/  @P0 LDC R6, c[0x0][0x450] ;  /* 0x00011400ff060b82 */ /* 0x000e220000000800 */
[----:B-1----:R-:W-:-:S05]  /*2b430*/  IMAD.SHL.U32 R8, R8, 0x10, RZ ;  /* 0x0000001008087824 */ /* 0x002fca00078e00ff */
[----:B------:R-:W-:-:S04]  /*2b440*/  LOP3.LUT R8, R8, 0x30, RZ, 0xc0, !PT ;  /* 0x0000003008087812 */ /* 0x000fc800078ec0ff */
[C---:B------:R-:W-:Y:S02]  /*2b450*/  LOP3.LUT R11, R8.reuse, 0x40, RZ, 0xfc, !PT ;  /* 0x00000040080b7812 */ /* 0x040fe400078efcff */
[----:B------:R-:W-:Y:S01]  /*2b460*/  LOP3.LUT R8, R8, 0x80, RZ, 0xfc, !PT ;  /* 0x0000008008087812 */ /* 0x000fe200078efcff */
[----:B---3--:R-:W-:Y:S02]  /*2b470*/  IMAD.MOV.U32 R3, RZ, RZ, R5 ;  /* 0x000000ffff037224 */ /* 0x008fe400078e0005 */
[----:B------:R-:W1:Y:S01]  /*2b480*/  S2R R5, SR_TID.X ;  /* 0x0000000000057919 */ /* 0x000e620000002100 */
[----:B------:R-:W-:-:S04]  /*2b490*/  IMAD.WIDE.U32 R2, R16, UR4, R2 ;  /* 0x0000000410027c25 */ /* 0x000fc8000f8e0002 */
[----:B------:R-:W-:Y:S01]  /*2b4a0*/  IMAD R3, R16, UR5, R3 ;  /* 0x0000000510037c24 */ /* 0x000fe2000f8e0203 */
[----:B------:R-:W-:Y:S02]  /*2b4b0*/  ULDC.64 UR4, c[0x0][0x2e0] ;  /* 0x0000b80000047ab9 */ /* 0x000fe40000000a00 */
[----:B--2---:R-:W-:Y:S02]  /*2b4c0*/  IMAD R0, R0, UR4, RZ ;  /* 0x0000000400007c24 */ /* 0x004fe4000f8e02ff */
[----:B----4-:R-:W-:-:S04]  /*2b4d0*/  IMAD.WIDE.U32 R2, R4, UR4, R2 ;  /* 0x0000000404027c25 */ /* 0x010fc8000f8e0002 */
[----:B------:R-:W-:Y:S01]  /*2b4e0*/  IMAD R0, R4, UR5, R0 ;  /* 0x0000000504007c24 */ /* 0x000fe2000f8e0200 */
[----:B------:R-:W-:Y:S01]  /*2b4f0*/  ULDC.64 UR4, c[0x0][0x2d0] ;  /* 0x0000b40000047ab9 */ /* 0x000fe20000000a00 */
[----:B------:R-:W2:Y:S03]  /*2b500*/  S2R R4, SR_TID.X ;  /* 0x0000000000047919 */ /* 0x000ea60000002100 */
[----:B------:R-:W-:Y:S02]  /*2b510*/  IADD3 R3, R3, R0, RZ ;  /* 0x0000000003037210 */ /* 0x000fe40007ffe0ff */
[----:B-1----:R-:W-:-:S04]  /*2b520*/  LOP3.LUT R5, R5, 0x7f, RZ, 0xc0, !PT ;  /* 0x0000007f05057812 */ /* 0x002fc800078ec0ff */
[----:B------:R-:W-:Y:S01]  /*2b530*/  SHF.R.U32.HI R5, RZ, 0x2, R5 ;  /* 0x00000002ff057819 */ /* 0x000fe20000011605 */
[----:B--2---:R-:W-:-:S05]  /*2b540*/  IMAD.SHL.U32 R4, R4, 0x20, RZ ;  /* 0x0000002004047824 */ /* 0x004fca00078e00ff */
[----:B------:R-:W-:Y:S02]  /*2b550*/  LOP3.LUT R4, R5, 0x60, R4, 0xf8, !PT ;  /* 0x0000006005047812 */ /* 0x000fe400078ef804 */
[----:B------:R-:W1:Y:S03]  /*2b560*/  @P0 LDC R5, c[0x0][0x44c] ;  /* 0x00011300ff050b82 */ /* 0x000e660000000800 */
[----:B------:R-:W-:-:S04]  /*2b570*/  IMAD R4, R10, 0x80, R4 ;  /* 0x000000800a047824 */ /* 0x000fc800078e0204 */
[----:B------:R-:W-:Y:S02]  /*2b580*/  IMAD.MOV.U32 R0, RZ, RZ, R4 ;  /* 0x000000ffff007224 */ /* 0x000fe400078e0004 */
[----:B-1----:R-:W-:-:S05]  /*2b590*/  @P0 IMAD.HI.U32 R5, R4, R5, RZ ;  /* 0x0000000504050227 */ /* 0x002fca00078e00ff */
[----:B0-----:R-:W-:-:S05]  /*2b5a0*/  @P0 SHF.R.U32.HI R0, RZ, R6, R5 ;  /* 0x00000006ff000219 */ /* 0x001fca0000011605 */
[----:B------:R-:W-:Y:S02]  /*2b5b0*/  IMAD.MOV R5, RZ, RZ, -R0 ;  /* 0x000000ffff057224 */ /* 0x000fe400078e0a00 */
[----:B------:R-:W-:-:S04]  /*2b5c0*/  IMAD.WIDE.U32 R2, R0, UR4, R2 ;  /* 0x0000000400027c25 */ /* 0x000fc8000f8e0002 */
[----:B------:R-:W-:Y:S01]  /*2b5d0*/  IMAD R4, R7, R5, R4 ;  /* 0x0000000507047224 */ /* 0x000fe200078e0204 */
[----:B------:R-:W-:-:S05]  /*2b5e0*/  SHF.R.S32.HI R5, RZ, 0x1f, R0 ;  /* 0x0000001fff057819 */ /* 0x000fca0000011400 */
[----:B------:R-:W-:-:S04]  /*2b5f0*/  IMAD R5, R5, UR4, RZ ;  /* 0x0000000405057c24 */ /* 0x000fc8000f8e02ff */
[----:B------:R-:W-:Y:S01]  /*2b600*/  IMAD R0, R0, UR5, R5 ;  /* 0x0000000500007c24 */ /* 0x000fe2000f8e0205 */
[----:B------:R-:W-:Y:S01]  /*2b610*/  ULDC.64 UR4, c[0x0][0x2c8] ;  /* 0x0000b20000047ab9 */ /* 0x000fe20000000a00 */
[----:B------:R-:W0:Y:S02]  /*2b620*/  S2R R5, SR_TID.X ;  /* 0x0000000000057919 */ /* 0x000e240000002100 */
[----:B------:R-:W-:Y:S01]  /*2b630*/  IMAD.IADD R3, R3, 0x1, R0 ;  /* 0x0000000103037824 */ /* 0x000fe200078e0200 */
[----:B------:R-:W-:Y:S01]  /*2b640*/  SHF.R.S32.HI R0, RZ, 0x1f, R4 ;  /* 0x0000001fff007819 */ /* 0x000fe20000011404 */
[----:B------:R-:W-:-:S04]  /*2b650*/  IMAD.WIDE.U32 R2, R4, UR4, R2 ;  /* 0x0000000404027c25 */ /* 0x000fc8000f8e0002 */
[----:B------:R-:W-:Y:S01]  /*2b660*/  IMAD R0, R0, UR4, RZ ;  /* 0x0000000400007c24 */ /* 0x000fe2000f8e02ff */
[----:B------:R-:W-:Y:S02]  /*2b670*/  ULDC UR4, c[0x0][0x2b8] ;  /* 0x0000ae0000047ab9 */ /* 0x000fe40000000800 */
[----:B------:R-:W-:Y:S01]  /*2b680*/  ISETP.GE.AND P2, PT, R8, UR4, PT ;  /* 0x0000000408007c0c */ /* 0x000fe2000bf46270 */
[----:B------:R-:W-:Y:S01]  /*2b690*/  IMAD R0, R4, UR5, R0 ;  /* 0x0000000504007c24 */ /* 0x000fe2000f8e0200 */
[----:B------:R1:W5:Y:S01]  /*2b6a0*/  LDL R8, [R1+0x3c] ;  /* 0x00003c0001087983 */ /* 0x0003620000100800 */
[----:B------:R-:W-:Y:S02]  /*2b6b0*/  IADD3 R4, P3, R2, UR6, RZ ;  /* 0x0000000602047c10 */ /* 0x000fe4000ff7e0ff */
[----:B------:R-:W-:Y:S02]  /*2b6c0*/  ISETP.GE.AND P1, PT, R11, UR4, PT ;  /* 0x000000040b007c0c */ /* 0x000fe4000bf26270 */
[----:B------:R-:W-:Y:S01]  /*2b6d0*/  IADD3.X R3, R3, UR7, R0, P3, !PT ;  /* 0x0000000703037c10 */ /* 0x000fe20009ffe400 */
[----:B0-----:R-:W-:-:S05]  /*2b6e0*/  IMAD.SHL.U32 R9, R5, 0x10, RZ ;  /* 0x0000001005097824 */ /* 0x001fca00078e00ff */
[----:B------:R-:W-:-:S04]  /*2b6f0*/  LOP3.LUT R9, R9, 0x30, RZ, 0xc0, !PT ;  /* 0x0000003009097812 */ /* 0x000fc800078ec0ff */
[----:B------:R-:W-:Y:S01]  /*2b700*/  ISETP.GE.AND P0, PT, R9, UR4, PT ;  /* 0x0000000409007c0c */ /* 0x000fe2000bf06270 */
[----:B------:R-:W-:-:S03]  /*2b710*/  UMOV UR4, 0xffffffff ;  /* 0xffffffff00047882 */ /* 0x000fc60000000000 */
[----:B-1----:R-:W-:Y:S09]  /*2b720*/  BRA.DIV UR4, `(.L_x_2584) ;  /* 0x0000006a04247947 */ /* 0x002ff2000b800000 */
[----:B------:R-:W0:Y:S02]  /*2b730*/  S2R R6, SR_TID.X ;  /* 0x0000000000067919 */ /* 0x000e240000002100 */
[----:B0-----:R-:W-:Y:S02]  /*2b740*/  LOP3.LUT R11, R6, 0x7f, RZ, 0xc0, !PT ;  /* 0x0000007f060b7812 */ /* 0x001fe400078ec0ff */
[----:B------:R-:W2:Y:S02]  /*2b750*/  LDL.LU R6, [R1+0x44] ;  /* 0x0000440001067983 */ /* 0x000ea40000300800 */
[----:B------:R-:W-:-:S04]  /*2b760*/  SHF.R.U32.HI R11, RZ, 0x2, R11 ;  /* 0x00000002ff0b7819 */ /* 0x000fc8000001160b */
[----:B------:R-:W-:-:S05]  /*2b770*/  LEA R0, R10, R11, 0x7 ;  /* 0x0000000b0a007211 */ /* 0x000fca00078e38ff */
[----:B------:R-:W-:Y:S02]  /*2b780*/  VIADD R5, R0, 0x20 ;  /* 0x0000002000057836 */ /* 0x000fe40000000000 */
[----:B--2---:R-:W-:Y:S02]  /*2b790*/  IMAD R2, R6, R7, RZ ;  /* 0x0000000706027224 */ /* 0x004fe400078e02ff */
[----:B------:R-:W0:Y:S03]  /*2b7a0*/  SHFL.IDX PT, R7, R4, RZ, 0x1c1f ;  /* 0x001c1fff04077589 */ /* 0x000e2600000e0000 */
[----:B------:R-:W-:Y:S01]  /*2b7b0*/  ISETP.GE.AND P4, PT, R0, R2, PT ;  /* 0x000000020000720c */ /* 0x000fe20003f86270 */
[----:B------:R-:W1:-:S12]  /*2b7c0*/  SHFL.IDX PT, R6, R3, RZ, 0x1c1f ;  /* 0x001c1fff03067589 */ /* 0x000e5800000e0000 */
        /* <DEDUP_REMOVED lines=31> */
.L_x_2798:
        /* <DEDUP_REMOVED lines=12> */
.L_x_2586:
[----:B------:R-:W-:Y:S05]  /*2ba80*/  BSYNC B0 ;  /* 0x0000000000007941 */ /* 0x000fea0003800000 */
.L_x_2585:
[----:B------:R-:W-:Y:S01]  /*2ba90*/  NOP ;  /* 0x0000000000007918 */ /* 0x000fe20000000000 */
[----:B------:R-:W-:-:S13]  /*2baa0*/  PLOP3.LUT P0, PT, PT, PT, PT, 0x80, 0x0 ;  /* 0x000000000000781c */ /* 0x000fda0003f0f070 */
.L_x_2587:
        /* <DEDUP_REMOVED lines=18> */
.L_x_2799:
[----:B------:R-:W-:Y:S05]  /*2bbd0*/  BSYNC B0 ;  /* 0x0000000000007941 */ /* 0x000fea0003800000 */
.L_x_2588:
[----:B------:R-:W5:Y:S04]  /*2bbe0*/  LDL.LU R2, [R1+0x48] ;  /* 0x0000480001027983 */ /* 0x000f680000300800 */
[----:B-1-3--:R-:W3:Y:S01]  /*2bbf0*/  LDL R3, [R1+0x20] ;  /* 0x0000200001037983 */ /* 0x00aee20000100800 */
[----:B-----5:R-:W-:-:S05]  /*2bc00*/  VIADD R2, R2, 0xfffffffe ;  /* 0xfffffffe02027836 */ /* 0x020fca0000000000 */
[----:B---3--:R-:W-:-:S13]  /*2bc10*/  ISETP.GE.AND P0, PT, R2, R3, PT ;  /* 0x000000030200720c */ /* 0x008fda0003f06270 */
[----:B------:R-:W-:Y:S05]  /*2bc20*/  @!P0 BRA `(.L_x_2590) ;  /* 0x0000001000048947 */ /* 0x000fea0003800000 */
[----:B------:R1:W5:Y:S01]  /*2bc30*/  LDL.LU R3, [R1+0x18] ;  /* 0x0000180001037983 */ /* 0x0003620000300800 */
[----:B----4-:R-:W-:-:S07]  /*2bc40*/  IMAD.MOV.U32 R0, RZ, RZ, R19 ;  /* 0x000000ffff007224 */ /* 0x010fce00078e0013 */
.L_x_2612:
[----:B------:R-:W3:Y:S01]  /*2bc50*/  LDL R4, [R1+0x14] ;  /* 0x0000140001047983 */ /* 0x000ee20000100800 */
[----:B------:R-:W-:Y:S01]  /*2bc60*/  IADD3 R19, R0, 0x1, RZ ;  /* 0x0000000100137810 */ /* 0x000fe20007ffe0ff */
[----:B------:R-:W-:Y:S05]  /*2bc70*/  YIELD ;  /* 0x0000000000007946 */ /* 0x000fea0003800000 */
[C---:B------:R-:W-:Y:S01]  /*2bc80*/  ISETP.NE.AND P0, PT, R19.reuse, 0x2, PT ;  /* 0x000000021300780c */ /* 0x040fe20003f05270 */
[----:B------:R-:W-:Y:S03]  /*2bc90*/  BSSY B0, `(.L_x_2591) ;  /* 0x0000089000007945 */ /* 0x000fe60003800000 */
[----:B------:R-:W-:-:S02]  /*2bca0*/  SEL R19, R19, RZ, P0 ;  /* 0x000000ff13137207 */ /* 0x000fc40000000000 */
[----:B---3--:R-:W-:Y:S02]  /*2bcb0*/  LOP3.LUT P1, RZ, R4, 0x1, RZ, 0xc0, !PT ;  /* 0x0000000104ff7812 */ /* 0x008fe4000782c0ff */
[----:B------:R-:W-:-:S04]  /*2bcc0*/  SEL R4, RZ, 0x1, P0 ;  /* 0x00000001ff047807 */ /* 0x000fc80000000000 */
[----:B--2--5:R-:W-:-:S05]  /*2bcd0*/  LOP3.LUT R9, R3, R4, RZ, 0x3c, !PT ;  /* 0x0000000403097212 */ /* 0x024fca00078e3cff */
[----:B------:R3:W-:Y:S02]  /*2bce0*/  STL [R1+0x18], R9 ;  /* 0x0000180901007387 */ /* 0x0007e40000100800 */
[----:B------:R-:W-:Y:S05]  /*2bcf0*/  @!P1 BRA `(.L_x_2592) ;  /* 0x0000000800089947 */ /* 0x000fea0003800000 */
[----:B------:R-:W-:Y:S01]  /*2bd00*/  ULDC.64 UR4, c[0x0][0x418] ;  /* 0x0001060000047ab9 */ /* 0x000fe20000000a00 */
[----:B0-----:R-:W-:Y:S01]  /*2bd10*/  IMAD.MOV.U32 R8, RZ, RZ, R2 ;  /* 0x000000ffff087224 */ /* 0x001fe200078e0002 */
[----:B------:R-:W-:-:S04]  /*2bd20*/  ISETP.NE.U32.AND P0, PT, RZ, UR4, PT ;  /* 0x00000004ff007c0c */ /* 0x000fc8000bf05070 */
[----:B------:R-:W-:-:S13]  /*2bd30*/  ISETP.NE.AND.EX P0, PT, RZ, UR5, PT, P0 ;  /* 0x00000005ff007c0c */ /* 0x000fda000bf05300 */
[----:B------:R-:W-:Y:S05]  /*2bd40*/  @!P0 BRA `(.L_x_2593) ;  /* 0x00000000004c8947 */ /* 0x000fea0003800000 */
[----:B------:R-:W4:Y:S01]  /*2bd50*/  LDL R11, [R1+0x24] ;  /* 0x00002400010b7983 */ /* 0x000f220000100800 */
[----:B------:R-:W0:Y:S01]  /*2bd60*/  LDC R7, c[0x0][0x43c] ;  /* 0x00010f00ff077b82 */ /* 0x000e220000000800 */
[----:B------:R-:W-:Y:S02]  /*2bd70*/  ULDC.64 UR6, c[0x0][0x428] ;  /* 0x00010a0000067ab9 */ /* 0x000fe40000000a00 */
[----:B------:R-:W3:Y:S01]  /*2bd80*/  LDL R10, [R1+0x8] ;  /* 0x00000800010a7983 */ /* 0x000ee20000100800 */
[----:B0-----:R-:W-:-:S13]  /*2bd90*/  ISETP.NE.AND P0, PT, R7, 0x1, PT ;  /* 0x000000010700780c */ /* 0x001fda0003f05270 */
[----:B--2---:R-:W0:Y:S02]  /*2bda0*/  @P0 LDC.64 R4, c[0x0][0x440] ;  /* 0x00011000ff040b82 */ /* 0x004e240000000a00 */
[----:B0-----:R-:W-:-:S04]  /*2bdb0*/  @P0 IMAD.HI.U32 R6, R2, R4, RZ ;  /* 0x0000000402060227 */ /* 0x001fc800078e00ff */
[----:B------:R-:W-:Y:S01]  /*2bdc0*/  IMAD.MOV.U32 R4, RZ, RZ, R2 ;  /* 0x000000ffff047224 */ /* 0x000fe200078e0002 */
[----:B------:R-:W-:-:S04]  /*2bdd0*/  @P0 SHF.R.U32.HI R4, RZ, R5, R6 ;  /* 0x00000005ff040219 */ /* 0x000fc80000011606 */
[--C-:B------:R-:W-:Y:S01]  /*2bde0*/  SHF.R.S32.HI R5, RZ, 0x1f, R4.reuse ;  /* 0x0000001fff057819 */ /* 0x100fe20000011404 */
[----:B------:R-:W-:-:S04]  /*2bdf0*/  IMAD.MOV R8, RZ, RZ, -R4 ;  /* 0x000000ffff087224 */ /* 0x000fc800078e0a04 */
[----:B------:R-:W-:Y:S02]  /*2be00*/  IMAD R8, R7, R8, R2 ;  /* 0x0000000807087224 */ /* 0x000fe400078e0202 */
[----:B----4-:R-:W-:-:S04]  /*2be10*/  IMAD R6, R11, UR6, RZ ;  /* 0x000000060b067c24 */ /* 0x010fc8000f8e02ff */
[C---:B---3--:R-:W-:Y:S02]  /*2be20*/  IMAD R6, R10.reuse, UR7, R6 ;  /* 0x000000070a067c24 */ /* 0x048fe4000f8e0206 */
[----:B------:R-:W-:-:S04]  /*2be30*/  IMAD.WIDE.U32 R4, R10, UR6, R4 ;  /* 0x000000060a047c25 */ /* 0x000fc8000f8e0004 */
[----:B------:R-:W-:Y:S01]  /*2be40*/  IMAD.IADD R5, R6, 0x1, R5 ;  /* 0x0000000106057824 */ /* 0x000fe200078e0205 */
[----:B------:R-:W-:-:S04]  /*2be50*/  LEA R6, P0, R4, UR4, 0x2 ;  /* 0x0000000404067c11 */ /* 0x000fc8000f8010ff */
[----:B------:R-:W-:-:S05]  /*2be60*/  LEA.HI.X R7, R4, UR5, R5, 0x2, P0 ;  /* 0x0000000504077c11 */ /* 0x000fca00080f1405 */
[----:B------:R0:W5:Y:S04]  /*2be70*/  LDG.E R17, desc[UR54][R6.64] ;  /* 0x0000003606117981 */ /* 0x000168000c1e1900 */
.L_x_2593:
[----:B------:R-:W0:Y:S01]  /*2be80*/  S2R R4, SR_TID.X ;  /* 0x0000000000047919 */ /* 0x000e220000002100 */
[----:B--2---:R-:W-:Y:S01]  /*2be90*/  IMAD R5, R19, 0x8, R18 ;  /* 0x0000000813057824 */ /* 0x004fe200078e0212 */
[----:B------:R-:W-:Y:S01]  /*2bea0*/  BSSY B1, `(.L_x_2594) ;  /* 0x0000006000017945 */ /* 0x000fe20003800000 */
[----:B0-----:R-:W-:Y:S02]  /*2beb0*/  LOP3.LUT R6, R4, 0x7f, RZ, 0xc0, !PT ;  /* 0x0000007f04067812 */ /* 0x001fe400078ec0ff */
[----:B------:R-:W-:Y:S02]  /*2bec0*/  SHF.L.U32 R4, R9, 0x1f, RZ ;  /* 0x0000001f09047819 */ /* 0x000fe400000006ff */
[----:B------:R-:W-:Y:S02]  /*2bed0*/  ISETP.NE.AND P1, PT, R6, RZ, PT ;  /* 0x000000ff0600720c */ /* 0x000fe40003f25270 */
[----:B------:R-:W0:Y:S02]  /*2bee0*/  SYNCS.PHASECHK.TRANS64.TRYWAIT P0, [R5+URZ+0x29880], R4 ;  /* 0x02988004050075a7 */ /* 0x000e24000800017f */
[----:B0-----:R-:W-:Y:S09]  /*2bef0*/  @!P0 BRA `(.L_x_2595) ;  /* 0x0000006400b08947 */ /* 0x001ff20003800000 */
.L_x_2800:
[----:B------:R-:W-:Y:S05]  /*2bf00*/  BSYNC B1 ;  /* 0x0000000000017941 */ /* 0x000fea0003800000 */
.L_x_2594:
        /* <DEDUP_REMOVED lines=9> */
.L_x_2597:
[----:B------:R-:W-:Y:S05]  /*2bfa0*/  BSYNC B1 ;  /* 0x0000000000017941 */ /* 0x000fea0003800000 */
.L_x_2596:
[----:B------:R-:W2:Y:S01]  /*2bfb0*/  LDL R6, [R1+0x28] ;  /* 0x0000280001067983 */ /* 0x000ea20000100800 */
[----:B------:R-:W-:Y:S01]  /*2bfc0*/  IMAD.MOV.U32 R10, RZ, RZ, RZ ;  /* 0x000000ffff0a7224 */ /* 0x000fe200078e00ff */
[----:B------:R-:W-:Y:S01]  /*2bfd0*/  UIADD3 UR4, UP0, UR40, 0x470, URZ ;  /* 0x0000047028047890 */ /* 0x000fe2000ff1e03f */
[----:B------:R-:W-:Y:S01]  /*2bfe0*/  IMAD R7, R19, 0x5000, R18 ;  /* 0x0000500013077824 */ /* 0x000fe200078e0212 */
[----:B------:R-:W-:Y:S01]  /*2bff0*/  PLOP3.LUT P0, PT, PT, PT, PT, 0x80, 0x0 ;  /* 0x000000000000781c */ /* 0x000fe20003f0f070 */
[----:B------:R-:W-:Y:S01]  /*2c000*/  UMOV UR6, 0x0 ;  /* 0x0000000000067882 */ /* 0x000fe20000000000 */
[----:B------:R-:W-:Y:S01]  /*2c010*/  R2UR UR10, R10 ;  /* 0x000000000a0a72ca */ /* 0x000fe200000e0000 */
[----:B------:R-:W-:Y:S01]  /*2c020*/  UIADD3.X UR5, URZ, UR41, URZ, UP0, !UPT ;  /* 0x000000293f057290 */ /* 0x000fe200087fe43f */
[----:B------:R-:W-:Y:S01]  /*2c030*/  IADD3 R7, R7, 0xa400, RZ ;  /* 0x0000a40007077810 */ /* 0x000fe20007ffe0ff */
[----:B------:R-:W-:Y:S01]  /*2c040*/  UMOV UR7, 0x14f00000 ;  /* 0x14f0000000077882 */ /* 0x000fe20000000000 */
[----:B--2---:R-:W-:-:S02]  /*2c050*/  IMAD R6, R8, 0xa0, R6 ;  /* 0x000000a008067824 */ /* 0x004fc400078e0206 */
[----:B------:R-:W-:-:S09]  /*2c060*/  VIADD R8, R5, 0x29870 ;  /* 0x0002987005087836 */ /* 0x000fd20000000000 */
.L_x_2598:
        /* <DEDUP_REMOVED lines=13> */
.L_x_2801:
[----:B------:R-:W-:Y:S05]  /*2c140*/  BSYNC B1 ;  /* 0x0000000000017941 */ /* 0x000fea0003800000 */
.L_x_2599:
[----:B------:R-:W-:Y:S01]  /*2c150*/  BSSY B1, `(.L_x_2601) ;  /* 0x000000b000017945 */ /* 0x000fe20003800000 */
[----:B------:R-:W-:Y:S02]  /*2c160*/  IMAD.MOV.U32 R8, RZ, RZ, 0x0 ;  /* 0x00000000ff087424 */ /* 0x000fe400078e00ff */
[----:B---3--:R-:W-:Y:S01]  /*2c170*/  IMAD.MOV.U32 R9, RZ, RZ, 0x14f00000 ;  /* 0x14f00000ff097424 */ /* 0x008fe200078e00ff */
        /* <DEDUP_REMOVED lines=8> */
.L_x_2602:
[----:B------:R-:W-:Y:S05]  /*2c200*/  BSYNC B1 ;  /* 0x0000000000017941 */ /* 0x000fea0003800000 */
.L_x_2601:
[----:B------:R-:W-:Y:S01]  /*2c210*/  R2UR UR10, R10 ;  /* 0x000000000a0a72ca */ /* 0x000fe200000e0000 */
[----:B0-2---:R-:W-:Y:S01]  /*2c220*/  IMAD R4, R19, 0x7800, R18 ;  /* 0x0000780013047824 */ /* 0x005fe200078e0212 */
[----:B------:R-:W-:Y:S01]  /*2c230*/  R2UR UR6, R8 ;  /* 0x00000000080672ca */ /* 0x000fe200000e0000 */
[----:B------:R-:W-:Y:S01]  /*2c240*/  UIADD3 UR4, UP0, UR40, 0x370, URZ ;  /* 0x0000037028047890 */ /* 0x000fe2000ff1e03f */
[----:B------:R-:W-:Y:S01]  /*2c250*/  R2UR UR7, R9 ;  /* 0x00000000090772ca */ /* 0x000fe200000e0000 */
[----:B------:R-:W-:Y:S01]  /*2c260*/  VIADD R5, R5, 0x29830 ;  /* 0x0002983005057836 */ /* 0x000fe20000000000 */
[----:B------:R-:W-:Y:S01]  /*2c270*/  PLOP3.LUT P0, PT, PT, PT, PT, 0x80, 0x0 ;  /* 0x000000000000781c */ /* 0x000fe20003f0f070 */
[----:B------:R-:W-:Y:S01]  /*2c280*/  VIADD R7, R4, 0x1a400 ;  /* 0x0001a40004077836 */ /* 0x000fe20000000000 */
[----:B------:R-:W-:-:S12]  /*2c290*/  UIADD3.X UR5, URZ, UR41, URZ, UP0, !UPT ;  /* 0x000000293f057290 */ /* 0x000fd800087fe43f */
.L_x_2603:
        /* <DEDUP_REMOVED lines=15> */
.L_x_2604:
        /* <DEDUP_REMOVED lines=11> */
[----:B------:R-:W-:Y:S01]  /*2c440*/  UMOV UR10, 0x80 ;  /* 0x00000080000a7882 */ /* 0x000fe20000000000 */
[----:B------:R-:W-:Y:S02]  /*2c450*/  R2UR UR7, R9 ;  /* 0x00000000090772ca */ /* 0x000fe400000e0000 */
[----:B------:R-:W-:Y:S02]  /*2c460*/  PLOP3.LUT P0, PT, PT, PT, PT, 0x80, 0x0 ;  /* 0x000000000000781c */ /* 0x000fe40003f0f070 */
[----:B------:R-:W-:-:S11]  /*2c470*/  IADD3 R4, R4, 0x1f400, RZ ;  /* 0x0001f40004047810 */ /* 0x000fd60007ffe0ff */
.L_x_2605:
        /* <DEDUP_REMOVED lines=9> */
[----:B----4-:R-:W-:Y:S05]  /*2c510*/  @P0 BRA.U.ANY `(.L_x_2605) ;  /* 0xfffffffd00d80947 */ /* 0x010fea000393ffff */
.L_x_2592:
[----:B------:R-:W-:Y:S05]  /*2c520*/  BSYNC B0 ;  /* 0x0000000000007941 */ /* 0x000fea0003800000 */
.L_x_2591:
[----:B------:R-:W-:-:S06]  /*2c530*/  UISETP.NE.AND UP0, UPT, UR37, 0x3, UPT ;  /* 0x000000032500788c */ /* 0x000fcc000bf05270 */
[----:B------:R-:W-:-:S13]  /*2c540*/  PLOP3.LUT P0, PT, PT, PT, UP0, 0x80, 0x0 ;  /* 0x000000000000781c */ /* 0x000fda0003f0f008 */
[----:B------:R-:W-:Y:S05]  /*2c550*/  @!P0 BRA `(.L_x_2606) ;  /* 0x0000000000048947 */ /* 0x000fea0003800000 */
[----:B------:R-:W-:Y:S01]  /*2c560*/  BPT.TRAP 0x1 ;  /* 0x000000040000795c */ /* 0x000fe20000300000 */
.L_x_2606:
[----:B------:R-:W-:Y:S01]  /*2c570*/  IMAD.U32 R4, RZ, RZ, UR39 ;  /* 0x00000027ff047e24 */ /* 0x000fe2000f8e00ff */
[----:B------:R-:W-:Y:S01]  /*2c580*/  BSSY B0, `(.L_x_2607) ;  /* 0x0000007000007945 */ /* 0x000fe20003800000 */
[----:B------:R-:W-:-:S03]  /*2c590*/  IMAD R20, R0, 0x8, R18 ;  /* 0x0000000800147824 */ /* 0x000fc600078e0212 */
[----:B------:R-:W-:Y:S02]  /*2c5a0*/  ISETP.NE.AND P1, PT, R4, 0x3, PT ;  /* 0x000000030400780c */ /* 0x000fe40003f25270 */
[----:B------:R-:W-:-:S04]  /*2c5b0*/  LOP3.LUT R4, R3, 0x1, RZ, 0x3c, !PT ;  /* 0x0000000103047812 */ /* 0x000fc800078e3cff */
[----:B------:R-:W-:-:S04]  /*2c5c0*/  SHF.L.U32 R4, R4, 0x1f, RZ ;  /* 0x0000001f04047819 */ /* 0x000fc800000006ff */
[----:B------:R-:W4:Y:S02]  /*2c5d0*/  SYNCS.PHASECHK.TRANS64.TRYWAIT P0, [R20+URZ+0x29870], R4 ;  /* 0x02987004140075a7 */ /* 0x000f24000800017f */
[----:B----4-:R-:W-:Y:S05]  /*2c5e0*/  @!P0 BRA `(.L_x_2608) ;  /* 0x00000060001c8947 */ /* 0x010fea0003800000 */
.L_x_2802:
[----:B------:R-:W-:Y:S05]  /*2c5f0*/  BSYNC B0 ;  /* 0x0000000000007941 */ /* 0x000fea0003800000 */
.L_x_2607:
[----:B------:R-:W-:Y:S05]  /*2c600*/  @!P1 BRA `(.L_x_2609) ;  /* 0x0000000000049947 */ /* 0x000fea0003800000 */
[----:B------:R-:W-:Y:S01]  /*2c610*/  BPT.TRAP 0x1 ;  /* 0x000000040000795c */ /* 0x000fe20000300000 */
.L_x_2609:
[----:B------:R-:W-:Y:S01]  /*2c620*/  SHF.L.U32 R3, R3, 0x1f, RZ ;  /* 0x0000001f03037819 */ /* 0x000fe200000006ff */
[----:B------:R-:W-:-:S03]  /*2c630*/  IMAD R12, R0, 0x5000, RZ ;  /* 0x00005000000c7824 */ /* 0x000fc600078e02ff */
[----:B------:R-:W5:Y:S02]  /*2c640*/  SYNCS.PHASECHK.TRANS64.TRYWAIT P0, [R20+URZ+0x29860], R3 ;  /* 0x02986003140075a7 */ /* 0x000f64000800017f */
[----:B-----5:R-:W-:Y:S05]  /*2c650*/  @!P0 BRA `(.L_x_2610) ;  /* 0x0000006000148947 */ /* 0x020fea0003800000 */
.L_x_2803:
[----:B------:R-:W5:Y:S04]  /*2c660*/  LDL R0, [R1+0x30] ;  /* 0x0000300001007983 */ /* 0x000f680000100800 */
[----:B------:R-:W2:Y:S01]  /*2c670*/  LDL R13, [R1+0x2c] ;  /* 0x00002c00010d7983 */ /* 0x000ea20000100800 */
[----:B------:R-:W-:Y:S05]  /*2c680*/  WARPSYNC.ALL ;  /* 0x0000000000007948 */ /* 0x000fea0003800000 */
[----:B---3--:R-:W3:Y:S01]  /*2c690*/  S2R R9, SR_TID.X ;  /* 0x0000000000097919 */ /* 0x008ee20000002100 */
[----:B------:R-:W-:Y:S01]  /*2c6a0*/  IMAD.MOV.U32 R14, RZ, RZ, 0x40 ;  /* 0x00000040ff0e7424 */ /* 0x000fe200078e00ff */
[----:B---3--:R-:W-:-:S04]  /*2c6b0*/  LOP3.LUT P0, RZ, R9, 0x4, RZ, 0xc0, !PT ;  /* 0x0000000409ff7812 */ /* 0x008fc8000780c0ff */
[----:B------:R-:W-:Y:S02]  /*2c6c0*/  SEL R14, R14, 0xffffffc0, !P0 ;  /* 0xffffffc00e0e7807 */ /* 0x000fe40004000000 */
[C---:B-----5:R-:W-:Y:S02]  /*2c6d0*/  LOP3.LUT R0, R12.reuse, R0, RZ, 0xfc, !PT ;  /* 0x000000000c007212 */ /* 0x060fe400078efcff */
[----:B--2---:R-:W-:-:S03]  /*2c6e0*/  LOP3.LUT R21, R12, R13, RZ, 0xfc, !PT ;  /* 0x0000000d0c157212 */ /* 0x004fc600078efcff */
[----:B------:R-:W-:-:S04]  /*2c6f0*/  IMAD.IADD R0, R18, 0x1, R0 ;  /* 0x0000000112007824 */ /* 0x000fc800078e0200 */
[----:B------:R-:W-:Y:S01]  /*2c700*/  IMAD.IADD R3, R14, 0x1, R0 ;  /* 0x000000010e037824 */ /* 0x000fe200078e0200 */
[----:B0---4-:R-:W0:Y:S01]  /*2c710*/  LDSM.16.MT88.4 R4, [R0+0xa400] ;  /* 0x00a400000004783b */ /* 0x011e220000004200 */
        /* <DEDUP_REMOVED lines=68> */
.L_x_2611:
        /* <DEDUP_REMOVED lines=11> */
[----:B------:R-:W-:Y:S01]  /*2cc10*/  IMAD.MOV.U32 R0, RZ, RZ, R19 ;  /* 0x000000ffff007224 */ /* 0x000fe200078e0013 */
[----:B------:R-:W-:-:S11]  /*2cc20*/  IADD3 R2, R2, -0x1, RZ ;  /* 0xffffffff02027810 */ /* 0x000fd60007ffe0ff */
[----:B----4-:R-:W-:Y:S05]  /*2cc30*/  @P0 BRA `(.L_x_2612) ;  /* 0xfffffff000040947 */ /* 0x010fea000383ffff */
.L_x_2590:
        /* <DEDUP_REMOVED lines=18> */
.L_x_2614:
[----:B------:R-:W-:Y:S05]  /*2cd60*/  BSYNC B0 ;  /* 0x0000000000007941 */ /* 0x000fea0003800000 */
.L_x_2613:
[----:B------:R-:W-:-:S06]  /*2cd70*/  UISETP.NE.AND UP0, UPT, UR37, 0x3, UPT ;  /* 0x000000032500788c */ /* 0x000fcc000bf05270 */
[----:B------:R-:W-:-:S13]  /*2cd80*/  PLOP3.LUT P1, PT, PT, PT, UP0, 0x80, 0x0 ;  /* 0x000000000000781c */ /* 0x000fda0003f2f008 */
[----:B------:R-:W-:Y:S05]  /*2cd90*/  @!P1 BRA `(.L_x_2615) ;  /* 0x0000000000049947 */ /* 0x000fea0003800000 */
[----:B------:R-:W-:Y:S01]  /*2cda0*/  BPT.TRAP 0x1 ;  /* 0x000000040000795c */ /* 0x000fe20000300000 */
.L_x_2615:
        /* <DEDUP_REMOVED lines=9> */
.L_x_2804:
[----:B------:R-:W-:Y:S05]  /*2ce40*/  BSYNC B0 ;  /* 0x0000000000007941 */ /* 0x000fea0003800000 */
.L_x_2616:
[----:B------:R-:W-:Y:S05]  /*2ce50*/  @!P2 BRA `(.L_x_2618) ;  /* 0x000000000004a947 */ /* 0x000fea0003800000 */
[----:B------:R-:W-:Y:S01]  /*2ce60*/  BPT.TRAP 0x1 ;  /* 0x000000040000795c */ /* 0x000fe20000300000 */
.L_x_2618:
[----:B--2---:R-:W2:Y:S02]  /*2ce70*/  LDL R0, [R1+0x18] ;  /* 0x0000180001007983 */ /* 0x004ea40000100800 */
[----:B--2---:R-:W-:-:S04]  /*2ce80*/  SHF.L.U32 R0, R0, 0x1f, RZ ;  /* 0x0000001f00007819 */ /* 0x004fc800000006ff */
[----:B------:R-:W2:Y:S02]  /*2ce90*/  SYNCS.PHASECHK.TRANS64.TRYWAIT P1, [R16+URZ+0x29860], R0 ;  /* 0x02986000100075a7 */ /* 0x000ea4000802017f */
[----:B--2---:R-:W-:Y:S05]  /*2cea0*/  @!P1 BRA `(.L_x_2619) ;  /* 0x0000005800289947 */ /* 0x004fea0003800000 */
.L_x_2805:
[----:B------:R-:W3:Y:S04]  /*2ceb0*/  LDL R2, [R1+0x30] ;  /* 0x0000300001027983 */ /* 0x000ee80000100800 */
[----:B------:R-:W4:Y:S01]  /*2cec0*/  LDL R12, [R1+0x2c] ;  /* 0x00002c00010c7983 */ /* 0x000f220000100800 */
[----:B--2---:R-:W-:Y:S01]  /*2ced0*/  IMAD R0, R19, 0x5000, RZ ;  /* 0x0000500013007824 */ /* 0x004fe200078e02ff */
[----:B------:R-:W-:Y:S05]  /*2cee0*/  WARPSYNC.ALL ;  /* 0x0000000000007948 */ /* 0x000fea0003800000 */
[----:B-----5:R-:W2:Y:S02]  /*2cef0*/  S2R R3, SR_TID.X ;  /* 0x0000000000037919 */ /* 0x020ea40000002100 */
[----:B--2---:R-:W-:Y:S01]  /*2cf00*/  LOP3.LUT P1, RZ, R3, 0x4, RZ, 0xc0, !PT ;  /* 0x0000000403ff7812 */ /* 0x004fe2000782c0ff */
[----:B------:R-:W-:-:S05]  /*2cf10*/  IMAD.MOV.U32 R3, RZ, RZ, 0x40 ;  /* 0x00000040ff037424 */ /* 0x000fca00078e00ff */
[----:B------:R-:W-:Y:S02]  /*2cf20*/  SEL R3, R3, 0xffffffc0, !P1 ;  /* 0xffffffc003037807 */ /* 0x000fe40004800000 */
[C---:B---3--:R-:W-:Y:S02]  /*2cf30*/  LOP3.LUT R2, R0.reuse, R2, RZ, 0xfc, !PT ;  /* 0x0000000200027212 */ /* 0x048fe400078efcff */
[----:B----4-:R-:W-:-:S03]  /*2cf40*/  LOP3.LUT R0, R0, R12, RZ, 0xfc, !PT ;  /* 0x0000000c00007212 */ /* 0x010fc600078efcff */
[----:B------:R-:W-:-:S04]  /*2cf50*/  IMAD.IADD R2, R18, 0x1, R2 ;  /* 0x0000000112027824 */ /* 0x000fc800078e0202 */
[----:B------:R-:W-:Y:S01]  /*2cf60*/  IMAD.IADD R3, R3, 0x1, R2 ;  /* 0x0000000103037824 */ /* 0x000fe200078e0202 */
        /* <DEDUP_REMOVED lines=69> */
.L_x_2620:
[----:B------:R-:W3:Y:S01]  /*2d3c0*/  LDL.LU R2, [R1+0x18] ;  /* 0x0000180001027983 */ /* 0x000ee20000300800 */
[----:B0-----:R0:W-:Y:S01]  /*2d3d0*/  SYNCS.ARRIVE.TRANS64.A1T0 RZ, [R16+URZ+0x29850], RZ ;  /* 0x029850ff10ff79a7 */ /* 0x0011e2000810003f */
[----:B------:R-:W-:Y:S01]  /*2d3e0*/  VIADD R19, R19, 0x1 ;  /* 0x0000000113137836 */ /* 0x000fe20000000000 */
[----:B0-----:R-:W-:-:S04]  /*2d3f0*/  @!P0 IADD3 R16, R16, 0x29880, RZ ;  /* 0x0002988010108810 */ /* 0x001fc80007ffe0ff */
        /* <DEDUP_REMOVED lines=8> */
.L_x_2565:
        /* <DEDUP_REMOVED lines=8> */
[----:B------:R-:W-:-:S05]  /*2d500*/  IMAD.U32 R18, RZ, RZ, UR4 ;  /* 0x00000004ff127e24 */ /* 0x000fca000f8e00ff */
[----:B------:R-:W2:Y:S04]  /*2d510*/  LDS.128 R4, [R18+0x298d0] ;  /* 0x0298d00012047984 */ /* 0x000ea80000000c00 */
[----:B--2---:R2:W-:Y:S04]  /*2d520*/  STL.64 [R1], R4 ;  /* 0x0000000401007387 */ /* 0x0045e80000100a00 */
[----:B------:R2:W-:Y:S01]  /*2d530*/  STL.64 [R1+0x8], R6 ;  /* 0x0000080601007387 */ /* 0x0005e20000100a00 */
[----:B------:R-:W-:Y:S06]  /*2d540*/  BAR.ARV 0x4, 0x180 ;  /* 0x0106000000007b1d */ /* 0x000fec0000002000 */
[----:B------:R-:W-:Y:S05]  /*2d550*/  BRA `(.L_x_2622) ;  /* 0x00000010003c7947 */ /* 0x000fea0003800000 */
.L_x_2621:
        /* <DEDUP_REMOVED lines=12> */
[----:B------:R-:W2:Y:S01]  /*2d620*/  @!P1 LDC.64 R6, c[0x0][0xc78] ;  /* 0x00031e00ff069b82 */ /* 0x000ea20000000a00 */
[----:B0-----:R-:W-:-:S05]  /*2d630*/  @!P1 IMAD.WIDE R2, R0, 0x4, R2 ;  /* 0x0000000400029825 */ /* 0x001fca00078e0202 */
[----:B------:R2:W3:Y:S02]  /*2d640*/  @!P1 LDG.E R8, desc[UR54][R2.64] ;  /* 0x0000003602089981 */ /* 0x0004e4000c1e1900 */
[----:B--2---:R-:W-:-:S06]  /*2d650*/  @!P1 IMAD.WIDE R2, R0, 0x4, R6 ;  /* 0x0000000400029825 */ /* 0x004fcc00078e0206 */
[----:B------:R-:W2:Y:S01]  /*2d660*/  @!P1 LDG.E R2, desc[UR54][R2.64] ;  /* 0x0000003602029981 */ /* 0x000ea2000c1e1900 */
[----:B------:R-:W-:Y:S01]  /*2d670*/  IMAD.MOV.U32 R6, RZ, RZ, RZ ;  /* 0x000000ffff067224 */ /* 0x000fe200078e00ff */
[C---:B------:R-:W-:Y:S01]  /*2d680*/  ISETP.GE.U32.AND P2, PT, R16.reuse, 0x2, PT ;  /* 0x000000021000780c */ /* 0x040fe20003f46070 */
[----:B------:R-:W-:Y:S01]  /*2d690*/  IMAD.MOV.U32 R4, RZ, RZ, RZ ;  /* 0x000000ffff047224 */ /* 0x000fe200078e00ff */
[C---:B------:R-:W-:Y:S01]  /*2d6a0*/  ISETP.GE.U32.AND P3, PT, R16.reuse, 0x4, PT ;  /* 0x000000041000780c */ /* 0x040fe20003f66070 */
[----:B------:R-:W-:Y:S01]  /*2d6b0*/  SHFL.IDX PT, R5, R10, RZ, 0x1f ;  /* 0x00001fff0a057589 */ /* 0x000fe200000e0000 */
[C---:B------:R-:W-:Y:S02]  /*2d6c0*/  ISETP.GE.U32.AND P4, PT, R16.reuse, 0x8, PT ;  /* 0x000000081000780c */ /* 0x040fe40003f86070 */
[----:B------:R-:W-:Y:S01]  /*2d6d0*/  ISETP.GE.U32.AND P5, PT, R16, 0x10, PT ;  /* 0x000000101000780c */ /* 0x000fe20003fa6070 */
[----:B------:R-:W-:Y:S01]  /*2d6e0*/  SHFL.IDX PT, R0, R10, 0x1, 0x1f ;  /* 0x00201f000a007f89 */ /* 0x000fe200000e0000 */
[----:B---3--:R-:W-:-:S02]  /*2d6f0*/  @!P1 IMAD.MOV.U32 R4, RZ, RZ, R8 ;  /* 0x000000ffff049224 */ /* 0x008fc400078e0008 */
[----:B------:R-:W-:Y:S01]  /*2d700*/  IMAD.MOV.U32 R8, RZ, RZ, RZ ;  /* 0x000000ffff087224 */ /* 0x000fe200078e00ff */
[----:B--2---:R-:W-:Y:S02]  /*2d710*/  @!P1 MOV R6, R2 ;  /* 0x0000000200069202 */ /* 0x004fe40000000f00 */
        /* <DEDUP_REMOVED lines=17> */
[----:B------:R0:W2:Y:S02]  /*2d830*/  SHFL.IDX PT, R9, R3, 0x1f, 0x1f ;  /* 0x03e01f0003097f89 */ /* 0x0000a400000e0000 */
.L_x_2815:
[----:B------:R-:W-:Y:S01]  /*2d840*/  ULDC UR4, c[0x0][0xc38] ;  /* 0x00030e0000047ab9 */ /* 0x000fe20000000800 */
[----:B------:R-:W-:Y:S02]  /*2d850*/  IMAD.MOV.U32 R7, RZ, RZ, R3 ;  /* 0x000000ffff077224 */ /* 0x000fe400078e0003 */
[----:B------:R-:W-:-:S04]  /*2d860*/  IMAD.U32 R2, RZ, RZ, UR4 ;  /* 0x00000004ff027e24 */ /* 0x000fc8000f8e00ff */
[----:B--2---:R-:W-:-:S05]  /*2d870*/  IMAD R9, R9, R2, RZ ;  /* 0x0000000209097224 */ /* 0x004fca00078e02ff */
[----:B------:R-:W-:-:S04]  /*2d880*/  IADD3 R0, R0, R9, RZ ;  /* 0x0000000900007210 */ /* 0x000fc80007ffe0ff */
[----:B------:R-:W-:-:S13]  /*2d890*/  ISETP.GT.AND P6, PT, R0, R5, PT ;  /* 0x000000050000720c */ /* 0x000fda0003fc4270 */
[----:B------:R-:W-:Y:S05]  /*2d8a0*/  @P6 BRA `(.L_x_2624) ;  /* 0x0000000000ac6947 */ /* 0x000fea0003800000 */
.L_x_2627:
        /* <DEDUP_REMOVED lines=11> */
[----:B--2---:R-:W0:Y:S02]  /*2d960*/  @!P6 LDC.64 R2, c[0x0][0xc80] ;  /* 0x00032000ff02eb82 */ /* 0x004e240000000a00 */
        /* <DEDUP_REMOVED lines=24> */
[----:B------:R0:W2:Y:S02]  /*2daf0*/  SHFL.IDX PT, R9, R7, 0x1f, 0x1f ;  /* 0x03e01f0007097f89 */ /* 0x0000a400000e0000 */
.L_x_2823:
[----:B------:R-:W-:Y:S02]  /*2db00*/  ULDC UR4, c[0x0][0xc38] ;  /* 0x00030e0000047ab9 */ /* 0x000fe40000000800 */
[----:B------:R-:W-:-:S04]  /*2db10*/  IMAD.U32 R2, RZ, RZ, UR4 ;  /* 0x00000004ff027e24 */ /* 0x000fc8000f8e00ff */
[----:B--2---:R-:W-:-:S04]  /*2db20*/  IMAD R9, R9, R2, RZ ;  /* 0x0000000209097224 */ /* 0x004fc800078e02ff */
[----:B------:R-:W-:-:S05]  /*2db30*/  IMAD.IADD R0, R9, 0x1, R0 ;  /* 0x0000000109007824 */ /* 0x000fca00078e0200 */
[----:B------:R-:W-:-:S13]  /*2db40*/  ISETP.GT.AND P6, PT, R0, R5, PT ;  /* 0x000000050000720c */ /* 0x000fda0003fc4270 */
[----:B------:R-:W-:Y:S05]  /*2db50*/  @!P6 BRA `(.L_x_2627) ;  /* 0xfffffffc0054e947 */ /* 0x000fea000383ffff */
.L_x_2624:
[----:B------:R-:W-:Y:S01]  /*2db60*/  IMAD.IADD R9, R0, 0x1, -R9 ;  /* 0x0000000100097824 */ /* 0x000fe200078e0a09 */
[----:B------:R-:W-:-:S03]  /*2db70*/  UMOV UR4, 0xffffffff ;  /* 0xffffffff00047882 */ /* 0x000fc60000000000 */
[----:B------:R-:W-:-:S05]  /*2db80*/  IMAD R0, R7, R2, R9 ;  /* 0x0000000207007224 */ /* 0x000fca00078e0209 */
[----:B------:R-:W-:Y:S01]  /*2db90*/  ISETP.GT.AND P6, PT, R0, R5, PT ;  /* 0x000000050000720c */ /* 0x000fe20003fc4270 */
[----:B------:R-:W-:-:S12]  /*2dba0*/  BRA.DIV UR4, `(.L_x_2628) ;  /* 0x0000005604347947 */ /* 0x000fd8000b800000 */
[----:B------:R-:W2:Y:S01]  /*2dbb0*/  LDL.LU R10, [R1+0xc] ;  /* 0x00000c00010a7983 */ /* 0x000ea20000300800 */
[----:B0-----:R-:W-:-:S04]  /*2dbc0*/  VOTE.ANY R3, PT, !P6 ;  /* 0x0000000000037806 */ /* 0x001fc800070e0100 */
[----:B------:R-:W0:Y:S02]  /*2dbd0*/  POPC R0, R3 ;  /* 0x0000000300007309 */ /* 0x000e240000000000 */
[----:B0-----:R3:W4:Y:S04]  /*2dbe0*/  SHFL.IDX PT, R4, R4, R0, 0x1f ;  /* 0x00001f0004047589 */ /* 0x00172800000e0000 */
[----:B------:R3:W0:Y:S01]  /*2dbf0*/  SHFL.IDX PT, R6, R6, R0, 0x1f ;  /* 0x00001f0006067589 */ /* 0x00062200000e0000 */
[----:B--2---:R-:W-:-:S05]  /*2dc00*/  IMAD.IADD R10, R0, 0x1, R10 ;  /* 0x00000001000a7824 */ /* 0x004fca00078e020a */
[----:B0---4-:R3:W-:Y:S02]  /*2dc10*/  STL [R1+0xc], R10 ;  /* 0x00000c0a01007387 */ /* 0x0117e40000100800 */
.L_x_2828:
[----:B------:R-:W-:-:S13]  /*2dc20*/  ISETP.NE.AND P0, PT, R3, RZ, PT ;  /* 0x000000ff0300720c */ /* 0x000fda0003f05270 */
[----:B------:R-:W-:Y:S05]  /*2dc30*/  @!P0 BRA `(.L_x_2629) ;  /* 0x0000000000148947 */ /* 0x000fea0003800000 */
[----:B------:R-:W-:Y:S01]  /*2dc40*/  UMOV UR4, 0xffffffff ;  /* 0xffffffff00047882 */ /* 0x000fe20000000000 */
[----:B---3--:R-:W-:Y:S02]  /*2dc50*/  VIADD R0, R0, 0xffffffff ;  /* 0xffffffff00007836 */ /* 0x008fe40000000000 */
[----:B------:R-:W-:Y:S05]  /*2dc60*/  BRA.DIV UR4, `(.L_x_2630) ;  /* 0x00000056046c7947 */ /* 0x000fea000b800000 */
[----:B------:R2:W3:Y:S02]  /*2dc70*/  SHFL.IDX PT, R0, R7, R0, 0x1f ;  /* 0x00001f0007007589 */ /* 0x0004e400000e0000 */
.L_x_2831:
[----:B---3--:R-:W-:-:S07]  /*2dc80*/  MOV R8, R0 ;  /* 0x0000000000087202 */ /* 0x008fce0000000f00 */
.L_x_2629:
[----:B------:R-:W-:Y:S01]  /*2dc90*/  ISETP.NE.AND P0, PT, R6, 0x1, PT ;  /* 0x000000010600780c */ /* 0x000fe20003f05270 */
[----:B---3--:R-:W-:-:S05]  /*2dca0*/  IMAD R0, R8, R2, R9 ;  /* 0x0000000208007224 */ /* 0x008fca00078e0209 */
[----:B------:R3:W-:Y:S02]  /*2dcb0*/  STL [R1], R0 ;  /* 0x0000000001007387 */ /* 0x0007e40000100800 */
[----:B---3--:R-:W-:-:S05]  /*2dcc0*/  IMAD.IADD R0, R5, 0x1, -R0 ;  /* 0x0000000105007824 */ /* 0x008fca00078e0a00 */
[----:B------:R-:W-:Y:S05]  /*2dcd0*/  @!P0 BRA `(.L_x_2631) ;  /* 0x0000000000e48947 */ /* 0x000fea0003800000 */
[----:B------:R-:W-:-:S04]  /*2dce0*/  IABS R5, R4 ;  /* 0x0000000400057213 */ /* 0x000fc80000000000 */
[----:B------:R-:W3:Y:S08]  /*2dcf0*/  I2F.RP R2, R5 ;  /* 0x0000000500027306 */ /* 0x000ef00000209400 */
[----:B---3--:R-:W3:Y:S02]  /*2dd00*/  MUFU.RCP R2, R2 ;  /* 0x0000000200027308 */ /* 0x008ee40000001000 */
[----:B---3--:R-:W-:-:S06]  /*2dd10*/  VIADD R2, R2, 0xffffffe ;  /* 0x0ffffffe02027836 */ /* 0x008fcc0000000000 */
[----:B------:R-:W3:Y:S02]  /*2dd20*/  F2I.FTZ.U32.TRUNC.NTZ R3, R2 ;  /* 0x0000000200037305 */ /* 0x000ee4000021f000 */
[----:B---3--:R-:W-:-:S04]  /*2dd30*/  IMAD.MOV R2, RZ, RZ, -R3 ;  /* 0x000000ffff027224 */ /* 0x008fc800078e0a03 */
        /* <DEDUP_REMOVED lines=14> */
[----:B------:R-:W3:Y:S07]  /*2de20*/  I2F.RP R2, R5 ;  /* 0x0000000500027306 */ /* 0x000eee0000209400 */
[----:B------:R-:W-:Y:S01]  /*2de30*/  @P0 VIADD R8, R8, 0x1 ;  /* 0x0000000108080836 */ /* 0x000fe20000000000 */
[----:B---3--:R-:W3:Y:S02]  /*2de40*/  MUFU.RCP R2, R2 ;  /* 0x0000000200027308 */ /* 0x008ee40000001000 */
[----:B---3--:R-:W-:-:S06]  /*2de50*/  VIADD R2, R2, 0xffffffe ;  /* 0x0ffffffe02027836 */ /* 0x008fcc0000000000 */
[----:B------:R-:W3:Y:S02]  /*2de60*/  F2I.FTZ.U32.TRUNC.NTZ R3, R2 ;  /* 0x0000000200037305 */ /* 0x000ee4000021f000 */
[----:B---3--:R-:W-:-:S05]  /*2de70*/  IADD3 R2, RZ, -R3, RZ ;  /* 0x80000003ff027210 */ /* 0x008fca0007ffe0ff */
[----:B--2---:R-:W-:Y:S02]  /*2de80*/  IMAD R7, R2, R5, RZ ;  /* 0x0000000502077224 */ /* 0x004fe400078e02ff */
        /* <DEDUP_REMOVED lines=17> */
[----:B------:R-:W-:-:S05]  /*2dfa0*/  IADD3 R2, -R3, RZ, RZ ;  /* 0x000000ff03027210 */ /* 0x000fca0007ffe1ff */
[----:B------:R-:W-:Y:S01]  /*2dfb0*/  IMAD R0, R4, R2, R0 ;  /* 0x0000000204007224 */ /* 0x000fe200078e0200 */
[----:B------:R-:W-:-:S04]  /*2dfc0*/  LOP3.LUT R2, R3, R6, RZ, 0x3c, !PT ;  /* 0x0000000603027212 */ /* 0x000fc800078e3cff */
[----:B------:R-:W-:Y:S01]  /*2dfd0*/  ISETP.GE.AND P2, PT, R2, RZ, PT ;  /* 0x000000ff0200720c */ /* 0x000fe20003f46270 */
[----:B------:R-:W-:-:S12]  /*2dfe0*/  @P0 VIADD R7, R7, 0x1 ;  /* 0x0000000107070836 */ /* 0x000fd80000000000 */
        /* <DEDUP_REMOVED lines=8> */
.L_x_2631:
[----:B------:R-:W3:Y:S01]  /*2e070*/  LDL R3, [R1+0xc] ;  /* 0x00000c0001037983 */ /* 0x000ee20000100800 */
[----:B--2---:R-:W3:Y:S02]  /*2e080*/  LDC.64 R6, c[0x0][0xc90] ;  /* 0x00032400ff067b82 */ /* 0x004ee40000000a00 */
[----:B---3--:R-:W-:-:S05]  /*2e090*/  IMAD.WIDE R6, R3, 0x4, R6 ;  /* 0x0000000403067825 */ /* 0x008fca00078e0206 */
[----:B------:R-:W2:Y:S02]  /*2e0a0*/  LDG.E R3, desc[UR54][R6.64] ;  /* 0x0000003606037981 */ /* 0x000ea4000c1e1900 */
[----:B--2---:R-:W-:-:S05]  /*2e0b0*/  IMAD R5, R4, R3, RZ ;  /* 0x0000000304057224 */ /* 0x004fca00078e02ff */
[----:B------:R-:W-:-:S04]  /*2e0c0*/  IABS R8, R5 ;  /* 0x0000000500087213 */ /* 0x000fc80000000000 */
[----:B------:R-:W2:Y:S08]  /*2e0d0*/  I2F.RP R6, R8 ;  /* 0x0000000800067306 */ /* 0x000eb00000209400 */
[----:B--2---:R-:W2:Y:S02]  /*2e0e0*/  MUFU.RCP R6, R6 ;  /* 0x0000000600067308 */ /* 0x004ea40000001000 */
[----:B--2---:R-:W-:-:S06]  /*2e0f0*/  VIADD R6, R6, 0xffffffe ;  /* 0x0ffffffe06067836 */ /* 0x004fcc0000000000 */
[----:B------:R-:W2:Y:S02]  /*2e100*/  F2I.FTZ.U32.TRUNC.NTZ R7, R6 ;  /* 0x0000000600077305 */ /* 0x000ea4000021f000 */
[----:B--2---:R-:W-:-:S05]  /*2e110*/  IADD3 R6, RZ, -R7, RZ ;  /* 0x80000007ff067210 */ /* 0x004fca0007ffe0ff */
        /* <DEDUP_REMOVED lines=20> */
[----:B------:R-:W-:-:S03]  /*2e260*/  IMAD.MOV R6, RZ, RZ, -R6 ;  /* 0x000000ffff067224 */ /* 0x000fc600078e0a06 */
[----:B------:R-:W-:Y:S01]  /*2e270*/  IADD3 R8, -R7, RZ, RZ ;  /* 0x000000ff07087210 */ /* 0x000fe20007ffe1ff */
[----:B------:R-:W-:-:S03]  /*2e280*/  IMAD R6, R5, R6, R0 ;  /* 0x0000000605067224 */ /* 0x000fc600078e0200 */
[----:B------:R-:W-:-:S04]  /*2e290*/  VIADDMNMX R8, R8, R2, R3, PT ;  /* 0x0000000208087246 */ /* 0x000fc80003800103 */
[----:B------:R-:W-:-:S04]  /*2e2a0*/  IABS R9, R8 ;  /* 0x0000000800097213 */ /* 0x000fc80000000000 */
[----:B------:R-:W2:Y:S08]  /*2e2b0*/  I2F.RP R2, R9 ;  /* 0x0000000900027306 */ /* 0x000eb00000209400 */
[----:B--2---:R-:W2:Y:S02]  /*2e2c0*/  MUFU.RCP R2, R2 ;  /* 0x0000000200027308 */ /* 0x004ea40000001000 */
[----:B--2---:R-:W-:-:S06]  /*2e2d0*/  VIADD R2, R2, 0xffffffe ;  /* 0x0ffffffe02027836 */ /* 0x004fcc0000000000 */
[----:B------:R2:W3:Y:S02]  /*2e2e0*/  F2I.FTZ.U32.TRUNC.NTZ R3, R2 ;  /* 0x0000000200037305 */ /* 0x0004e4000021f000 */
[----:B--2---:R-:W-:Y:S02]  /*2e2f0*/  IMAD.MOV.U32 R2, RZ, RZ, RZ ;  /* 0x000000ffff027224 */ /* 0x004fe400078e00ff */
        /* <DEDUP_REMOVED lines=16> */
[----:B------:R-:W-:-:S05]  /*2e400*/  @P0 IADD3 R2, R2, 0x1, RZ ;  /* 0x0000000102020810 */ /* 0x000fca0007ffe0ff */
[----:B------:R-:W-:-:S04]  /*2e410*/  IMAD.MOV.U32 R0, RZ, RZ, R2 ;  /* 0x000000ffff007224 */ /* 0x000fc800078e0002 */
[----:B------:R-:W-:Y:S01]  /*2e420*/  @!P2 IMAD.MOV R0, RZ, RZ, -R0 ;  /* 0x000000ffff00a224 */ /* 0x000fe200078e0a00 */
[----:B------:R-:W-:Y:S01]  /*2e430*/  @!P1 LOP3.LUT R0, RZ, R8, RZ, 0x33, !PT ;  /* 0x00000008ff009212 */ /* 0x000fe200078e33ff */
[----:B------:R-:W-:-:S04]  /*2e440*/  IMAD.MOV R8, RZ, RZ, -R8 ;  /* 0x000000ffff087224 */ /* 0x000fc800078e0a08 */
[----:B------:R-:W-:-:S05]  /*2e450*/  IMAD R2, R0, R8, R6 ;  /* 0x0000000800027224 */ /* 0x000fca00078e0206 */
[----:B------:R3:W-:Y:S02]  /*2e460*/  STL [R1+0x8], R2 ;  /* 0x0000080201007387 */ /* 0x0007e40000100800 */
.L_x_2632:
[----:B------:R-:W-:-:S05]  /*2e470*/  LOP3.LUT R0, RZ, R0, RZ, 0x33, !PT ;  /* 0x00000000ff007212 */ /* 0x000fca00078e33ff */
[----:B------:R-:W-:-:S05]  /*2e480*/  IMAD.IADD R0, R4, 0x1, R0 ;  /* 0x0000000104007824 */ /* 0x000fca00078e0200 */
[----:B------:R4:W-:Y:S01]  /*2e490*/  STL [R1+0x4], R0 ;  /* 0x0000040001007387 */ /* 0x0009e20000100800 */
[----:B------:R-:W-:Y:S05]  /*2e4a0*/  BRA `(.L_x_2633) ;  /* 0x0000000000287947 */ /* 0x000fea0003800000 */
.L_x_2625:
        /* <DEDUP_REMOVED lines=10> */
.L_x_2633:
[----:B0-23--:R-:W2:Y:S04]  /*2e550*/  LDL R2, [R1+0xc] ;  /* 0x00000c0001027983 */ /* 0x00dea80000100800 */
[----:B------:R-:W3:Y:S04]  /*2e560*/  LDL R3, [R1+0x8] ;  /* 0x0000080001037983 */ /* 0x000ee80000100800 */
[----:B------:R-:W5:Y:S04]  /*2e570*/  LDL R4, [R1] ;  /* 0x0000000001047983 */ /* 0x000f680000100800 */
[----:B------:R-:W5:Y:S01]  /*2e580*/  LDL R5, [R1+0x4] ;  /* 0x0000040001057983 */ /* 0x000f620000100800 */
[----:B----4-:R-:W0:Y:S01]  /*2e590*/  S2R R0, SR_TID.X ;  /* 0x0000000000007919 */ /* 0x010e220000002100 */
[----:B------:R-:W-:Y:S05]  /*2e5a0*/  WARPSYNC.ALL ;  /* 0x0000000000007948 */ /* 0x000fea0003800000 */
[----:B0-----:R-:W-:Y:S01]  /*2e5b0*/  LOP3.LUT R0, R0, 0x1f, RZ, 0xc0, !PT ;  /* 0x0000001f00007812 */ /* 0x001fe200078ec0ff */
[----:B------:R-:W-:Y:S03]  /*2e5c0*/  BAR.SYNC.DEFER_BLOCKING 0x4, 0x180 ;  /* 0x0106000000007b1d */ /* 0x000fe60000010000 */
[----:B------:R-:W-:-:S13]  /*2e5d0*/  ISETP.NE.AND P0, PT, R0, RZ, PT ;  /* 0x000000ff0000720c */ /* 0x000fda0003f05270 */
[----:B------:R-:W0:Y:S01]  /*2e5e0*/  @!P0 S2R R0, SR_CgaCtaId ;  /* 0x0000000000008919 */ /* 0x000e220000008800 */
[----:B--2---:R-:W-:Y:S01]  /*2e5f0*/  IMAD.MOV.U32 R7, RZ, RZ, R2 ;  /* 0x000000ffff077224 */ /* 0x004fe200078e0002 */
[----:B------:R-:W-:Y:S02]  /*2e600*/  @!P0 MOV R2, 0x400 ;  /* 0x0000040000028802 */ /* 0x000fe40000000f00 */
[----:B---3--:R-:W-:Y:S02]  /*2e610*/  MOV R6, R3 ;  /* 0x0000000300067202 */ /* 0x008fe40000000f00 */
[----:B0-----:R-:W-:-:S05]  /*2e620*/  @!P0 LEA R18, R0, R2, 0x18 ;  /* 0x0000000200128211 */ /* 0x001fca00078ec0ff */
[----:B-----5:R0:W-:Y:S01]  /*2e630*/  @!P0 STS.128 [R18+0x298d0], R4 ;  /* 0x0298d00412008388 */ /* 0x0201e20000000c00 */
[----:B------:R-:W-:Y:S06]  /*2e640*/  BAR.ARV 0x5, 0x180 ;  /* 0x0146000000007b1d */ /* 0x000fec0000002000 */
.L_x_2622:
[----:B------:R-:W3:Y:S01]  /*2e650*/  LDL R0, [R1+0xc] ;  /* 0x00000c0001007983 */ /* 0x000ee20000100800 */
[----:B------:R-:W-:Y:S02]  /*2e660*/  ULDC UR4, c[0x0][0xc3c] ;  /* 0x00030f0000047ab9 */ /* 0x000fe40000000800 */
[----:B---3--:R-:W-:-:S13]  /*2e670*/  ISETP.GE.AND P0, PT, R0, UR4, PT ;  /* 0x0000000400007c0c */ /* 0x008fda000bf06270 */
[----:B------:R-:W-:Y:S05]  /*2e680*/  @!P0 BRA `(.L_x_2634) ;  /* 0xffffff9c002c8947 */ /* 0x000fea000383ffff */
[----:B------:R-:W-:Y:S05]  /*2e690*/  BSYNC B7 ;  /* 0x0000000000077941 */ /* 0x000fea0003800000 */
.L_x_2520:
[----:B--2---:R-:W2:Y:S01]  /*2e6a0*/  LDL.LU R0, [R1+0x60] ;  /* 0x0000600001007983 */ /* 0x004ea20000300800 */
        /* <DEDUP_REMOVED lines=11> */
.L_x_2832:
[----:B------:R-:W-:Y:S05]  /*2e760*/  BSYNC B0 ;  /* 0x0000000000007941 */ /* 0x000fea0003800000 */
.L_x_2635:
[----:B------:R-:W-:-:S03]  /*2e770*/  UMOV UR4, 0xffffffff ;  /* 0xffffffff00047882 */ /* 0x000fc60000000000 */
[----:B------:R-:W-:Y:S05]  /*2e780*/  BRA.DIV UR4, `(.L_x_2637) ;  /* 0x0000004a04e47947 */ /* 0x000fea000b800000 */
[----:B------:R-:W1:Y:S02]  /*2e790*/  S2R R2, SR_TID.X ;  /* 0x0000000000027919 */ /* 0x000e640000002100 */
[----:B-1----:R-:W-:-:S04]  /*2e7a0*/  SHF.R.U32.HI R2, RZ, 0x5, R2 ;  /* 0x00000005ff027819 */ /* 0x002fc80000011602 */
[----:B------:R-:W-:-:S05]  /*2e7b0*/  LOP3.LUT R2, R2, 0x3, RZ, 0xc0, !PT ;  /* 0x0000000302027812 */ /* 0x000fca00078ec0ff */
[----:B------:R1:W2:Y:S02]  /*2e7c0*/  SHFL.IDX PT, R14, R2, RZ, 0x1f ;  /* 0x00001fff020e7589 */ /* 0x0002a400000e0000 */
.L_x_2835:
[----:B--2---:R-:W-:-:S13]  /*2e7d0*/  ISETP.NE.AND P0, PT, R14, RZ, PT ;  /* 0x000000ff0e00720c */ /* 0x004fda0003f05270 */
[----:B------:R-:W-:Y:S05]  /*2e7e0*/  @P0 BRA `(.L_x_2294) ;  /* 0x0000000000a80947 */ /* 0x000fea0003800000 */
[----:B------:R-:W-:-:S03]  /*2e7f0*/  UMOV UR4, 0xffffffff ;  /* 0xffffffff00047882 */ /* 0x000fc60000000000 */
[----:B------:R-:W-:Y:S05]  /*2e800*/  BRA.DIV UR4, `(.L_x_2638) ;  /* 0x0000004a04f87947 */ /* 0x000fea000b800000 */
[----:B------:R-:W-:-:S13]  /*2e810*/  ELECT P6, URZ, PT ;  /* 0x00000000003f782f */ /* 0x000fda00038c0000 */
.L_x_2838:
[----:B------:R-:W-:Y:S05]  /*2e820*/  @!P6 BRA `(.L_x_2294) ;  /* 0x000000000098e947 */ /* 0x000fea0003800000 */
[----:B------:R-:W-:-:S06]  /*2e830*/  ULOP3.LUT UR4, UR36, 0x2, URZ, 0xfc, !UPT ;  /* 0x0000000224047892 */ /* 0x000fcc000f8efc3f */
[----:B-1----:R-:W-:-:S05]  /*2e840*/  IMAD.U32 R2, RZ, RZ, UR4 ;  /* 0x00000004ff027e24 */ /* 0x002fca000f8e00ff */
[----:B------:R-:W-:-:S13]  /*2e850*/  ISETP.NE.AND P0, PT, R2, 0x3, PT ;  /* 0x000000030200780c */ /* 0x000fda0003f05270 */
[----:B------:R-:W-:Y:S05]  /*2e860*/  @!P0 BRA `(.L_x_2639) ;  /* 0x0000000000048947 */ /* 0x000fea0003800000 */
[----:B------:R-:W-:Y:S01]  /*2e870*/  BPT.TRAP 0x1 ;  /* 0x000000040000795c */ /* 0x000fe20000300000 */
.L_x_2639:
[----:B------:R-:W2:Y:S01]  /*2e880*/  LDL.LU R7, [R1+0x18] ;  /* 0x0000180001077983 */ /* 0x000ea20000300800 */
[----:B------:R-:W-:Y:S02]  /*2e890*/  VIADD R2, R0, 0x29840 ;  /* 0x0002984000027836 */ /* 0x000fe40000000000 */
[C---:B0-----:R-:W-:Y:S02]  /*2e8a0*/  VIADD R3, R19.reuse, 0x1 ;  /* 0x0000000113037836 */ /* 0x041fe40000000000 */
[----:B------:R-:W-:-:S03]  /*2e8b0*/  IMAD R6, R19, 0x8, R2 ;  /* 0x0000000813067824 */ /* 0x000fc600078e0202 */
[----:B------:R-:W-:-:S04]  /*2e8c0*/  ISETP.NE.AND P2, PT, R3, 0x2, PT ;  /* 0x000000020300780c */ /* 0x000fc80003f45270 */
[----:B------:R-:W-:Y:S02]  /*2e8d0*/  SEL R4, RZ, 0x1, P2 ;  /* 0x00000001ff047807 */ /* 0x000fe40001000000 */
[----:B------:R-:W-:Y:S02]  /*2e8e0*/  SEL R3, R3, RZ, P2 ;  /* 0x000000ff03037207 */ /* 0x000fe40001000000 */
[C---:B--2---:R-:W-:Y:S02]  /*2e8f0*/  SHF.L.U32 R5, R7.reuse, 0x1f, RZ ;  /* 0x0000001f07057819 */ /* 0x044fe400000006ff */
[----:B------:R-:W-:Y:S02]  /*2e900*/  LOP3.LUT R4, R7, R4, RZ, 0x3c, !PT ;  /* 0x0000000407047212 */ /* 0x000fe400078e3cff */
[----:B------:R-:W0:Y:S01]  /*2e910*/  SYNCS.PHASECHK.TRANS64.TRYWAIT P1, [R6+URZ], R5 ;  /* 0x00000005060075a7 */ /* 0x000e22000802017f */
[----:B------:R-:W-:Y:S02]  /*2e920*/  LEA R7, R3, R2, 0x3 ;  /* 0x0000000203077211 */ /* 0x000fe400078e18ff */
[----:B------:R-:W-:Y:S01]  /*2e930*/  SHF.L.U32 R2, R4, 0x1f, RZ ;  /* 0x0000001f04027819 */ /* 0x000fe200000006ff */
[----:B0-----:R-:W-:Y:S06]  /*2e940*/  @!P1 BRA `(.L_x_2640) ;  /* 0x0000004800c89947 */ /* 0x001fec0003800000 */
.L_x_2839:
[----:B------:R-:W1:Y:S02]  /*2e950*/  SYNCS.PHASECHK.TRANS64.TRYWAIT P1, [R7+URZ], R2 ;  /* 0x00000002070075a7 */ /* 0x000e64000802017f */
[----:B-1----:R-:W-:Y:S05]  /*2e960*/  @!P1 BRA `(.L_x_2641) ;  /* 0x0000004800d49947 */ /* 0x002fea0003800000 */
.L_x_2840:
[----:B------:R-:W-:Y:S05]  /*2e970*/  @!P0 BRA `(.L_x_2642) ;  /* 0x0000000000048947 */ /* 0x000fea0003800000 */
[----:B------:R-:W-:Y:S01]  /*2e980*/  BPT.TRAP 0x1 ;  /* 0x000000040000795c */ /* 0x000fe20000300000 */
.L_x_2642:
[----:B------:R-:W-:-:S04]  /*2e990*/  IMAD R4, R19, 0x8, R0 ;  /* 0x0000000813047824 */ /* 0x000fc800078e0200 */
[----:B------:R-:W2:Y:S02]  /*2e9a0*/  SYNCS.PHASECHK.TRANS64.TRYWAIT P1, [R4+URZ+0x29860], R5 ;  /* 0x02986005040075a7 */ /* 0x000ea4000802017f */
[----:B--2---:R-:W-:Y:S05]  /*2e9b0*/  @!P1 BRA `(.L_x_2643) ;  /* 0x0000004800d49947 */ /* 0x004fea0003800000 */
.L_x_2841:
[----:B------:R-:W-:Y:S05]  /*2e9c0*/  @!P0 BRA `(.L_x_2644) ;  /* 0x0000000000048947 */ /* 0x000fea0003800000 */
[----:B------:R-:W-:Y:S01]  /*2e9d0*/  BPT.TRAP 0x1 ;  /* 0x000000040000795c */ /* 0x000fe20000300000 */
.L_x_2644:
[----:B------:R-:W-:-:S04]  /*2e9e0*/  IMAD R3, R3, 0x8, R0 ;  /* 0x0000000803037824 */ /* 0x000fc800078e0200 */
[----:B------:R-:W3:Y:S02]  /*2e9f0*/  SYNCS.PHASECHK.TRANS64.TRYWAIT P1, [R3+URZ+0x29860], R2 ;  /* 0x02986002030075a7 */ /* 0x000ee4000802017f */
[----:B---3--:R-:W-:Y:S05]  /*2ea00*/  @!P1 BRA `(.L_x_2645) ;  /* 0x0000004800d49947 */ /* 0x008fea0003800000 */
.L_x_2842:
[----:B------:R-:W-:Y:S05]  /*2ea10*/  @!P0 BRA `(.L_x_2646) ;  /* 0x0000000000048947 */ /* 0x000fea0003800000 */
[----:B------:R-:W-:Y:S01]  /*2ea20*/  BPT.TRAP 0x1 ;  /* 0x000000040000795c */ /* 0x000fe20000300000 */
.L_x_2646:
[----:B------:R-:W4:Y:S02]  /*2ea30*/  SYNCS.PHASECHK.TRANS64.TRYWAIT P0, [R4+URZ+0x29880], R5 ;  /* 0x02988005040075a7 */ /* 0x000f24000800017f */
[----:B----4-:R-:W-:Y:S05]  /*2ea40*/  @!P0 BRA `(.L_x_2647) ;  /* 0x0000004800d88947 */ /* 0x010fea0003800000 */
.L_x_2648:
[----:B------:R0:W0:Y:S02]  /*2ea50*/  SYNCS.PHASECHK.TRANS64.TRYWAIT P0, [R3+URZ+0x29880], R2 ;  /* 0x02988002030075a7 */ /* 0x000024000800017f */
[----:B0-----:R-:W-:Y:S05]  /*2ea60*/  @!P0 NANOSLEEP.SYNCS 0x989680 ;  /* 0x009896800000895d */ /* 0x001fea0003900000 */
[----:B------:R-:W0:Y:S02]  /*2ea70*/  @!P0 SYNCS.PHASECHK.TRANS64 P0, [R3+URZ+0x29880], R2 ;  /* 0x02988002030085a7 */ /* 0x000e24000800007f */
[----:B0-----:R-:W-:Y:S05]  /*2ea80*/  @!P0 BRA `(.L_x_2648) ;  /* 0xfffffffc00f08947 */ /* 0x001fea000383ffff */
.L_x_2294:
[----:B------:R-:W-:Y:S05]  /*2ea90*/  BSYNC B8 ;  /* 0x0000000000087941 */ /* 0x000fea0003800000 */
.L_x_2291:
[----:B------:R-:W-:Y:S05]  /*2eaa0*/  EXIT ;  /* 0x000000000000794d */ /* 0x000fea0003800000 */
.L_x_2314:
[----:B---3--:R3:W4:Y:S02]  /*2eab0*/  SYNCS.PHASECHK.TRANS64.TRYWAIT P5, [R97+URZ+0x29890], R98 ;  /* 0x02989062610075a7 */ /* 0x00872400080a017f */
[----:B----4-:R-:W-:Y:S05]  /*2eac0*/  @!P5 NANOSLEEP.SYNCS 0x989680 ;  /* 0x009896800000d95d */ /* 0x010fea0003900000 */
[----:B------:R-:W4:Y:S02]  /*2ead0*/  @!P5 SYNCS.PHASECHK.TRANS64 P5, [R97+URZ+0x29890], R98 ;  /* 0x029890626100d5a7 */ /* 0x000f2400080a007f */
[----:B----4-:R-:W-:Y:S05]  /*2eae0*/  @!P5 BRA `(.L_x_2314) ;  /* 0xfffffffc00f0d947 */ /* 0x010fea000383ffff */
[----:B------:R-:W-:Y:S05]  /*2eaf0*/  BRA `(.L_x_2649) ;  /* 0xfffffd4c00d07947 */ /* 0x000fea000383ffff */
.L_x_2368:
[----:B--2---:R2:W3:Y:S02]  /*2eb00*/  SYNCS.PHASECHK.TRANS64.TRYWAIT P5, [R97+URZ+0x29890], R98 ;  /* 0x02989062610075a7 */ /* 0x0044e400080a017f */
[----:B---3--:R-:W-:Y:S05]  /*2eb10*/  @!P5 NANOSLEEP.SYNCS 0x989680 ;  /* 0x009896800000d95d */ /* 0x008fea0003900000 */
[----:B------:R-:W3:Y:S02]  /*2eb20*/  @!P5 SYNCS.PHASECHK.TRANS64 P5, [R97+URZ+0x29890], R98 ;  /* 0x029890626100d5a7 */ /* 0x000ee400080a007f */
[----:B---3--:R-:W-:Y:S05]  /*2eb30*/  @!P5 BRA `(.L_x_2368) ;  /* 0xfffffffc00f0d947 */ /* 0x008fea000383ffff */
[----:B------:R-:W-:Y:S05]  /*2eb40*/  BRA `(.L_x_2650) ;  /* 0xfffffdac00287947 */ /* 0x000fea000383ffff */
.L_x_2393:
[----:B-1----:R1:W2:Y:S02]  /*2eb50*/  SYNCS.PHASECHK.TRANS64.TRYWAIT P2, [R97+URZ+0x29890], R98 ;  /* 0x02989062610075a7 */ /* 0x0022a4000804017f */
[----:B--2---:R-:W-:Y:S05]  /*2eb60*/  @!P2 NANOSLEEP.SYNCS 0x989680 ;  /* 0x009896800000a95d */ /* 0x004fea0003900000 */
[----:B------:R-:W2:Y:S02]  /*2eb70*/  @!P2 SYNCS.PHASECHK.TRANS64 P2, [R97+URZ+0x29890], R98 ;  /* 0x029890626100a5a7 */ /* 0x000ea4000804007f */
[----:B--2---:R-:W-:Y:S05]  /*2eb80*/  @!P2 BRA `(.L_x_2393) ;  /* 0xfffffffc00f0a947 */ /* 0x004fea000383ffff */
[----:B------:R-:W-:Y:S05]  /*2eb90*/  BRA `(.L_x_2651) ;  /* 0xfffffe0800ec7947 */ /* 0x000fea000383ffff */
.L_x_2399:
[----:B-1----:R1:W2:Y:S02]  /*2eba0*/  SYNCS.PHASECHK.TRANS64.TRYWAIT P1, [R97+URZ+0x298b0], R98 ;  /* 0x0298b062610075a7 */ /* 0x0022a4000802017f */
[----:B--2---:R-:W-:Y:S05]  /*2ebb0*/  @!P1 NANOSLEEP.SYNCS 0x989680 ;  /* 0x009896800000995d */ /* 0x004fea0003900000 */
[----:B------:R-:W2:Y:S02]  /*2ebc0*/  @!P1 SYNCS.PHASECHK.TRANS64 P1, [R97+URZ+0x298b0], R98 ;  /* 0x0298b062610095a7 */ /* 0x000ea4000802007f */
[----:B--2---:R-:W-:Y:S05]  /*2ebd0*/  @!P1 BRA `(.L_x_2399) ;  /* 0xfffffffc00f09947 */ /* 0x004fea000383ffff */
[----:B------:R-:W-:Y:S05]  /*2ebe0*/  BRA `(.L_x_2652) ;  /* 0xfffffe0c00ec7947 */ /* 0x000fea000383ffff */
.L_x_2409:
[----:B------:R-:W0:Y:S01]  /*2ebf0*/  S2R R3, SR_TID.X ;  /* 0x0000000000037919 */ /* 0x000e220000002100 */
[----:B------:R-:W-:Y:S01]  /*2ec00*/  BSSY B0, `(.L_x_2653) ;  /* 0x000000d000007945 */ /* 0x000fe20003800000 */
[----:B------:R-:W-:Y:S01]  /*2ec10*/  IMAD.MOV.U32 R12, RZ, RZ, RZ ;  /* 0x000000ffff0c7224 */ /* 0x000fe200078e00ff */
[----:B------:R-:W-:Y:S01]  /*2ec20*/  MOV R15, 0xffffffff ;  /* 0xffffffff000f7802 */ /* 0x000fe20000000f00 */
[----:B------:R-:W-:Y:S02]  /*2ec30*/  IMAD.MOV.U32 R11, RZ, RZ, 0x1f ;  /* 0x0000001fff0b7424 */ /* 0x000fe400078e00ff */
[C---:B0-----:R-:W-:Y:S02]  /*2ec40*/  VIADD R4, R3.reuse, 0xffffff80 ;  /* 0xffffff8003047836 */ /* 0x041fe40000000000 */
[----:B------:R-:W-:-:S05]  /*2ec50*/  VIADD R3, R3, 0xffffff80 ;  /* 0xffffff8003037836 */ /* 0x000fca0000000000 */
[----:B------:R-:W-:-:S04]  /*2ec60*/  SHF.R.S32.HI R3, RZ, 0x1f, R3 ;  /* 0x0000001fff037819 */ /* 0x000fc80000011403 */
[----:B------:R-:W-:-:S04]  /*2ec70*/  LEA.HI R3, R3, R4, RZ, 0x7 ;  /* 0x0000000403037211 */ /* 0x000fc800078f38ff */
[----:B------:R-:W-:-:S05]  /*2ec80*/  SHF.R.S32.HI R3, RZ, 0x7, R3 ;  /* 0x00000007ff037819 */ /* 0x000fca0000011403 */
[----:B------:R-:W-:-:S07]  /*2ec90*/  IMAD.MOV.U32 R13, RZ, RZ, R3 ;  /* 0x000000ffff0d7224 */ /* 0x000fce00078e0003 */
[----:B-----5:R-:W-:Y:S05]  /*2eca0*/  WARPSYNC.COLLECTIVE R15, `(.L_x_2654) ;  /* 0x000000000f087348 */ /* 0x020fea0003c00000 */
[----:B------:R0:W1:Y:S02]  /*2ecb0*/  SHFL.IDX P6, R14, R13, R12, R11 ;  /* 0x0000000c0d0e7389 */ /* 0x00006400000c000b */
[----:B01---5:R-:W-:Y:S01]  /*2ecc0*/  ENDCOLLECTIVE ;  /* 0x000000000000791b */ /* 0x023fe20003800000 */
.L_x_2654:
[----:B------:R-:W-:Y:S05]  /*2ecd0*/  BSYNC B0 ;  /* 0x0000000000007941 */ /* 0x000fea0003800000 */
.L_x_2653:
[----:B------:R-:W-:Y:S01]  /*2ece0*/  IMAD.MOV.U32 R197, RZ, RZ, R14 ;  /* 0x000000ffffc57224 */ /* 0x000fe200078e000e */
[----:B------:R-:W-:Y:S06]  /*2ecf0*/  BRA `(.L_x_2655) ;  /* 0xfffffe1c00087947 */ /* 0x000fec000383ffff */
.L_x_2419:
[----:B------:R-:W-:Y:S01]  /*2ed00*/  BSSY B1, `(.L_x_2656) ;  /* 0x0000007000017945 */ /* 0x000fe20003800000 */
[----:B------:R-:W-:Y:S02]  /*2ed10*/  IMAD.MOV.U32 R12, RZ, RZ, RZ ;  /* 0x000000ffff0c7224 */ /* 0x000fe400078e00ff */
[----:B------:R-:W-:Y:S02]  /*2ed20*/  IMAD.MOV.U32 R11, RZ, RZ, 0x1e1f ;  /* 0x00001e1fff0b7424 */ /* 0x000fe400078e00ff */
[----:B------:R-:W-:-:S07]  /*2ed30*/  IMAD.MOV.U32 R15, RZ, RZ, -0x1 ;  /* 0xffffffffff0f7424 */ /* 0x000fce00078e00ff */
[----:B------:R-:W-:Y:S05]  /*2ed40*/  WARPSYNC.COLLECTIVE R15, `(.L_x_2657) ;  /* 0x000000000f087348 */ /* 0x000fea0003c00000 */
[----:B------:R0:W1:Y:S02]  /*2ed50*/  SHFL.IDX P6, R14, R13, R12, R11 ;  /* 0x0000000c0d0e7389 */ /* 0x00006400000c000b */
[----:B01----:R-:W-:Y:S01]  /*2ed60*/  ENDCOLLECTIVE ;  /* 0x000000000000791b */ /* 0x003fe20003800000 */
.L_x_2657:
[----:B------:R-:W-:Y:S05]  /*2ed70*/  BSYNC B1 ;  /* 0x0000000000017941 */ /* 0x000fea0003800000 */
.L_x_2656:
[----:B------:R-:W-:Y:S01]  /*2ed80*/  IMAD.MOV.U32 R13, RZ, RZ, R3 ;  /* 0x000000ffff0d7224 */ /* 0x000fe200078e0003 */
[----:B------:R-:W-:Y:S01]  /*2ed90*/  MOV R11, 0x1e1f ;  /* 0x00001e1f000b7802 */ /* 0x000fe20000000f00 */
[----:B------:R-:W-:Y:S02]  /*2eda0*/  IMAD.MOV.U32 R12, RZ, RZ, RZ ;  /* 0x000000ffff0c7224 */ /* 0x000fe400078e00ff */
[----:B------:R-:W-:Y:S02]  /*2edb0*/  IMAD.MOV.U32 R15, RZ, RZ, -0x1 ;  /* 0xffffffffff0f7424 */ /* 0x000fe400078e00ff */
[----:B------:R-:W-:-:S07]  /*2edc0*/  IMAD.MOV.U32 R0, RZ, RZ, R14 ;  /* 0x000000ffff007224 */ /* 0x000fce00078e000e */
[----:B------:R-:W-:Y:S05]  /*2edd0*/  WARPSYNC.COLLECTIVE R15, `(.L_x_2658) ;  /* 0x000000000f087348 */ /* 0x000fea0003c00000 */
[----:B------:R0:W1:Y:S02]  /*2ede0*/  SHFL.IDX P6, R14, R13, R12, R11 ;  /* 0x0000000c0d0e7389 */ /* 0x00006400000c000b */
[----:B01----:R-:W-:Y:S01]  /*2edf0*/  ENDCOLLECTIVE ;  /* 0x000000000000791b */ /* 0x003fe20003800000 */
.L_x_2658:
[----:B------:R-:W-:Y:S02]  /*2ee00*/  IMAD.MOV.U32 R13, RZ, RZ, R4 ;  /* 0x000000ffff0d7224 */ /* 0x000fe400078e0004 */
[----:B------:R-:W-:-:S07]  /*2ee10*/  IMAD.MOV.U32 R3, RZ, RZ, R14 ;  /* 0x000000ffff037224 */ /* 0x000fce00078e000e */
[----:B------:R-:W-:Y:S05]  /*2ee20*/  WARPSYNC.COLLECTIVE R15, `(.L_x_2659) ;  /* 0x000000000f087348 */ /* 0x000fea0003c00000 */
[----:B------:R0:W1:Y:S02]  /*2ee30*/  SHFL.IDX P6, R14, R13, R12, R11 ;  /* 0x0000000c0d0e7389 */ /* 0x00006400000c000b */
[----:B01----:R-:W-:Y:S01]  /*2ee40*/  ENDCOLLECTIVE ;  /* 0x000000000000791b */ /* 0x003fe20003800000 */
.L_x_2659:
[----:B------:R-:W-:Y:S02]  /*2ee50*/  IMAD.MOV.U32 R13, RZ, RZ, R5 ;  /* 0x000000ffff0d7224 */ /* 0x000fe400078e0005 */
[----:B------:R-:W-:-:S07]  /*2ee60*/  IMAD.MOV.U32 R4, RZ, RZ, R14 ;  /* 0x000000ffff047224 */ /* 0x000fce00078e000e */
[----:B------:R-:W-:Y:S05]  /*2ee70*/  WARPSYNC.COLLECTIVE R15, `(.L_x_2660) ;  /* 0x000000000f087348 */ /* 0x000fea0003c00000 */
[----:B------:R0:W1:Y:S02]  /*2ee80*/  SHFL.IDX P6, R14, R13, R12, R11 ;  /* 0x0000000c0d0e7389 */ /* 0x00006400000c000b */
[----:B01----:R-:W-:Y:S01]  /*2ee90*/  ENDCOLLECTIVE ;  /* 0x000000000000791b */ /* 0x003fe20003800000 */
.L_x_2660:
[----:B------:R-:W-:Y:S05]  /*2eea0*/  BRA `(.L_x_2661) ;  /* 0xfffffe2000587947 */ /* 0x000fea000383ffff */
.L_x_2423:
[----:B0-----:R0:W2:Y:S02]  /*2eeb0*/  SYNCS.PHASECHK.TRANS64.TRYWAIT P0, [R16+URZ+0x29800], R5 ;  /* 0x02980005100075a7 */ /* 0x0010a4000800017f */
[----:B--2---:R-:W-:Y:S05]  /*2eec0*/  @!P0 NANOSLEEP.SYNCS 0x989680 ;  /* 0x009896800000895d */ /* 0x004fea0003900000 */
[----:B------:R-:W2:Y:S02]  /*2eed0*/  @!P0 SYNCS.PHASECHK.TRANS64 P0, [R16+URZ+0x29800], R5 ;  /* 0x02980005100085a7 */ /* 0x000ea4000800007f */
[----:B--2---:R-:W-:Y:S05]  /*2eee0*/  @!P0 BRA `(.L_x_2423) ;  /* 0xfffffffc00f08947 */ /* 0x004fea000383ffff */
[----:B------:R-:W-:Y:S05]  /*2eef0*/  BRA `(.L_x_2662) ;  /* 0xfffffe2400a47947 */ /* 0x000fea000383ffff */
.L_x_2435:
[----:B------:R-:W-:Y:S01]  /*2ef00*/  BSSY B1, `(.L_x_2663) ;  /* 0x0000007000017945 */ /* 0x000fe20003800000 */
[----:B------:R-:W-:Y:S01]  /*2ef10*/  IMAD.MOV.U32 R12, RZ, RZ, RZ ;  /* 0x000000ffff0c7224 */ /* 0x000fe200078e00ff */
[----:B------:R-:W-:Y:S01]  /*2ef20*/  MOV R15, 0xffffffff ;  /* 0xffffffff000f7802 */ /* 0x000fe20000000f00 */
[----:B------:R-:W-:-:S07]  /*2ef30*/  IMAD.MOV.U32 R11, RZ, RZ, 0x1e1f ;  /* 0x00001e1fff0b7424 */ /* 0x000fce00078e00ff */
[----:B------:R-:W-:Y:S05]  /*2ef40*/  WARPSYNC.COLLECTIVE R15, `(.L_x_2664) ;  /* 0x000000000f087348 */ /* 0x000fea0003c00000 */
[----:B------:R0:W1:Y:S02]  /*2ef50*/  SHFL.IDX P6, R14, R13, R12, R11 ;  /* 0x0000000c0d0e7389 */ /* 0x00006400000c000b */
[----:B01----:R-:W-:Y:S01]  /*2ef60*/  ENDCOLLECTIVE ;  /* 0x000000000000791b */ /* 0x003fe20003800000 */
.L_x_2664:
[----:B------:R-:W-:Y:S05]  /*2ef70*/  BSYNC B1 ;  /* 0x0000000000017941 */ /* 0x000fea0003800000 */
.L_x_2663:
        /* <DEDUP_REMOVED lines=8> */
.L_x_2665:
[----:B------:R-:W-:Y:S02]  /*2f000*/  IMAD.MOV.U32 R13, RZ, RZ, R20 ;  /* 0x000000ffff0d7224 */ /* 0x000fe400078e0014 */
[----:B------:R-:W-:-:S07]  /*2f010*/  IMAD.MOV.U32 R3, RZ, RZ, R14 ;  /* 0x000000ffff037224 */ /* 0x000fce00078e000e */
[----:B------:R-:W-:Y:S05]  /*2f020*/  WARPSYNC.COLLECTIVE R15, `(.L_x_2666) ;  /* 0x000000000f087348 */ /* 0x000fea0003c00000 */
[----:B------:R0:W1:Y:S02]  /*2f030*/  SHFL.IDX P6, R14, R13, R12, R11 ;  /* 0x0000000c0d0e7389 */ /* 0x00006400000c000b */
[----:B01----:R-:W-:Y:S01]  /*2f040*/  ENDCOLLECTIVE ;  /* 0x000000000000791b */ /* 0x003fe20003800000 */
.L_x_2666:
[----:B------:R-:W-:Y:S01]  /*2f050*/  IMAD.MOV.U32 R13, RZ, RZ, R21 ;  /* 0x000000ffff0d7224 */ /* 0x000fe200078e0015 */
[----:B------:R-:W-:-:S07]  /*2f060*/  MOV R20, R14 ;  /* 0x0000000e00147202 */ /* 0x000fce0000000f00 */
[----:B------:R-:W-:Y:S05]  /*2f070*/  WARPSYNC.COLLECTIVE R15, `(.L_x_2667) ;  /* 0x000000000f087348 */ /* 0x000fea0003c00000 */
[----:B------:R0:W1:Y:S02]  /*2f080*/  SHFL.IDX P6, R14, R13, R12, R11 ;  /* 0x0000000c0d0e7389 */ /* 0x00006400000c000b */
[----:B01----:R-:W-:Y:S01]  /*2f090*/  ENDCOLLECTIVE ;  /* 0x000000000000791b */ /* 0x003fe20003800000 */
.L_x_2667:
[----:B------:R-:W-:Y:S01]  /*2f0a0*/  IMAD.MOV.U32 R21, RZ, RZ, R14 ;  /* 0x000000ffff157224 */ /* 0x000fe200078e000e */
[----:B------:R-:W-:Y:S06]  /*2f0b0*/  BRA `(.L_x_2668) ;  /* 0xfffffe54006c7947 */ /* 0x000fec000383ffff */
.L_x_2439:
[----:B--2---:R2:W4:Y:S02]  /*2f0c0*/  SYNCS.PHASECHK.TRANS64.TRYWAIT P0, [R16+URZ+0x29800], R21 ;  /* 0x02980015100075a7 */ /* 0x004524000800017f */
[----:B----4-:R-:W-:Y:S05]  /*2f0d0*/  @!P0 NANOSLEEP.SYNCS 0x989680 ;  /* 0x009896800000895d */ /* 0x010fea0003900000 */
[----:B------:R-:W4:Y:S02]  /*2f0e0*/  @!P0 SYNCS.PHASECHK.TRANS64 P0, [R16+URZ+0x29800], R21 ;  /* 0x02980015100085a7 */ /* 0x000f24000800007f */
[----:B----4-:R-:W-:Y:S05]  /*2f0f0*/  @!P0 BRA `(.L_x_2439) ;  /* 0xfffffffc00f08947 */ /* 0x010fea000383ffff */
[----:B------:R-:W-:Y:S05]  /*2f100*/  BRA `(.L_x_2669) ;  /* 0xfffffe5800707947 */ /* 0x000fea000383ffff */
.L_x_2447:
[----:B-1----:R1:W2:Y:S02]  /*2f110*/  SYNCS.PHASECHK.TRANS64.TRYWAIT P0, [R3+URZ+0x29830], R0 ;  /* 0x02983000030075a7 */ /* 0x0022a4000800017f */
[----:B--2---:R-:W-:Y:S05]  /*2f120*/  @!P0 NANOSLEEP.SYNCS 0x989680 ;  /* 0x009896800000895d */ /* 0x004fea0003900000 */
[----:B------:R-:W2:Y:S02]  /*2f130*/  @!P0 SYNCS.PHASECHK.TRANS64 P0, [R3+URZ+0x29830], R0 ;  /* 0x02983000030085a7 */ /* 0x000ea4000800007f */
[----:B--2---:R-:W-:Y:S05]  /*2f140*/  @!P0 BRA `(.L_x_2447) ;  /* 0xfffffffc00f08947 */ /* 0x004fea000383ffff */
[----:B------:R-:W-:Y:S05]  /*2f150*/  BRA `(.L_x_2446) ;  /* 0xfffffe8800b87947 */ /* 0x000fea000383ffff */
.L_x_2453:
[----:B-1----:R1:W2:Y:S02]  /*2f160*/  SYNCS.PHASECHK.TRANS64.TRYWAIT P3, [R11+URZ+0x29830], R0 ;  /* 0x029830000b0075a7 */ /* 0x0022a4000806017f */
[----:B--2---:R-:W-:Y:S05]  /*2f170*/  @!P3 NANOSLEEP.SYNCS 0x989680 ;  /* 0x009896800000b95d */ /* 0x004fea0003900000 */
[----:B------:R-:W2:Y:S02]  /*2f180*/  @!P3 SYNCS.PHASECHK.TRANS64 P3, [R11+URZ+0x29830], R0 ;  /* 0x029830000b00b5a7 */ /* 0x000ea4000806007f */
[----:B--2---:R-:W-:Y:S05]  /*2f190*/  @!P3 BRA `(.L_x_2453) ;  /* 0xfffffffc00f0b947 */ /* 0x004fea000383ffff */
[----:B------:R-:W-:Y:S05]  /*2f1a0*/  BRA `(.L_x_2452) ;  /* 0xfffffec000b87947 */ /* 0x000fea000383ffff */
.L_x_2457:
[----:B-1----:R1:W2:Y:S02]  /*2f1b0*/  SYNCS.PHASECHK.TRANS64.TRYWAIT P2, [R10+URZ+0x29850], R0 ;  /* 0x029850000a0075a7 */ /* 0x0022a4000804017f */
[----:B--2---:R-:W-:Y:S05]  /*2f1c0*/  @!P2 NANOSLEEP.SYNCS 0x989680 ;  /* 0x009896800000a95d */ /* 0x004fea0003900000 */
[----:B------:R-:W2:Y:S02]  /*2f1d0*/  @!P2 SYNCS.PHASECHK.TRANS64 P2, [R10+URZ+0x29850], R0 ;  /* 0x029850000a00a5a7 */ /* 0x000ea4000804007f */
[----:B--2---:R-:W-:Y:S05]  /*2f1e0*/  @!P2 BRA `(.L_x_2457) ;  /* 0xfffffffc00f0a947 */ /* 0x004fea000383ffff */
[----:B------:R-:W-:Y:S05]  /*2f1f0*/  BRA `(.L_x_2454) ;  /* 0xfffffed000f47947 */ /* 0x000fea000383ffff */
.L_x_2465:
[----:B-1----:R1:W2:Y:S02]  /*2f200*/  SYNCS.PHASECHK.TRANS64.TRYWAIT P0, [R0+URZ+0x29830], R11 ;  /* 0x0298300b000075a7 */ /* 0x0022a4000800017f */
[----:B--2---:R-:W-:Y:S05]  /*2f210*/  @!P0 NANOSLEEP.SYNCS 0x989680 ;  /* 0x009896800000895d */ /* 0x004fea0003900000 */
[----:B------:R-:W2:Y:S02]  /*2f220*/  @!P0 SYNCS.PHASECHK.TRANS64 P0, [R0+URZ+0x29830], R11 ;  /* 0x0298300b000085a7 */ /* 0x000ea4000800007f */
[----:B--2---:R-:W-:Y:S05]  /*2f230*/  @!P0 BRA `(.L_x_2465) ;  /* 0xfffffffc00f08947 */ /* 0x004fea000383ffff */
[----:B------:R-:W-:Y:S05]  /*2f240*/  BRA `(.L_x_2464) ;  /* 0xfffffefc00f87947 */ /* 0x000fea000383ffff */
.L_x_2469:
[----:B-1----:R1:W2:Y:S02]  /*2f250*/  SYNCS.PHASECHK.TRANS64.TRYWAIT P0, [R8+URZ+0x29850], R0 ;  /* 0x02985000080075a7 */ /* 0x0022a4000800017f */
[----:B--2---:R-:W-:Y:S05]  /*2f260*/  @!P0 NANOSLEEP.SYNCS 0x989680 ;  /* 0x009896800000895d */ /* 0x004fea0003900000 */
[----:B------:R-:W2:Y:S02]  /*2f270*/  @!P0 SYNCS.PHASECHK.TRANS64 P0, [R8+URZ+0x29850], R0 ;  /* 0x02985000080085a7 */ /* 0x000ea4000800007f */
[----:B--2---:R-:W-:Y:S05]  /*2f280*/  @!P0 BRA `(.L_x_2469) ;  /* 0xfffffffc00f08947 */ /* 0x004fea000383ffff */
[----:B------:R-:W-:Y:S05]  /*2f290*/  BRA `(.L_x_2466) ;  /* 0xffffff1000287947 */ /* 0x000fea000383ffff */
.L_x_2475:
[----:B-1----:R1:W2:Y:S02]  /*2f2a0*/  SYNCS.PHASECHK.TRANS64.TRYWAIT P0, [R20+URZ+0x29850], R5 ;  /* 0x02985005140075a7 */ /* 0x0022a4000800017f */
[----:B--2---:R-:W-:Y:S05]  /*2f2b0*/  @!P0 NANOSLEEP.SYNCS 0x989680 ;  /* 0x009896800000895d */ /* 0x004fea0003900000 */
[----:B------:R-:W2:Y:S02]  /*2f2c0*/  @!P0 SYNCS.PHASECHK.TRANS64 P0, [R20+URZ+0x29850], R5 ;  /* 0x02985005140085a7 */ /* 0x000ea4000800007f */
[----:B--2---:R-:W-:Y:S05]  /*2f2d0*/  @!P0 BRA `(.L_x_2475) ;  /* 0xfffffffc00f08947 */ /* 0x004fea000383ffff */
[----:B------:R-:W-:Y:S05]  /*2f2e0*/  BRA `(.L_x_2474) ;  /* 0xffffff3000387947 */ /* 0x000fea000383ffff */
.L_x_2479:
        /* <DEDUP_REMOVED lines=15> */
[----:B------:R-:W-:Y:S01]  /*2f3e0*/  SEL R35, R71, R12, P0 ;  /* 0x0000000c47237207 */ /* 0x000fe20000000000 */
[----:B-----5:R-:W-:Y:S01]  /*2f3f0*/  IMAD.MOV.U32 R12, RZ, RZ, R9 ;  /* 0x000000ffff0c7224 */ /* 0x020fe200078e0009 */
[----:B------:R-:W-:Y:S02]  /*2f400*/  SEL R44, R117, R98, P0 ;  /* 0x00000062752c7207 */ /* 0x000fe40000000000 */
[----:B------:R-:W-:-:S07]  /*2f410*/  SEL R117, R98, R117, P0 ;  /* 0x0000007562757207 */ /* 0x000fce0000000000 */
[----:B-1----:R-:W-:Y:S05]  /*2f420*/  WARPSYNC.COLLECTIVE R15, `(.L_x_2670) ;  /* 0x000000000f087348 */ /* 0x002fea0003c00000 */
[----:B------:R0:W2:Y:S02]  /*2f430*/  SHFL.IDX P6, R14, R13, R12, R11 ;  /* 0x0000000c0d0e7389 */ /* 0x0000a400000c000b */
[----:B012---:R-:W-:Y:S01]  /*2f440*/  ENDCOLLECTIVE ;  /* 0x000000000000791b */ /* 0x007fe20003800000 */
.L_x_2670:
        /* <DEDUP_REMOVED lines=18> */
.L_x_2671:
        /* <DEDUP_REMOVED lines=13> */
[----:B------:R-:W-:-:S02]  /*2f640*/  SEL R101, R94, R101, P0 ;  /* 0x000000655e657207 */ /* 0x000fc40000000000 */
[----:B------:R-:W-:-:S07]  /*2f650*/  MOV R100, R14 ;  /* 0x0000000e00647202 */ /* 0x000fce0000000f00 */
[----:B------:R-:W-:Y:S05]  /*2f660*/  WARPSYNC.COLLECTIVE R15, `(.L_x_2672) ;  /* 0x000000000f087348 */ /* 0x000fea0003c00000 */
[----:B------:R0:W1:Y:S02]  /*2f670*/  SHFL.IDX P6, R14, R13, R12, R11 ;  /* 0x0000000c0d0e7389 */ /* 0x00006400000c000b */
[----:B01----:R-:W-:Y:S01]  /*2f680*/  ENDCOLLECTIVE ;  /* 0x000000000000791b */ /* 0x003fe20003800000 */
.L_x_2672:
        /* <DEDUP_REMOVED lines=18> */
.L_x_2673:
        /* <DEDUP_REMOVED lines=15> */
.L_x_2674:
[----:B------:R-:W-:Y:S02]  /*2f8a0*/  SEL R102, R100, R51, P0 ;  /* 0x0000003364667207 */ /* 0x000fe40000000000 */
[----:B------:R-:W-:Y:S01]  /*2f8b0*/  SEL R100, R51, R100, P0 ;  /* 0x0000006433647207 */ /* 0x000fe20000000000 */
[----:B------:R-:W-:Y:S01]  /*2f8c0*/  IMAD.MOV.U32 R13, RZ, RZ, R78 ;  /* 0x000000ffff0d7224 */ /* 0x000fe200078e004e */
[----:B------:R-:W-:-:S07]  /*2f8d0*/  MOV R77, R14 ;  /* 0x0000000e004d7202 */ /* 0x000fce0000000f00 */
[----:B------:R-:W-:Y:S05]  /*2f8e0*/  WARPSYNC.COLLECTIVE R15, `(.L_x_2675) ;  /* 0x000000000f087348 */ /* 0x000fea0003c00000 */
[----:B------:R0:W1:Y:S02]  /*2f8f0*/  SHFL.IDX P6, R14, R13, R12, R11 ;  /* 0x0000000c0d0e7389 */ /* 0x00006400000c000b */
[----:B01----:R-:W-:Y:S01]  /*2f900*/  ENDCOLLECTIVE ;  /* 0x000000000000791b */ /* 0x003fe20003800000 */
.L_x_2675:
[----:B------:R-:W-:Y:S02]  /*2f910*/  IMAD.MOV.U32 R13, RZ, RZ, R97 ;  /* 0x000000ffff0d7224 */ /* 0x000fe400078e0061 */
[----:B------:R-:W-:Y:S02]  /*2f920*/  IMAD.MOV.U32 R12, RZ, RZ, R10 ;  /* 0x000000ffff0c7224 */ /* 0x000fe400078e000a */
[----:B------:R-:W-:-:S07]  /*2f930*/  IMAD.MOV.U32 R78, RZ, RZ, R14 ;  /* 0x000000ffff4e7224 */ /* 0x000fce00078e000e */
[----:B------:R-:W-:Y:S05]  /*2f940*/  WARPSYNC.COLLECTIVE R15, `(.L_x_2676) ;  /* 0x000000000f087348 */ /* 0x000fea0003c00000 */
[----:B------:R0:W1:Y:S02]  /*2f950*/  SHFL.IDX P6, R14, R13, R12, R11 ;  /* 0x0000000c0d0e7389 */ /* 0x00006400000c000b */
[----:B01----:R-:W-:Y:S01]  /*2f960*/  ENDCOLLECTIVE ;  /* 0x000000000000791b */ /* 0x003fe20003800000 */
.L_x_2676:
[----:B------:R-:W-:Y:S02]  /*2f970*/  IMAD.MOV.U32 R13, RZ, RZ, R49 ;  /* 0x000000ffff0d7224 */ /* 0x000fe400078e0031 */
[----:B------:R-:W-:-:S07]  /*2f980*/  IMAD.MOV.U32 R2, RZ, RZ, R14 ;  /* 0x000000ffff027224 */ /* 0x000fce00078e000e */
[----:B------:R-:W-:Y:S05]  /*2f990*/  WARPSYNC.COLLECTIVE R15, `(.L_x_2677) ;  /* 0x000000000f087348 */ /* 0x000fea0003c00000 */
[----:B------:R0:W1:Y:S02]  /*2f9a0*/  SHFL.IDX P6, R14, R13, R12, R11 ;  /* 0x0000000c0d0e7389 */ /* 0x00006400000c000b */
[----:B01----:R-:W-:Y:S01]  /*2f9b0*/  ENDCOLLECTIVE ;  /* 0x000000000000791b */ /* 0x003fe20003800000 */
.L_x_2677:
        /* <DEDUP_REMOVED lines=8> */
.L_x_2678:
[----:B------:R-:W-:Y:S02]  /*2fa40*/  SEL R97, R78, R49, P0 ;  /* 0x000000314e617207 */ /* 0x000fe40000000000 */
[----:B------:R-:W-:Y:S01]  /*2fa50*/  SEL R78, R49, R78, P0 ;  /* 0x0000004e314e7207 */ /* 0x000fe20000000000 */
[----:B------:R-:W-:Y:S02]  /*2fa60*/  IMAD.MOV.U32 R13, RZ, RZ, R4 ;  /* 0x000000ffff0d7224 */ /* 0x000fe400078e0004 */
[----:B------:R-:W-:-:S07]  /*2fa70*/  IMAD.MOV.U32 R0, RZ, RZ, R14 ;  /* 0x000000ffff007224 */ /* 0x000fce00078e000e */
[----:B------:R-:W-:Y:S05]  /*2fa80*/  WARPSYNC.COLLECTIVE R15, `(.L_x_2679) ;  /* 0x000000000f087348 */ /* 0x000fea0003c00000 */
[----:B------:R0:W1:Y:S02]  /*2fa90*/  SHFL.IDX P6, R14, R13, R12, R11 ;  /* 0x0000000c0d0e7389 */ /* 0x00006400000c000b */
[----:B01----:R-:W-:Y:S01]  /*2faa0*/  ENDCOLLECTIVE ;  /* 0x000000000000791b */ /* 0x003fe20003800000 */
.L_x_2679:
[----:B------:R-:W-:Y:S02]  /*2fab0*/  IMAD.MOV.U32 R13, RZ, RZ, R21 ;  /* 0x000000ffff0d7224 */ /* 0x000fe400078e0015 */
[----:B------:R-:W-:Y:S02]  /*2fac0*/  IMAD.MOV.U32 R12, RZ, RZ, R10 ;  /* 0x000000ffff0c7224 */ /* 0x000fe400078e000a */
[----:B------:R-:W-:-:S07]  /*2fad0*/  IMAD.MOV.U32 R3, RZ, RZ, R14 ;  /* 0x000000ffff037224 */ /* 0x000fce00078e000e */
[----:B------:R-:W-:Y:S05]  /*2fae0*/  WARPSYNC.COLLECTIVE R15, `(.L_x_2680) ;  /* 0x000000000f087348 */ /* 0x000fea0003c00000 */
[----:B------:R0:W1:Y:S02]  /*2faf0*/  SHFL.IDX P6, R14, R13, R12, R11 ;  /* 0x0000000c0d0e7389 */ /* 0x00006400000c000b */
[----:B01----:R-:W-:Y:S01]  /*2fb00*/  ENDCOLLECTIVE ;  /* 0x000000000000791b */ /* 0x003fe20003800000 */
.L_x_2680:
[----:B------:R-:W-:Y:S01]  /*2fb10*/  MOV R13, R79 ;  /* 0x0000004f000d7202 */ /* 0x000fe20000000f00 */
[----:B------:R-:W-:-:S07]  /*2fb20*/  IMAD.MOV.U32 R21, RZ, RZ, R14 ;  /* 0x000000ffff157224 */ /* 0x000fce00078e000e */
[----:B------:R-:W-:Y:S05]  /*2fb30*/  WARPSYNC.COLLECTIVE R15, `(.L_x_2681) ;  /* 0x000000000f087348 */ /* 0x000fea0003c00000 */
[----:B------:R0:W1:Y:S02]  /*2fb40*/  SHFL.IDX P6, R14, R13, R12, R11 ;  /* 0x0000000c0d0e7389 */ /* 0x00006400000c000b */
[----:B01----:R-:W-:Y:S01]  /*2fb50*/  ENDCOLLECTIVE ;  /* 0x000000000000791b */ /* 0x003fe20003800000 */
.L_x_2681:
        /* <DEDUP_REMOVED lines=8> */
.L_x_2682:
[----:B------:R-:W-:Y:S02]  /*2fbe0*/  SEL R2, R3, R4, P0 ;  /* 0x0000000403027207 */ /* 0x000fe40000000000 */
[----:B------:R-:W-:Y:S01]  /*2fbf0*/  SEL R3, R4, R3, P0 ;  /* 0x0000000304037207 */ /* 0x000fe20000000000 */
[----:B------:R-:W-:Y:S02]  /*2fc00*/  IMAD.MOV.U32 R13, RZ, RZ, R40 ;  /* 0x000000ffff0d7224 */ /* 0x000fe400078e0028 */
[----:B------:R-:W-:-:S07]  /*2fc10*/  IMAD.MOV.U32 R20, RZ, RZ, R14 ;  /* 0x000000ffff147224 */ /* 0x000fce00078e000e */
[----:B------:R-:W-:Y:S05]  /*2fc20*/  WARPSYNC.COLLECTIVE R15, `(.L_x_2683) ;  /* 0x000000000f087348 */ /* 0x000fea0003c00000 */
[----:B------:R0:W1:Y:S02]  /*2fc30*/  SHFL.IDX P6, R14, R13, R12, R11 ;  /* 0x0000000c0d0e7389 */ /* 0x00006400000c000b */
[----:B01----:R-:W-:Y:S01]  /*2fc40*/  ENDCOLLECTIVE ;  /* 0x000000000000791b */ /* 0x003fe20003800000 */
.L_x_2683:
[----:B------:R-:W-:Y:S01]  /*2fc50*/  IMAD.MOV.U32 R13, RZ, RZ, R41 ;  /* 0x000000ffff0d7224 */ /* 0x000fe200078e0029 */
[----:B------:R-:W-:Y:S01]  /*2fc60*/  MOV R12, R10 ;  /* 0x0000000a000c7202 */ /* 0x000fe20000000f00 */
[----:B------:R-:W-:-:S07]  /*2fc70*/  IMAD.MOV.U32 R40, RZ, RZ, R14 ;  /* 0x000000ffff287224 */ /* 0x000fce00078e000e */
[----:B------:R-:W-:Y:S05]  /*2fc80*/  WARPSYNC.COLLECTIVE R15, `(.L_x_2684) ;  /* 0x000000000f087348 */ /* 0x000fea0003c00000 */
[----:B------:R0:W1:Y:S02]  /*2fc90*/  SHFL.IDX P6, R14, R13, R12, R11 ;  /* 0x0000000c0d0e7389 */ /* 0x00006400000c000b */
[----:B01----:R-:W-:Y:S01]  /*2fca0*/  ENDCOLLECTIVE ;  /* 0x000000000000791b */ /* 0x003fe20003800000 */
.L_x_2684:
[----:B------:R-:W-:Y:S02]  /*2fcb0*/  IMAD.MOV.U32 R13, RZ, RZ, R121 ;  /* 0x000000ffff0d7224 */ /* 0x000fe400078e0079 */
[----:B------:R-:W-:-:S07]  /*2fcc0*/  IMAD.MOV.U32 R41, RZ, RZ, R14 ;  /* 0x000000ffff297224 */ /* 0x000fce00078e000e */
[----:B------:R-:W-:Y:S05]  /*2fcd0*/  WARPSYNC.COLLECTIVE R15, `(.L_x_2685) ;  /* 0x000000000f087348 */ /* 0x000fea0003c00000 */
[----:B------:R0:W1:Y:S02]  /*2fce0*/  SHFL.IDX P6, R14, R13, R12, R11 ;  /* 0x0000000c0d0e7389 */ /* 0x00006400000c000b */
[----:B01----:R-:W-:Y:S01]  /*2fcf0*/  ENDCOLLECTIVE ;  /* 0x000000000000791b */ /* 0x003fe20003800000 */
.L_x_2685:
        /* <DEDUP_REMOVED lines=8> */
.L_x_2686:
[----:B------:R-:W-:Y:S02]  /*2fd80*/  SEL R21, R40, R121, P0 ;  /* 0x0000007928157207 */ /* 0x000fe40000000000 */
[----:B------:R-:W-:Y:S01]  /*2fd90*/  SEL R40, R121, R40, P0 ;  /* 0x0000002879287207 */ /* 0x000fe20000000000 */
[----:B------:R-:W-:Y:S02]  /*2fda0*/  IMAD.MOV.U32 R13, RZ, RZ, R44 ;  /* 0x000000ffff0d7224 */ /* 0x000fe400078e002c */
[----:B------:R-:W-:-:S07]  /*2fdb0*/  IMAD.MOV.U32 R42, RZ, RZ, R14 ;  /* 0x000000ffff2a7224 */ /* 0x000fce00078e000e */
[----:B------:R-:W-:Y:S05]  /*2fdc0*/  WARPSYNC.COLLECTIVE R15, `(.L_x_2687) ;  /* 0x000000000f087348 */ /* 0x000fea0003c00000 */
[----:B------:R0:W1:Y:S02]  /*2fdd0*/  SHFL.IDX P6, R14, R13, R12, R11 ;  /* 0x0000000c0d0e7389 */ /* 0x00006400000c000b */
[----:B01----:R-:W-:Y:S01]  /*2fde0*/  ENDCOLLECTIVE ;  /* 0x000000000000791b */ /* 0x003fe20003800000 */
.L_x_2687:
[----:B------:R-:W-:Y:S02]  /*2fdf0*/  IMAD.MOV.U32 R13, RZ, RZ, R119 ;  /* 0x000000ffff0d7224 */ /* 0x000fe400078e0077 */
[----:B------:R-:W-:Y:S01]  /*2fe00*/  IMAD.MOV.U32 R12, RZ, RZ, R10 ;  /* 0x000000ffff0c7224 */ /* 0x000fe200078e000a */
[----:B------:R-:W-:-:S07]  /*2fe10*/  MOV R44, R14 ;  /* 0x0000000e002c7202 */ /* 0x000fce0000000f00 */
[----:B------:R-:W-:Y:S05]  /*2fe20*/  WARPSYNC.COLLECTIVE R15, `(.L_x_2688) ;  /* 0x000000000f087348 */ /* 0x000fea0003c00000 */
[----:B------:R0:W1:Y:S02]  /*2fe30*/  SHFL.IDX P6, R14, R13, R12, R11 ;  /* 0x0000000c0d0e7389 */ /* 0x00006400000c000b */
[----:B01----:R-:W-:Y:S01]  /*2fe40*/  ENDCOLLECTIVE ;  /* 0x000000000000791b */ /* 0x003fe20003800000 */
.L_x_2688:
[----:B------:R-:W-:Y:S02]  /*2fe50*/  IMAD.MOV.U32 R13, RZ, RZ, R117 ;  /* 0x000000ffff0d7224 */ /* 0x000fe400078e0075 */
[----:B------:R-:W-:-:S07]  /*2fe60*/  IMAD.MOV.U32 R119, RZ, RZ, R14 ;  /* 0x000000ffff777224 */ /* 0x000fce00078e000e */
[----:B------:R-:W-:Y:S05]  /*2fe70*/  WARPSYNC.COLLECTIVE R15, `(.L_x_2689) ;  /* 0x000000000f087348 */ /* 0x000fea0003c00000 */
[----:B------:R0:W1:Y:S02]  /*2fe80*/  SHFL.IDX P6, R14, R13, R12, R11 ;  /* 0x0000000c0d0e7389 */ /* 0x00006400000c000b */
[----:B01----:R-:W-:Y:S01]  /*2fe90*/  ENDCOLLECTIVE ;  /* 0x000000000000791b */ /* 0x003fe20003800000 */
.L_x_2689:
        /* <DEDUP_REMOVED lines=8> */
.L_x_2690:
[----:B------:R-:W-:Y:S01]  /*2ff20*/  IMAD.MOV.U32 R13, RZ, RZ, R48 ;  /* 0x000000ffff0d7224 */ /* 0x000fe200078e0030 */
[----:B------:R-:W-:-:S07]  /*2ff30*/  MOV R46, R14 ;  /* 0x0000000e002e7202 */ /* 0x000fce0000000f00 */
[----:B------:R-:W-:Y:S05]  /*2ff40*/  WARPSYNC.COLLECTIVE R15, `(.L_x_2691) ;  /* 0x000000000f087348 */ /* 0x000fea0003c00000 */
[----:B------:R0:W1:Y:S02]  /*2ff50*/  SHFL.IDX P6, R14, R13, R12, R11 ;  /* 0x0000000c0d0e7389 */ /* 0x00006400000c000b */
[----:B01----:R-:W-:Y:S01]  /*2ff60*/  ENDCOLLECTIVE ;  /* 0x000000000000791b */ /* 0x003fe20003800000 */
.L_x_2691:
[----:B------:R-:W-:Y:S02]  /*2ff70*/  IMAD.MOV.U32 R13, RZ, RZ, R115 ;  /* 0x000000ffff0d7224 */ /* 0x000fe400078e0073 */
[----:B------:R-:W-:Y:S02]  /*2ff80*/  IMAD.MOV.U32 R12, RZ, RZ, R10 ;  /* 0x000000ffff0c7224 */ /* 0x000fe400078e000a */
[----:B------:R-:W-:-:S07]  /*2ff90*/  IMAD.MOV.U32 R48, RZ, RZ, R14 ;  /* 0x000000ffff307224 */ /* 0x000fce00078e000e */
[----:B------:R-:W-:Y:S05]  /*2ffa0*/  WARPSYNC.COLLECTIVE R15, `(.L_x_2692) ;  /* 0x000000000f087348 */ /* 0x000fea0003c00000 */
[----:B------:R0:W1:Y:S02]  /*2ffb0*/  SHFL.IDX P6, R14, R13, R12, R11 ;  /* 0x0000000c0d0e7389 */ /* 0x00006400000c000b */
[----:B01----:R-:W-:Y:S01]  /*2ffc0*/  ENDCOLLECTIVE ;  /* 0x000000000000791b */ /* 0x003fe20003800000 */
.L_x_2692:
[----:B------:R-:W-:Y:S02]  /*2ffd0*/  IMAD.MOV.U32 R13, RZ, RZ, R113 ;  /* 0x000000ffff0d7224 */ /* 0x000fe400078e0071 */
[----:B------:R-:W-:-:S07]  /*2ffe0*/  IMAD.MOV.U32 R115, RZ, RZ, R14 ;  /* 0x000000ffff737224 */ /* 0x000fce00078e000e */
[----:B------:R-:W-:Y:S05]  /*2fff0*/  WARPSYNC.COLLECTIVE R15, `(.L_x_2693) ;  /* 0x000000000f087348 */ /* 0x000fea0003c00000 */
[----:B------:R0:W1:Y:S02]  /*30000*/  SHFL.IDX P6, R14, R13, R12, R11 ;  /* 0x0000000c0d0e7389 */ /* 0x00006400000c000b */
[----:B01----:R-:W-:Y:S01]  /*30010*/  ENDCOLLECTIVE ;  /* 0x000000000000791b */ /* 0x003fe20003800000 */
.L_x_2693:
[----:B------:R-:W-:Y:S01]  /*30020*/  MOV R13, R50 ;  /* 0x00000032000d7202 */ /* 0x000fe20000000f00 */
[----:B------:R-:W-:Y:S02]  /*30030*/  IMAD.MOV.U32 R12, RZ, RZ, R9 ;  /* 0x000000ffff0c7224 */ /* 0x000fe400078e0009 */
[----:B------:R-:W-:-:S07]  /*30040*/  IMAD.MOV.U32 R113, RZ, RZ, R14 ;  /* 0x000000ffff717224 */ /* 0x000fce00078e000e */
[----:B------:R-:W-:Y:S05]  /*30050*/  WARPSYNC.COLLECTIVE R15, `(.L_x_2694) ;  /* 0x000000000f087348 */ /* 0x000fea0003c00000 */
[----:B------:R0:W1:Y:S02]  /*30060*/  SHFL.IDX P6, R14, R13, R12, R11 ;  /* 0x0000000c0d0e7389 */ /* 0x00006400000c000b */
[----:B01----:R-:W-:Y:S01]  /*30070*/  ENDCOLLECTIVE ;  /* 0x000000000000791b */ /* 0x003fe20003800000 */
.L_x_2694:
[----:B------:R-:W-:Y:S02]  /*30080*/  SEL R47, R48, R113, P0 ;  /* 0x00000071302f7207 */ /* 0x000fe40000000000 */
[----:B------:R-:W-:Y:S01]  /*30090*/  SEL R48, R113, R48, P0 ;  /* 0x0000003071307207 */ /* 0x000fe20000000000 */
[----:B------:R-:W-:Y:S02]  /*300a0*/  IMAD.MOV.U32 R13, RZ, RZ, R80 ;  /* 0x000000ffff0d7224 */ /* 0x000fe400078e0050 */
[----:B------:R-:W-:-:S07]  /*300b0*/  IMAD.MOV.U32 R50, RZ, RZ, R14 ;  /* 0x000000ffff327224 */ /* 0x000fce00078e000e */
[----:B------:R-:W-:Y:S05]  /*300c0*/  WARPSYNC.COLLECTIVE R15, `(.L_x_2695) ;  /* 0x000000000f087348 */ /* 0x000fea0003c00000 */
[----:B------:R0:W1:Y:S02]  /*300d0*/  SHFL.IDX P6, R14, R13, R12, R11 ;  /* 0x0000000c0d0e7389 */ /* 0x00006400000c000b */
[----:B01----:R-:W-:Y:S01]  /*300e0*/  ENDCOLLECTIVE ;  /* 0x000000000000791b */ /* 0x003fe20003800000 */
.L_x_2695:
[----:B------:R-:W-:Y:S02]  /*300f0*/  IMAD.MOV.U32 R13, RZ, RZ, R111 ;  /* 0x000000ffff0d7224 */ /* 0x000fe400078e006f */
[----:B------:R-:W-:Y:S02]  /*30100*/  IMAD.MOV.U32 R12, RZ, RZ, R10 ;  /* 0x000000ffff0c7224 */ /* 0x000fe400078e000a */
[----:B------:R-:W-:-:S07]  /*30110*/  IMAD.MOV.U32 R80, RZ, RZ, R14 ;  /* 0x000000ffff507224 */ /* 0x000fce00078e000e */
[----:B------:R-:W-:Y:S05]  /*30120*/  WARPSYNC.COLLECTIVE R15, `(.L_x_2696) ;  /* 0x000000000f087348 */ /* 0x000fea0003c00000 */
[----:B------:R0:W1:Y:S02]  /*30130*/  SHFL.IDX P6, R14, R13, R12, R11 ;  /* 0x0000000c0d0e7389 */ /* 0x00006400000c000b */
[----:B01----:R-:W-:Y:S01]  /*30140*/  ENDCOLLECTIVE ;  /* 0x000000000000791b */ /* 0x003fe20003800000 */
.L_x_2696:
[----:B------:R-:W-:Y:S01]  /*30150*/  MOV R13, R101 ;  /* 0x00000065000d7202 */ /* 0x000fe20000000f00 */
[----:B------:R-:W-:-:S07]  /*30160*/  IMAD.MOV.U32 R111, RZ, RZ, R14 ;  /* 0x000000ffff6f7224 */ /* 0x000fce00078e000e */
[----:B------:R-:W-:Y:S05]  /*30170*/  WARPSYNC.COLLECTIVE R15, `(.L_x_2697) ;  /* 0x000000000f087348 */ /* 0x000fea0003c00000 */
[----:B------:R0:W1:Y:S02]  /*30180*/  SHFL.IDX P6, R14, R13, R12, R11 ;  /* 0x0000000c0d0e7389 */ /* 0x00006400000c000b */
[----:B01----:R-:W-:Y:S01]  /*30190*/  ENDCOLLECTIVE ;  /* 0x000000000000791b */ /* 0x003fe20003800000 */
.L_x_2697:
        /* <DEDUP_REMOVED lines=8> */
.L_x_2698:
[----:B------:R-:W-:Y:S02]  /*30220*/  SEL R51, R80, R101, P0 ;  /* 0x0000006550337207 */ /* 0x000fe40000000000 */
[----:B------:R-:W-:Y:S01]  /*30230*/  SEL R80, R101, R80, P0 ;  /* 0x0000005065507207 */ /* 0x000fe20000000000 */
[----:B------:R-:W-:Y:S02]  /*30240*/  IMAD.MOV.U32 R101, RZ, RZ, RZ ;  /* 0x000000ffff657224 */ /* 0x000fe400078e00ff */
[----:B------:R-:W-:Y:S02]  /*30250*/  IMAD.MOV.U32 R13, RZ, RZ, R84 ;  /* 0x000000ffff0d7224 */ /* 0x000fe400078e0054 */
[----:B------:R-:W-:-:S07]  /*30260*/  IMAD.MOV.U32 R82, RZ, RZ, R14 ;  /* 0x000000ffff527224 */ /* 0x000fce00078e000e */
[----:B------:R-:W-:Y:S05]  /*30270*/  WARPSYNC.COLLECTIVE R15, `(.L_x_2699) ;  /* 0x000000000f087348 */ /* 0x000fea0003c00000 */
[----:B------:R0:W1:Y:S02]  /*30280*/  SHFL.IDX P6, R14, R13, R12, R11 ;  /* 0x0000000c0d0e7389 */ /* 0x00006400000c000b */
[----:B01----:R-:W-:Y:S01]  /*30290*/  ENDCOLLECTIVE ;  /* 0x000000000000791b */ /* 0x003fe20003800000 */
.L_x_2699:
[----:B------:R-:W-:Y:S01]  /*302a0*/  IMAD.MOV.U32 R13, RZ, RZ, R85 ;  /* 0x000000ffff0d7224 */ /* 0x000fe200078e0055 */
[----:B------:R-:W-:Y:S01]  /*302b0*/  MOV R12, R10 ;  /* 0x0000000a000c7202 */ /* 0x000fe20000000f00 */
[----:B------:R-:W-:-:S07]  /*302c0*/  IMAD.MOV.U32 R84, RZ, RZ, R14 ;  /* 0x000000ffff547224 */ /* 0x000fce00078e000e */
[----:B------:R-:W-:Y:S05]  /*302d0*/  WARPSYNC.COLLECTIVE R15, `(.L_x_2700) ;  /* 0x000000000f087348 */ /* 0x000fea0003c00000 */
[----:B------:R0:W1:Y:S02]  /*302e0*/  SHFL.IDX P6, R14, R13, R12, R11 ;  /* 0x0000000c0d0e7389 */ /* 0x00006400000c000b */
[----:B01----:R-:W-:Y:S01]  /*302f0*/  ENDCOLLECTIVE ;  /* 0x000000000000791b */ /* 0x003fe20003800000 */
.L_x_2700:
[----:B------:R-:W-:Y:S02]  /*30300*/  IMAD.MOV.U32 R13, RZ, RZ, R83 ;  /* 0x000000ffff0d7224 */ /* 0x000fe400078e0053 */
[----:B------:R-:W-:-:S07]  /*30310*/  IMAD.MOV.U32 R85, RZ, RZ, R14 ;  /* 0x000000ffff557224 */ /* 0x000fce00078e000e */
[----:B------:R-:W-:Y:S05]  /*30320*/  WARPSYNC.COLLECTIVE R15, `(.L_x_2701) ;  /* 0x000000000f087348 */ /* 0x000fea0003c00000 */
[----:B------:R0:W1:Y:S02]  /*30330*/  SHFL.IDX P6, R14, R13, R12, R11 ;  /* 0x0000000c0d0e7389 */ /* 0x00006400000c000b */
[----:B01----:R-:W-:Y:S01]  /*30340*/  ENDCOLLECTIVE ;  /* 0x000000000000791b */ /* 0x003fe20003800000 */
.L_x_2701:
[----:B------:R-:W-:Y:S02]  /*30350*/  IMAD.MOV.U32 R13, RZ, RZ, R86 ;  /* 0x000000ffff0d7224 */ /* 0x000fe400078e0056 */
[----:B------:R-:W-:Y:S02]  /*30360*/  IMAD.MOV.U32 R12, RZ, RZ, R9 ;  /* 0x000000ffff0c7224 */ /* 0x000fe400078e0009 */
[----:B------:R-:W-:-:S07]  /*30370*/  IMAD.MOV.U32 R123, RZ, RZ, R14 ;  /* 0x000000ffff7b7224 */ /* 0x000fce00078e000e */
[----:B------:R-:W-:Y:S05]  /*30380*/  WARPSYNC.COLLECTIVE R15, `(.L_x_2702) ;  /* 0x000000000f087348 */ /* 0x000fea0003c00000 */
[----:B------:R0:W1:Y:S02]  /*30390*/  SHFL.IDX P6, R14, R13, R12, R11 ;  /* 0x0000000c0d0e7389 */ /* 0x00006400000c000b */
[----:B01----:R-:W-:Y:S01]  /*303a0*/  ENDCOLLECTIVE ;  /* 0x000000000000791b */ /* 0x003fe20003800000 */
.L_x_2702:
[----:B------:R-:W-:Y:S02]  /*303b0*/  SEL R83, R84, R123, P0 ;  /* 0x0000007b54537207 */ /* 0x000fe40000000000 */
[----:B------:R-:W-:Y:S01]  /*303c0*/  SEL R84, R123, R84, P0 ;  /* 0x000000547b547207 */ /* 0x000fe20000000000 */
[----:B------:R-:W-:Y:S02]  /*303d0*/  IMAD.MOV.U32 R13, RZ, RZ, R54 ;  /* 0x000000ffff0d7224 */ /* 0x000fe400078e0036 */
[----:B------:R-:W-:-:S07]  /*303e0*/  IMAD.MOV.U32 R86, RZ, RZ, R14 ;  /* 0x000000ffff567224 */ /* 0x000fce00078e000e */
[----:B------:R-:W-:Y:S05]  /*303f0*/  WARPSYNC.COLLECTIVE R15, `(.L_x_2703) ;  /* 0x000000000f087348 */ /* 0x000fea0003c00000 */
[----:B------:R0:W1:Y:S02]  /*30400*/  SHFL.IDX P6, R14, R13, R12, R11 ;  /* 0x0000000c0d0e7389 */ /* 0x00006400000c000b */
[----:B01----:R-:W-:Y:S01]  /*30410*/  ENDCOLLECTIVE ;  /* 0x000000000000791b */ /* 0x003fe20003800000 */
.L_x_2703:
[----:B------:R-:W-:Y:S01]  /*30420*/  IMAD.MOV.U32 R13, RZ, RZ, R81 ;  /* 0x000000ffff0d7224 */ /* 0x000fe200078e0051 */
[----:B------:R-:W-:Y:S01]  /*30430*/  SEL R81, R82, R85, P0 ;  /* 0x0000005552517207 */ /* 0x000fe20000000000 */
[----:B------:R-:W-:Y:S01]  /*30440*/  IMAD.MOV.U32 R12, RZ, RZ, R10 ;  /* 0x000000ffff0c7224 */ /* 0x000fe200078e000a */
[----:B------:R-:W-:Y:S02]  /*30450*/  SEL R82, R85, R82, P0 ;  /* 0x0000005255527207 */ /* 0x000fe40000000000 */
[----:B------:R-:W-:-:S07]  /*30460*/  MOV R54, R14 ;  /* 0x0000000e00367202 */ /* 0x000fce0000000f00 */
[----:B------:R-:W-:Y:S05]  /*30470*/  WARPSYNC.COLLECTIVE R15, `(.L_x_2704) ;  /* 0x000000000f087348 */ /* 0x000fea0003c00000 */
[----:B------:R0:W1:Y:S02]  /*30480*/  SHFL.IDX P6, R14, R13, R12, R11 ;  /* 0x0000000c0d0e7389 */ /* 0x00006400000c000b */
[----:B01----:R-:W-:Y:S01]  /*30490*/  ENDCOLLECTIVE ;  /* 0x000000000000791b */ /* 0x003fe20003800000 */
.L_x_2704:
[----:B------:R-:W-:Y:S01]  /*304a0*/  IMAD.MOV.U32 R13, RZ, RZ, R45 ;  /* 0x000000ffff0d7224 */ /* 0x000fe200078e002d */
[----:B------:R-:W-:Y:S02]  /*304b0*/  SEL R45, R46, R115, P0 ;  /* 0x000000732e2d7207 */ /* 0x000fe40000000000 */
[----:B------:R-:W-:Y:S01]  /*304c0*/  SEL R46, R115, R46, P0 ;  /* 0x0000002e732e7207 */ /* 0x000fe20000000000 */
[----:B------:R-:W-:-:S07]  /*304d0*/  IMAD.MOV.U32 R125, RZ, RZ, R14 ;  /* 0x000000ffff7d7224 */ /* 0x000fce00078e000e */
[----:B------:R-:W-:Y:S05]  /*304e0*/  WARPSYNC.COLLECTIVE R15, `(.L_x_2705) ;  /* 0x000000000f087348 */ /* 0x000fea0003c00000 */
[----:B------:R0:W1:Y:S02]  /*304f0*/  SHFL.IDX P6, R14, R13, R12, R11 ;  /* 0x0000000c0d0e7389 */ /* 0x00006400000c000b */
[----:B01----:R-:W-:Y:S01]  /*30500*/  ENDCOLLECTIVE ;  /* 0x000000000000791b */ /* 0x003fe20003800000 */
.L_x_2705:
        /* <DEDUP_REMOVED lines=8> */
.L_x_2706:
[----:B------:R-:W-:Y:S01]  /*30590*/  IMAD.MOV.U32 R13, RZ, RZ, R56 ;  /* 0x000000ffff0d7224 */ /* 0x000fe200078e0038 */
[----:B------:R-:W-:-:S07]  /*305a0*/  MOV R58, R14 ;  /* 0x0000000e003a7202 */ /* 0x000fce0000000f00 */
[----:B------:R-:W-:Y:S05]  /*305b0*/  WARPSYNC.COLLECTIVE R15, `(.L_x_2707) ;  /* 0x000000000f087348 */ /* 0x000fea0003c00000 */
[----:B------:R0:W1:Y:S02]  /*305c0*/  SHFL.IDX P6, R14, R13, R12, R11 ;  /* 0x0000000c0d0e7389 */ /* 0x00006400000c000b */
[----:B01----:R-:W-:Y:S01]  /*305d0*/  ENDCOLLECTIVE ;  /* 0x000000000000791b */ /* 0x003fe20003800000 */
.L_x_2707:
        /* <DEDUP_REMOVED lines=8> */
.L_x_2708:
[----:B------:R-:W-:Y:S02]  /*30660*/  IMAD.MOV.U32 R13, RZ, RZ, R55 ;  /* 0x000000ffff0d7224 */ /* 0x000fe400078e0037 */
[----:B------:R-:W-:-:S07]  /*30670*/  IMAD.MOV.U32 R129, RZ, RZ, R14 ;  /* 0x000000ffff817224 */ /* 0x000fce00078e000e */
[----:B------:R-:W-:Y:S05]  /*30680*/  WARPSYNC.COLLECTIVE R15, `(.L_x_2709) ;  /* 0x000000000f087348 */ /* 0x000fea0003c00000 */
[----:B------:R0:W1:Y:S02]  /*30690*/  SHFL.IDX P6, R14, R13, R12, R11 ;  /* 0x0000000c0d0e7389 */ /* 0x00006400000c000b */
[----:B01----:R-:W-:Y:S01]  /*306a0*/  ENDCOLLECTIVE ;  /* 0x000000000000791b */ /* 0x003fe20003800000 */
.L_x_2709:
[----:B------:R-:W-:Y:S02]  /*306b0*/  SEL R55, R129, R58, P0 ;  /* 0x0000003a81377207 */ /* 0x000fe40000000000 */
[----:B------:R-:W-:Y:S01]  /*306c0*/  MOV R13, R62 ;  /* 0x0000003e000d7202 */ /* 0x000fe20000000f00 */
[----:B------:R-:W-:Y:S02]  /*306d0*/  IMAD.MOV.U32 R12, RZ, RZ, R9 ;  /* 0x000000ffff0c7224 */ /* 0x000fe400078e0009 */
[----:B------:R-:W-:-:S07]  /*306e0*/  IMAD.MOV.U32 R66, RZ, RZ, R14 ;  /* 0x000000ffff427224 */ /* 0x000fce00078e000e */
[----:B------:R-:W-:Y:S05]  /*306f0*/  WARPSYNC.COLLECTIVE R15, `(.L_x_2710) ;  /* 0x000000000f087348 */ /* 0x000fea0003c00000 */
[----:B------:R0:W1:Y:S02]  /*30700*/  SHFL.IDX P6, R14, R13, R12, R11 ;  /* 0x0000000c0d0e7389 */ /* 0x00006400000c000b */
[----:B01----:R-:W-:Y:S01]  /*30710*/  ENDCOLLECTIVE ;  /* 0x000000000000791b */ /* 0x003fe20003800000 */
.L_x_2710:
[----:B------:R-:W-:Y:S01]  /*30720*/  SEL R56, R65, R66, P0 ;  /* 0x0000004241387207 */ /* 0x000fe20000000000 */
[----:B------:R-:W-:Y:S01]  /*30730*/  IMAD.MOV.U32 R13, RZ, RZ, R52 ;  /* 0x000000ffff0d7224 */ /* 0x000fe200078e0034 */
[----:B------:R-:W-:Y:S01]  /*30740*/  SEL R52, R54, R127, P0 ;  /* 0x0000007f36347207 */ /* 0x000fe20000000000 */
[----:B------:R-:W-:-:S07]  /*30750*/  IMAD.MOV.U32 R62, RZ, RZ, R14 ;  /* 0x000000ffff3e7224 */ /* 0x000fce00078e000e */
[----:B------:R-:W-:Y:S05]  /*30760*/  WARPSYNC.COLLECTIVE R15, `(.L_x_2711) ;  /* 0x000000000f087348 */ /* 0x000fea0003c00000 */
[----:B------:R0:W1:Y:S02]  /*30770*/  SHFL.IDX P6, R14, R13, R12, R11 ;  /* 0x0000000c0d0e7389 */ /* 0x00006400000c000b */
[----:B01----:R-:W-:Y:S01]  /*30780*/  ENDCOLLECTIVE ;  /* 0x000000000000791b */ /* 0x003fe20003800000 */
.L_x_2711:
[----:B------:R-:W-:Y:S02]  /*30790*/  IMAD.MOV.U32 R13, RZ, RZ, R63 ;  /* 0x000000ffff0d7224 */ /* 0x000fe400078e003f */
[----:B------:R-:W-:Y:S02]  /*307a0*/  IMAD.MOV.U32 R12, RZ, RZ, R10 ;  /* 0x000000ffff0c7224 */ /* 0x000fe400078e000a */
[----:B------:R-:W-:-:S07]  /*307b0*/  IMAD.MOV.U32 R67, RZ, RZ, R14 ;  /* 0x000000ffff437224 */ /* 0x000fce00078e000e */
[----:B------:R-:W-:Y:S05]  /*307c0*/  WARPSYNC.COLLECTIVE R15, `(.L_x_2712) ;  /* 0x000000000f087348 */ /* 0x000fea0003c00000 */
[----:B------:R0:W1:Y:S02]  /*307d0*/  SHFL.IDX P6, R14, R13, R12, R11 ;  /* 0x0000000c0d0e7389 */ /* 0x00006400000c000b */
[----:B01----:R-:W-:Y:S01]  /*307e0*/  ENDCOLLECTIVE ;  /* 0x000000000000791b */ /* 0x003fe20003800000 */
.L_x_2712:
[----:B------:R-:W-:Y:S02]  /*307f0*/  MOV R13, R53 ;  /* 0x00000035000d7202 */ /* 0x000fe40000000f00 */
[----:B------:R-:W-:Y:S02]  /*30800*/  SEL R53, R127, R54, P0 ;  /* 0x000000367f357207 */ /* 0x000fe40000000000 */
[----:B------:R-:W-:Y:S01]  /*30810*/  SEL R54, R58, R129, P0 ;  /* 0x000000813a367207 */ /* 0x000fe20000000000 */
[----:B------:R-:W-:-:S07]  /*30820*/  IMAD.MOV.U32 R63, RZ, RZ, R14 ;  /* 0x000000ffff3f7224 */ /* 0x000fce00078e000e */
[----:B------:R-:W-:Y:S05]  /*30830*/  WARPSYNC.COLLECTIVE R15, `(.L_x_2713) ;  /* 0x000000000f087348 */ /* 0x000fea0003c00000 */
[----:B------:R0:W1:Y:S02]  /*30840*/  SHFL.IDX P6, R14, R13, R12, R11 ;  /* 0x0000000c0d0e7389 */ /* 0x00006400000c000b */
[----:B01----:R-:W-:Y:S01]  /*30850*/  ENDCOLLECTIVE ;  /* 0x000000000000791b */ /* 0x003fe20003800000 */
.L_x_2713:
[----:B------:R-:W-:Y:S01]  /*30860*/  SEL R58, R62, R63, P0 ;  /* 0x0000003f3e3a7207 */ /* 0x000fe20000000000 */
[----:B------:R-:W-:Y:S02]  /*30870*/  IMAD.MOV.U32 R13, RZ, RZ, R38 ;  /* 0x000000ffff0d7224 */ /* 0x000fe400078e0026 */
[----:B------:R-:W-:Y:S02]  /*30880*/  IMAD.MOV.U32 R12, RZ, RZ, R9 ;  /* 0x000000ffff0c7224 */ /* 0x000fe400078e0009 */
[----:B------:R-:W-:-:S07]  /*30890*/  IMAD.MOV.U32 R68, RZ, RZ, R14 ;  /* 0x000000ffff447224 */ /* 0x000fce00078e000e */
[----:B------:R-:W-:Y:S05]  /*308a0*/  WARPSYNC.COLLECTIVE R15, `(.L_x_2714) ;  /* 0x000000000f087348 */ /* 0x000fea0003c00000 */
[----:B------:R0:W1:Y:S02]  /*308b0*/  SHFL.IDX P6, R14, R13, R12, R11 ;  /* 0x0000000c0d0e7389 */ /* 0x00006400000c000b */
[----:B01----:R-:W-:Y:S01]  /*308c0*/  ENDCOLLECTIVE ;  /* 0x000000000000791b */ /* 0x003fe20003800000 */
.L_x_2714:
[----:B------:R-:W-:Y:S02]  /*308d0*/  IMAD.MOV.U32 R13, RZ, RZ, R36 ;  /* 0x000000ffff0d7224 */ /* 0x000fe400078e0024 */
[----:B------:R-:W-:-:S07]  /*308e0*/  IMAD.MOV.U32 R69, RZ, RZ, R14 ;  /* 0x000000ffff457224 */ /* 0x000fce00078e000e */
[----:B------:R-:W-:Y:S05]  /*308f0*/  WARPSYNC.COLLECTIVE R15, `(.L_x_2715) ;  /* 0x000000000f087348 */ /* 0x000fea0003c00000 */
[----:B------:R0:W1:Y:S02]  /*30900*/  SHFL.IDX P6, R14, R13, R12, R11 ;  /* 0x0000000c0d0e7389 */ /* 0x00006400000c000b */
[----:B01----:R-:W-:Y:S01]  /*30910*/  ENDCOLLECTIVE ;  /* 0x000000000000791b */ /* 0x003fe20003800000 */
.L_x_2715:
[----:B------:R-:W-:Y:S01]  /*30920*/  IMAD.MOV.U32 R13, RZ, RZ, R33 ;  /* 0x000000ffff0d7224 */ /* 0x000fe200078e0021 */
[----:B------:R-:W-:Y:S01]  /*30930*/  MOV R12, R10 ;  /* 0x0000000a000c7202 */ /* 0x000fe20000000f00 */
[----:B------:R-:W-:-:S07]  /*30940*/  IMAD.MOV.U32 R71, RZ, RZ, R14 ;  /* 0x000000ffff477224 */ /* 0x000fce00078e000e */
[----:B------:R-:W-:Y:S05]  /*30950*/  WARPSYNC.COLLECTIVE R15, `(.L_x_2716) ;  /* 0x000000000f087348 */ /* 0x000fea0003c00000 */
[----:B------:R0:W1:Y:S02]  /*30960*/  SHFL.IDX P6, R14, R13, R12, R11 ;  /* 0x0000000c0d0e7389 */ /* 0x00006400000c000b */
[----:B01----:R-:W-:Y:S01]  /*30970*/  ENDCOLLECTIVE ;  /* 0x000000000000791b */ /* 0x003fe20003800000 */
.L_x_2716:
[----:B------:R-:W-:Y:S02]  /*30980*/  IMAD.MOV.U32 R13, RZ, RZ, R31 ;  /* 0x000000ffff0d7224 */ /* 0x000fe400078e001f */
[----:B------:R-:W-:-:S07]  /*30990*/  IMAD.MOV.U32 R36, RZ, RZ, R14 ;  /* 0x000000ffff247224 */ /* 0x000fce00078e000e */
[----:B------:R-:W-:Y:S05]  /*309a0*/  WARPSYNC.COLLECTIVE R15, `(.L_x_2717) ;  /* 0x000000000f087348 */ /* 0x000fea0003c00000 */
[----:B------:R0:W1:Y:S02]  /*309b0*/  SHFL.IDX P6, R14, R13, R12, R11 ;  /* 0x0000000c0d0e7389 */ /* 0x00006400000c000b */
[----:B01----:R-:W-:Y:S01]  /*309c0*/  ENDCOLLECTIVE ;  /* 0x000000000000791b */ /* 0x003fe20003800000 */
.L_x_2717:
[----:B------:R-:W-:Y:S02]  /*309d0*/  IMAD.MOV.U32 R13, RZ, RZ, R34 ;  /* 0x000000ffff0d7224 */ /* 0x000fe400078e0022 */
[----:B------:R-:W-:Y:S02]  /*309e0*/  IMAD.MOV.U32 R12, RZ, RZ, R9 ;  /* 0x000000ffff0c7224 */ /* 0x000fe400078e0009 */
[----:B------:R-:W-:-:S07]  /*309f0*/  IMAD.MOV.U32 R38, RZ, RZ, R14 ;  /* 0x000000ffff267224 */ /* 0x000fce00078e000e */
[----:B------:R-:W-:Y:S05]  /*30a00*/  WARPSYNC.COLLECTIVE R15, `(.L_x_2718) ;  /* 0x000000000f087348 */ /* 0x000fea0003c00000 */
[----:B------:R0:W1:Y:S02]  /*30a10*/  SHFL.IDX P6, R14, R13, R12, R11 ;  /* 0x0000000c0d0e7389 */ /* 0x00006400000c000b */
[----:B01----:R-:W-:Y:S01]  /*30a20*/  ENDCOLLECTIVE ;  /* 0x000000000000791b */ /* 0x003fe20003800000 */
.L_x_2718:
[----:B------:R-:W-:Y:S02]  /*30a30*/  SEL R70, R71, R38, P0 ;  /* 0x0000002647467207 */ /* 0x000fe40000000000 */
[----:B------:R-:W-:Y:S01]  /*30a40*/  SEL R71, R38, R71, P0 ;  /* 0x0000004726477207 */ /* 0x000fe20000000000 */
[----:B------:R-:W-:Y:S02]  /*30a50*/  IMAD.MOV.U32 R13, RZ, RZ, R32 ;  /* 0x000000ffff0d7224 */ /* 0x000fe400078e0020 */
[----:B------:R-:W-:-:S07]  /*30a60*/  IMAD.MOV.U32 R73, RZ, RZ, R14 ;  /* 0x000000ffff497224 */ /* 0x000fce00078e000e */
[----:B------:R-:W-:Y:S05]  /*30a70*/  WARPSYNC.COLLECTIVE R15, `(.L_x_2719) ;  /* 0x000000000f087348 */ /* 0x000fea0003c00000 */
[----:B------:R0:W1:Y:S02]  /*30a80*/  SHFL.IDX P6, R14, R13, R12, R11 ;  /* 0x0000000c0d0e7389 */ /* 0x00006400000c000b */
[----:B01----:R-:W-:Y:S01]  /*30a90*/  ENDCOLLECTIVE ;  /* 0x000000000000791b */ /* 0x003fe20003800000 */
.L_x_2719:
[----:B------:R-:W-:Y:S02]  /*30aa0*/  IMAD.MOV.U32 R13, RZ, RZ, R37 ;  /* 0x000000ffff0d7224 */ /* 0x000fe400078e0025 */
[----:B------:R-:W-:Y:S01]  /*30ab0*/  IMAD.MOV.U32 R12, RZ, RZ, R10 ;  /* 0x000000ffff0c7224 */ /* 0x000fe200078e000a */
[----:B------:R-:W-:-:S07]  /*30ac0*/  MOV R75, R14 ;  /* 0x0000000e004b7202 */ /* 0x000fce0000000f00 */
[----:B------:R-:W-:Y:S05]  /*30ad0*/  WARPSYNC.COLLECTIVE R15, `(.L_x_2720) ;  /* 0x000000000f087348 */ /* 0x000fea0003c00000 */
[----:B------:R0:W1:Y:S02]  /*30ae0*/  SHFL.IDX P6, R14, R13, R12, R11 ;  /* 0x0000000c0d0e7389 */ /* 0x00006400000c000b */
[----:B01----:R-:W-:Y:S01]  /*30af0*/  ENDCOLLECTIVE ;  /* 0x000000000000791b */ /* 0x003fe20003800000 */
.L_x_2720:
[----:B------:R-:W-:Y:S02]  /*30b00*/  IMAD.MOV.U32 R13, RZ, RZ, R35 ;  /* 0x000000ffff0d7224 */ /* 0x000fe400078e0023 */
[----:B------:R-:W-:-:S07]  /*30b10*/  IMAD.MOV.U32 R32, RZ, RZ, R14 ;  /* 0x000000ffff207224 */ /* 0x000fce00078e000e */
[----:B------:R-:W-:Y:S05]  /*30b20*/  WARPSYNC.COLLECTIVE R15, `(.L_x_2721) ;  /* 0x000000000f087348 */ /* 0x000fea0003c00000 */
[----:B------:R0:W1:Y:S02]  /*30b30*/  SHFL.IDX P6, R14, R13, R12, R11 ;  /* 0x0000000c0d0e7389 */ /* 0x00006400000c000b */
[----:B01----:R-:W-:Y:S01]  /*30b40*/  ENDCOLLECTIVE ;  /* 0x000000000000791b */ /* 0x003fe20003800000 */
.L_x_2721:
        /* <DEDUP_REMOVED lines=8> */
.L_x_2722:
[----:B------:R-:W-:Y:S02]  /*30bd0*/  SEL R74, R75, R34, P0 ;  /* 0x000000224b4a7207 */ /* 0x000fe40000000000 */
[----:B------:R-:W-:Y:S01]  /*30be0*/  SEL R75, R34, R75, P0 ;  /* 0x0000004b224b7207 */ /* 0x000fe20000000000 */
[----:B------:R-:W-:Y:S01]  /*30bf0*/  IMAD.MOV.U32 R13, RZ, RZ, R28 ;  /* 0x000000ffff0d7224 */ /* 0x000fe200078e001c */
[----:B------:R-:W-:-:S07]  /*30c00*/  MOV R87, R14 ;  /* 0x0000000e00577202 */ /* 0x000fce0000000f00 */
[----:B------:R-:W-:Y:S05]  /*30c10*/  WARPSYNC.COLLECTIVE R15, `(.L_x_2723) ;  /* 0x000000000f087348 */ /* 0x000fea0003c00000 */
[----:B------:R0:W1:Y:S02]  /*30c20*/  SHFL.IDX P6, R14, R13, R12, R11 ;  /* 0x0000000c0d0e7389 */ /* 0x00006400000c000b */
[----:B01----:R-:W-:Y:S01]  /*30c30*/  ENDCOLLECTIVE ;  /* 0x000000000000791b */ /* 0x003fe20003800000 */
.L_x_2723:
[----:B------:R-:W-:Y:S01]  /*30c40*/  IMAD.MOV.U32 R13, RZ, RZ, R57 ;  /* 0x000000ffff0d7224 */ /* 0x000fe200078e0039 */
        /* <DEDUP_REMOVED lines=10> */
.L_x_2724:
[----:B------:R-:W-:Y:S02]  /*30cf0*/  IMAD.MOV.U32 R13, RZ, RZ, R39 ;  /* 0x000000ffff0d7224 */ /* 0x000fe400078e0027 */
[----:B------:R-:W-:-:S07]  /*30d00*/  IMAD.MOV.U32 R28, RZ, RZ, R14 ;  /* 0x000000ffff1c7224 */ /* 0x000fce00078e000e */
[----:B------:R-:W-:Y:S05]  /*30d10*/  WARPSYNC.COLLECTIVE R15, `(.L_x_2725) ;  /* 0x000000000f087348 */ /* 0x000fea0003c00000 */
[----:B------:R0:W1:Y:S02]  /*30d20*/  SHFL.IDX P6, R14, R13, R12, R11 ;  /* 0x0000000c0d0e7389 */ /* 0x00006400000c000b */
[----:B01----:R-:W-:Y:S01]  /*30d30*/  ENDCOLLECTIVE ;  /* 0x000000000000791b */ /* 0x003fe20003800000 */
.L_x_2725:
        /* <DEDUP_REMOVED lines=8> */
.L_x_2726:
[----:B------:R-:W-:Y:S02]  /*30dc0*/  SEL R90, R91, R30, P0 ;  /* 0x0000001e5b5a7207 */ /* 0x000fe40000000000 */
[----:B------:R-:W-:Y:S01]  /*30dd0*/  SEL R91, R30, R91, P0 ;  /* 0x0000005b1e5b7207 */ /* 0x000fe20000000000 */
[----:B------:R-:W-:Y:S02]  /*30de0*/  IMAD.MOV.U32 R13, RZ, RZ, R24 ;  /* 0x000000ffff0d7224 */ /* 0x000fe400078e0018 */
[----:B------:R-:W-:-:S07]  /*30df0*/  IMAD.MOV.U32 R93, RZ, RZ, R14 ;  /* 0x000000ffff5d7224 */ /* 0x000fce00078e000e */
[----:B------:R-:W-:Y:S05]  /*30e00*/  WARPSYNC.COLLECTIVE R15, `(.L_x_2727) ;  /* 0x000000000f087348 */ /* 0x000fea0003c00000 */
[----:B------:R0:W1:Y:S02]  /*30e10*/  SHFL.IDX P6, R14, R13, R12, R11 ;  /* 0x0000000c0d0e7389 */ /* 0x00006400000c000b */
[----:B01----:R-:W-:Y:S01]  /*30e20*/  ENDCOLLECTIVE ;  /* 0x000000000000791b */ /* 0x003fe20003800000 */
.L_x_2727:
[----:B------:R-:W-:Y:S01]  /*30e30*/  IMAD.MOV.U32 R13, RZ, RZ, R59 ;  /* 0x000000ffff0d7224 */ /* 0x000fe200078e003b */
[----:B------:R-:W-:Y:S01]  /*30e40*/  SEL R59, R63, R62, P0 ;  /* 0x0000003e3f3b7207 */ /* 0x000fe20000000000 */
[----:B------:R-:W-:Y:S02]  /*30e50*/  IMAD.MOV.U32 R12, RZ, RZ, R10 ;  /* 0x000000ffff0c7224 */ /* 0x000fe400078e000a */
[----:B------:R-:W-:-:S07]  /*30e60*/  IMAD.MOV.U32 R95, RZ, RZ, R14 ;  /* 0x000000ffff5f7224 */ /* 0x000fce00078e000e */
[----:B------:R-:W-:Y:S05]  /*30e70*/  WARPSYNC.COLLECTIVE R15, `(.L_x_2728) ;  /* 0x000000000f087348 */ /* 0x000fea0003c00000 */
[----:B------:R0:W1:Y:S02]  /*30e80*/  SHFL.IDX P6, R14, R13, R12, R11 ;  /* 0x0000000c0d0e7389 */ /* 0x00006400000c000b */
[----:B01----:R-:W-:Y:S01]  /*30e90*/  ENDCOLLECTIVE ;  /* 0x000000000000791b */ /* 0x003fe20003800000 */
.L_x_2728:
[----:B------:R-:W-:Y:S01]  /*30ea0*/  MOV R13, R29 ;  /* 0x0000001d000d7202 */ /* 0x000fe20000000f00 */
[----:B------:R-:W-:-:S07]  /*30eb0*/  IMAD.MOV.U32 R24, RZ, RZ, R14 ;  /* 0x000000ffff187224 */ /* 0x000fce00078e000e */
[----:B------:R-:W-:Y:S05]  /*30ec0*/  WARPSYNC.COLLECTIVE R15, `(.L_x_2729) ;  /* 0x000000000f087348 */ /* 0x000fea0003c00000 */
[----:B------:R0:W1:Y:S02]  /*30ed0*/  SHFL.IDX P6, R14, R13, R12, R11 ;  /* 0x0000000c0d0e7389 */ /* 0x00006400000c000b */
[----:B01----:R-:W-:Y:S01]  /*30ee0*/  ENDCOLLECTIVE ;  /* 0x000000000000791b */ /* 0x003fe20003800000 */
.L_x_2729:
        /* <DEDUP_REMOVED lines=8> */
.L_x_2730:
[----:B------:R-:W-:Y:S02]  /*30f70*/  SEL R94, R95, R26, P0 ;  /* 0x0000001a5f5e7207 */ /* 0x000fe40000000000 */
[----:B------:R-:W-:Y:S01]  /*30f80*/  SEL R95, R26, R95, P0 ;  /* 0x0000005f1a5f7207 */ /* 0x000fe20000000000 */
[----:B------:R-:W-:Y:S02]  /*30f90*/  IMAD.MOV.U32 R13, RZ, RZ, R64 ;  /* 0x000000ffff0d7224 */ /* 0x000fe400078e0040 */
[----:B------:R-:W-:-:S07]  /*30fa0*/  IMAD.MOV.U32 R8, RZ, RZ, R14 ;  /* 0x000000ffff087224 */ /* 0x000fce00078e000e */
[----:B------:R-:W-:Y:S05]  /*30fb0*/  WARPSYNC.COLLECTIVE R15, `(.L_x_2731) ;  /* 0x000000000f087348 */ /* 0x000fea0003c00000 */
[----:B------:R0:W1:Y:S02]  /*30fc0*/  SHFL.IDX P6, R14, R13, R12, R11 ;  /* 0x0000000c0d0e7389 */ /* 0x00006400000c000b */
[----:B01----:R-:W-:Y:S01]  /*30fd0*/  ENDCOLLECTIVE ;  /* 0x000000000000791b */ /* 0x003fe20003800000 */
.L_x_2731:
[----:B------:R-:W-:Y:S01]  /*30fe0*/  IMAD.MOV.U32 R13, RZ, RZ, R27 ;  /* 0x000000ffff0d7224 */ /* 0x000fe200078e001b */
[----:B------:R-:W-:Y:S01]  /*30ff0*/  MOV R12, R10 ;  /* 0x0000000a000c7202 */ /* 0x000fe20000000f00 */
[----:B------:R-:W-:-:S07]  /*31000*/  IMAD.MOV.U32 R64, RZ, RZ, R14 ;  /* 0x000000ffff407224 */ /* 0x000fce00078e000e */
[----:B------:R-:W-:Y:S05]  /*31010*/  WARPSYNC.COLLECTIVE R15, `(.L_x_2732) ;  /* 0x000000000f087348 */ /* 0x000fea0003c00000 */
[----:B------:R0:W1:Y:S02]  /*31020*/  SHFL.IDX P6, R14, R13, R12, R11 ;  /* 0x0000000c0d0e7389 */ /* 0x00006400000c000b */
[----:B01----:R-:W-:Y:S01]  /*31030*/  ENDCOLLECTIVE ;  /* 0x000000000000791b */ /* 0x003fe20003800000 */
.L_x_2732:
[----:B------:R-:W-:Y:S02]  /*31040*/  IMAD.MOV.U32 R13, RZ, RZ, R25 ;  /* 0x000000ffff0d7224 */ /* 0x000fe400078e0019 */
[----:B------:R-:W-:-:S07]  /*31050*/  IMAD.MOV.U32 R27, RZ, RZ, R14 ;  /* 0x000000ffff1b7224 */ /* 0x000fce00078e000e */
[----:B------:R-:W-:Y:S05]  /*31060*/  WARPSYNC.COLLECTIVE R15, `(.L_x_2733) ;  /* 0x000000000f087348 */ /* 0x000fea0003c00000 */
[----:B------:R0:W1:Y:S02]  /*31070*/  SHFL.IDX P6, R14, R13, R12, R11 ;  /* 0x0000000c0d0e7389 */ /* 0x00006400000c000b */
[----:B01----:R-:W-:Y:S01]  /*31080*/  ENDCOLLECTIVE ;  /* 0x000000000000791b */ /* 0x003fe20003800000 */
.L_x_2733:
[----:B------:R-:W-:Y:S05]  /*31090*/  BRA `(.L_x_2734) ;  /* 0xffffff2c00647947 */ /* 0x000fea000383ffff */
.L_x_2482:
[----:B------:R-:W-:Y:S02]  /*310a0*/  IMAD.MOV.U32 R13, RZ, RZ, R3 ;  /* 0x000000ffff0d7224 */ /* 0x000fe400078e0003 */
[----:B------:R-:W-:Y:S02]  /*310b0*/  IMAD.MOV.U32 R12, RZ, RZ, RZ ;  /* 0x000000ffff0c7224 */ /* 0x000fe400078e00ff */
[----:B------:R-:W-:Y:S02]  /*310c0*/  IMAD.MOV.U32 R11, RZ, RZ, 0x181f ;  /* 0x0000181fff0b7424 */ /* 0x000fe400078e00ff */
[----:B------:R-:W-:-:S07]  /*310d0*/  IMAD.MOV.U32 R15, RZ, RZ, -0x1 ;  /* 0xffffffffff0f7424 */ /* 0x000fce00078e00ff */
[----:B-----5:R-:W-:Y:S05]  /*310e0*/  WARPSYNC.COLLECTIVE R15, `(.L_x_2735) ;  /* 0x000000000f087348 */ /* 0x020fea0003c00000 */
[----:B------:R0:W1:Y:S02]  /*310f0*/  SHFL.IDX P6, R14, R13, R12, R11 ;  /* 0x0000000c0d0e7389 */ /* 0x00006400000c000b */
[----:B01---5:R-:W-:Y:S01]  /*31100*/  ENDCOLLECTIVE ;  /* 0x000000000000791b */ /* 0x023fe20003800000 */
.L_x_2735:
[----:B------:R-:W-:Y:S01]  /*31110*/  IMAD.MOV.U32 R13, RZ, RZ, R2 ;  /* 0x000000ffff0d7224 */ /* 0x000fe200078e0002 */
[----:B------:R-:W-:-:S07]  /*31120*/  MOV R0, R14 ;  /* 0x0000000e00007202 */ /* 0x000fce0000000f00 */
[----:B------:R-:W-:Y:S05]  /*31130*/  WARPSYNC.COLLECTIVE R15, `(.L_x_2736) ;  /* 0x000000000f087348 */ /* 0x000fea0003c00000 */
[----:B------:R0:W1:Y:S02]  /*31140*/  SHFL.IDX P6, R14, R13, R12, R11 ;  /* 0x0000000c0d0e7389 */ /* 0x00006400000c000b */
[----:B01----:R-:W-:Y:S01]  /*31150*/  ENDCOLLECTIVE ;  /* 0x000000000000791b */ /* 0x003fe20003800000 */
.L_x_2736:
[----:B------:R-:W-:Y:S05]  /*31160*/  BRA `(.L_x_2737) ;  /* 0xffffff3800d87947 */ /* 0x000fea000383ffff */
.L_x_2485:
        /* <DEDUP_REMOVED lines=8> */
.L_x_2739:
[----:B------:R-:W-:Y:S05]  /*311f0*/  BSYNC B1 ;  /* 0x0000000000017941 */ /* 0x000fea0003800000 */
.L_x_2738:
        /* <DEDUP_REMOVED lines=8> */
.L_x_2740:
[----:B------:R-:W-:Y:S05]  /*31280*/  BRA `(.L_x_2741) ;  /* 0xffffff3800e07947 */ /* 0x000fea000383ffff */
.L_x_2488:
[----:B------:R-:W-:Y:S01]  /*31290*/  BSSY B1, `(.L_x_2742) ;  /* 0x0000008000017945 */ /* 0x000fe20003800000 */
[----:B------:R-:W-:Y:S02]  /*312a0*/  IMAD.MOV.U32 R13, RZ, RZ, R3 ;  /* 0x000000ffff0d7224 */ /* 0x000fe400078e0003 */
[----:B------:R-:W-:Y:S02]  /*312b0*/  IMAD.MOV.U32 R12, RZ, RZ, 0x2 ;  /* 0x00000002ff0c7424 */ /* 0x000fe400078e00ff */
[----:B------:R-:W-:Y:S02]  /*312c0*/  IMAD.MOV.U32 R11, RZ, RZ, 0x181f ;  /* 0x0000181fff0b7424 */ /* 0x000fe400078e00ff */
[----:B---3--:R-:W-:-:S07]  /*312d0*/  IMAD.MOV.U32 R15, RZ, RZ, -0x1 ;  /* 0xffffffffff0f7424 */ /* 0x008fce00078e00ff */
[----:B012-45:R-:W-:Y:S05]  /*312e0*/  WARPSYNC.COLLECTIVE R15, `(.L_x_2743) ;  /* 0x000000000f087348 */ /* 0x037fea0003c00000 */
[----:B--2---:R2:W3:Y:S02]  /*312f0*/  SHFL.IDX P6, R14, R13, R12, R11 ;  /* 0x0000000c0d0e7389 */ /* 0x0044e400000c000b */
[----:B012345:R-:W-:Y:S01]  /*31300*/  ENDCOLLECTIVE ;  /* 0x000000000000791b */ /* 0x03ffe20003800000 */
.L_x_2743:
[----:B------:R-:W-:Y:S05]  /*31310*/  BSYNC B1 ;  /* 0x0000000000017941 */ /* 0x000fea0003800000 */
.L_x_2742:
        /* <DEDUP_REMOVED lines=8> */
.L_x_2744:
[----:B------:R-:W-:Y:S05]  /*313a0*/  BRA `(.L_x_2745) ;  /* 0xffffff3800e87947 */ /* 0x000fea000383ffff */
.L_x_2491:
        /* <DEDUP_REMOVED lines=8> */
.L_x_2747:
[----:B------:R-:W-:Y:S05]  /*31430*/  BSYNC B1 ;  /* 0x0000000000017941 */ /* 0x000fea0003800000 */
.L_x_2746:
        /* <DEDUP_REMOVED lines=8> */
.L_x_2748:
[----:B------:R-:W-:Y:S05]  /*314c0*/  BRA `(.L_x_2749) ;  /* 0xffffff3800f07947 */ /* 0x000fea000383ffff */
.L_x_2493:
[----:B------:R-:W-:Y:S01]  /*314d0*/  IMAD.MOV.U32 R13, RZ, RZ, R27 ;  /* 0x000000ffff0d7224 */ /* 0x000fe200078e001b */
[----:B------:R-:W-:Y:S01]  /*314e0*/  MOV R15, 0xffffffff ;  /* 0xffffffff000f7802 */ /* 0x000fe20000000f00 */
[----:B------:R-:W-:Y:S02]  /*314f0*/  IMAD.MOV.U32 R12, RZ, RZ, RZ ;  /* 0x000000ffff0c7224 */ /* 0x000fe400078e00ff */
[----:B------:R-:W-:-:S07]  /*31500*/  IMAD.MOV.U32 R11, RZ, RZ, 0x1c1f ;  /* 0x00001c1fff0b7424 */ /* 0x000fce00078e00ff */
[----:B------:R-:W-:Y:S05]  /*31510*/  WARPSYNC.COLLECTIVE R15, `(.L_x_2750) ;  /* 0x000000000f087348 */ /* 0x000fea0003c00000 */
[----:B------:R0:W1:Y:S02]  /*31520*/  SHFL.IDX P6, R14, R13, R12, R11 ;  /* 0x0000000c0d0e7389 */ /* 0x00006400000c000b */
[----:B01----:R-:W-:Y:S01]  /*31530*/  ENDCOLLECTIVE ;  /* 0x000000000000791b */ /* 0x003fe20003800000 */
.L_x_2750:
[----:B------:R-:W-:Y:S02]  /*31540*/  IMAD.MOV.U32 R13, RZ, RZ, R26 ;  /* 0x000000ffff0d7224 */ /* 0x000fe400078e001a */
[----:B------:R-:W-:-:S07]  /*31550*/  IMAD.MOV.U32 R25, RZ, RZ, R14 ;  /* 0x000000ffff197224 */ /* 0x000fce00078e000e */
[----:B------:R-:W-:Y:S05]  /*31560*/  WARPSYNC.COLLECTIVE R15, `(.L_x_2751) ;  /* 0x000000000f087348 */ /* 0x000fea0003c00000 */
[----:B------:R0:W1:Y:S02]  /*31570*/  SHFL.IDX P6, R14, R13, R12, R11 ;  /* 0x0000000c0d0e7389 */ /* 0x00006400000c000b */
[----:B01----:R-:W-:Y:S01]  /*31580*/  ENDCOLLECTIVE ;  /* 0x000000000000791b */ /* 0x003fe20003800000 */
.L_x_2751:
[----:B------:R-:W-:Y:S05]  /*31590*/  BRA `(.L_x_2752) ;  /* 0xffffff3c00bc7947 */ /* 0x000fea000383ffff */
.L_x_2496:
[----:B------:R-:W-:Y:S01]  /*315a0*/  BSSY B1, `(.L_x_2753) ;  /* 0x0000008000017945 */ /* 0x000fe20003800000 */
[----:B------:R-:W-:Y:S02]  /*315b0*/  IMAD.MOV.U32 R13, RZ, RZ, R27 ;  /* 0x000000ffff0d7224 */ /* 0x000fe400078e001b */
[----:B------:R-:W-:Y:S02]  /*315c0*/  IMAD.MOV.U32 R12, RZ, RZ, 0x1 ;  /* 0x00000001ff0c7424 */ /* 0x000fe400078e00ff */
[----:B---3--:R-:W-:Y:S02]  /*315d0*/  IMAD.MOV.U32 R11, RZ, RZ, 0x1c1f ;  /* 0x00001c1fff0b7424 */ /* 0x008fe400078e00ff */
[----:B------:R-:W-:-:S07]  /*315e0*/  IMAD.MOV.U32 R15, RZ, RZ, -0x1 ;  /* 0xffffffffff0f7424 */ /* 0x000fce00078e00ff */
[----:B012---:R-:W-:Y:S05]  /*315f0*/  WARPSYNC.COLLECTIVE R15, `(.L_x_2754) ;  /* 0x000000000f087348 */ /* 0x007fea0003c00000 */
[----:B--2---:R2:W3:Y:S02]  /*31600*/  SHFL.IDX P6, R14, R13, R12, R11 ;  /* 0x0000000c0d0e7389 */ /* 0x0044e400000c000b */
[----:B0123--:R-:W-:Y:S01]  /*31610*/  ENDCOLLECTIVE ;  /* 0x000000000000791b */ /* 0x00ffe20003800000 */
.L_x_2754:
[----:B------:R-:W-:Y:S05]  /*31620*/  BSYNC B1 ;  /* 0x0000000000017941 */ /* 0x000fea0003800000 */
.L_x_2753:
        /* <DEDUP_REMOVED lines=8> */
.L_x_2755:
[----:B------:R-:W-:Y:S05]  /*316b0*/  BRA `(.L_x_2756) ;  /* 0xffffff4400507947 */ /* 0x000fea000383ffff */
.L_x_2500:
[----:B------:R-:W-:Y:S02]  /*316c0*/  IMAD.MOV.U32 R13, RZ, RZ, R3 ;  /* 0x000000ffff0d7224 */ /* 0x000fe400078e0003 */
[----:B------:R-:W-:Y:S02]  /*316d0*/  IMAD.MOV.U32 R12, RZ, RZ, RZ ;  /* 0x000000ffff0c7224 */ /* 0x000fe400078e00ff */
[----:B------:R-:W-:Y:S02]  /*316e0*/  IMAD.MOV.U32 R11, RZ, RZ, 0x181f ;  /* 0x0000181fff0b7424 */ /* 0x000fe400078e00ff */
[----:B------:R-:W-:-:S07]  /*316f0*/  IMAD.MOV.U32 R15, RZ, RZ, -0x1 ;  /* 0xffffffffff0f7424 */ /* 0x000fce00078e00ff */
[----:B0-----:R-:W-:Y:S05]  /*31700*/  WARPSYNC.COLLECTIVE R15, `(.L_x_2757) ;  /* 0x000000000f087348 */ /* 0x001fea0003c00000 */
[----:B------:R1:W2:Y:S02]  /*31710*/  SHFL.IDX P6, R14, R13, R12, R11 ;  /* 0x0000000c0d0e7389 */ /* 0x0002a400000c000b */
[----:B012---:R-:W-:Y:S01]  /*31720*/  ENDCOLLECTIVE ;  /* 0x000000000000791b */ /* 0x007fe20003800000 */
.L_x_2757:
[----:B------:R-:W-:Y:S01]  /*31730*/  IMAD.MOV.U32 R13, RZ, RZ, R2 ;  /* 0x000000ffff0d7224 */ /* 0x000fe200078e0002 */
[----:B------:R-:W-:-:S07]  /*31740*/  MOV R0, R14 ;  /* 0x0000000e00007202 */ /* 0x000fce0000000f00 */
[----:B------:R-:W-:Y:S05]  /*31750*/  WARPSYNC.COLLECTIVE R15, `(.L_x_2758) ;  /* 0x000000000f087348 */ /* 0x000fea0003c00000 */
[----:B------:R0:W1:Y:S02]  /*31760*/  SHFL.IDX P6, R14, R13, R12, R11 ;  /* 0x0000000c0d0e7389 */ /* 0x00006400000c000b */
[----:B01----:R-:W-:Y:S01]  /*31770*/  ENDCOLLECTIVE ;  /* 0x000000000000791b */ /* 0x003fe20003800000 */
.L_x_2758:
[----:B------:R-:W-:Y:S05]  /*31780*/  BRA `(.L_x_2759) ;  /* 0xffffff5000b87947 */ /* 0x000fea000383ffff */
.L_x_2503:
        /* <DEDUP_REMOVED lines=8> */
.L_x_2761:
[----:B------:R-:W-:Y:S05]  /*31810*/  BSYNC B1 ;  /* 0x0000000000017941 */ /* 0x000fea0003800000 */
.L_x_2760:
        /* <DEDUP_REMOVED lines=8> */
.L_x_2762:
[----:B------:R-:W-:Y:S05]  /*318a0*/  BRA `(.L_x_2763) ;  /* 0xffffff5000c47947 */ /* 0x000fea000383ffff */
.L_x_2506:
        /* <DEDUP_REMOVED lines=8> */
.L_x_2765:
[----:B------:R-:W-:Y:S05]  /*31930*/  BSYNC B1 ;  /* 0x0000000000017941 */ /* 0x000fea0003800000 */
.L_x_2764:
        /* <DEDUP_REMOVED lines=8> */
.L_x_2766:
[----:B------:R-:W-:Y:S05]  /*319c0*/  BRA `(.L_x_2767) ;  /* 0xffffff5000cc7947 */ /* 0x000fea000383ffff */
.L_x_2509:
        /* <DEDUP_REMOVED lines=8> */
.L_x_2769:
[----:B------:R-:W-:Y:S05]  /*31a50*/  BSYNC B1 ;  /* 0x0000000000017941 */ /* 0x000fea0003800000 */
.L_x_2768:
        /* <DEDUP_REMOVED lines=8> */
.L_x_2770:
[----:B------:R-:W-:Y:S05]  /*31ae0*/  BRA `(.L_x_2771) ;  /* 0xffffff5000d47947 */ /* 0x000fea000383ffff */
.L_x_2528:
[----:B------:R-:W0:Y:S01]  /*31af0*/  S2R R5, SR_TID.X ;  /* 0x0000000000057919 */ /* 0x000e220000002100 */
[----:B------:R-:W-:Y:S01]  /*31b00*/  BSSY B1, `(.L_x_2772) ;  /* 0x000000a000017945 */ /* 0x000fe20003800000 */
[----:B------:R-:W-:Y:S01]  /*31b10*/  IMAD.MOV.U32 R12, RZ, RZ, RZ ;  /* 0x000000ffff0c7224 */ /* 0x000fe200078e00ff */
[----:B------:R-:W-:Y:S01]  /*31b20*/  MOV R15, 0xffffffff ;  /* 0xffffffff000f7802 */ /* 0x000fe20000000f00 */
[----:B------:R-:W-:Y:S01]  /*31b30*/  IMAD.MOV.U32 R11, RZ, RZ, 0x1f ;  /* 0x0000001fff0b7424 */ /* 0x000fe200078e00ff */
[----:B0-----:R-:W-:-:S04]  /*31b40*/  SHF.R.U32.HI R5, RZ, 0x5, R5 ;  /* 0x00000005ff057819 */ /* 0x001fc80000011605 */
[----:B------:R-:W-:-:S05]  /*31b50*/  LOP3.LUT R5, R5, 0x3, RZ, 0xc0, !PT ;  /* 0x0000000305057812 */ /* 0x000fca00078ec0ff */
[----:B------:R-:W-:-:S07]  /*31b60*/  IMAD.MOV.U32 R13, RZ, RZ, R5 ;  /* 0x000000ffff0d7224 */ /* 0x000fce00078e0005 */
[----:B------:R-:W-:Y:S05]  /*31b70*/  WARPSYNC.COLLECTIVE R15, `(.L_x_2773) ;  /* 0x000000000f087348 */ /* 0x000fea0003c00000 */
[----:B------:R0:W1:Y:S02]  /*31b80*/  SHFL.IDX P6, R14, R13, R12, R11 ;  /* 0x0000000c0d0e7389 */ /* 0x00006400000c000b */
[----:B01----:R-:W-:Y:S01]  /*31b90*/  ENDCOLLECTIVE ;  /* 0x000000000000791b */ /* 0x003fe20003800000 */
.L_x_2773:
[----:B------:R-:W-:Y:S05]  /*31ba0*/  BSYNC B1 ;  /* 0x0000000000017941 */ /* 0x000fea0003800000 */
.L_x_2772:
[----:B------:R-:W-:Y:S05]  /*31bb0*/  BRA `(.L_x_2774) ;  /* 0xffffff7000987947 */ /* 0x000fea000383ffff */
.L_x_2530:
[----:B------:R-:W-:Y:S01]  /*31bc0*/  BSSY B1, `(.L_x_2775) ;  /* 0x0000006000017945 */ /* 0x000fe20003800000 */
[----:B------:R-:W-:-:S07]  /*31bd0*/  IMAD.MOV.U32 R15, RZ, RZ, -0x1 ;  /* 0xffffffffff0f7424 */ /* 0x000fce00078e00ff */
[----:B0-----:R-:W-:Y:S05]  /*31be0*/  WARPSYNC.COLLECTIVE R15, `(.L_x_2776) ;  /* 0x000000000f0c7348 */ /* 0x001fea0003c00000 */
[----:B------:R-:W-:Y:S02]  /*31bf0*/  ELECT P6, UR62, PT ;  /* 0x00000000003e782f */ /* 0x000fe400038c0000 */
[----:B------:R-:W-:Y:S01]  /*31c00*/  MOV R14, UR62 ;  /* 0x0000003e000e7c02 */ /* 0x000fe20008000f00 */
[----:B0-----:R-:W-:Y:S10]  /*31c10*/  ENDCOLLECTIVE ;  /* 0x000000000000791b */ /* 0x001ff40003800000 */
.L_x_2776:
[----:B------:R-:W-:Y:S05]  /*31c20*/  BSYNC B1 ;  /* 0x0000000000017941 */ /* 0x000fea0003800000 */
.L_x_2775:
[----:B------:R-:W-:Y:S05]  /*31c30*/  BRA `(.L_x_2529) ;  /* 0xffffff7000907947 */ /* 0x000fea000383ffff */
.L_x_2532:
[----:B0-----:R0:W1:Y:S02]  /*31c40*/  SYNCS.PHASECHK.TRANS64.TRYWAIT P0, [R18+URZ+0x29820], R4 ;  /* 0x02982004120075a7 */ /* 0x001064000800017f */
[----:B-1----:R-:W-:Y:S05]  /*31c50*/  @!P0 NANOSLEEP.SYNCS 0x989680 ;  /* 0x009896800000895d */ /* 0x002fea0003900000 */
[----:B------:R-:W1:Y:S02]  /*31c60*/  @!P0 SYNCS.PHASECHK.TRANS64 P0, [R18+URZ+0x29820], R4 ;  /* 0x02982004120085a7 */ /* 0x000e64000800007f */
[----:B-1----:R-:W-:Y:S05]  /*31c70*/  @!P0 BRA `(.L_x_2532) ;  /* 0xfffffffc00f08947 */ /* 0x002fea000383ffff */
[----:B------:R-:W-:Y:S05]  /*31c80*/  BRA `(.L_x_2777) ;  /* 0xffffff7000a07947 */ /* 0x000fea000383ffff */
.L_x_2536:
[----:B-1----:R1:W2:Y:S02]  /*31c90*/  SYNCS.PHASECHK.TRANS64.TRYWAIT P0, [R7+URZ+0x298a0], R10 ;  /* 0x0298a00a070075a7 */ /* 0x0022a4000800017f */
[----:B--2---:R-:W-:Y:S05]  /*31ca0*/  @!P0 NANOSLEEP.SYNCS 0x989680 ;  /* 0x009896800000895d */ /* 0x004fea0003900000 */
[----:B------:R-:W2:Y:S02]  /*31cb0*/  @!P0 SYNCS.PHASECHK.TRANS64 P0, [R7+URZ+0x298a0], R10 ;  /* 0x0298a00a070085a7 */ /* 0x000ea4000800007f */
[----:B--2---:R-:W-:Y:S05]  /*31cc0*/  @!P0 BRA `(.L_x_2536) ;  /* 0xfffffffc00f08947 */ /* 0x004fea000383ffff */
[----:B------:R-:W-:Y:S05]  /*31cd0*/  BRA `(.L_x_2778) ;  /* 0xffffff7000c07947 */ /* 0x000fea000383ffff */
.L_x_2543:
[----:B0-----:R0:W2:Y:S02]  /*31ce0*/  SYNCS.PHASECHK.TRANS64.TRYWAIT P0, [R7+URZ+0x298c0], R10 ;  /* 0x0298c00a070075a7 */ /* 0x0010a4000800017f */
[----:B--2---:R-:W-:Y:S05]  /*31cf0*/  @!P0 NANOSLEEP.SYNCS 0x989680 ;  /* 0x009896800000895d */ /* 0x004fea0003900000 */
[----:B------:R-:W2:Y:S02]  /*31d00*/  @!P0 SYNCS.PHASECHK.TRANS64 P0, [R7+URZ+0x298c0], R10 ;  /* 0x0298c00a070085a7 */ /* 0x000ea4000800007f */
[----:B--2---:R-:W-:Y:S05]  /*31d10*/  @!P0 BRA `(.L_x_2543) ;  /* 0xfffffffc00f08947 */ /* 0x004fea000383ffff */
[----:B------:R-:W-:Y:S05]  /*31d20*/  BRA `(.L_x_2779) ;  /* 0xffffff7400b87947 */ /* 0x000fea000383ffff */
.L_x_2550:
[----:B0-----:R0:W1:Y:S02]  /*31d30*/  SYNCS.PHASECHK.TRANS64.TRYWAIT P1, [R8+URZ+0x298a0], R7 ;  /* 0x0298a007080075a7 */ /* 0x001064000802017f */
[----:B-1----:R-:W-:Y:S05]  /*31d40*/  @!P1 NANOSLEEP.SYNCS 0x989680 ;  /* 0x009896800000995d */ /* 0x002fea0003900000 */
[----:B------:R-:W1:Y:S02]  /*31d50*/  @!P1 SYNCS.PHASECHK.TRANS64 P1, [R8+URZ+0x298a0], R7 ;  /* 0x0298a007080095a7 */ /* 0x000e64000802007f */
[----:B-1----:R-:W-:Y:S05]  /*31d60*/  @!P1 BRA `(.L_x_2550) ;  /* 0xfffffffc00f09947 */ /* 0x002fea000383ffff */
[----:B------:R-:W-:Y:S05]  /*31d70*/  BRA `(.L_x_2780) ;  /* 0xffffff7800947947 */ /* 0x000fea000383ffff */
.L_x_2557:
[----:B-1----:R1:W2:Y:S02]  /*31d80*/  SYNCS.PHASECHK.TRANS64.TRYWAIT P1, [R8+URZ+0x298c0], R7 ;  /* 0x0298c007080075a7 */ /* 0x0022a4000802017f */
[----:B--2---:R-:W-:Y:S05]  /*31d90*/  @!P1 NANOSLEEP.SYNCS 0x989680 ;  /* 0x009896800000995d */ /* 0x004fea0003900000 */
[----:B------:R-:W2:Y:S02]  /*31da0*/  @!P1 SYNCS.PHASECHK.TRANS64 P1, [R8+URZ+0x298c0], R7 ;  /* 0x0298c007080095a7 */ /* 0x000ea4000802007f */
[----:B--2---:R-:W-:Y:S05]  /*31db0*/  @!P1 BRA `(.L_x_2557) ;  /* 0xfffffffc00f09947 */ /* 0x004fea000383ffff */
[----:B------:R-:W-:Y:S05]  /*31dc0*/  BRA `(.L_x_2781) ;  /* 0xffffff7c00887947 */ /* 0x000fea000383ffff */
.L_x_2574:
        /* <DEDUP_REMOVED lines=8> */
[----:B-1----:R-:W-:Y:S05]  /*31e50*/  WARPSYNC.COLLECTIVE R15, `(.L_x_2783) ;  /* 0x000000000f087348 */ /* 0x002fea0003c00000 */
[----:B------:R0:W2:Y:S02]  /*31e60*/  SHFL.IDX P6, R14, R13, R12, R11 ;  /* 0x0000000c0d0e7389 */ /* 0x0000a400000c000b */
[----:B012---:R-:W-:Y:S01]  /*31e70*/  ENDCOLLECTIVE ;  /* 0x000000000000791b */ /* 0x007fe20003800000 */
.L_x_2783:
[----:B------:R-:W-:Y:S05]  /*31e80*/  BSYNC B0 ;  /* 0x0000000000007941 */ /* 0x000fea0003800000 */
.L_x_2782:
[----:B------:R-:W-:Y:S05]  /*31e90*/  BRA `(.L_x_2784) ;  /* 0xffffff8800ec7947 */ /* 0x000fea000383ffff */
.L_x_2576:
[----:B------:R-:W-:Y:S01]  /*31ea0*/  BSSY B0, `(.L_x_2785) ;  /* 0x0000006000007945 */ /* 0x000fe20003800000 */
[----:B------:R-:W-:-:S07]  /*31eb0*/  IMAD.MOV.U32 R15, RZ, RZ, -0x1 ;  /* 0xffffffffff0f7424 */ /* 0x000fce00078e00ff */
[----:B01----:R-:W-:Y:S05]  /*31ec0*/  WARPSYNC.COLLECTIVE R15, `(.L_x_2786) ;  /* 0x000000000f0c7348 */ /* 0x003fea0003c00000 */
[----:B------:R-:W-:Y:S02]  /*31ed0*/  ELECT P6, UR62, PT ;  /* 0x00000000003e782f */ /* 0x000fe400038c0000 */
[----:B------:R-:W-:Y:S01]  /*31ee0*/  MOV R14, UR62 ;  /* 0x0000003e000e7c02 */ /* 0x000fe20008000f00 */
[----:B01----:R-:W-:Y:S10]  /*31ef0*/  ENDCOLLECTIVE ;  /* 0x000000000000791b */ /* 0x003ff40003800000 */
.L_x_2786:
[----:B------:R-:W-:Y:S05]  /*31f00*/  BSYNC B0 ;  /* 0x0000000000007941 */ /* 0x000fea0003800000 */
.L_x_2785:
[----:B------:R-:W-:Y:S05]  /*31f10*/  BRA `(.L_x_2787) ;  /* 0xffffff8800f47947 */ /* 0x000fea000383ffff */
.L_x_2578:
[----:B0-----:R0:W1:Y:S02]  /*31f20*/  SYNCS.PHASECHK.TRANS64.TRYWAIT P0, [R2+URZ+0x29880], R3 ;  /* 0x02988003020075a7 */ /* 0x001064000800017f */
[----:B-1----:R-:W-:Y:S05]  /*31f30*/  @!P0 NANOSLEEP.SYNCS 0x989680 ;  /* 0x009896800000895d */ /* 0x002fea0003900000 */
[----:B------:R-:W1:Y:S02]  /*31f40*/  @!P0 SYNCS.PHASECHK.TRANS64 P0, [R2+URZ+0x29880], R3 ;  /* 0x02988003020085a7 */ /* 0x000e64000800007f */
[----:B-1----:R-:W-:Y:S05]  /*31f50*/  @!P0 BRA `(.L_x_2578) ;  /* 0xfffffffc00f08947 */ /* 0x002fea000383ffff */
[----:B------:R-:W-:Y:S05]  /*31f60*/  BRA `(.L_x_2788) ;  /* 0xffffff8c005c7947 */ /* 0x000fea000383ffff */
.L_x_2580:
[----:B-1----:R1:W2:Y:S02]  /*31f70*/  SYNCS.PHASECHK.TRANS64.TRYWAIT P0, [R2+URZ+0x29840], R3 ;  /* 0x02984003020075a7 */ /* 0x0022a4000800017f */
[----:B--2---:R-:W-:Y:S05]  /*31f80*/  @!P0 NANOSLEEP.SYNCS 0x989680 ;  /* 0x009896800000895d */ /* 0x004fea0003900000 */
[----:B------:R-:W2:Y:S02]  /*31f90*/  @!P0 SYNCS.PHASECHK.TRANS64 P0, [R2+URZ+0x29840], R3 ;  /* 0x02984003020085a7 */ /* 0x000ea4000800007f */
[----:B--2---:R-:W-:Y:S05]  /*31fa0*/  @!P0 BRA `(.L_x_2580) ;  /* 0xfffffffc00f08947 */ /* 0x004fea000383ffff */
[----:B------:R-:W-:Y:S05]  /*31fb0*/  BRA `(.L_x_2789) ;  /* 0xffffff8c00b07947 */ /* 0x000fea000383ffff */
.L_x_2584:
[----:B------:R-:W2:Y:S01]  /*31fc0*/  LDL.LU R11, [R1+0x44] ;  /* 0x00004400010b7983 */ /* 0x000ea20000300800 */
[----:B------:R-:W-:Y:S01]  /*31fd0*/  IMAD.MOV.U32 R13, RZ, RZ, R3 ;  /* 0x000000ffff0d7224 */ /* 0x000fe200078e0003 */
[----:B------:R-:W-:Y:S01]  /*31fe0*/  MOV R12, RZ ;  /* 0x000000ff000c7202 */ /* 0x000fe20000000f00 */
[----:B------:R-:W-:Y:S01]  /*31ff0*/  IMAD.MOV.U32 R15, RZ, RZ, -0x1 ;  /* 0xffffffffff0f7424 */ /* 0x000fe200078e00ff */
[----:B------:R-:W-:-:S04]  /*32000*/  LOP3.LUT R5, R5, 0x7f, RZ, 0xc0, !PT ;  /* 0x0000007f05057812 */ /* 0x000fc800078ec0ff */
[----:B------:R-:W-:-:S05]  /*32010*/  SHF.R.U32.HI R5, RZ, 0x2, R5 ;  /* 0x00000002ff057819 */ /* 0x000fca0000011605 */
[----:B------:R-:W-:-:S05]  /*32020*/  IMAD R0, R10, 0x80, R5 ;  /* 0x000000800a007824 */ /* 0x000fca00078e0205 */
[----:B------:R-:W-:Y:S01]  /*32030*/  IADD3 R5, R0, 0x20, RZ ;  /* 0x0000002000057810 */ /* 0x000fe20007ffe0ff */
[----:B--2---:R-:W-:Y:S02]  /*32040*/  IMAD R2, R11, R7, RZ ;  /* 0x000000070b027224 */ /* 0x004fe400078e02ff */
[----:B------:R-:W-:-:S03]  /*32050*/  IMAD.MOV.U32 R11, RZ, RZ, 0x1c1f ;  /* 0x00001c1fff0b7424 */ /* 0x000fc600078e00ff */
[----:B------:R-:W-:-:S13]  /*32060*/  ISETP.GE.AND P4, PT, R0, R2, PT ;  /* 0x000000020000720c */ /* 0x000fda0003f86270 */
[----:B-----5:R-:W-:Y:S05]  /*32070*/  WARPSYNC.COLLECTIVE R15, `(.L_x_2790) ;  /* 0x000000000f087348 */ /* 0x020fea0003c00000 */
[----:B------:R0:W1:Y:S02]  /*32080*/  SHFL.IDX P6, R14, R13, R12, R11 ;  /* 0x0000000c0d0e7389 */ /* 0x00006400000c000b */
[----:B01---5:R-:W-:Y:S01]  /*32090*/  ENDCOLLECTIVE ;  /* 0x000000000000791b */ /* 0x023fe20003800000 */
.L_x_2790:
[----:B------:R-:W-:Y:S02]  /*320a0*/  IMAD.MOV.U32 R13, RZ, RZ, R4 ;  /* 0x000000ffff0d7224 */ /* 0x000fe400078e0004 */
[----:B------:R-:W-:-:S07]  /*320b0*/  IMAD.MOV.U32 R6, RZ, RZ, R14 ;  /* 0x000000ffff067224 */ /* 0x000fce00078e000e */
[----:B------:R-:W-:Y:S05]  /*320c0*/  WARPSYNC.COLLECTIVE R15, `(.L_x_2791) ;  /* 0x000000000f087348 */ /* 0x000fea0003c00000 */
[----:B------:R0:W1:Y:S02]  /*320d0*/  SHFL.IDX P6, R14, R13, R12, R11 ;  /* 0x0000000c0d0e7389 */ /* 0x00006400000c000b */
[----:B01----:R-:W-:Y:S01]  /*320e0*/  ENDCOLLECTIVE ;  /* 0x000000000000791b */ /* 0x003fe20003800000 */
.L_x_2791:
[----:B------:R-:W-:Y:S02]  /*320f0*/  IMAD.MOV.U32 R13, RZ, RZ, R3 ;  /* 0x000000ffff0d7224 */ /* 0x000fe400078e0003 */
[----:B------:R-:W-:Y:S02]  /*32100*/  IMAD.MOV.U32 R12, RZ, RZ, 0x1 ;  /* 0x00000001ff0c7424 */ /* 0x000fe400078e00ff */
[----:B------:R-:W-:-:S07]  /*32110*/  IMAD.MOV.U32 R7, RZ, RZ, R14 ;  /* 0x000000ffff077224 */ /* 0x000fce00078e000e */
[----:B------:R-:W-:Y:S05]  /*32120*/  WARPSYNC.COLLECTIVE R15, `(.L_x_2792) ;  /* 0x000000000f087348 */ /* 0x000fea0003c00000 */
[----:B------:R0:W1:Y:S02]  /*32130*/  SHFL.IDX P6, R14, R13, R12, R11 ;  /* 0x0000000c0d0e7389 */ /* 0x00006400000c000b */
[----:B01----:R-:W-:Y:S01]  /*32140*/  ENDCOLLECTIVE ;  /* 0x000000000000791b */ /* 0x003fe20003800000 */
.L_x_2792:
        /* <DEDUP_REMOVED lines=17> */
.L_x_2793:
[----:B------:R-:W-:Y:S02]  /*32260*/  IMAD.MOV.U32 R13, RZ, RZ, R3 ;  /* 0x000000ffff0d7224 */ /* 0x000fe400078e0003 */
[----:B------:R-:W-:Y:S02]  /*32270*/  IMAD.MOV.U32 R12, RZ, RZ, 0x2 ;  /* 0x00000002ff0c7424 */ /* 0x000fe400078e00ff */
[----:B------:R-:W-:-:S07]  /*32280*/  IMAD.MOV.U32 R5, RZ, RZ, R14 ;  /* 0x000000ffff057224 */ /* 0x000fce00078e000e */
[----:B------:R-:W-:Y:S05]  /*32290*/  WARPSYNC.COLLECTIVE R15, `(.L_x_2794) ;  /* 0x000000000f087348 */ /* 0x000fea0003c00000 */
[----:B------:R0:W1:Y:S02]  /*322a0*/  SHFL.IDX P6, R14, R13, R12, R11 ;  /* 0x0000000c0d0e7389 */ /* 0x00006400000c000b */
[----:B01----:R-:W-:Y:S01]  /*322b0*/  ENDCOLLECTIVE ;  /* 0x000000000000791b */ /* 0x003fe20003800000 */
.L_x_2794:
[----:B------:R-:W-:-:S05]  /*322c0*/  @!P3 IADD3 R5, P4, R9, R5, RZ ;  /* 0x000000050905b210 */ /* 0x000fca0007f9e0ff */
[----:B------:R-:W-:-:S04]  /*322d0*/  @!P3 IMAD.X R6, RZ, RZ, R6, P4 ;  /* 0x000000ffff06b224 */ /* 0x000fc800020e0606 */
[----:B------:R-:W-:Y:S01]  /*322e0*/  @!P3 IMAD.MOV.U32 R7, RZ, RZ, R6 ;  /* 0x000000ffff07b224 */ /* 0x000fe200078e0006 */
[----:B------:R-:W-:Y:S01]  /*322f0*/  @!P3 MOV R6, R5 ;  /* 0x000000050006b202 */ /* 0x000fe20000000f00 */
[----:B------:R-:W-:Y:S02]  /*32300*/  IMAD.MOV.U32 R13, RZ, RZ, R4 ;  /* 0x000000ffff0d7224 */ /* 0x000fe400078e0004 */
[----:B------:R-:W-:Y:S02]  /*32310*/  VIADD R5, R0, 0x40 ;  /* 0x0000004000057836 */ /* 0x000fe40000000000 */
        /* <DEDUP_REMOVED lines=11> */
.L_x_2795:
[----:B------:R-:W-:Y:S02]  /*323d0*/  IMAD.MOV.U32 R13, RZ, RZ, R3 ;  /* 0x000000ffff0d7224 */ /* 0x000fe400078e0003 */
[----:B------:R-:W-:Y:S02]  /*323e0*/  IMAD.MOV.U32 R12, RZ, RZ, 0x3 ;  /* 0x00000003ff0c7424 */ /* 0x000fe400078e00ff */
[----:B------:R-:W-:-:S07]  /*323f0*/  IMAD.MOV.U32 R5, RZ, RZ, R14 ;  /* 0x000000ffff057224 */ /* 0x000fce00078e000e */
[----:B------:R-:W-:Y:S05]  /*32400*/  WARPSYNC.COLLECTIVE R15, `(.L_x_2796) ;  /* 0x000000000f087348 */ /* 0x000fea0003c00000 */
[----:B------:R0:W1:Y:S02]  /*32410*/  SHFL.IDX P6, R14, R13, R12, R11 ;  /* 0x0000000c0d0e7389 */ /* 0x00006400000c000b */
[----:B01----:R-:W-:Y:S01]  /*32420*/  ENDCOLLECTIVE ;  /* 0x000000000000791b */ /* 0x003fe20003800000 */
.L_x_2796:
[----:B------:R-:W-:-:S05]  /*32430*/  @!P3 IADD3 R5, P4, R9, R5, RZ ;  /* 0x000000050905b210 */ /* 0x000fca0007f9e0ff */
[----:B------:R-:W-:-:S05]  /*32440*/  @!P3 IMAD.X R6, RZ, RZ, R6, P4 ;  /* 0x000000ffff06b224 */ /* 0x000fca00020e0606 */
[----:B------:R-:W-:Y:S01]  /*32450*/  @!P3 MOV R7, R6 ;  /* 0x000000060007b202 */ /* 0x000fe20000000f00 */
        /* <DEDUP_REMOVED lines=11> */
.L_x_2797:
[----:B------:R-:W-:Y:S01]  /*32510*/  @!PT LDS RZ, [RZ] ;  /* 0x00000000fffff984 */ /* 0x000fe20000000800 */
[----:B------:R-:W-:Y:S01]  /*32520*/  @!PT LDS RZ, [RZ] ;  /* 0x00000000fffff984 */ /* 0x000fe20000000800 */
[----:B------:R-:W-:Y:S01]  /*32530*/  @!PT LDS RZ, [RZ] ;  /* 0x00000000fffff984 */ /* 0x000fe20000000800 */
[----:B------:R0:W-:Y:S01]  /*32540*/  @!P3 LDGSTS.E.BYPASS.LTC128B.128 [R8+0x19400], desc[UR54][R6.64+0x80], !P2 ;  /* 0x194000800608bfae */ /* 0x0001e2000d101d76 */
[----:B------:R-:W-:Y:S01]  /*32550*/  IMAD.MOV.U32 R3, RZ, RZ, R14 ;  /* 0x000000ffff037224 */ /* 0x000fe200078e000e */
[----:B------:R-:W-:Y:S06]  /*32560*/  BRA `(.L_x_2798) ;  /* 0xffffff9400147947 */ /* 0x000fec000383ffff */
.L_x_2589:
[----:B----4-:R4:W0:Y:S02]  /*32570*/  SYNCS.PHASECHK.TRANS64.TRYWAIT P0, [R18+URZ+0x29820], R0 ;  /* 0x02982000120075a7 */ /* 0x010824000800017f */
[----:B0-----:R-:W-:Y:S05]  /*32580*/  @!P0 NANOSLEEP.SYNCS 0x989680 ;  /* 0x009896800000895d */ /* 0x001fea0003900000 */
[----:B------:R-:W0:Y:S02]  /*32590*/  @!P0 SYNCS.PHASECHK.TRANS64 P0, [R18+URZ+0x29820], R0 ;  /* 0x02982000120085a7 */ /* 0x000e24000800007f */
[----:B0-----:R-:W-:Y:S05]  /*325a0*/  @!P0 BRA `(.L_x_2589) ;  /* 0xfffffffc00f08947 */ /* 0x001fea000383ffff */
[----:B------:R-:W-:Y:S05]  /*325b0*/  BRA `(.L_x_2799) ;  /* 0xffffff9400847947 */ /* 0x000fea000383ffff */
.L_x_2595:
[----:B0-----:R0:W2:Y:S02]  /*325c0*/  SYNCS.PHASECHK.TRANS64.TRYWAIT P0, [R5+URZ+0x29880], R4 ;  /* 0x02988004050075a7 */ /* 0x0010a4000800017f */
[----:B--2---:R-:W-:Y:S05]  /*325d0*/  @!P0 NANOSLEEP.SYNCS 0x989680 ;  /* 0x009896800000895d */ /* 0x004fea0003900000 */
[----:B------:R-:W2:Y:S02]  /*325e0*/  @!P0 SYNCS.PHASECHK.TRANS64 P0, [R5+URZ+0x29880], R4 ;  /* 0x02988004050085a7 */ /* 0x000ea4000800007f */
[----:B--2---:R-:W-:Y:S05]  /*325f0*/  @!P0 BRA `(.L_x_2595) ;  /* 0xfffffffc00f08947 */ /* 0x004fea000383ffff */
[----:B------:R-:W-:Y:S05]  /*32600*/  BRA `(.L_x_2800) ;  /* 0xffffff98003c7947 */ /* 0x000fea000383ffff */
.L_x_2600:
[----:B--2---:R2:W4:Y:S02]  /*32610*/  SYNCS.PHASECHK.TRANS64.TRYWAIT P0, [R5+URZ+0x29840], R4 ;  /* 0x02984004050075a7 */ /* 0x004524000800017f */
[----:B----4-:R-:W-:Y:S05]  /*32620*/  @!P0 NANOSLEEP.SYNCS 0x989680 ;  /* 0x009896800000895d */ /* 0x010fea0003900000 */
[----:B------:R-:W4:Y:S02]  /*32630*/  @!P0 SYNCS.PHASECHK.TRANS64 P0, [R5+URZ+0x29840], R4 ;  /* 0x02984004050085a7 */ /* 0x000f24000800007f */
[----:B----4-:R-:W-:Y:S05]  /*32640*/  @!P0 BRA `(.L_x_2600) ;  /* 0xfffffffc00f08947 */ /* 0x010fea000383ffff */
[----:B------:R-:W-:Y:S05]  /*32650*/  BRA `(.L_x_2801) ;  /* 0xffffff9800b87947 */ /* 0x000fea000383ffff */
.L_x_2608:
[----:B----4-:R4:W0:Y:S02]  /*32660*/  SYNCS.PHASECHK.TRANS64.TRYWAIT P0, [R20+URZ+0x29870], R4 ;  /* 0x02987004140075a7 */ /* 0x010824000800017f */
[----:B0-----:R-:W-:Y:S05]  /*32670*/  @!P0 NANOSLEEP.SYNCS 0x989680 ;  /* 0x009896800000895d */ /* 0x001fea0003900000 */
[----:B------:R-:W0:Y:S02]  /*32680*/  @!P0 SYNCS.PHASECHK.TRANS64 P0, [R20+URZ+0x29870], R4 ;  /* 0x02987004140085a7 */ /* 0x000e24000800007f */
[----:B0-----:R-:W-:Y:S05]  /*32690*/  @!P0 BRA `(.L_x_2608) ;  /* 0xfffffffc00f08947 */ /* 0x001fea000383ffff */
[----:B------:R-:W-:Y:S05]  /*326a0*/  BRA `(.L_x_2802) ;  /* 0xffffff9c00d07947 */ /* 0x000fea000383ffff */
.L_x_2610:
[----:B------:R0:W0:Y:S02]  /*326b0*/  SYNCS.PHASECHK.TRANS64.TRYWAIT P0, [R20+URZ+0x29860], R3 ;  /* 0x02986003140075a7 */ /* 0x000024000800017f */
[----:B0-----:R-:W-:Y:S05]  /*326c0*/  @!P0 NANOSLEEP.SYNCS 0x989680 ;  /* 0x009896800000895d */ /* 0x001fea0003900000 */
[----:B------:R-:W0:Y:S02]  /*326d0*/  @!P0 SYNCS.PHASECHK.TRANS64 P0, [R20+URZ+0x29860], R3 ;  /* 0x02986003140085a7 */ /* 0x000e24000800007f */
[----:B0-----:R-:W-:Y:S05]  /*326e0*/  @!P0 BRA `(.L_x_2610) ;  /* 0xfffffffc00f08947 */ /* 0x001fea000383ffff */
[----:B------:R-:W-:Y:S05]  /*326f0*/  BRA `(.L_x_2803) ;  /* 0xffffff9c00d87947 */ /* 0x000fea000383ffff */
.L_x_2617:
[----:B--2---:R2:W3:Y:S02]  /*32700*/  SYNCS.PHASECHK.TRANS64.TRYWAIT P1, [R16+URZ+0x29870], R0 ;  /* 0x02987000100075a7 */ /* 0x0044e4000802017f */
[----:B---3--:R-:W-:Y:S05]  /*32710*/  @!P1 NANOSLEEP.SYNCS 0x989680 ;  /* 0x009896800000995d */ /* 0x008fea0003900000 */
[----:B------:R-:W3:Y:S02]  /*32720*/  @!P1 SYNCS.PHASECHK.TRANS64 P1, [R16+URZ+0x29870], R0 ;  /* 0x02987000100095a7 */ /* 0x000ee4000802007f */
[----:B---3--:R-:W-:Y:S05]  /*32730*/  @!P1 BRA `(.L_x_2617) ;  /* 0xfffffffc00f09947 */ /* 0x008fea000383ffff */
[----:B------:R-:W-:Y:S05]  /*32740*/  BRA `(.L_x_2804) ;  /* 0xffffffa400bc7947 */ /* 0x000fea000383ffff */
.L_x_2619:
[----:B--2---:R2:W3:Y:S02]  /*32750*/  SYNCS.PHASECHK.TRANS64.TRYWAIT P1, [R16+URZ+0x29860], R0 ;  /* 0x02986000100075a7 */ /* 0x0044e4000802017f */
[----:B---3--:R-:W-:Y:S05]  /*32760*/  @!P1 NANOSLEEP.SYNCS 0x989680 ;  /* 0x009896800000995d */ /* 0x008fea0003900000 */
[----:B------:R-:W3:Y:S02]  /*32770*/  @!P1 SYNCS.PHASECHK.TRANS64 P1, [R16+URZ+0x29860], R0 ;  /* 0x02986000100095a7 */ /* 0x000ee4000802007f */
[----:B---3--:R-:W-:Y:S05]  /*32780*/  @!P1 BRA `(.L_x_2619) ;  /* 0xfffffffc00f09947 */ /* 0x008fea000383ffff */
[----:B------:R-:W-:Y:S05]  /*32790*/  BRA `(.L_x_2805) ;  /* 0xffffffa400c47947 */ /* 0x000fea000383ffff */
.L_x_2623:
[----:B------:R-:W2:Y:S01]  /*327a0*/  LDL R0, [R1] ;  /* 0x0000000001007983 */ /* 0x000ea20000100800 */
[----:B------:R-:W-:Y:S01]  /*327b0*/  BSSY B0, `(.L_x_2806) ;  /* 0x0000008000007945 */ /* 0x000fe20003800000 */
[----:B------:R-:W-:Y:S01]  /*327c0*/  MOV R12, RZ ;  /* 0x000000ff000c7202 */ /* 0x000fe20000000f00 */
[----:B------:R-:W-:Y:S02]  /*327d0*/  IMAD.MOV.U32 R11, RZ, RZ, 0x1f ;  /* 0x0000001fff0b7424 */ /* 0x000fe400078e00ff */
[----:B------:R-:W-:Y:S02]  /*327e0*/  IMAD.MOV.U32 R15, RZ, RZ, -0x1 ;  /* 0xffffffffff0f7424 */ /* 0x000fe400078e00ff */
[----:B--2---:R-:W-:-:S07]  /*327f0*/  IMAD.MOV.U32 R13, RZ, RZ, R0 ;  /* 0x000000ffff0d7224 */ /* 0x004fce00078e0000 */
[----:B-1----:R-:W-:Y:S05]  /*32800*/  WARPSYNC.COLLECTIVE R15, `(.L_x_2807) ;  /* 0x000000000f087348 */ /* 0x002fea0003c00000 */
[----:B------:R0:W2:Y:S02]  /*32810*/  SHFL.IDX P6, R14, R13, R12, R11 ;  /* 0x0000000c0d0e7389 */ /* 0x0000a400000c000b */
[----:B012---:R-:W-:Y:S01]  /*32820*/  ENDCOLLECTIVE ;  /* 0x000000000000791b */ /* 0x007fe20003800000 */
.L_x_2807:
[----:B------:R-:W-:Y:S05]  /*32830*/  BSYNC B0 ;  /* 0x0000000000007941 */ /* 0x000fea0003800000 */
.L_x_2806:
        /* <DEDUP_REMOVED lines=9> */
.L_x_2808:
[----:B------:R-:W-:Y:S01]  /*328d0*/  ULDC UR4, c[0x0][0xc3c] ;  /* 0x00030f0000047ab9 */ /* 0x000fe20000000800 */
[----:B------:R-:W-:Y:S01]  /*328e0*/  IMAD.IADD R4, R2, 0x1, R16 ;  /* 0x0000000102047824 */ /* 0x000fe200078e0210 */
[----:B------:R-:W-:-:S04]  /*328f0*/  MOV R0, R14 ;  /* 0x0000000e00007202 */ /* 0x000fc80000000f00 */
        /* <DEDUP_REMOVED lines=10> */
[C---:B------:R-:W-:Y:S01]  /*329a0*/  ISETP.GE.U32.AND P3, PT, R16.reuse, 0x4, PT ;  /* 0x000000041000780c */ /* 0x040fe20003f66070 */
[----:B------:R-:W-:Y:S01]  /*329b0*/  IMAD.MOV.U32 R11, RZ, RZ, RZ ;  /* 0x000000ffff0b7224 */ /* 0x000fe200078e00ff */
        /* <DEDUP_REMOVED lines=11> */
.L_x_2809:
        /* <DEDUP_REMOVED lines=8> */
.L_x_2810:
        /* <DEDUP_REMOVED lines=8> */
.L_x_2811:
        /* <DEDUP_REMOVED lines=8> */
.L_x_2812:
        /* <DEDUP_REMOVED lines=8> */
.L_x_2813:
        /* <DEDUP_REMOVED lines=9> */
.L_x_2814:
[----:B------:R-:W-:Y:S01]  /*32d00*/  IMAD.MOV.U32 R9, RZ, RZ, R14 ;  /* 0x000000ffff097224 */ /* 0x000fe200078e000e */
[----:B------:R-:W-:Y:S06]  /*32d10*/  BRA `(.L_x_2815) ;  /* 0xffffffa800c87947 */ /* 0x000fec000383ffff */
.L_x_2626:
[----:B------:R-:W-:Y:S01]  /*32d20*/  BSSY B0, `(.L_x_2816) ;  /* 0x0000008000007945 */ /* 0x000fe20003800000 */
[----:B------:R-:W-:Y:S01]  /*32d30*/  IMAD.MOV.U32 R13, RZ, RZ, R2 ;  /* 0x000000ffff0d7224 */ /* 0x000fe200078e0002 */
[----:B------:R-:W-:Y:S01]  /*32d40*/  MOV R12, 0x1 ;  /* 0x00000001000c7802 */ /* 0x000fe20000000f00 */
[----:B------:R-:W-:Y:S02]  /*32d50*/  IMAD.MOV.U32 R11, RZ, RZ, RZ ;  /* 0x000000ffff0b7224 */ /* 0x000fe400078e00ff */
[----:B------:R-:W-:-:S07]  /*32d60*/  IMAD.MOV.U32 R15, RZ, RZ, -0x1 ;  /* 0xffffffffff0f7424 */ /* 0x000fce00078e00ff */
[----:B-1----:R-:W-:Y:S05]  /*32d70*/  WARPSYNC.COLLECTIVE R15, `(.L_x_2817) ;  /* 0x000000000f087348 */ /* 0x002fea0003c00000 */
[----:B------:R0:W2:Y:S02]  /*32d80*/  SHFL.UP P6, R14, R13, R12, R11 ;  /* 0x0400000c0d0e7389 */ /* 0x0000a400000c000b */
[----:B012---:R-:W-:Y:S01]  /*32d90*/  ENDCOLLECTIVE ;  /* 0x000000000000791b */ /* 0x007fe20003800000 */
.L_x_2817:
[----:B------:R-:W-:Y:S05]  /*32da0*/  BSYNC B0 ;  /* 0x0000000000007941 */ /* 0x000fea0003800000 */
.L_x_2816:
[----:B------:R-:W-:Y:S01]  /*32db0*/  IMAD.MOV.U32 R3, RZ, RZ, R14 ;  /* 0x000000ffff037224 */ /* 0x000fe200078e000e */
[----:B------:R-:W-:Y:S01]  /*32dc0*/  MOV R15, 0xffffffff ;  /* 0xffffffff000f7802 */ /* 0x000fe20000000f00 */
[----:B------:R-:W-:Y:S02]  /*32dd0*/  IMAD.MOV.U32 R12, RZ, RZ, 0x2 ;  /* 0x00000002ff0c7424 */ /* 0x000fe400078e00ff */
[----:B------:R-:W-:Y:S01]  /*32de0*/  IMAD.MOV.U32 R11, RZ, RZ, RZ ;  /* 0x000000ffff0b7224 */ /* 0x000fe200078e00ff */
[----:B------:R-:W-:-:S05]  /*32df0*/  SEL R3, R3, RZ, P1 ;  /* 0x000000ff03037207 */ /* 0x000fca0000800000 */
[----:B------:R-:W-:-:S04]  /*32e00*/  IMAD.IADD R2, R2, 0x1, R3 ;  /* 0x0000000102027824 */ /* 0x000fc800078e0203 */
[----:B------:R-:W-:-:S07]  /*32e10*/  IMAD.MOV.U32 R13, RZ, RZ, R2 ;  /* 0x000000ffff0d7224 */ /* 0x000fce00078e0002 */
[----:B------:R-:W-:Y:S05]  /*32e20*/  WARPSYNC.COLLECTIVE R15, `(.L_x_2818) ;  /* 0x000000000f087348 */ /* 0x000fea0003c00000 */
[----:B------:R0:W1:Y:S02]  /*32e30*/  SHFL.UP P6, R14, R13, R12, R11 ;  /* 0x0400000c0d0e7389 */ /* 0x00006400000c000b */
[----:B01----:R-:W-:Y:S01]  /*32e40*/  ENDCOLLECTIVE ;  /* 0x000000000000791b */ /* 0x003fe20003800000 */
.L_x_2818:
        /* <DEDUP_REMOVED lines=8> */
.L_x_2819:
        /* <DEDUP_REMOVED lines=8> */
.L_x_2820:
        /* <DEDUP_REMOVED lines=8> */
.L_x_2821:
[----:B------:R-:W-:Y:S01]  /*32fd0*/  MOV R12, 0x1f ;  /* 0x0000001f000c7802 */ /* 0x000fe20000000f00 */
        /* <DEDUP_REMOVED lines=8> */
.L_x_2822:
[----:B------:R-:W-:Y:S01]  /*33060*/  IMAD.MOV.U32 R9, RZ, RZ, R14 ;  /* 0x000000ffff097224 */ /* 0x000fe200078e000e */
[----:B------:R-:W-:Y:S06]  /*33070*/  BRA `(.L_x_2823) ;  /* 0xffffffa800a07947 */ /* 0x000fec000383ffff */
.L_x_2628:
[----:B------:R-:W-:Y:S01]  /*33080*/  BSSY B0, `(.L_x_2824) ;  /* 0x0000006000007945 */ /* 0x000fe20003800000 */
[----:B------:R-:W-:Y:S01]  /*33090*/  PLOP3.LUT P6, PT, P6, PT, PT, 0x8, 0x0 ;  /* 0x000000000000781c */ /* 0x000fe200037ce170 */
[----:B------:R-:W-:-:S12]  /*330a0*/  IMAD.MOV.U32 R15, RZ, RZ, -0x1 ;  /* 0xffffffffff0f7424 */ /* 0x000fd800078e00ff */
[----:B01----:R-:W-:Y:S05]  /*330b0*/  WARPSYNC.COLLECTIVE R15, `(.L_x_2825) ;  /* 0x000000000f087348 */ /* 0x003fea0003c00000 */
[----:B------:R-:W-:Y:S01]  /*330c0*/  VOTE.ANY R14, PT, P6 ;  /* 0x00000000000e7806 */ /* 0x000fe200030e0100 */
[----:B01----:R-:W-:Y:S06]  /*330d0*/  ENDCOLLECTIVE ;  /* 0x000000000000791b */ /* 0x003fec0003800000 */
.L_x_2825:
[----:B------:R-:W-:Y:S05]  /*330e0*/  BSYNC B0 ;  /* 0x0000000000007941 */ /* 0x000fea0003800000 */
.L_x_2824:
[----:B------:R0:W5:Y:S01]  /*330f0*/  LDL.LU R10, [R1+0xc] ;  /* 0x00000c00010a7983 */ /* 0x0001620000300800 */
[----:B------:R-:W-:Y:S01]  /*33100*/  IMAD.MOV.U32 R3, RZ, RZ, R14 ;  /* 0x000000ffff037224 */ /* 0x000fe200078e000e */
[----:B------:R-:W-:Y:S01]  /*33110*/  MOV R15, 0xffffffff ;  /* 0xffffffff000f7802 */ /* 0x000fe20000000f00 */
[----:B------:R-:W-:Y:S02]  /*33120*/  IMAD.MOV.U32 R13, RZ, RZ, R4 ;  /* 0x000000ffff0d7224 */ /* 0x000fe400078e0004 */
[----:B------:R-:W1:Y:S01]  /*33130*/  POPC R0, R3 ;  /* 0x0000000300007309 */ /* 0x000e620000000000 */
[----:B------:R-:W-:Y:S02]  /*33140*/  IMAD.MOV.U32 R11, RZ, RZ, 0x1f ;  /* 0x0000001fff0b7424 */ /* 0x000fe400078e00ff */
[----:B01----:R-:W-:-:S07]  /*33150*/  IMAD.MOV.U32 R12, RZ, RZ, R0 ;  /* 0x000000ffff0c7224 */ /* 0x003fce00078e0000 */
[----:B-----5:R-:W-:Y:S05]  /*33160*/  WARPSYNC.COLLECTIVE R15, `(.L_x_2826) ;  /* 0x000000000f087348 */ /* 0x020fea0003c00000 */
[----:B------:R0:W1:Y:S02]  /*33170*/  SHFL.IDX P6, R14, R13, R12, R11 ;  /* 0x0000000c0d0e7389 */ /* 0x00006400000c000b */
[----:B01---5:R-:W-:Y:S01]  /*33180*/  ENDCOLLECTIVE ;  /* 0x000000000000791b */ /* 0x023fe20003800000 */
.L_x_2826:
[----:B------:R-:W-:Y:S02]  /*33190*/  IMAD.MOV.U32 R13, RZ, RZ, R6 ;  /* 0x000000ffff0d7224 */ /* 0x000fe400078e0006 */
[----:B------:R-:W-:-:S07]  /*331a0*/  IMAD.MOV.U32 R4, RZ, RZ, R14 ;  /* 0x000000ffff047224 */ /* 0x000fce00078e000e */
[----:B------:R-:W-:Y:S05]  /*331b0*/  WARPSYNC.COLLECTIVE R15, `(.L_x_2827) ;  /* 0x000000000f087348 */ /* 0x000fea0003c00000 */
[----:B------:R0:W1:Y:S02]  /*331c0*/  SHFL.IDX P6, R14, R13, R12, R11 ;  /* 0x0000000c0d0e7389 */ /* 0x00006400000c000b */
[----:B01----:R-:W-:Y:S01]  /*331d0*/  ENDCOLLECTIVE ;  /* 0x000000000000791b */ /* 0x003fe20003800000 */
.L_x_2827:
[----:B------:R-:W-:Y:S02]  /*331e0*/  IMAD.MOV.U32 R6, RZ, RZ, R14 ;  /* 0x000000ffff067224 */ /* 0x000fe400078e000e */
[----:B------:R-:W-:-:S05]  /*331f0*/  IMAD.IADD R10, R0, 0x1, R10 ;  /* 0x00000001000a7824 */ /* 0x000fca00078e020a */
[----:B------:R0:W-:Y:S01]  /*33200*/  STL [R1+0xc], R10 ;  /* 0x00000c0a01007387 */ /* 0x0001e20000100800 */
[----:B------:R-:W-:Y:S05]  /*33210*/  BRA `(.L_x_2828) ;  /* 0xffffffa800807947 */ /* 0x000fea000383ffff */
.L_x_2630:
[----:B------:R-:W-:Y:S01]  /*33220*/  BSSY B0, `(.L_x_2829) ;  /* 0x0000008000007945 */ /* 0x000fe20003800000 */
[----:B------:R-:W-:Y:S01]  /*33230*/  IMAD.MOV.U32 R13, RZ, RZ, R7 ;  /* 0x000000ffff0d7224 */ /* 0x000fe200078e0007 */
[----:B------:R-:W-:Y:S01]  /*33240*/  MOV R15, 0xffffffff ;  /* 0xffffffff000f7802 */ /* 0x000fe20000000f00 */
[----:B------:R-:W-:Y:S02]  /*33250*/  IMAD.MOV.U32 R12, RZ, RZ, R0 ;  /* 0x000000ffff0c7224 */ /* 0x000fe400078e0000 */
[----:B------:R-:W-:-:S07]  /*33260*/  IMAD.MOV.U32 R11, RZ, RZ, 0x1f ;  /* 0x0000001fff0b7424 */ /* 0x000fce00078e00ff */
[----:B01----:R-:W-:Y:S05]  /*33270*/  WARPSYNC.COLLECTIVE R15, `(.L_x_2830) ;  /* 0x000000000f087348 */ /* 0x003fea0003c00000 */
[----:B------:R2:W3:Y:S02]  /*33280*/  SHFL.IDX P6, R14, R13, R12, R11 ;  /* 0x0000000c0d0e7389 */ /* 0x0004e400000c000b */
[----:B0123--:R-:W-:Y:S01]  /*33290*/  ENDCOLLECTIVE ;  /* 0x000000000000791b */ /* 0x00ffe20003800000 */
.L_x_2830:
[----:B------:R-:W-:Y:S05]  /*332a0*/  BSYNC B0 ;  /* 0x0000000000007941 */ /* 0x000fea0003800000 */
.L_x_2829:
[----:B------:R-:W-:Y:S01]  /*332b0*/  IMAD.MOV.U32 R0, RZ, RZ, R14 ;  /* 0x000000ffff007224 */ /* 0x000fe200078e000e */
[----:B------:R-:W-:Y:S06]  /*332c0*/  BRA `(.L_x_2831) ;  /* 0xffffffa8006c7947 */ /* 0x000fec000383ffff */
.L_x_2636:
[----:B0-----:R0:W1:Y:S02]  /*332d0*/  SYNCS.PHASECHK.TRANS64.TRYWAIT P0, [R0+URZ+0x29820], R3 ;  /* 0x02982003000075a7 */ /* 0x001064000800017f */
[----:B-1----:R-:W-:Y:S05]  /*332e0*/  @!P0 NANOSLEEP.SYNCS 0x989680 ;  /* 0x009896800000895d */ /* 0x002fea0003900000 */
[----:B------:R-:W1:Y:S02]  /*332f0*/  @!P0 SYNCS.PHASECHK.TRANS64 P0, [R0+URZ+0x29820], R3 ;  /* 0x02982003000085a7 */ /* 0x000e64000800007f */
[----:B-1----:R-:W-:Y:S05]  /*33300*/  @!P0 BRA `(.L_x_2636) ;  /* 0xfffffffc00f08947 */ /* 0x002fea000383ffff */
[----:B------:R-:W-:Y:S05]  /*33310*/  BRA `(.L_x_2832) ;  /* 0xffffffb400107947 */ /* 0x000fea000383ffff */
.L_x_2637:
        /* <DEDUP_REMOVED lines=11> */
.L_x_2834:
[----:B------:R-:W-:Y:S05]  /*333d0*/  BSYNC B0 ;  /* 0x0000000000007941 */ /* 0x000fea0003800000 */
.L_x_2833:
[----:B------:R-:W-:Y:S05]  /*333e0*/  BRA `(.L_x_2835) ;  /* 0xffffffb000f87947 */ /* 0x000fea000383ffff */
.L_x_2638:
[----:B------:R-:W-:Y:S01]  /*333f0*/  BSSY B0, `(.L_x_2836) ;  /* 0x0000006000007945 */ /* 0x000fe20003800000 */
[----:B------:R-:W-:-:S07]  /*33400*/  IMAD.MOV.U32 R15, RZ, RZ, -0x1 ;  /* 0xffffffffff0f7424 */ /* 0x000fce00078e00ff */
[----:B01----:R-:W-:Y:S05]  /*33410*/  WARPSYNC.COLLECTIVE R15, `(.L_x_2837) ;  /* 0x000000000f0c7348 */ /* 0x003fea0003c00000 */
[----:B------:R-:W-:Y:S02]  /*33420*/  ELECT P6, UR62, PT ;  /* 0x00000000003e782f */ /* 0x000fe400038c0000 */
[----:B------:R-:W-:Y:S01]  /*33430*/  MOV R14, UR62 ;  /* 0x0000003e000e7c02 */ /* 0x000fe20008000f00 */
[----:B01----:R-:W-:Y:S10]  /*33440*/  ENDCOLLECTIVE ;  /* 0x000000000000791b */ /* 0x003ff40003800000 */
.L_x_2837:
[----:B------:R-:W-:Y:S05]  /*33450*/  BSYNC B0 ;  /* 0x0000000000007941 */ /* 0x000fea0003800000 */
.L_x_2836:
[----:B------:R-:W-:Y:S05]  /*33460*/  BRA `(.L_x_2838) ;  /* 0xffffffb000ec7947 */ /* 0x000fea000383ffff */
.L_x_2640:
[----:B0-----:R0:W1:Y:S02]  /*33470*/  SYNCS.PHASECHK.TRANS64.TRYWAIT P1, [R6+URZ], R5 ;  /* 0x00000005060075a7 */ /* 0x001064000802017f */
[----:B-1----:R-:W-:Y:S05]  /*33480*/  @!P1 NANOSLEEP.SYNCS 0x989680 ;  /* 0x009896800000995d */ /* 0x002fea0003900000 */
[----:B------:R-:W1:Y:S02]  /*33490*/  @!P1 SYNCS.PHASECHK.TRANS64 P1, [R6+URZ], R5 ;  /* 0x00000005060095a7 */ /* 0x000e64000802007f */
[----:B-1----:R-:W-:Y:S05]  /*334a0*/  @!P1 BRA `(.L_x_2640) ;  /* 0xfffffffc00f09947 */ /* 0x002fea000383ffff */
[----:B------:R-:W-:Y:S05]  /*334b0*/  BRA `(.L_x_2839) ;  /* 0xffffffb400247947 */ /* 0x000fea000383ffff */
.L_x_2641:
[----:B-1----:R1:W2:Y:S02]  /*334c0*/  SYNCS.PHASECHK.TRANS64.TRYWAIT P1, [R7+URZ], R2 ;  /* 0x00000002070075a7 */ /* 0x0022a4000802017f */
[----:B--2---:R-:W-:Y:S05]  /*334d0*/  @!P1 NANOSLEEP.SYNCS 0x989680 ;  /* 0x009896800000995d */ /* 0x004fea0003900000 */
[----:B------:R-:W2:Y:S02]  /*334e0*/  @!P1 SYNCS.PHASECHK.TRANS64 P1, [R7+URZ], R2 ;  /* 0x00000002070095a7 */ /* 0x000ea4000802007f */
[----:B--2---:R-:W-:Y:S05]  /*334f0*/  @!P1 BRA `(.L_x_2641) ;  /* 0xfffffffc00f09947 */ /* 0x004fea000383ffff */
[----:B------:R-:W-:Y:S05]  /*33500*/  BRA `(.L_x_2840) ;  /* 0xffffffb400187947 */ /* 0x000fea000383ffff */
.L_x_2643:
[----:B--2---:R2:W3:Y:S02]  /*33510*/  SYNCS.PHASECHK.TRANS64.TRYWAIT P1, [R4+URZ+0x29860], R5 ;  /* 0x02986005040075a7 */ /* 0x0044e4000802017f */
[----:B---3--:R-:W-:Y:S05]  /*33520*/  @!P1 NANOSLEEP.SYNCS 0x989680 ;  /* 0x009896800000995d */ /* 0x008fea0003900000 */
[----:B------:R-:W3:Y:S02]  /*33530*/  @!P1 SYNCS.PHASECHK.TRANS64 P1, [R4+URZ+0x29860], R5 ;  /* 0x02986005040095a7 */ /* 0x000ee4000802007f */
[----:B---3--:R-:W-:Y:S05]  /*33540*/  @!P1 BRA `(.L_x_2643) ;  /* 0xfffffffc00f09947 */ /* 0x008fea000383ffff */
[----:B------:R-:W-:Y:S05]  /*33550*/  BRA `(.L_x_2841) ;  /* 0xffffffb400187947 */ /* 0x000fea000383ffff */
.L_x_2645:
[----:B---3--:R3:W4:Y:S02]  /*33560*/  SYNCS.PHASECHK.TRANS64.TRYWAIT P1, [R3+URZ+0x29860], R2 ;  /* 0x02986002030075a7 */ /* 0x008724000802017f */
[----:B----4-:R-:W-:Y:S05]  /*33570*/  @!P1 NANOSLEEP.SYNCS 0x989680 ;  /* 0x009896800000995d */ /* 0x010fea0003900000 */
[----:B------:R-:W4:Y:S02]  /*33580*/  @!P1 SYNCS.PHASECHK.TRANS64 P1, [R3+URZ+0x29860], R2 ;  /* 0x02986002030095a7 */ /* 0x000f24000802007f */
[----:B----4-:R-:W-:Y:S05]  /*33590*/  @!P1 BRA `(.L_x_2645) ;  /* 0xfffffffc00f09947 */ /* 0x010fea000383ffff */
[----:B------:R-:W-:Y:S05]  /*335a0*/  BRA `(.L_x_2842) ;  /* 0xffffffb400187947 */ /* 0x000fea000383ffff */
.L_x_2647:
[----:B----4-:R4:W0:Y:S02]  /*335b0*/  SYNCS.PHASECHK.TRANS64.TRYWAIT P0, [R4+URZ+0x29880], R5 ;  /* 0x02988005040075a7 */ /* 0x010824000800017f */
[----:B0-----:R-:W-:Y:S05]  /*335c0*/  @!P0 NANOSLEEP.SYNCS 0x989680 ;  /* 0x009896800000895d */ /* 0x001fea0003900000 */
[----:B------:R-:W0:Y:S02]  /*335d0*/  @!P0 SYNCS.PHASECHK.TRANS64 P0, [R4+URZ+0x29880], R5 ;  /* 0x02988005040085a7 */ /* 0x000e24000800007f */
[----:B0-----:R-:W-:Y:S05]  /*335e0*/  @!P0 BRA `(.L_x_2647) ;  /* 0xfffffffc00f08947 */ /* 0x001fea000383ffff */
[----:B------:R-:W-:Y:S05]  /*335f0*/  BRA `(.L_x_2648) ;  /* 0xffffffb400147947 */ /* 0x000fea000383ffff */
.L_x_2843:
        /* <DEDUP_REMOVED lines=16> */
.L_x_2852:


//--------------------- .nv.global.init           --------------------------
	.section	.nv.global.init,"aw",@progbits
	.align	4
.nv.global.init:
	.type		_ZZN5flash28permute_output_fp8_VcolmajorIN4cute6TensorINS1_11ArrayEngineIfLm64EEENS1_6LayoutINS1_5tupleIJNS6_IJNS1_1CILi2EEES8_NS7_ILi16EEEEEENS7_ILi1EEESB_EEENS6_IJNS6_IJSB_S8_NS7_ILi4EEEEEENS7_ILi0EEESF_EEEEEEEEEvRT_E9upper_map,@object
	.size		_ZZN5flash28permute_output_fp8_VcolmajorIN4cute6TensorINS1_11ArrayEngineIfLm64EEENS1_6LayoutINS1_5tupleIJNS6_IJNS1_1CILi2EEES8_NS7_ILi16EEEEEENS7_ILi1EEESB_EEENS6_IJNS6_IJSB_S8_NS7_ILi4EEEEEENS7_ILi0EEESF_EEEEEEEEEvRT_E9upper_map,($str$23 - _ZZN5flash28permute_output_fp8_VcolmajorIN4cute6TensorINS1_11ArrayEngineIfLm64EEENS1_6LayoutINS1_5tupleIJNS6_IJNS1_1CILi2EEES8_NS7_ILi16EEEEEENS7_ILi1EEESB_EEENS6_IJNS6_IJSB_S8_NS7_ILi4EEEEEENS7_ILi0EEESF_EEEEEEEEEvRT_E9upper_map)
_ZZN5flash28permute_output_fp8_VcolmajorIN4cute6TensorINS1_11ArrayEngineIfLm64EEENS1_6LayoutINS1_5tupleIJNS6_IJNS1_1CILi2EEES8_NS7_ILi16EEEEEENS7_ILi1EEESB_EEENS6_IJNS6_IJSB_S8_NS7_ILi4EEEEEENS7_ILi0EEESF_EEEEEEEEEvRT_E9upper_map:
        /*0000*/ 	.byte	0x00, 0x00, 0x00, 0x00, 0x02, 0x00, 0x00, 0x00, 0x03, 0x00, 0x00, 0x00, 0x01, 0x00, 0x00, 0x00
	.type		$str$23,@object
	.size		$str$23,($str$24 - $str$23)
$str$23:
        /*0010*/ 	.byte	0x28, 0x61, 0x64, 0x64, 0x72, 0x65, 0x73, 0x73, 0x20, 0x26, 0x20, 0x6d, 0x61, 0x73, 0x6b, 0x29
        /*0020*/ 	.byte	0x20, 0x3d, 0x3d, 0x20, 0x30, 0x00
	.type		$str$24,@object
	.size		$str$24,(__unnamed_5 - $str$24)
$str$24:
        /*0026*/ 	.byte	0x2f, 0x74, 0x6d, 0x70, 0x2f, 0x6f, 0x73, 0x73, 0x5f, 0x6b, 0x65, 0x72, 0x6e, 0x65, 0x6c, 0x73
        /*0036*/ 	.byte	0x5f, 0x73, 0x72, 0x63, 0x2f, 0x66, 0x6c, 0x61, 0x73, 0x68, 0x5f, 0x61, 0x74, 0x74, 0x65, 0x6e
        /*0046*/ 	.byte	0x74, 0x69, 0x6f, 0x6e, 0x2f, 0x63, 0x73, 0x72, 0x63, 0x2f, 0x63, 0x75, 0x74, 0x6c, 0x61, 0x73
        /*0056*/ 	.byte	0x73, 0x2f, 0x69, 0x6e, 0x63, 0x6c, 0x75, 0x64, 0x65, 0x2f, 0x63, 0x75, 0x74, 0x65, 0x2f, 0x70
        /*0066*/ 	.byte	0x6f, 0x69, 0x6e, 0x74, 0x65, 0x72, 0x5f, 0x66, 0x6c, 0x61, 0x67, 0x67, 0x65, 0x64, 0x2e, 0x68
        /*0076*/ 	.byte	0x70, 0x70, 0x00
	.type		__unnamed_5,@object
	.size		__unnamed_5,(__unnamed_7 - __unnamed_5)
__unnamed_5:
        /* <DEDUP_REMOVED lines=24> */
        /*01f9*/ 	.byte	0x3e, 0x3e, 0x20, 0x26, 0x5d, 0x00
	.type		__unnamed_7,@object
	.size		__unnamed_7,(__unnamed_3 - __unnamed_7)
__unnamed_7:
        /* <DEDUP_REMOVED lines=25> */
	.type		__unnamed_3,@object
	.size		__unnamed_3,(__unnamed_2 - __unnamed_3)
__unnamed_3:
        /* <DEDUP_REMOVED lines=29> */
        /*0555*/ 	.byte	0x5d, 0x00
	.type		__unnamed_2,@object
	.size		__unnamed_2,(__unnamed_4 - __unnamed_2)
__unnamed_2:
        /* <DEDUP_REMOVED lines=30> */
	.type		__unnamed_4,@object
	.size		__unnamed_4,(__unnamed_6 - __unnamed_4)
__unnamed_4:
        /* <DEDUP_REMOVED lines=30> */
	.type		__unnamed_6,@object
	.size		__unnamed_6,(__unnamed_1 - __unnamed_6)
__unnamed_6:
        /* <DEDUP_REMOVED lines=29> */
        /*0acb*/ 	.byte	0x3e, 0x5d, 0x00
	.type		__unnamed_1,@object
	.size		__unnamed_1,(.L_0 - __unnamed_1)
__unnamed_1:
        /* <DEDUP_REMOVED lines=29> */
        /*0c9e*/ 	.byte	0x3e, 0x20, 0x26, 0x5d, 0x00
.L_0:


//--------------------- .nv.shared._ZN7cutlass13device_kernelIN5flash11enable_sm90INS1_16FlashAttnFwdSm90INS1_25CollectiveMainloopFwdSm90ILi2EN4cute5tupleIJNS5_1CILi1EEES8_S8_EEENS6_IJNS7_ILi128EEENS7_ILi160EEENS7_ILi192EEEEEELi128ENS_12float_e4m3_tEfNS_4arch4Sm90ELb0ELb0ELb0ELb0ELb0ELb0ELb0ELb1ELb1ELb1ELb1ELb0EEENS1_21CollectiveEpilogueFwdINS6_IJSA_SA_SB_EEES9_NS_10bfloat16_tESG_Li256ELb0ELb1ELb1ELb1EEENS1_19SingleTileSchedulerILb0ELb1ELb1ELi128EEEEEEEEEvNT_6ParamsE --------------------------
	.section	.nv.shared._ZN7cutlass13device_kernelIN5flash11enable_sm90INS1_16FlashAttnFwdSm90INS1_25CollectiveMainloopFwdSm90ILi2EN4cute5tupleIJNS5_1CILi1EEES8_S8_EEENS6_IJNS7_ILi128EEENS7_ILi160EEENS7_ILi192EEEEEELi128ENS_12float_e4m3_tEfNS_4arch4Sm90ELb0ELb0ELb0ELb0ELb0ELb0ELb0ELb1ELb1ELb1ELb1ELb0EEENS1_21CollectiveEpilogueFwdINS6_IJSA_SA_SB_EEES9_NS_10bfloat16_tESG_Li256ELb0ELb1ELb1ELb1EEENS1_19SingleTileSchedulerILb0ELb1ELb1ELi128EEEEEEEEEvNT_6ParamsE,"aw",@nobits
	.sectionflags	@""
	.align	16
	.zero		1024


//--------------------- .nv.shared.reserved.0     --------------------------
	.section	.nv.shared.reserved.0,"aw",@nobits
	.weak		__nv_reservedSMEM_offset_0_alias
	.size		__nv_reservedSMEM_offset_0_alias, 0, 0
	.other		__nv_reservedSMEM_offset_0_alias,@"STO_CUDA_RESERVED_SHARED STV_DEFAULT"
__nv_reservedSMEM_offset_0_alias:
	.zero		0


//--------------------- .nv.global                --------------------------
	.section	.nv.global,"aw",@nobits
.nv.global:
	.type		_ZN76_INTERNAL_afc1836f_40_flash_fwd_hdim192_128_e4m3_split_sm90_cu_4cb42ef5_30654cute1_E,@object
	.size		_ZN76_INTERNAL_afc1836f_40_flash_fwd_hdim192_128_e4m3_split_sm90_cu_4cb42ef5_30654cute1_E,(_ZN76_INTERNAL_afc1836f_40_flash_fwd_hdim192_128_e4m3_split_sm90_cu_4cb42ef5_30654cuda3std3__45__cpo6cbeginE - _ZN76_INTERNAL_afc1836f_40_flash_fwd_hdim192_128_e4m3_split_sm90_cu_4cb42ef5_30654cute1_E)
_ZN76_INTERNAL_afc1836f_40_flash_fwd_hdim192_128_e4m3_split_sm90_cu_4cb42ef5_30654cute1_E:
	.zero		1
	.type		_ZN76_INTERNAL_afc1836f_40_flash_fwd_hdim192_128_e4m3_split_sm90_cu_4cb42ef5_30654cuda3std3__45__cpo6cbeginE,@object
	.size		_ZN76_INTERNAL_afc1836f_40_flash_fwd_hdim192_128_e4m3_split_sm90_cu_4cb42ef5_30654cuda3std3__45__cpo6cbeginE,(_ZN76_INTERNAL_afc1836f_40_flash_fwd_hdim192_128_e4m3_split_sm90_cu_4cb42ef5_30654cuda3std3__48in_placeE - _ZN76_INTERNAL_afc1836f_40_flash_fwd_hdim192_128_e4m3_split_sm90_cu_4cb42ef5_30654cuda3std3__45__cpo6cbeginE)
_ZN76_INTERNAL_afc1836f_40_flash_fwd_hdim192_128_e4m3_split_sm90_cu_4cb42ef5_30654cuda3std3__45__cpo6cbeginE:
	.zero		1
	.type		_ZN76_INTERNAL_afc1836f_40_flash_fwd_hdim192_128_e4m3_split_sm90_cu_4cb42ef5_30654cuda3std3__48in_placeE,@object
	.size		_ZN76_INTERNAL_afc1836f_40_flash_fwd_hdim192_128_e4m3_split_sm90_cu_4cb42ef5_30654cuda3std3__48in_placeE,(_ZN76_INTERNAL_afc1836f_40_flash_fwd_hdim192_128_e4m3_split_sm90_cu_4cb42ef5_30654cuda3std6ranges3__45__cpo9iter_moveE - _ZN76_INTERNAL_afc1836f_40_flash_fwd_hdim192_128_e4m3_split_sm90_cu_4cb42ef5_30654cuda3std3__48in_placeE)
_ZN76_INTERNAL_afc1836f_40_flash_fwd_hdim192_128_e4m3_split_sm90_cu_4cb42ef5_30654cuda3std3__48in_placeE:
	.zero		1
	.type		_ZN76_INTERNAL_afc1836f_40_flash_fwd_hdim192_128_e4m3_split_sm90_cu_4cb42ef5_30654cuda3std6ranges3__45__cpo9iter_moveE,@object
	.size		_ZN76_INTERNAL_afc1836f_40_flash_fwd_hdim192_128_e4m3_split_sm90_cu_4cb42ef5_30654cuda3std6ranges3__45__cpo9iter_moveE,(_ZN76_INTERNAL_afc1836f_40_flash_fwd_hdim192_128_e4m3_split_sm90_cu_4cb42ef5_30654cuda3std3__45__cpo5beginE - _ZN76_INTERNAL_afc1836f_40_flash_fwd_hdim192_128_e4m3_split_sm90_cu_4cb42ef5_30654cuda3std6ranges3__45__cpo9iter_moveE)
_ZN76_INTERNAL_afc1836f_40_flash_fwd_hdim192_128_e4m3_split_sm90_cu_4cb42ef5_30654cuda3std6ranges3__45__cpo9iter_moveE:
	.zero		1
	.type		_ZN76_INTERNAL_afc1836f_40_flash_fwd_hdim192_128_e4m3_split_sm90_cu_4cb42ef5_30654cuda3std3__45__cpo5beginE,@object
	.size		_ZN76_INTERNAL_afc1836f_40_flash_fwd_hdim192_128_e4m3_split_sm90_cu_4cb42ef5_30654cuda3std3__45__cpo5beginE,(_ZN76_INTERNAL_afc1836f_40_flash_fwd_hdim192_128_e4m3_split_sm90_cu_4cb42ef5_30654cuda3std3__478_GLOBAL__N__afc1836f_40_flash_fwd_hdim192_128_e4m3_split_sm90_cu_4cb42ef5_30656ignoreE - _ZN76_INTERNAL_afc1836f_40_flash_fwd_hdim192_128_e4m3_split_sm90_cu_4cb42ef5_30654cuda3std3__45__cpo5beginE)
_ZN76_INTERNAL_afc1836f_40_flash_fwd_hdim192_128_e4m3_split_sm90_cu_4cb42ef5_30654cuda3std3__45__cpo5beginE:
	.zero		1
	.type		_ZN76_INTERNAL_afc1836f_40_flash_fwd_hdim192_128_e4m3_split_sm90_cu_4cb42ef5_30654cuda3std3__478_GLOBAL__N__afc1836f_40_flash_fwd_hdim192_128_e4m3_split_sm90_cu_4cb42ef5_30656ignoreE,@object
	.size		_ZN76_INTERNAL_afc1836f_40_flash_fwd_hdim192_128_e4m3_split_sm90_cu_4cb42ef5_30654cuda3std3__478_GLOBAL__N__afc1836f_40_flash_fwd_hdim192_128_e4m3_split_sm90_cu_4cb42ef5_30656ignoreE,(_ZN76_INTERNAL_afc1836f_40_flash_fwd_hdim192_128_e4m3_split_sm90_cu_4cb42ef5_30654cute7productE - _ZN76_INTERNAL_afc1836f_40_flash_fwd_hdim192_128_e4m3_split_sm90_cu_4cb42ef5_30654cuda3std3__478_GLOBAL__N__afc1836f_40_flash_fwd_hdim192_128_e4m3_split_sm90_cu_4cb42ef5_30656ignoreE)
_ZN76_INTERNAL_afc1836f_40_flash_fwd_hdim192_128_e4m3_split_sm90_cu_4cb42ef5_30654cuda3std3__478_GLOBAL__N__afc1836f_40_flash_fwd_hdim192_128_e4m3_split_sm90_cu_4cb42ef5_30656ignoreE:
	.zero		1
	.type		_ZN76_INTERNAL_afc1836f_40_flash_fwd_hdim192_128_e4m3_split_sm90_cu_4cb42ef5_30654cute7productE,@object
	.size		_ZN76_INTERNAL_afc1836f_40_flash_fwd_hdim192_128_e4m3_split_sm90_cu_4cb42ef5_30654cute7productE,(_ZN76_INTERNAL_afc1836f_40_flash_fwd_hdim192_128_e4m3_split_sm90_cu_4cb42ef5_30654cuda3std3__45__cpo3endE - _ZN76_INTERNAL_afc1836f_40_flash_fwd_hdim192_128_e4m3_split_sm90_cu_4cb42ef5_30654cute7productE)
_ZN76_INTERNAL_afc1836f_40_flash_fwd_hdim192_128_e4m3_split_sm90_cu_4cb42ef5_30654cute7productE:
	.zero		1
	.type		_ZN76_INTERNAL_afc1836f_40_flash_fwd_hdim192_128_e4m3_split_sm90_cu_4cb42ef5_30654cuda3std3__45__cpo3endE,@object
	.size		_ZN76_INTERNAL_afc1836f_40_flash_fwd_hdim192_128_e4m3_split_sm90_cu_4cb42ef5_30654cuda3std3__45__cpo3endE,(_ZN76_INTERNAL_afc1836f_40_flash_fwd_hdim192_128_e4m3_split_sm90_cu_4cb42ef5_30654cuda3std3__419piecewise_constructE - _ZN76_INTERNAL_afc1836f_40_flash_fwd_hdim192_128_e4m3_split_sm90_cu_4cb42ef5_30654cuda3std3__45__cpo3endE)
_ZN76_INTERNAL_afc1836f_40_flash_fwd_hdim192_128_e4m3_split_sm90_cu_4cb42ef5_30654cuda3std3__45__cpo3endE:
	.zero		1
	.type		_ZN76_INTERNAL_afc1836f_40_flash_fwd_hdim192_128_e4m3_split_sm90_cu_4cb42ef5_30654cuda3std3__419piecewise_constructE,@object
	.size		_ZN76_INTERNAL_afc1836f_40_flash_fwd_hdim192_128_e4m3_split_sm90_cu_4cb42ef5_30654cuda3std3__419piecewise_constructE,(_ZN76_INTERNAL_afc1836f_40_flash_fwd_hdim192_128_e4m3_split_sm90_cu_4cb42ef5_30654cuda3std3__45__cpo4cendE - _ZN76_INTERNAL_afc1836f_40_flash_fwd_hdim192_128_e4m3_split_sm90_cu_4cb42ef5_30654cuda3std3__419piecewise_constructE)
_ZN76_INTERNAL_afc1836f_40_flash_fwd_hdim192_128_e4m3_split_sm90_cu_4cb42ef5_30654cuda3std3__419piecewise_constructE:
	.zero		1
	.type		_ZN76_INTERNAL_afc1836f_40_flash_fwd_hdim192_128_e4m3_split_sm90_cu_4cb42ef5_30654cuda3std3__45__cpo4cendE,@object
	.size		_ZN76_INTERNAL_afc1836f_40_flash_fwd_hdim192_128_e4m3_split_sm90_cu_4cb42ef5_30654cuda3std3__45__cpo4cendE,(_ZN76_INTERNAL_afc1836f_40_flash_fwd_hdim192_128_e4m3_split_sm90_cu_4cb42ef5_30654cuda3std6ranges3__45__cpo4swapE - _ZN76_INTERNAL_afc1836f_40_flash_fwd_hdim192_128_e4m3_split_sm90_cu_4cb42ef5_30654cuda3std3__45__cpo4cendE)
_ZN76_INTERNAL_afc1836f_40_flash_fwd_hdim192_128_e4m3_split_sm90_cu_4cb42ef5_30654cuda3std3__45__cpo4cendE:
	.zero		1
	.type		_ZN76_INTERNAL_afc1836f_40_flash_fwd_hdim192_128_e4m3_split_sm90_cu_4cb42ef5_30654cuda3std6ranges3__45__cpo4swapE,@object
	.size		_ZN76_INTERNAL_afc1836f_40_flash_fwd_hdim192_128_e4m3_split_sm90_cu_4cb42ef5_30654cuda3std6ranges3__45__cpo4swapE,(.L_15 - _ZN76_INTERNAL_afc1836f_40_flash_fwd_hdim192_128_e4m3_split_sm90_cu_4cb42ef5_30654cuda3std6ranges3__45__cpo4swapE)
_ZN76_INTERNAL_afc1836f_40_flash_fwd_hdim192_128_e4m3_split_sm90_cu_4cb42ef5_30654cuda3std6ranges3__45__cpo4swapE:
	.zero		1
.L_15:


//--------------------- .nv.shared._ZN7cutlass13device_kernelIN5flash11enable_sm90INS1_16FlashAttnFwdSm90INS1_25CollectiveMainloopFwdSm90ILi2EN4cute5tupleIJNS5_1CILi1EEES8_S8_EEENS6_IJNS7_ILi128EEENS7_ILi160EEENS7_ILi192EEEEEELi128ENS_12float_e4m3_tEfNS_4arch4Sm90ELb0ELb0ELb0ELb1ELb0ELb0ELb0ELb1ELb1ELb1ELb1ELb0EEENS1_21CollectiveEpilogueFwdINS6_IJSA_SA_SB_EEES9_NS_10bfloat16_tESG_Li256ELb1ELb1ELb1ELb1EEENS1_36VarlenDynamicPersistentTileSchedulerILi128ELi160ELi256ELi128ELb1ELb1ELb1ELb0ELb1ELb1EEEEEEEEEvNT_6ParamsE --------------------------
	.section	.nv.shared._ZN7cutlass13device_kernelIN5flash11enable_sm90INS1_16FlashAttnFwdSm90INS1_25CollectiveMainloopFwdSm90ILi2EN4cute5tupleIJNS5_1CILi1EEES8_S8_EEENS6_IJNS7_ILi128EEENS7_ILi160EEENS7_ILi192EEEEEELi128ENS_12float_e4m3_tEfNS_4arch4Sm90ELb0ELb0ELb0ELb1ELb0ELb0ELb0ELb1ELb1ELb1ELb1ELb0EEENS1_21CollectiveEpilogueFwdINS6_IJSA_SA_SB_EEES9_NS_10bfloat16_tESG_Li256ELb1ELb1ELb1ELb1EEENS1_36VarlenDynamicPersistentTileSchedulerILi128ELi160ELi256ELi128ELb1ELb1ELb1ELb0ELb1ELb1EEEEEEEEEvNT_6ParamsE,"aw",@nobits
	.sectionflags	@""
	.align	16
	.zero		1024


//--------------------- .nv.shared._ZN7cutlass13device_kernelIN5flash11enable_sm90INS1_16FlashAttnFwdSm90INS1_25CollectiveMainloopFwdSm90ILi2EN4cute5tupleIJNS5_1CILi1EEES8_S8_EEENS6_IJNS7_ILi128EEENS7_ILi160EEENS7_ILi192EEEEEELi128ENS_12float_e4m3_tEfNS_4arch4Sm90ELb0ELb0ELb0ELb1ELb0ELb1ELb0ELb1ELb1ELb1ELb1ELb0EEENS1_21CollectiveEpilogueFwdINS6_IJSA_SA_SB_EEES9_NS_10bfloat16_tESG_Li256ELb1ELb1ELb1ELb1EEENS1_36VarlenDynamicPersistentTileSchedulerILi128ELi160ELi256ELi128ELb1ELb1ELb1ELb0ELb1ELb1EEEEEEEEEvNT_6ParamsE --------------------------
	.section	.nv.shared._ZN7cutlass13device_kernelIN5flash11enable_sm90INS1_16FlashAttnFwdSm90INS1_25CollectiveMainloopFwdSm90ILi2EN4cute5tupleIJNS5_1CILi1EEES8_S8_EEENS6_IJNS7_ILi128EEENS7_ILi160EEENS7_ILi192EEEEEELi128ENS_12float_e4m3_tEfNS_4arch4Sm90ELb0ELb0ELb0ELb1ELb0ELb1ELb0ELb1ELb1ELb1ELb1ELb0EEENS1_21CollectiveEpilogueFwdINS6_IJSA_SA_SB_EEES9_NS_10bfloat16_tESG_Li256ELb1ELb1ELb1ELb1EEENS1_36VarlenDynamicPersistentTileSchedulerILi128ELi160ELi256ELi128ELb1ELb1ELb1ELb0ELb1ELb1EEEEEEEEEvNT_6ParamsE,"aw",@nobits
	.sectionflags	@""
	.align	16
	.zero		1024


//--------------------- .nv.shared._ZN7cutlass13device_kernelIN5flash11enable_sm90INS1_16FlashAttnFwdSm90INS1_25CollectiveMainloopFwdSm90ILi2EN4cute5tupleIJNS5_1CILi1EEES8_S8_EEENS6_IJNS7_ILi128EEENS7_ILi160EEENS7_ILi192EEEEEELi128ENS_12float_e4m3_tEfNS_4arch4Sm90ELb0ELb1ELb0ELb0ELb0ELb0ELb0ELb1ELb1ELb1ELb1ELb0EEENS1_21CollectiveEpilogueFwdINS6_IJSA_SA_SB_EEES9_NS_10bfloat16_tESG_Li256ELb0ELb1ELb1ELb1EEENS1_19SingleTileSchedulerILb0ELb1ELb1ELi128EEEEEEEEEvNT_6ParamsE --------------------------
	.section	.nv.shared._ZN7cutlass13device_kernelIN5flash11enable_sm90INS1_16FlashAttnFwdSm90INS1_25CollectiveMainloopFwdSm90ILi2EN4cute5tupleIJNS5_1CILi1EEES8_S8_EEENS6_IJNS7_ILi128EEENS7_ILi160EEENS7_ILi192EEEEEELi128ENS_12float_e4m3_tEfNS_4arch4Sm90ELb0ELb1ELb0ELb0ELb0ELb0ELb0ELb1ELb1ELb1ELb1ELb0EEENS1_21CollectiveEpilogueFwdINS6_IJSA_SA_SB_EEES9_NS_10bfloat16_tESG_Li256ELb0ELb1ELb1ELb1EEENS1_19SingleTileSchedulerILb0ELb1ELb1ELi128EEEEEEEEEvNT_6ParamsE,"aw",@nobits
	.sectionflags	@""
	.align	16
	.zero		1024


//--------------------- .nv.shared._ZN7cutlass13device_kernelIN5flash11enable_sm90INS1_16FlashAttnFwdSm90INS1_25CollectiveMainloopFwdSm90ILi2EN4cute5tupleIJNS5_1CILi1EEES8_S8_EEENS6_IJNS7_ILi128EEENS7_ILi160EEENS7_ILi192EEEEEELi128ENS_12float_e4m3_tEfNS_4arch4Sm90ELb0ELb1ELb0ELb1ELb0ELb0ELb0ELb1ELb1ELb1ELb1ELb0EEENS1_21CollectiveEpilogueFwdINS6_IJSA_SA_SB_EEES9_NS_10bfloat16_tESG_Li256ELb1ELb1ELb1ELb1EEENS1_36VarlenDynamicPersistentTileSchedulerILi128ELi160ELi256ELi128ELb1ELb1ELb1ELb1ELb0ELb1EEEEEEEEEvNT_6ParamsE --------------------------
	.section	.nv.shared._ZN7cutlass13device_kernelIN5flash11enable_sm90INS1_16FlashAttnFwdSm90INS1_25CollectiveMainloopFwdSm90ILi2EN4cute5tupleIJNS5_1CILi1EEES8_S8_EEENS6_IJNS7_ILi128EEENS7_ILi160EEENS7_ILi192EEEEEELi128ENS_12float_e4m3_tEfNS_4arch4Sm90ELb0ELb1ELb0ELb1ELb0ELb0ELb0ELb1ELb1ELb1ELb1ELb0EEENS1_21CollectiveEpilogueFwdINS6_IJSA_SA_SB_EEES9_NS_10bfloat16_tESG_Li256ELb1ELb1ELb1ELb1EEENS1_36VarlenDynamicPersistentTileSchedulerILi128ELi160ELi256ELi128ELb1ELb1ELb1ELb1ELb0ELb1EEEEEEEEEvNT_6ParamsE,"aw",@nobits
	.sectionflags	@""
	.align	16
	.zero		1024


//--------------------- .nv.shared._ZN7cutlass13device_kernelIN5flash11enable_sm90INS1_16FlashAttnFwdSm90INS1_25CollectiveMainloopFwdSm90ILi2EN4cute5tupleIJNS5_1CILi1EEES8_S8_EEENS6_IJNS7_ILi128EEENS7_ILi160EEENS7_ILi192EEEEEELi128ENS_12float_e4m3_tEfNS_4arch4Sm90ELb0ELb1ELb0ELb1ELb0ELb1ELb0ELb1ELb1ELb1ELb1ELb0EEENS1_21CollectiveEpilogueFwdINS6_IJSA_SA_SB_EEES9_NS_10bfloat16_tESG_Li256ELb1ELb1ELb1ELb1EEENS1_36VarlenDynamicPersistentTileSchedulerILi128ELi160ELi256ELi128ELb1ELb1ELb1ELb1ELb0ELb1EEEEEEEEEvNT_6ParamsE --------------------------
	.section	.nv.shared._ZN7cutlass13device_kernelIN5flash11enable_sm90INS1_16FlashAttnFwdSm90INS1_25CollectiveMainloopFwdSm90ILi2EN4cute5tupleIJNS5_1CILi1EEES8_S8_EEENS6_IJNS7_ILi128EEENS7_ILi160EEENS7_ILi192EEEEEELi128ENS_12float_e4m3_tEfNS_4arch4Sm90ELb0ELb1ELb0ELb1ELb0ELb1ELb0ELb1ELb1ELb1ELb1ELb0EEENS1_21CollectiveEpilogueFwdINS6_IJSA_SA_SB_EEES9_NS_10bfloat16_tESG_Li256ELb1ELb1ELb1ELb1EEENS1_36VarlenDynamicPersistentTileSchedulerILi128ELi160ELi256ELi128ELb1ELb1ELb1ELb1ELb0ELb1EEEEEEEEEvNT_6ParamsE,"aw",@nobits
	.sectionflags	@""
	.align	16
	.zero		1024


//--------------------- .nv.shared._ZN7cutlass13device_kernelIN5flash11enable_sm90INS1_16FlashAttnFwdSm90INS1_25CollectiveMainloopFwdSm90ILi2EN4cute5tupleIJNS5_1CILi1EEES8_S8_EEENS6_IJNS7_ILi128EEENS7_ILi160EEENS7_ILi192EEEEEELi128ENS_12float_e4m3_tEfNS_4arch4Sm90ELb1ELb0ELb0ELb0ELb0ELb0ELb0ELb1ELb1ELb1ELb1ELb0EEENS1_21CollectiveEpilogueFwdINS6_IJSA_SA_SB_EEES9_NS_10bfloat16_tESG_Li256ELb0ELb1ELb1ELb1EEENS1_19SingleTileSchedulerILb0ELb1ELb1ELi128EEEEEEEEEvNT_6ParamsE --------------------------
	.section	.nv.shared._ZN7cutlass13device_kernelIN5flash11enable_sm90INS1_16FlashAttnFwdSm90INS1_25CollectiveMainloopFwdSm90ILi2EN4cute5tupleIJNS5_1CILi1EEES8_S8_EEENS6_IJNS7_ILi128EEENS7_ILi160EEENS7_ILi192EEEEEELi128ENS_12float_e4m3_tEfNS_4arch4Sm90ELb1ELb0ELb0ELb0ELb0ELb0ELb0ELb1ELb1ELb1ELb1ELb0EEENS1_21CollectiveEpilogueFwdINS6_IJSA_SA_SB_EEES9_NS_10bfloat16_tESG_Li256ELb0ELb1ELb1ELb1EEENS1_19SingleTileSchedulerILb0ELb1ELb1ELi128EEEEEEEEEvNT_6ParamsE,"aw",@nobits
	.sectionflags	@""
	.align	16
	.zero		1024


//--------------------- .nv.shared._ZN7cutlass13device_kernelIN5flash11enable_sm90INS1_16FlashAttnFwdSm90INS1_25CollectiveMainloopFwdSm90ILi2EN4cute5tupleIJNS5_1CILi1EEES8_S8_EEENS6_IJNS7_ILi128EEENS7_ILi160EEENS7_ILi192EEEEEELi128ENS_12float_e4m3_tEfNS_4arch4Sm90ELb1ELb0ELb0ELb1ELb0ELb0ELb0ELb1ELb1ELb1ELb1ELb0EEENS1_21CollectiveEpilogueFwdINS6_IJSA_SA_SB_EEES9_NS_10bfloat16_tESG_Li256ELb1ELb1ELb1ELb1EEENS1_36VarlenDynamicPersistentTileSchedulerILi128ELi160ELi256ELi128ELb1ELb1ELb1ELb1ELb1ELb1EEEEEEEEEvNT_6ParamsE --------------------------
	.section	.nv.shared._ZN7cutlass13device_kernelIN5flash11enable_sm90INS1_16FlashAttnFwdSm90INS1_25CollectiveMainloopFwdSm90ILi2EN4cute5tupleIJNS5_1CILi1EEES8_S8_EEENS6_IJNS7_ILi128EEENS7_ILi160EEENS7_ILi192EEEEEELi128ENS_12float_e4m3_tEfNS_4arch4Sm90ELb1ELb0ELb0ELb1ELb0ELb0ELb0ELb1ELb1ELb1ELb1ELb0EEENS1_21CollectiveEpilogueFwdINS6_IJSA_SA_SB_EEES9_NS_10bfloat16_tESG_Li256ELb1ELb1ELb1ELb1EEENS1_36VarlenDynamicPersistentTileSchedulerILi128ELi160ELi256ELi128ELb1ELb1ELb1ELb1ELb1ELb1EEEEEEEEEvNT_6ParamsE,"aw",@nobits
	.sectionflags	@""
	.align	16
	.zero		1024


//--------------------- .nv.shared._ZN7cutlass13device_kernelIN5flash11enable_sm90INS1_16FlashAttnFwdSm90INS1_25CollectiveMainloopFwdSm90ILi2EN4cute5tupleIJNS5_1CILi1EEES8_S8_EEENS6_IJNS7_ILi128EEENS7_ILi160EEENS7_ILi192EEEEEELi128ENS_12float_e4m3_tEfNS_4arch4Sm90ELb1ELb0ELb0ELb1ELb0ELb1ELb0ELb1ELb1ELb1ELb1ELb0EEENS1_21CollectiveEpilogueFwdINS6_IJSA_SA_SB_EEES9_NS_10bfloat16_tESG_Li256ELb1ELb1ELb1ELb1EEENS1_36VarlenDynamicPersistentTileSchedulerILi128ELi160ELi256ELi128ELb1ELb1ELb1ELb1ELb1ELb1EEEEEEEEEvNT_6ParamsE --------------------------
	.section	.nv.shared._ZN7cutlass13device_kernelIN5flash11enable_sm90INS1_16FlashAttnFwdSm90INS1_25CollectiveMainloopFwdSm90ILi2EN4cute5tupleIJNS5_1CILi1EEES8_S8_EEENS6_IJNS7_ILi128EEENS7_ILi160EEENS7_ILi192EEEEEELi128ENS_12float_e4m3_tEfNS_4arch4Sm90ELb1ELb0ELb0ELb1ELb0ELb1ELb0ELb1ELb1ELb1ELb1ELb0EEENS1_21CollectiveEpilogueFwdINS6_IJSA_SA_SB_EEES9_NS_10bfloat16_tESG_Li256ELb1ELb1ELb1ELb1EEENS1_36VarlenDynamicPersistentTileSchedulerILi128ELi160ELi256ELi128ELb1ELb1ELb1ELb1ELb1ELb1EEEEEEEEEvNT_6ParamsE,"aw",@nobits
	.sectionflags	@""
	.align	16
	.zero		1024


//--------------------- .nv.constant0._ZN7cutlass13device_kernelIN5flash11enable_sm90INS1_16FlashAttnFwdSm90INS1_25CollectiveMainloopFwdSm90ILi2EN4cute5tupleIJNS5_1CILi1EEES8_S8_EEENS6_IJNS7_ILi128EEENS7_ILi160EEENS7_ILi192EEEEEELi128ENS_12float_e4m3_tEfNS_4arch4Sm90ELb0ELb0ELb0ELb0ELb0ELb0ELb0ELb1ELb1ELb1ELb1ELb0EEENS1_21CollectiveEpilogueFwdINS6_IJSA_SA_SB_EEES9_NS_10bfloat16_tESG_Li256ELb0ELb1ELb1ELb1EEENS1_19SingleTileSchedulerILb0ELb1ELb1ELi128EEEEEEEEEvNT_6ParamsE --------------------------
	.section	.nv.constant0._ZN7cutlass13device_kernelIN5flash11enable_sm90INS1_16FlashAttnFwdSm90INS1_25CollectiveMainloopFwdSm90ILi2EN4cute5tupleIJNS5_1CILi1EEES8_S8_EEENS6_IJNS7_ILi128EEENS7_ILi160EEENS7_ILi192EEEEEELi128ENS_12float_e4m3_tEfNS_4arch4Sm90ELb0ELb0ELb0ELb0ELb0ELb0ELb0ELb1ELb1ELb1ELb1ELb0EEENS1_21CollectiveEpilogueFwdINS6_IJSA_SA_SB_EEES9_NS_10bfloat16_tESG_Li256ELb0ELb1ELb1ELb1EEENS1_19SingleTileSchedulerILb0ELb1ELb1ELi128EEEEEEEEEvNT_6ParamsE,"a",@progbits
	.sectionflags	@""
	.align	4
.nv.constant0._ZN7cutlass13device_kernelIN5flash11enable_sm90INS1_16FlashAttnFwdSm90INS1_25CollectiveMainloopFwdSm90ILi2EN4cute5tupleIJNS5_1CILi1EEES8_S8_EEENS6_IJNS7_ILi128EEENS7_ILi160EEENS7_ILi192EEEEEELi128ENS_12float_e4m3_tEfNS_4arch4Sm90ELb0ELb0ELb0ELb0ELb0ELb0ELb0ELb1ELb1ELb1ELb1ELb0EEENS1_21CollectiveEpilogueFwdINS6_IJSA_SA_SB_EEES9_NS_10bfloat16_tESG_Li256ELb0ELb1ELb1ELb1EEENS1_19SingleTileSchedulerILb0ELb1ELb1ELi128EEEEEEEEEvNT_6ParamsE:
	.zero		3200


//--------------------- .nv.constant0._ZN7cutlass13device_kernelIN5flash11enable_sm90INS1_16FlashAttnFwdSm90INS1_25CollectiveMainloopFwdSm90ILi2EN4cute5tupleIJNS5_1CILi1EEES8_S8_EEENS6_IJNS7_ILi128EEENS7_ILi160EEENS7_ILi192EEEEEELi128ENS_12float_e4m3_tEfNS_4arch4Sm90ELb0ELb0ELb0ELb1ELb0ELb0ELb0ELb1ELb1ELb1ELb1ELb0EEENS1_21CollectiveEpilogueFwdINS6_IJSA_SA_SB_EEES9_NS_10bfloat16_tESG_Li256ELb1ELb1ELb1ELb1EEENS1_36VarlenDynamicPersistentTileSchedulerILi128ELi160ELi256ELi128ELb1ELb1ELb1ELb0ELb1ELb1EEEEEEEEEvNT_6ParamsE --------------------------
	.section	.nv.constant0._ZN7cutlass13device_kernelIN5flash11enable_sm90INS1_16FlashAttnFwdSm90INS1_25CollectiveMainloopFwdSm90ILi2EN4cute5tupleIJNS5_1CILi1EEES8_S8_EEENS6_IJNS7_ILi128EEENS7_ILi160EEENS7_ILi192EEEEEELi128ENS_12float_e4m3_tEfNS_4arch4Sm90ELb0ELb0ELb0ELb1ELb0ELb0ELb0ELb1ELb1ELb1ELb1ELb0EEENS1_21CollectiveEpilogueFwdINS6_IJSA_SA_SB_EEES9_NS_10bfloat16_tESG_Li256ELb1ELb1ELb1ELb1EEENS1_36VarlenDynamicPersistentTileSchedulerILi128ELi160ELi256ELi128ELb1ELb1ELb1ELb0ELb1ELb1EEEEEEEEEvNT_6ParamsE,"a",@progbits
	.sectionflags	@""
	.align	4
.nv.constant0._ZN7cutlass13device_kernelIN5flash11enable_sm90INS1_16FlashAttnFwdSm90INS1_25CollectiveMainloopFwdSm90ILi2EN4cute5tupleIJNS5_1CILi1EEES8_S8_EEENS6_IJNS7_ILi128EEENS7_ILi160EEENS7_ILi192EEEEEELi128ENS_12float_e4m3_tEfNS_4arch4Sm90ELb0ELb0ELb0ELb1ELb0ELb0ELb0ELb1ELb1ELb1ELb1ELb0EEENS1_21CollectiveEpilogueFwdINS6_IJSA_SA_SB_EEES9_NS_10bfloat16_tESG_Li256ELb1ELb1ELb1ELb1EEENS1_36VarlenDynamicPersistentTileSchedulerILi128ELi160ELi256ELi128ELb1ELb1ELb1ELb0ELb1ELb1EEEEEEEEEvNT_6ParamsE:
	.zero		3328


//--------------------- .nv.constant0._ZN7cutlass13device_kernelIN5flash11enable_sm90INS1_16FlashAttnFwdSm90INS1_25CollectiveMainloopFwdSm90ILi2EN4cute5tupleIJNS5_1CILi1EEES8_S8_EEENS6_IJNS7_ILi128EEENS7_ILi160EEENS7_ILi192EEEEEELi128ENS_12float_e4m3_tEfNS_4arch4Sm90ELb0ELb0ELb0ELb1ELb0ELb1ELb0ELb1ELb1ELb1ELb1ELb0EEENS1_21CollectiveEpilogueFwdINS6_IJSA_SA_SB_EEES9_NS_10bfloat16_tESG_Li256ELb1ELb1ELb1ELb1EEENS1_36VarlenDynamicPersistentTileSchedulerILi128ELi160ELi256ELi128ELb1ELb1ELb1ELb0ELb1ELb1EEEEEEEEEvNT_6ParamsE --------------------------
	.section	.nv.constant0._ZN7cutlass13device_kernelIN5flash11enable_sm90INS1_16FlashAttnFwdSm90INS1_25CollectiveMainloopFwdSm90ILi2EN4cute5tupleIJNS5_1CILi1EEES8_S8_EEENS6_IJNS7_ILi128EEENS7_ILi160EEENS7_ILi192EEEEEELi128ENS_12float_e4m3_tEfNS_4arch4Sm90ELb0ELb0ELb0ELb1ELb0ELb1ELb0ELb1ELb1ELb1ELb1ELb0EEENS1_21CollectiveEpilogueFwdINS6_IJSA_SA_SB_EEES9_NS_10bfloat16_tESG_Li256ELb1ELb1ELb1ELb1EEENS1_36VarlenDynamicPersistentTileSchedulerILi128ELi160ELi256ELi128ELb1ELb1ELb1ELb0ELb1ELb1EEEEEEEEEvNT_6ParamsE,"a",@progbits
	.sectionflags	@""
	.align	4
.nv.constant0._ZN7cutlass13device_kernelIN5flash11enable_sm90INS1_16FlashAttnFwdSm90INS1_25CollectiveMainloopFwdSm90ILi2EN4cute5tupleIJNS5_1CILi1EEES8_S8_EEENS6_IJNS7_ILi128EEENS7_ILi160EEENS7_ILi192EEEEEELi128ENS_12float_e4m3_tEfNS_4arch4Sm90ELb0ELb0ELb0ELb1ELb0ELb1ELb0ELb1ELb1ELb1ELb1ELb0EEENS1_21CollectiveEpilogueFwdINS6_IJSA_SA_SB_EEES9_NS_10bfloat16_tESG_Li256ELb1ELb1ELb1ELb1EEENS1_36VarlenDynamicPersistentTileSchedulerILi128ELi160ELi256ELi128ELb1ELb1ELb1ELb0ELb1ELb1EEEEEEEEEvNT_6ParamsE:
	.zero		3328


//--------------------- .nv.constant0._ZN7cutlass13device_kernelIN5flash11enable_sm90INS1_16FlashAttnFwdSm90INS1_25CollectiveMainloopFwdSm90ILi2EN4cute5tupleIJNS5_1CILi1EEES8_S8_EEENS6_IJNS7_ILi128EEENS7_ILi160EEENS7_ILi192EEEEEELi128ENS_12float_e4m3_tEfNS_4arch4Sm90ELb0ELb1ELb0ELb0ELb0ELb0ELb0ELb1ELb1ELb1ELb1ELb0EEENS1_21CollectiveEpilogueFwdINS6_IJSA_SA_SB_EEES9_NS_10bfloat16_tESG_Li256ELb0ELb1ELb1ELb1EEENS1_19SingleTileSchedulerILb0ELb1ELb1ELi128EEEEEEEEEvNT_6ParamsE --------------------------
	.section	.nv.constant0._ZN7cutlass13device_kernelIN5flash11enable_sm90INS1_16FlashAttnFwdSm90INS1_25CollectiveMainloopFwdSm90ILi2EN4cute5tupleIJNS5_1CILi1EEES8_S8_EEENS6_IJNS7_ILi128EEENS7_ILi160EEENS7_ILi192EEEEEELi128ENS_12float_e4m3_tEfNS_4arch4Sm90ELb0ELb1ELb0ELb0ELb0ELb0ELb0ELb1ELb1ELb1ELb1ELb0EEENS1_21CollectiveEpilogueFwdINS6_IJSA_SA_SB_EEES9_NS_10bfloat16_tESG_Li256ELb0ELb1ELb1ELb1EEENS1_19SingleTileSchedulerILb0ELb1ELb1ELi128EEEEEEEEEvNT_6ParamsE,"a",@progbits
	.sectionflags	@""
	.align	4
.nv.constant0._ZN7cutlass13device_kernelIN5flash11enable_sm90INS1_16FlashAttnFwdSm90INS1_25CollectiveMainloopFwdSm90ILi2EN4cute5tupleIJNS5_1CILi1EEES8_S8_EEENS6_IJNS7_ILi128EEENS7_ILi160EEENS7_ILi192EEEEEELi128ENS_12float_e4m3_tEfNS_4arch4Sm90ELb0ELb1ELb0ELb0ELb0ELb0ELb0ELb1ELb1ELb1ELb1ELb0EEENS1_21CollectiveEpilogueFwdINS6_IJSA_SA_SB_EEES9_NS_10bfloat16_tESG_Li256ELb0ELb1ELb1ELb1EEENS1_19SingleTileSchedulerILb0ELb1ELb1ELi128EEEEEEEEEvNT_6ParamsE:
	.zero		3200


//--------------------- .nv.constant0._ZN7cutlass13device_kernelIN5flash11enable_sm90INS1_16FlashAttnFwdSm90INS1_25CollectiveMainloopFwdSm90ILi2EN4cute5tupleIJNS5_1CILi1EEES8_S8_EEENS6_IJNS7_ILi128EEENS7_ILi160EEENS7_ILi192EEEEEELi128ENS_12float_e4m3_tEfNS_4arch4Sm90ELb0ELb1ELb0ELb1ELb0ELb0ELb0ELb1ELb1ELb1ELb1ELb0EEENS1_21CollectiveEpilogueFwdINS6_IJSA_SA_SB_EEES9_NS_10bfloat16_tESG_Li256ELb1ELb1ELb1ELb1EEENS1_36VarlenDynamicPersistentTileSchedulerILi128ELi160ELi256ELi128ELb1ELb1ELb1ELb1ELb0ELb1EEEEEEEEEvNT_6ParamsE --------------------------
	.section	.nv.constant0._ZN7cutlass13device_kernelIN5flash11enable_sm90INS1_16FlashAttnFwdSm90INS1_25CollectiveMainloopFwdSm90ILi2EN4cute5tupleIJNS5_1CILi1EEES8_S8_EEENS6_IJNS7_ILi128EEENS7_ILi160EEENS7_ILi192EEEEEELi128ENS_12float_e4m3_tEfNS_4arch4Sm90ELb0ELb1ELb0ELb1ELb0ELb0ELb0ELb1ELb1ELb1ELb1ELb0EEENS1_21CollectiveEpilogueFwdINS6_IJSA_SA_SB_EEES9_NS_10bfloat16_tESG_Li256ELb1ELb1ELb1ELb1EEENS1_36VarlenDynamicPersistentTileSchedulerILi128ELi160ELi256ELi128ELb1ELb1ELb1ELb1ELb0ELb1EEEEEEEEEvNT_6ParamsE,"a",@progbits
	.sectionflags	@""
	.align	4
.nv.constant0._ZN7cutlass13device_kernelIN5flash11enable_sm90INS1_16FlashAttnFwdSm90INS1_25CollectiveMainloopFwdSm90ILi2EN4cute5tupleIJNS5_1CILi1EEES8_S8_EEENS6_IJNS7_ILi128EEENS7_ILi160EEENS7_ILi192EEEEEELi128ENS_12float_e4m3_tEfNS_4arch4Sm90ELb0ELb1ELb0ELb1ELb0ELb0ELb0ELb1ELb1ELb1ELb1ELb0EEENS1_21CollectiveEpilogueFwdINS6_IJSA_SA_SB_EEES9_NS_10bfloat16_tESG_Li256ELb1ELb1ELb1ELb1EEENS1_36VarlenDynamicPersistentTileSchedulerILi128ELi160ELi256ELi128ELb1ELb1ELb1ELb1ELb0ELb1EEEEEEEEEvNT_6ParamsE:
	.zero		3328


//--------------------- .nv.constant0._ZN7cutlass13device_kernelIN5flash11enable_sm90INS1_16FlashAttnFwdSm90INS1_25CollectiveMainloopFwdSm90ILi2EN4cute5tupleIJNS5_1CILi1EEES8_S8_EEENS6_IJNS7_ILi128EEENS7_ILi160EEENS7_ILi192EEEEEELi128ENS_12float_e4m3_tEfNS_4arch4Sm90ELb0ELb1ELb0ELb1ELb0ELb1ELb0ELb1ELb1ELb1ELb1ELb0EEENS1_21CollectiveEpilogueFwdINS6_IJSA_SA_SB_EEES9_NS_10bfloat16_tESG_Li256ELb1ELb1ELb1ELb1EEENS1_36VarlenDynamicPersistentTileSchedulerILi128ELi160ELi256ELi128ELb1ELb1ELb1ELb1ELb0ELb1EEEEEEEEEvNT_6ParamsE --------------------------
	.section	.nv.constant0._ZN7cutlass13device_kernelIN5flash11enable_sm90INS1_16FlashAttnFwdSm90INS1_25CollectiveMainloopFwdSm90ILi2EN4cute5tupleIJNS5_1CILi1EEES8_S8_EEENS6_IJNS7_ILi128EEENS7_ILi160EEENS7_ILi192EEEEEELi128ENS_12float_e4m3_tEfNS_4arch4Sm90ELb0ELb1ELb0ELb1ELb0ELb1ELb0ELb1ELb1ELb1ELb1ELb0EEENS1_21CollectiveEpilogueFwdINS6_IJSA_SA_SB_EEES9_NS_10bfloat16_tESG_Li256ELb1ELb1ELb1ELb1EEENS1_36VarlenDynamicPersistentTileSchedulerILi128ELi160ELi256ELi128ELb1ELb1ELb1ELb1ELb0ELb1EEEEEEEEEvNT_6ParamsE,"a",@progbits
	.sectionflags	@""
	.align	4
.nv.constant0._ZN7cutlass13device_kernelIN5flash11enable_sm90INS1_16FlashAttnFwdSm90INS1_25CollectiveMainloopFwdSm90ILi2EN4cute5tupleIJNS5_1CILi1EEES8_S8_EEENS6_IJNS7_ILi128EEENS7_ILi160EEENS7_ILi192EEEEEELi128ENS_12float_e4m3_tEfNS_4arch4Sm90ELb0ELb1ELb0ELb1ELb0ELb1ELb0ELb1ELb1ELb1ELb1ELb0EEENS1_21CollectiveEpilogueFwdINS6_IJSA_SA_SB_EEES9_NS_10bfloat16_tESG_Li256ELb1ELb1ELb1ELb1EEENS1_36VarlenDynamicPersistentTileSchedulerILi128ELi160ELi256ELi128ELb1ELb1ELb1ELb1ELb0ELb1EEEEEEEEEvNT_6ParamsE:
	.zero		3328


//--------------------- .nv.constant0._ZN7cutlass13device_kernelIN5flash11enable_sm90INS1_16FlashAttnFwdSm90INS1_25CollectiveMainloopFwdSm90ILi2EN4cute5tupleIJNS5_1CILi1EEES8_S8_EEENS6_IJNS7_ILi128EEENS7_ILi160EEENS7_ILi192EEEEEELi128ENS_12float_e4m3_tEfNS_4arch4Sm90ELb1ELb0ELb0ELb0ELb0ELb0ELb0ELb1ELb1ELb1ELb1ELb0EEENS1_21CollectiveEpilogueFwdINS6_IJSA_SA_SB_EEES9_NS_10bfloat16_tESG_Li256ELb0ELb1ELb1ELb1EEENS1_19SingleTileSchedulerILb0ELb1ELb1ELi128EEEEEEEEEvNT_6ParamsE --------------------------
	.section	.nv.constant0._ZN7cutlass13device_kernelIN5flash11enable_sm90INS1_16FlashAttnFwdSm90INS1_25CollectiveMainloopFwdSm90ILi2EN4cute5tupleIJNS5_1CILi1EEES8_S8_EEENS6_IJNS7_ILi128EEENS7_ILi160EEENS7_ILi192EEEEEELi128ENS_12float_e4m3_tEfNS_4arch4Sm90ELb1ELb0ELb0ELb0ELb0ELb0ELb0ELb1ELb1ELb1ELb1ELb0EEENS1_21CollectiveEpilogueFwdINS6_IJSA_SA_SB_EEES9_NS_10bfloat16_tESG_Li256ELb0ELb1ELb1ELb1EEENS1_19SingleTileSchedulerILb0ELb1ELb1ELi128EEEEEEEEEvNT_6ParamsE,"a",@progbits
	.sectionflags	@""
	.align	4
.nv.constant0._ZN7cutlass13device_kernelIN5flash11enable_sm90INS1_16FlashAttnFwdSm90INS1_25CollectiveMainloopFwdSm90ILi2EN4cute5tupleIJNS5_1CILi1EEES8_S8_EEENS6_IJNS7_ILi128EEENS7_ILi160EEENS7_ILi192EEEEEELi128ENS_12float_e4m3_tEfNS_4arch4Sm90ELb1ELb0ELb0ELb0ELb0ELb0ELb0ELb1ELb1ELb1ELb1ELb0EEENS1_21CollectiveEpilogueFwdINS6_IJSA_SA_SB_EEES9_NS_10bfloat16_tESG_Li256ELb0ELb1ELb1ELb1EEENS1_19SingleTileSchedulerILb0ELb1ELb1ELi128EEEEEEEEEvNT_6ParamsE:
	.zero		3200


//--------------------- .nv.constant0._ZN7cutlass13device_kernelIN5flash11enable_sm90INS1_16FlashAttnFwdSm90INS1_25CollectiveMainloopFwdSm90ILi2EN4cute5tupleIJNS5_1CILi1EEES8_S8_EEENS6_IJNS7_ILi128EEENS7_ILi160EEENS7_ILi192EEEEEELi128ENS_12float_e4m3_tEfNS_4arch4Sm90ELb1ELb0ELb0ELb1ELb0ELb0ELb0ELb1ELb1ELb1ELb1ELb0EEENS1_21CollectiveEpilogueFwdINS6_IJSA_SA_SB_EEES9_NS_10bfloat16_tESG_Li256ELb1ELb1ELb1ELb1EEENS1_36VarlenDynamicPersistentTileSchedulerILi128ELi160ELi256ELi128ELb1ELb1ELb1ELb1ELb1ELb1EEEEEEEEEvNT_6ParamsE --------------------------
	.section	.nv.constant0._ZN7cutlass13device_kernelIN5flash11enable_sm90INS1_16FlashAttnFwdSm90INS1_25CollectiveMainloopFwdSm90ILi2EN4cute5tupleIJNS5_1CILi1EEES8_S8_EEENS6_IJNS7_ILi128EEENS7_ILi160EEENS7_ILi192EEEEEELi128ENS_12float_e4m3_tEfNS_4arch4Sm90ELb1ELb0ELb0ELb1ELb0ELb0ELb0ELb1ELb1ELb1ELb1ELb0EEENS1_21CollectiveEpilogueFwdINS6_IJSA_SA_SB_EEES9_NS_10bfloat16_tESG_Li256ELb1ELb1ELb1ELb1EEENS1_36VarlenDynamicPersistentTileSchedulerILi128ELi160ELi256ELi128ELb1ELb1ELb1ELb1ELb1ELb1EEEEEEEEEvNT_6ParamsE,"a",@progbits
	.sectionflags	@""
	.align	4
.nv.constant0._ZN7cutlass13device_kernelIN5flash11enable_sm90INS1_16FlashAttnFwdSm90INS1_25CollectiveMainloopFwdSm90ILi2EN4cute5tupleIJNS5_1CILi1EEES8_S8_EEENS6_IJNS7_ILi128EEENS7_ILi160EEENS7_ILi192EEEEEELi128ENS_12float_e4m3_tEfNS_4arch4Sm90ELb1ELb0ELb0ELb1ELb0ELb0ELb0ELb1ELb1ELb1ELb1ELb0EEENS1_21CollectiveEpilogueFwdINS6_IJSA_SA_SB_EEES9_NS_10bfloat16_tESG_Li256ELb1ELb1ELb1ELb1EEENS1_36VarlenDynamicPersistentTileSchedulerILi128ELi160ELi256ELi128ELb1ELb1ELb1ELb1ELb1ELb1EEEEEEEEEvNT_6ParamsE:
	.zero		3328


//--------------------- .nv.constant0._ZN7cutlass13device_kernelIN5flash11enable_sm90INS1_16FlashAttnFwdSm90INS1_25CollectiveMainloopFwdSm90ILi2EN4cute5tupleIJNS5_1CILi1EEES8_S8_EEENS6_IJNS7_ILi128EEENS7_ILi160EEENS7_ILi192EEEEEELi128ENS_12float_e4m3_tEfNS_4arch4Sm90ELb1ELb0ELb0ELb1ELb0ELb1ELb0ELb1ELb1ELb1ELb1ELb0EEENS1_21CollectiveEpilogueFwdINS6_IJSA_SA_SB_EEES9_NS_10bfloat16_tESG_Li256ELb1ELb1ELb1ELb1EEENS1_36VarlenDynamicPersistentTileSchedulerILi128ELi160ELi256ELi128ELb1ELb1ELb1ELb1ELb1ELb1EEEEEEEEEvNT_6ParamsE --------------------------
	.section	.nv.constant0._ZN7cutlass13device_kernelIN5flash11enable_sm90INS1_16FlashAttnFwdSm90INS1_25CollectiveMainloopFwdSm90ILi2EN4cute5tupleIJNS5_1CILi1EEES8_S8_EEENS6_IJNS7_ILi128EEENS7_ILi160EEENS7_ILi192EEEEEELi128ENS_12float_e4m3_tEfNS_4arch4Sm90ELb1ELb0ELb0ELb1ELb0ELb1ELb0ELb1ELb1ELb1ELb1ELb0EEENS1_21CollectiveEpilogueFwdINS6_IJSA_SA_SB_EEES9_NS_10bfloat16_tESG_Li256ELb1ELb1ELb1ELb1EEENS1_36VarlenDynamicPersistentTileSchedulerILi128ELi160ELi256ELi128ELb1ELb1ELb1ELb1ELb1ELb1EEEEEEEEEvNT_6ParamsE,"a",@progbits
	.sectionflags	@""
	.align	4
.nv.constant0._ZN7cutlass13device_kernelIN5flash11enable_sm90INS1_16FlashAttnFwdSm90INS1_25CollectiveMainloopFwdSm90ILi2EN4cute5tupleIJNS5_1CILi1EEES8_S8_EEENS6_IJNS7_ILi128EEENS7_ILi160EEENS7_ILi192EEEEEELi128ENS_12float_e4m3_tEfNS_4arch4Sm90ELb1ELb0ELb0ELb1ELb0ELb1ELb0ELb1ELb1ELb1ELb1ELb0EEENS1_21CollectiveEpilogueFwdINS6_IJSA_SA_SB_EEES9_NS_10bfloat16_tESG_Li256ELb1ELb1ELb1ELb1EEENS1_36VarlenDynamicPersistentTileSchedulerILi128ELi160ELi256ELi128ELb1ELb1ELb1ELb1ELb1ELb1EEEEEEEEEvNT_6ParamsE:
	.zero		3328


//--------------------- SYMBOLS --------------------------

	.type		.nv.reservedSmem.offset0,@object
	.size		.nv.reservedSmem.offset0,0x4
	.type		__assertfail,@function
